	.target	sm_80

	.elftype	@"ET_EXEC"


//--------------------- .note.nv.tkinfo           --------------------------
	.section	.note.nv.tkinfo,"",@"SHT_NOTE"
	.sectionflags	@"SHF_NOTE_NV_TKINFO"
	.tkinfo
        /*0018*/ 	.word	0x00000002
        /*0030*/ 	.string	""
        /*0030*/ 	.string	"ptxas"
        /*0030*/ 	.string	"Cuda compilation tools, release 13.0, V13.0.88"
        /*0030*/ 	.string	"Build cuda_13.0.r13.0/compiler.36424714_0"
        /*0030*/ 	.string	"-arch sm_80 -m 64 "



//--------------------- .note.nv.cuinfo           --------------------------
	.section	.note.nv.cuinfo,"",@"SHT_NOTE"
	.sectionflags	@"SHF_NOTE_NV_CUINFO"
        /*0018*/ 	.short	0x0002
        /*001a*/ 	.short	0x0050
        /*001c*/ 	.short	0x0082
	.zero		2


//--------------------- .nv.info                  --------------------------
	.section	.nv.info,"",@"SHT_CUDA_INFO"
	.align	4


	//----- nvinfo : EIATTR_REGCOUNT
	.align		4
        /*0000*/ 	.byte	0x04, 0x2f
        /*0002*/ 	.short	(.L_12 - .L_11)
	.align		4
.L_11:
        /*0004*/ 	.word	index@(_ZN7cutlass13device_kernelIN5flash22FlashAttnBwdPreprocessIN4cute5tupleIJNS3_1CILi64EEENS5_ILi96EEEEEENS_10bfloat16_tEfNS_4arch4Sm80ELb1ELb1EEEEEvNT_6ParamsE)
        /*0008*/ 	.word	0x00000034


	//----- nvinfo : EIATTR_FRAME_SIZE
	.align		4
.L_12:
        /*000c*/ 	.byte	0x04, 0x11
        /*000e*/ 	.short	(.L_14 - .L_13)
	.align		4
.L_13:
        /*0010*/ 	.word	index@(_ZN7cutlass13device_kernelIN5flash22FlashAttnBwdPreprocessIN4cute5tupleIJNS3_1CILi64EEENS5_ILi96EEEEEENS_10bfloat16_tEfNS_4arch4Sm80ELb1ELb1EEEEEvNT_6ParamsE)
        /*0014*/ 	.word	0x00000000


	//----- nvinfo : EIATTR_REGCOUNT
	.align		4
.L_14:
        /*0018*/ 	.byte	0x04, 0x2f
        /*001a*/ 	.short	(.L_16 - .L_15)
	.align		4
.L_15:
        /*001c*/ 	.word	index@(_ZN7cutlass13device_kernelIN5flash19enable_sm80_to_sm89INS1_16FlashAttnBwdSm80INS1_25CollectiveMainloopBwdSm80ILi2ELi2EN4cute5tupleIJNS5_1CILi64EEENS7_ILi128EEENS7_ILi96EEEEEENS_10bfloat16_tEfNS_4arch4Sm80ELb1ELb0ELb1ELb1ELb1ELb0ELb0ELb0ELi2ELi2ELi4ELi2ELb0EEENS1_24CollectiveEpilogueBwdGQAISB_fSE_Li256ELb1ELb1EEENS1_25SingleTileBwdLPTSchedulerILb1ELi128ELb1EEEEEEEEEvNT_6ParamsE)
        /*0020*/ 	.word	0x000000fb


	//----- nvinfo : EIATTR_FRAME_SIZE
	.align		4
.L_16:
        /*0024*/ 	.byte	0x04, 0x11
        /*0026*/ 	.short	(.L_18 - .L_17)
	.align		4
.L_17:
        /*0028*/ 	.word	index@($__internal_11_$__cuda_sm70_warpsync)
        /*002c*/ 	.word	0x00000000


	//----- nvinfo : EIATTR_FRAME_SIZE
	.align		4
.L_18:
        /*0030*/ 	.byte	0x04, 0x11
        /*0032*/ 	.short	(.L_20 - .L_19)
	.align		4
.L_19:
        /*0034*/ 	.word	index@(_ZN7cutlass13device_kernelIN5flash19enable_sm80_to_sm89INS1_16FlashAttnBwdSm80INS1_25CollectiveMainloopBwdSm80ILi2ELi2EN4cute5tupleIJNS5_1CILi64EEENS7_ILi128EEENS7_ILi96EEEEEENS_10bfloat16_tEfNS_4arch4Sm80ELb1ELb0ELb1ELb1ELb1ELb0ELb0ELb0ELi2ELi2ELi4ELi2ELb0EEENS1_24CollectiveEpilogueBwdGQAISB_fSE_Li256ELb1ELb1EEENS1_25SingleTileBwdLPTSchedulerILb1ELi128ELb1EEEEEEEEEvNT_6ParamsE)
        /*0038*/ 	.word	0x00000000


	//----- nvinfo : EIATTR_REGCOUNT
	.align		4
.L_20:
        /*003c*/ 	.byte	0x04, 0x2f
        /*003e*/ 	.short	(.L_22 - .L_21)
	.align		4
.L_21:
        /*0040*/ 	.word	index@(_ZN7cutlass13device_kernelIN5flash32FlashAttnBwdPostprocessConvertdQIN4cute5tupleIJNS3_1CILi64EEENS5_ILi96EEEEEENS_10bfloat16_tEfNS_4arch4Sm80ELi256ENS3_8TiledMMAINS3_8MMA_AtomIJNS3_30SM80_16x8x16_F32BF16BF16F32_TNEEEENS3_6LayoutINS4_IJNS5_ILi2EEENS5_ILi4EEENS5_ILi1EEEEEENS4_IJSJ_SH_NS5_ILi0EEEEEEEENS4_IJNS5_ILi32EEESO_NS5_ILi16EEEEEEEELb0EEEEEvNT_6ParamsE)
        /*0044*/ 	.word	0x0000002f


	//----- nvinfo : EIATTR_FRAME_SIZE
	.align		4
.L_22:
        /*0048*/ 	.byte	0x04, 0x11
        /*004a*/ 	.short	(.L_24 - .L_23)
	.align		4
.L_23:
        /*004c*/ 	.word	index@(_ZN7cutlass13device_kernelIN5flash32FlashAttnBwdPostprocessConvertdQIN4cute5tupleIJNS3_1CILi64EEENS5_ILi96EEEEEENS_10bfloat16_tEfNS_4arch4Sm80ELi256ENS3_8TiledMMAINS3_8MMA_AtomIJNS3_30SM80_16x8x16_F32BF16BF16F32_TNEEEENS3_6LayoutINS4_IJNS5_ILi2EEENS5_ILi4EEENS5_ILi1EEEEEENS4_IJSJ_SH_NS5_ILi0EEEEEEEENS4_IJNS5_ILi32EEESO_NS5_ILi16EEEEEEEELb0EEEEEvNT_6ParamsE)
        /*0050*/ 	.word	0x00000000


	//----- nvinfo : EIATTR_REGCOUNT
	.align		4
.L_24:
        /*0054*/ 	.byte	0x04, 0x2f
        /*0056*/ 	.short	(.L_26 - .L_25)
	.align		4
.L_25:
        /*0058*/ 	.word	index@(_ZN7cutlass13device_kernelIN5flash32FlashAttnBwdPostprocessConvertdQIN4cute5tupleIJNS3_1CILi128EEENS5_ILi96EEEEEENS_10bfloat16_tEfNS_4arch4Sm80ELi256ENS3_8TiledMMAINS3_8MMA_AtomIJNS3_30SM80_16x8x16_F32BF16BF16F32_TNEEEENS3_6LayoutINS4_IJNS5_ILi4EEENS5_ILi2EEENS5_ILi1EEEEEENS4_IJSJ_SH_NS5_ILi0EEEEEEEENS4_IJNS5_ILi64EEENS5_ILi32EEENS5_ILi16EEEEEEEELb0EEEEEvNT_6ParamsE)
        /*005c*/ 	.word	0x00000047


	//----- nvinfo : EIATTR_FRAME_SIZE
	.align		4
.L_26:
        /*0060*/ 	.byte	0x04, 0x11
        /*0062*/ 	.short	(.L_28 - .L_27)
	.align		4
.L_27:
        /*0064*/ 	.word	index@(_ZN7cutlass13device_kernelIN5flash32FlashAttnBwdPostprocessConvertdQIN4cute5tupleIJNS3_1CILi128EEENS5_ILi96EEEEEENS_10bfloat16_tEfNS_4arch4Sm80ELi256ENS3_8TiledMMAINS3_8MMA_AtomIJNS3_30SM80_16x8x16_F32BF16BF16F32_TNEEEENS3_6LayoutINS4_IJNS5_ILi4EEENS5_ILi2EEENS5_ILi1EEEEEENS4_IJSJ_SH_NS5_ILi0EEEEEEEENS4_IJNS5_ILi64EEENS5_ILi32EEENS5_ILi16EEEEEEEELb0EEEEEvNT_6ParamsE)
        /*0068*/ 	.word	0x00000000


	//----- nvinfo : EIATTR_REGCOUNT
	.align		4
.L_28:
        /*006c*/ 	.byte	0x04, 0x2f
        /*006e*/ 	.short	(.L_30 - .L_29)
	.align		4
.L_29:
        /*0070*/ 	.word	index@(_ZN7cutlass13device_kernelIN5flash19enable_sm80_to_sm89INS1_16FlashAttnBwdSm80INS1_25CollectiveMainloopBwdSm80ILi2ELi2EN4cute5tupleIJNS5_1CILi64EEENS7_ILi128EEENS7_ILi96EEEEEENS_10bfloat16_tEfNS_4arch4Sm80ELb1ELb0ELb1ELb1ELb0ELb0ELb0ELb0ELi2ELi2ELi4ELi2ELb0EEENS1_24CollectiveEpilogueBwdGQAISB_fSE_Li256ELb1ELb0EEENS1_25SingleTileBwdLPTSchedulerILb1ELi128ELb0EEEEEEEEEvNT_6ParamsE)
        /*0074*/ 	.word	0x000000fd


	//----- nvinfo : EIATTR_FRAME_SIZE
	.align		4
.L_30:
        /*0078*/ 	.byte	0x04, 0x11
        /*007a*/ 	.short	(.L_32 - .L_31)
	.align		4
.L_31:
        /*007c*/ 	.word	index@(_ZN7cutlass13device_kernelIN5flash19enable_sm80_to_sm89INS1_16FlashAttnBwdSm80INS1_25CollectiveMainloopBwdSm80ILi2ELi2EN4cute5tupleIJNS5_1CILi64EEENS7_ILi128EEENS7_ILi96EEEEEENS_10bfloat16_tEfNS_4arch4Sm80ELb1ELb0ELb1ELb1ELb0ELb0ELb0ELb0ELi2ELi2ELi4ELi2ELb0EEENS1_24CollectiveEpilogueBwdGQAISB_fSE_Li256ELb1ELb0EEENS1_25SingleTileBwdLPTSchedulerILb1ELi128ELb0EEEEEEEEEvNT_6ParamsE)
        /*0080*/ 	.word	0x00000000


	//----- nvinfo : EIATTR_REGCOUNT
	.align		4
.L_32:
        /*0084*/ 	.byte	0x04, 0x2f
        /*0086*/ 	.short	(.L_34 - .L_33)
	.align		4
.L_33:
        /*0088*/ 	.word	index@(_ZN7cutlass13device_kernelIN5flash19enable_sm80_to_sm89INS1_16FlashAttnBwdSm80INS1_25CollectiveMainloopBwdSm80ILi2ELi2EN4cute5tupleIJNS5_1CILi64EEENS7_ILi128EEENS7_ILi96EEEEEENS_10bfloat16_tEfNS_4arch4Sm80ELb1ELb0ELb1ELb1ELb1ELb0ELb0ELb0ELi2ELi2ELi4ELi2ELb0EEENS1_21CollectiveEpilogueBwdISB_SC_SE_Li256ELb1ELb0ELi2EEENS1_25SingleTileBwdLPTSchedulerILb1ELi128ELb1EEEEEEEEEvNT_6ParamsE)
        /*008c*/ 	.word	0x000000fd


	//----- nvinfo : EIATTR_FRAME_SIZE
	.align		4
.L_34:
        /*0090*/ 	.byte	0x04, 0x11
        /*0092*/ 	.short	(.L_36 - .L_35)
	.align		4
.L_35:
        /*0094*/ 	.word	index@(_ZN7cutlass13device_kernelIN5flash19enable_sm80_to_sm89INS1_16FlashAttnBwdSm80INS1_25CollectiveMainloopBwdSm80ILi2ELi2EN4cute5tupleIJNS5_1CILi64EEENS7_ILi128EEENS7_ILi96EEEEEENS_10bfloat16_tEfNS_4arch4Sm80ELb1ELb0ELb1ELb1ELb1ELb0ELb0ELb0ELi2ELi2ELi4ELi2ELb0EEENS1_21CollectiveEpilogueBwdISB_SC_SE_Li256ELb1ELb0ELi2EEENS1_25SingleTileBwdLPTSchedulerILb1ELi128ELb1EEEEEEEEEvNT_6ParamsE)
        /*0098*/ 	.word	0x00000000


	//----- nvinfo : EIATTR_REGCOUNT
	.align		4
.L_36:
        /*009c*/ 	.byte	0x04, 0x2f
        /*009e*/ 	.short	(.L_38 - .L_37)
	.align		4
.L_37:
        /*00a0*/ 	.word	index@(_ZN7cutlass13device_kernelIN5flash19enable_sm80_to_sm89INS1_16FlashAttnBwdSm80INS1_25CollectiveMainloopBwdSm80ILi2ELi2EN4cute5tupleIJNS5_1CILi64EEENS7_ILi128EEENS7_ILi96EEEEEENS_10bfloat16_tEfNS_4arch4Sm80ELb1ELb0ELb1ELb1ELb0ELb0ELb0ELb0ELi2ELi2ELi4ELi2ELb0EEENS1_21CollectiveEpilogueBwdISB_SC_SE_Li256ELb1ELb0ELi2EEENS1_25SingleTileBwdLPTSchedulerILb1ELi128ELb0EEEEEEEEEvNT_6ParamsE)
        /*00a4*/ 	.word	0x000000fb


	//----- nvinfo : EIATTR_FRAME_SIZE
	.align		4
.L_38:
        /*00a8*/ 	.byte	0x04, 0x11
        /*00aa*/ 	.short	(.L_40 - .L_39)
	.align		4
.L_39:
        /*00ac*/ 	.word	index@(_ZN7cutlass13device_kernelIN5flash19enable_sm80_to_sm89INS1_16FlashAttnBwdSm80INS1_25CollectiveMainloopBwdSm80ILi2ELi2EN4cute5tupleIJNS5_1CILi64EEENS7_ILi128EEENS7_ILi96EEEEEENS_10bfloat16_tEfNS_4arch4Sm80ELb1ELb0ELb1ELb1ELb0ELb0ELb0ELb0ELi2ELi2ELi4ELi2ELb0EEENS1_21CollectiveEpilogueBwdISB_SC_SE_Li256ELb1ELb0ELi2EEENS1_25SingleTileBwdLPTSchedulerILb1ELi128ELb0EEEEEEEEEvNT_6ParamsE)
        /*00b0*/ 	.word	0x00000000


	//----- nvinfo : EIATTR_REGCOUNT
	.align		4
.L_40:
        /*00b4*/ 	.byte	0x04, 0x2f
        /*00b6*/ 	.short	(.L_42 - .L_41)
	.align		4
.L_41:
        /*00b8*/ 	.word	index@(_ZN7cutlass13device_kernelIN5flash22FlashAttnBwdPreprocessIN4cute5tupleIJNS3_1CILi64EEENS5_ILi96EEEEEENS_10bfloat16_tEfNS_4arch4Sm80ELb1ELb0EEEEEvNT_6ParamsE)
        /*00bc*/ 	.word	0x0000002f


	//----- nvinfo : EIATTR_FRAME_SIZE
	.align		4
.L_42:
        /*00c0*/ 	.byte	0x04, 0x11
        /*00c2*/ 	.short	(.L_44 - .L_43)
	.align		4
.L_43:
        /*00c4*/ 	.word	index@(_ZN7cutlass13device_kernelIN5flash22FlashAttnBwdPreprocessIN4cute5tupleIJNS3_1CILi64EEENS5_ILi96EEEEEENS_10bfloat16_tEfNS_4arch4Sm80ELb1ELb0EEEEEvNT_6ParamsE)
        /*00c8*/ 	.word	0x00000000


	//----- nvinfo : EIATTR_REGCOUNT
	.align		4
.L_44:
        /*00cc*/ 	.byte	0x04, 0x2f
        /*00ce*/ 	.short	(.L_46 - .L_45)
	.align		4
.L_45:
        /*00d0*/ 	.word	index@(_ZN7cutlass13device_kernelIN5flash19enable_sm80_to_sm89INS1_16FlashAttnBwdSm80INS1_25CollectiveMainloopBwdSm80ILi2ELi2EN4cute5tupleIJNS5_1CILi64EEENS7_ILi128EEENS7_ILi96EEEEEENS_10bfloat16_tEfNS_4arch4Sm80ELb1ELb0ELb1ELb0ELb1ELb0ELb0ELb0ELi2ELi2ELi4ELi2ELb0EEENS1_24CollectiveEpilogueBwdGQAISB_fSE_Li256ELb0ELb1EEENS1_25SingleTileBwdLPTSchedulerILb0ELi128ELb1EEEEEEEEEvNT_6ParamsE)
        /*00d4*/ 	.word	0x000000fd


	//----- nvinfo : EIATTR_FRAME_SIZE
	.align		4
.L_46:
        /*00d8*/ 	.byte	0x04, 0x11
        /*00da*/ 	.short	(.L_48 - .L_47)
	.align		4
.L_47:
        /*00dc*/ 	.word	index@($__internal_10_$__cuda_sm70_warpsync)
        /*00e0*/ 	.word	0x00000000


	//----- nvinfo : EIATTR_FRAME_SIZE
	.align		4
.L_48:
        /*00e4*/ 	.byte	0x04, 0x11
        /*00e6*/ 	.short	(.L_50 - .L_49)
	.align		4
.L_49:
        /*00e8*/ 	.word	index@(_ZN7cutlass13device_kernelIN5flash19enable_sm80_to_sm89INS1_16FlashAttnBwdSm80INS1_25CollectiveMainloopBwdSm80ILi2ELi2EN4cute5tupleIJNS5_1CILi64EEENS7_ILi128EEENS7_ILi96EEEEEENS_10bfloat16_tEfNS_4arch4Sm80ELb1ELb0ELb1ELb0ELb1ELb0ELb0ELb0ELi2ELi2ELi4ELi2ELb0EEENS1_24CollectiveEpilogueBwdGQAISB_fSE_Li256ELb0ELb1EEENS1_25SingleTileBwdLPTSchedulerILb0ELi128ELb1EEEEEEEEEvNT_6ParamsE)
        /*00ec*/ 	.word	0x00000000


	//----- nvinfo : EIATTR_REGCOUNT
	.align		4
.L_50:
        /*00f0*/ 	.byte	0x04, 0x2f
        /*00f2*/ 	.short	(.L_52 - .L_51)
	.align		4
.L_51:
        /*00f4*/ 	.word	index@(_ZN7cutlass13device_kernelIN5flash19enable_sm80_to_sm89INS1_16FlashAttnBwdSm80INS1_25CollectiveMainloopBwdSm80ILi2ELi2EN4cute5tupleIJNS5_1CILi64EEENS7_ILi128EEENS7_ILi96EEEEEENS_10bfloat16_tEfNS_4arch4Sm80ELb1ELb0ELb1ELb0ELb0ELb0ELb0ELb0ELi2ELi2ELi4ELi2ELb0EEENS1_24CollectiveEpilogueBwdGQAISB_fSE_Li256ELb0ELb0EEENS1_25SingleTileBwdLPTSchedulerILb0ELi128ELb0EEEEEEEEEvNT_6ParamsE)
        /*00f8*/ 	.word	0x000000fd


	//----- nvinfo : EIATTR_FRAME_SIZE
	.align		4
.L_52:
        /*00fc*/ 	.byte	0x04, 0x11
        /*00fe*/ 	.short	(.L_54 - .L_53)
	.align		4
.L_53:
        /*0100*/ 	.word	index@(_ZN7cutlass13device_kernelIN5flash19enable_sm80_to_sm89INS1_16FlashAttnBwdSm80INS1_25CollectiveMainloopBwdSm80ILi2ELi2EN4cute5tupleIJNS5_1CILi64EEENS7_ILi128EEENS7_ILi96EEEEEENS_10bfloat16_tEfNS_4arch4Sm80ELb1ELb0ELb1ELb0ELb0ELb0ELb0ELb0ELi2ELi2ELi4ELi2ELb0EEENS1_24CollectiveEpilogueBwdGQAISB_fSE_Li256ELb0ELb0EEENS1_25SingleTileBwdLPTSchedulerILb0ELi128ELb0EEEEEEEEEvNT_6ParamsE)
        /*0104*/ 	.word	0x00000000


	//----- nvinfo : EIATTR_REGCOUNT
	.align		4
.L_54:
        /*0108*/ 	.byte	0x04, 0x2f
        /*010a*/ 	.short	(.L_56 - .L_55)
	.align		4
.L_55:
        /*010c*/ 	.word	index@(_ZN7cutlass13device_kernelIN5flash19enable_sm80_to_sm89INS1_16FlashAttnBwdSm80INS1_25CollectiveMainloopBwdSm80ILi2ELi2EN4cute5tupleIJNS5_1CILi64EEENS7_ILi128EEENS7_ILi96EEEEEENS_10bfloat16_tEfNS_4arch4Sm80ELb1ELb0ELb1ELb0ELb1ELb0ELb0ELb0ELi2ELi2ELi4ELi2ELb0EEENS1_21CollectiveEpilogueBwdISB_SC_SE_Li256ELb0ELb0ELi2EEENS1_25SingleTileBwdLPTSchedulerILb0ELi128ELb1EEEEEEEEEvNT_6ParamsE)
        /*0110*/ 	.word	0x000000fd


	//----- nvinfo : EIATTR_FRAME_SIZE
	.align		4
.L_56:
        /*0114*/ 	.byte	0x04, 0x11
        /*0116*/ 	.short	(.L_58 - .L_57)
	.align		4
.L_57:
        /*0118*/ 	.word	index@(_ZN7cutlass13device_kernelIN5flash19enable_sm80_to_sm89INS1_16FlashAttnBwdSm80INS1_25CollectiveMainloopBwdSm80ILi2ELi2EN4cute5tupleIJNS5_1CILi64EEENS7_ILi128EEENS7_ILi96EEEEEENS_10bfloat16_tEfNS_4arch4Sm80ELb1ELb0ELb1ELb0ELb1ELb0ELb0ELb0ELi2ELi2ELi4ELi2ELb0EEENS1_21CollectiveEpilogueBwdISB_SC_SE_Li256ELb0ELb0ELi2EEENS1_25SingleTileBwdLPTSchedulerILb0ELi128ELb1EEEEEEEEEvNT_6ParamsE)
        /*011c*/ 	.word	0x00000000


	//----- nvinfo : EIATTR_REGCOUNT
	.align		4
.L_58:
        /*0120*/ 	.byte	0x04, 0x2f
        /*0122*/ 	.short	(.L_60 - .L_59)
	.align		4
.L_59:
        /*0124*/ 	.word	index@(_ZN7cutlass13device_kernelIN5flash19enable_sm80_to_sm89INS1_16FlashAttnBwdSm80INS1_25CollectiveMainloopBwdSm80ILi2ELi2EN4cute5tupleIJNS5_1CILi64EEENS7_ILi128EEENS7_ILi96EEEEEENS_10bfloat16_tEfNS_4arch4Sm80ELb1ELb0ELb1ELb0ELb0ELb0ELb0ELb0ELi2ELi2ELi4ELi2ELb0EEENS1_21CollectiveEpilogueBwdISB_SC_SE_Li256ELb0ELb0ELi2EEENS1_25SingleTileBwdLPTSchedulerILb0ELi128ELb0EEEEEEEEEvNT_6ParamsE)
        /*0128*/ 	.word	0x000000fd


	//----- nvinfo : EIATTR_FRAME_SIZE
	.align		4
.L_60:
        /*012c*/ 	.byte	0x04, 0x11
        /*012e*/ 	.short	(.L_62 - .L_61)
	.align		4
.L_61:
        /*0130*/ 	.word	index@(_ZN7cutlass13device_kernelIN5flash19enable_sm80_to_sm89INS1_16FlashAttnBwdSm80INS1_25CollectiveMainloopBwdSm80ILi2ELi2EN4cute5tupleIJNS5_1CILi64EEENS7_ILi128EEENS7_ILi96EEEEEENS_10bfloat16_tEfNS_4arch4Sm80ELb1ELb0ELb1ELb0ELb0ELb0ELb0ELb0ELi2ELi2ELi4ELi2ELb0EEENS1_21CollectiveEpilogueBwdISB_SC_SE_Li256ELb0ELb0ELi2EEENS1_25SingleTileBwdLPTSchedulerILb0ELi128ELb0EEEEEEEEEvNT_6ParamsE)
        /*0134*/ 	.word	0x00000000


	//----- nvinfo : EIATTR_REGCOUNT
	.align		4
.L_62:
        /*0138*/ 	.byte	0x04, 0x2f
        /*013a*/ 	.short	(.L_64 - .L_63)
	.align		4
.L_63:
        /*013c*/ 	.word	index@(_ZN7cutlass13device_kernelIN5flash19enable_sm80_to_sm89INS1_16FlashAttnBwdSm80INS1_25CollectiveMainloopBwdSm80ILi2ELi2EN4cute5tupleIJNS5_1CILi64EEENS7_ILi128EEENS7_ILi96EEEEEENS_10bfloat16_tEfNS_4arch4Sm80ELb0ELb1ELb1ELb1ELb1ELb0ELb0ELb0ELi2ELi2ELi4ELi2ELb0EEENS1_24CollectiveEpilogueBwdGQAISB_fSE_Li256ELb1ELb1EEENS1_19SingleTileSchedulerILb1ELb0ELb0ELi128EEEEEEEEEvNT_6ParamsE)
        /*0140*/ 	.word	0x000000ff


	//----- nvinfo : EIATTR_FRAME_SIZE
	.align		4
.L_64:
        /*0144*/ 	.byte	0x04, 0x11
        /*0146*/ 	.short	(.L_66 - .L_65)
	.align		4
.L_65:
        /*0148*/ 	.word	index@($__internal_9_$__cuda_sm70_warpsync)
        /*014c*/ 	.word	0x00000000


	//----- nvinfo : EIATTR_FRAME_SIZE
	.align		4
.L_66:
        /*0150*/ 	.byte	0x04, 0x11
        /*0152*/ 	.short	(.L_68 - .L_67)
	.align		4
.L_67:
        /*0154*/ 	.word	index@(_ZN7cutlass13device_kernelIN5flash19enable_sm80_to_sm89INS1_16FlashAttnBwdSm80INS1_25CollectiveMainloopBwdSm80ILi2ELi2EN4cute5tupleIJNS5_1CILi64EEENS7_ILi128EEENS7_ILi96EEEEEENS_10bfloat16_tEfNS_4arch4Sm80ELb0ELb1ELb1ELb1ELb1ELb0ELb0ELb0ELi2ELi2ELi4ELi2ELb0EEENS1_24CollectiveEpilogueBwdGQAISB_fSE_Li256ELb1ELb1EEENS1_19SingleTileSchedulerILb1ELb0ELb0ELi128EEEEEEEEEvNT_6ParamsE)
        /*0158*/ 	.word	0x00000000


	//----- nvinfo : EIATTR_REGCOUNT
	.align		4
.L_68:
        /*015c*/ 	.byte	0x04, 0x2f
        /*015e*/ 	.short	(.L_70 - .L_69)
	.align		4
.L_69:
        /*0160*/ 	.word	index@(_ZN7cutlass13device_kernelIN5flash19enable_sm80_to_sm89INS1_16FlashAttnBwdSm80INS1_25CollectiveMainloopBwdSm80ILi2ELi2EN4cute5tupleIJNS5_1CILi64EEENS7_ILi128EEENS7_ILi96EEEEEENS_10bfloat16_tEfNS_4arch4Sm80ELb0ELb1ELb1ELb1ELb0ELb0ELb0ELb0ELi2ELi2ELi4ELi2ELb0EEENS1_24CollectiveEpilogueBwdGQAISB_fSE_Li256ELb1ELb0EEENS1_19SingleTileSchedulerILb1ELb0ELb0ELi128EEEEEEEEEvNT_6ParamsE)
        /*0164*/ 	.word	0x000000ff


	//----- nvinfo : EIATTR_FRAME_SIZE
	.align		4
.L_70:
        /*0168*/ 	.byte	0x04, 0x11
        /*016a*/ 	.short	(.L_72 - .L_71)
	.align		4
.L_71:
        /*016c*/ 	.word	index@(_ZN7cutlass13device_kernelIN5flash19enable_sm80_to_sm89INS1_16FlashAttnBwdSm80INS1_25CollectiveMainloopBwdSm80ILi2ELi2EN4cute5tupleIJNS5_1CILi64EEENS7_ILi128EEENS7_ILi96EEEEEENS_10bfloat16_tEfNS_4arch4Sm80ELb0ELb1ELb1ELb1ELb0ELb0ELb0ELb0ELi2ELi2ELi4ELi2ELb0EEENS1_24CollectiveEpilogueBwdGQAISB_fSE_Li256ELb1ELb0EEENS1_19SingleTileSchedulerILb1ELb0ELb0ELi128EEEEEEEEEvNT_6ParamsE)
        /*0170*/ 	.word	0x00000000


	//----- nvinfo : EIATTR_REGCOUNT
	.align		4
.L_72:
        /*0174*/ 	.byte	0x04, 0x2f
        /*0176*/ 	.short	(.L_74 - .L_73)
	.align		4
.L_73:
        /*0178*/ 	.word	index@(_ZN7cutlass13device_kernelIN5flash19enable_sm80_to_sm89INS1_16FlashAttnBwdSm80INS1_25CollectiveMainloopBwdSm80ILi2ELi2EN4cute5tupleIJNS5_1CILi64EEENS7_ILi128EEENS7_ILi96EEEEEENS_10bfloat16_tEfNS_4arch4Sm80ELb0ELb1ELb1ELb1ELb1ELb0ELb0ELb0ELi2ELi2ELi4ELi2ELb0EEENS1_21CollectiveEpilogueBwdISB_SC_SE_Li256ELb1ELb0ELi2EEENS1_19SingleTileSchedulerILb1ELb0ELb0ELi128EEEEEEEEEvNT_6ParamsE)
        /*017c*/ 	.word	0x000000ff


	//----- nvinfo : EIATTR_FRAME_SIZE
	.align		4
.L_74:
        /*0180*/ 	.byte	0x04, 0x11
        /*0182*/ 	.short	(.L_76 - .L_75)
	.align		4
.L_75:
        /*0184*/ 	.word	index@(_ZN7cutlass13device_kernelIN5flash19enable_sm80_to_sm89INS1_16FlashAttnBwdSm80INS1_25CollectiveMainloopBwdSm80ILi2ELi2EN4cute5tupleIJNS5_1CILi64EEENS7_ILi128EEENS7_ILi96EEEEEENS_10bfloat16_tEfNS_4arch4Sm80ELb0ELb1ELb1ELb1ELb1ELb0ELb0ELb0ELi2ELi2ELi4ELi2ELb0EEENS1_21CollectiveEpilogueBwdISB_SC_SE_Li256ELb1ELb0ELi2EEENS1_19SingleTileSchedulerILb1ELb0ELb0ELi128EEEEEEEEEvNT_6ParamsE)
        /*0188*/ 	.word	0x00000000


	//----- nvinfo : EIATTR_REGCOUNT
	.align		4
.L_76:
        /*018c*/ 	.byte	0x04, 0x2f
        /*018e*/ 	.short	(.L_78 - .L_77)
	.align		4
.L_77:
        /*0190*/ 	.word	index@(_ZN7cutlass13device_kernelIN5flash19enable_sm80_to_sm89INS1_16FlashAttnBwdSm80INS1_25CollectiveMainloopBwdSm80ILi2ELi2EN4cute5tupleIJNS5_1CILi64EEENS7_ILi128EEENS7_ILi96EEEEEENS_10bfloat16_tEfNS_4arch4Sm80ELb0ELb1ELb1ELb1ELb0ELb0ELb0ELb0ELi2ELi2ELi4ELi2ELb0EEENS1_21CollectiveEpilogueBwdISB_SC_SE_Li256ELb1ELb0ELi2EEENS1_19SingleTileSchedulerILb1ELb0ELb0ELi128EEEEEEEEEvNT_6ParamsE)
        /*0194*/ 	.word	0x000000ff


	//----- nvinfo : EIATTR_FRAME_SIZE
	.align		4
.L_78:
        /*0198*/ 	.byte	0x04, 0x11
        /*019a*/ 	.short	(.L_80 - .L_79)
	.align		4
.L_79:
        /*019c*/ 	.word	index@(_ZN7cutlass13device_kernelIN5flash19enable_sm80_to_sm89INS1_16FlashAttnBwdSm80INS1_25CollectiveMainloopBwdSm80ILi2ELi2EN4cute5tupleIJNS5_1CILi64EEENS7_ILi128EEENS7_ILi96EEEEEENS_10bfloat16_tEfNS_4arch4Sm80ELb0ELb1ELb1ELb1ELb0ELb0ELb0ELb0ELi2ELi2ELi4ELi2ELb0EEENS1_21CollectiveEpilogueBwdISB_SC_SE_Li256ELb1ELb0ELi2EEENS1_19SingleTileSchedulerILb1ELb0ELb0ELi128EEEEEEEEEvNT_6ParamsE)
        /*01a0*/ 	.word	0x00000000


	//----- nvinfo : EIATTR_REGCOUNT
	.align		4
.L_80:
        /*01a4*/ 	.byte	0x04, 0x2f
        /*01a6*/ 	.short	(.L_82 - .L_81)
	.align		4
.L_81:
        /*01a8*/ 	.word	index@(_ZN7cutlass13device_kernelIN5flash19enable_sm80_to_sm89INS1_16FlashAttnBwdSm80INS1_25CollectiveMainloopBwdSm80ILi2ELi2EN4cute5tupleIJNS5_1CILi64EEENS7_ILi128EEENS7_ILi96EEEEEENS_10bfloat16_tEfNS_4arch4Sm80ELb0ELb1ELb1ELb0ELb1ELb0ELb0ELb0ELi2ELi2ELi4ELi2ELb0EEENS1_24CollectiveEpilogueBwdGQAISB_fSE_Li256ELb0ELb1EEENS1_19SingleTileSchedulerILb0ELb0ELb0ELi128EEEEEEEEEvNT_6ParamsE)
        /*01ac*/ 	.word	0x000000ff


	//----- nvinfo : EIATTR_FRAME_SIZE
	.align		4
.L_82:
        /*01b0*/ 	.byte	0x04, 0x11
        /*01b2*/ 	.short	(.L_84 - .L_83)
	.align		4
.L_83:
        /*01b4*/ 	.word	index@($__internal_8_$__cuda_sm70_warpsync)
        /*01b8*/ 	.word	0x00000000


	//----- nvinfo : EIATTR_FRAME_SIZE
	.align		4
.L_84:
        /*01bc*/ 	.byte	0x04, 0x11
        /*01be*/ 	.short	(.L_86 - .L_85)
	.align		4
.L_85:
        /*01c0*/ 	.word	index@(_ZN7cutlass13device_kernelIN5flash19enable_sm80_to_sm89INS1_16FlashAttnBwdSm80INS1_25CollectiveMainloopBwdSm80ILi2ELi2EN4cute5tupleIJNS5_1CILi64EEENS7_ILi128EEENS7_ILi96EEEEEENS_10bfloat16_tEfNS_4arch4Sm80ELb0ELb1ELb1ELb0ELb1ELb0ELb0ELb0ELi2ELi2ELi4ELi2ELb0EEENS1_24CollectiveEpilogueBwdGQAISB_fSE_Li256ELb0ELb1EEENS1_19SingleTileSchedulerILb0ELb0ELb0ELi128EEEEEEEEEvNT_6ParamsE)
        /*01c4*/ 	.word	0x00000000


	//----- nvinfo : EIATTR_REGCOUNT
	.align		4
.L_86:
        /*01c8*/ 	.byte	0x04, 0x2f
        /*01ca*/ 	.short	(.L_88 - .L_87)
	.align		4
.L_87:
        /*01cc*/ 	.word	index@(_ZN7cutlass13device_kernelIN5flash19enable_sm80_to_sm89INS1_16FlashAttnBwdSm80INS1_25CollectiveMainloopBwdSm80ILi2ELi2EN4cute5tupleIJNS5_1CILi64EEENS7_ILi128EEENS7_ILi96EEEEEENS_10bfloat16_tEfNS_4arch4Sm80ELb0ELb1ELb1ELb0ELb0ELb0ELb0ELb0ELi2ELi2ELi4ELi2ELb0EEENS1_24CollectiveEpilogueBwdGQAISB_fSE_Li256ELb0ELb0EEENS1_19SingleTileSchedulerILb0ELb0ELb0ELi128EEEEEEEEEvNT_6ParamsE)
        /*01d0*/ 	.word	0x000000ff


	//----- nvinfo : EIATTR_FRAME_SIZE
	.align		4
.L_88:
        /*01d4*/ 	.byte	0x04, 0x11
        /*01d6*/ 	.short	(.L_90 - .L_89)
	.align		4
.L_89:
        /*01d8*/ 	.word	index@(_ZN7cutlass13device_kernelIN5flash19enable_sm80_to_sm89INS1_16FlashAttnBwdSm80INS1_25CollectiveMainloopBwdSm80ILi2ELi2EN4cute5tupleIJNS5_1CILi64EEENS7_ILi128EEENS7_ILi96EEEEEENS_10bfloat16_tEfNS_4arch4Sm80ELb0ELb1ELb1ELb0ELb0ELb0ELb0ELb0ELi2ELi2ELi4ELi2ELb0EEENS1_24CollectiveEpilogueBwdGQAISB_fSE_Li256ELb0ELb0EEENS1_19SingleTileSchedulerILb0ELb0ELb0ELi128EEEEEEEEEvNT_6ParamsE)
        /*01dc*/ 	.word	0x00000000


	//----- nvinfo : EIATTR_REGCOUNT
	.align		4
.L_90:
        /*01e0*/ 	.byte	0x04, 0x2f
        /*01e2*/ 	.short	(.L_92 - .L_91)
	.align		4
.L_91:
        /*01e4*/ 	.word	index@(_ZN7cutlass13device_kernelIN5flash19enable_sm80_to_sm89INS1_16FlashAttnBwdSm80INS1_25CollectiveMainloopBwdSm80ILi2ELi2EN4cute5tupleIJNS5_1CILi64EEENS7_ILi128EEENS7_ILi96EEEEEENS_10bfloat16_tEfNS_4arch4Sm80ELb0ELb1ELb1ELb0ELb1ELb0ELb0ELb0ELi2ELi2ELi4ELi2ELb0EEENS1_21CollectiveEpilogueBwdISB_SC_SE_Li256ELb0ELb0ELi2EEENS1_19SingleTileSchedulerILb0ELb0ELb0ELi128EEEEEEEEEvNT_6ParamsE)
        /*01e8*/ 	.word	0x000000ff


	//----- nvinfo : EIATTR_FRAME_SIZE
	.align		4
.L_92:
        /*01ec*/ 	.byte	0x04, 0x11
        /*01ee*/ 	.short	(.L_94 - .L_93)
	.align		4
.L_93:
        /*01f0*/ 	.word	index@(_ZN7cutlass13device_kernelIN5flash19enable_sm80_to_sm89INS1_16FlashAttnBwdSm80INS1_25CollectiveMainloopBwdSm80ILi2ELi2EN4cute5tupleIJNS5_1CILi64EEENS7_ILi128EEENS7_ILi96EEEEEENS_10bfloat16_tEfNS_4arch4Sm80ELb0ELb1ELb1ELb0ELb1ELb0ELb0ELb0ELi2ELi2ELi4ELi2ELb0EEENS1_21CollectiveEpilogueBwdISB_SC_SE_Li256ELb0ELb0ELi2EEENS1_19SingleTileSchedulerILb0ELb0ELb0ELi128EEEEEEEEEvNT_6ParamsE)
        /*01f4*/ 	.word	0x00000000


	//----- nvinfo : EIATTR_REGCOUNT
	.align		4
.L_94:
        /*01f8*/ 	.byte	0x04, 0x2f
        /*01fa*/ 	.short	(.L_96 - .L_95)
	.align		4
.L_95:
        /*01fc*/ 	.word	index@(_ZN7cutlass13device_kernelIN5flash19enable_sm80_to_sm89INS1_16FlashAttnBwdSm80INS1_25CollectiveMainloopBwdSm80ILi2ELi2EN4cute5tupleIJNS5_1CILi64EEENS7_ILi128EEENS7_ILi96EEEEEENS_10bfloat16_tEfNS_4arch4Sm80ELb0ELb1ELb1ELb0ELb0ELb0ELb0ELb0ELi2ELi2ELi4ELi2ELb0EEENS1_21CollectiveEpilogueBwdISB_SC_SE_Li256ELb0ELb0ELi2EEENS1_19SingleTileSchedulerILb0ELb0ELb0ELi128EEEEEEEEEvNT_6ParamsE)
        /*0200*/ 	.word	0x000000ff


	//----- nvinfo : EIATTR_FRAME_SIZE
	.align		4
.L_96:
        /*0204*/ 	.byte	0x04, 0x11
        /*0206*/ 	.short	(.L_98 - .L_97)
	.align		4
.L_97:
        /*0208*/ 	.word	index@(_ZN7cutlass13device_kernelIN5flash19enable_sm80_to_sm89INS1_16FlashAttnBwdSm80INS1_25CollectiveMainloopBwdSm80ILi2ELi2EN4cute5tupleIJNS5_1CILi64EEENS7_ILi128EEENS7_ILi96EEEEEENS_10bfloat16_tEfNS_4arch4Sm80ELb0ELb1ELb1ELb0ELb0ELb0ELb0ELb0ELi2ELi2ELi4ELi2ELb0EEENS1_21CollectiveEpilogueBwdISB_SC_SE_Li256ELb0ELb0ELi2EEENS1_19SingleTileSchedulerILb0ELb0ELb0ELi128EEEEEEEEEvNT_6ParamsE)
        /*020c*/ 	.word	0x00000000


	//----- nvinfo : EIATTR_REGCOUNT
	.align		4
.L_98:
        /*0210*/ 	.byte	0x04, 0x2f
        /*0212*/ 	.short	(.L_100 - .L_99)
	.align		4
.L_99:
        /*0214*/ 	.word	index@(_ZN7cutlass13device_kernelIN5flash19enable_sm80_to_sm89INS1_16FlashAttnBwdSm80INS1_25CollectiveMainloopBwdSm80ILi2ELi2EN4cute5tupleIJNS5_1CILi64EEENS7_ILi128EEENS7_ILi96EEEEEENS_10bfloat16_tEfNS_4arch4Sm80ELb0ELb0ELb1ELb1ELb1ELb0ELb0ELb0ELi2ELi2ELi4ELi2ELb0EEENS1_24CollectiveEpilogueBwdGQAISB_fSE_Li256ELb1ELb1EEENS1_19SingleTileSchedulerILb1ELb0ELb0ELi128EEEEEEEEEvNT_6ParamsE)
        /*0218*/ 	.word	0x000000ff


	//----- nvinfo : EIATTR_FRAME_SIZE
	.align		4
.L_100:
        /*021c*/ 	.byte	0x04, 0x11
        /*021e*/ 	.short	(.L_102 - .L_101)
	.align		4
.L_101:
        /*0220*/ 	.word	index@($__internal_7_$__cuda_sm70_warpsync)
        /*0224*/ 	.word	0x00000000


	//----- nvinfo : EIATTR_FRAME_SIZE
	.align		4
.L_102:
        /*0228*/ 	.byte	0x04, 0x11
        /*022a*/ 	.short	(.L_104 - .L_103)
	.align		4
.L_103:
        /*022c*/ 	.word	index@(_ZN7cutlass13device_kernelIN5flash19enable_sm80_to_sm89INS1_16FlashAttnBwdSm80INS1_25CollectiveMainloopBwdSm80ILi2ELi2EN4cute5tupleIJNS5_1CILi64EEENS7_ILi128EEENS7_ILi96EEEEEENS_10bfloat16_tEfNS_4arch4Sm80ELb0ELb0ELb1ELb1ELb1ELb0ELb0ELb0ELi2ELi2ELi4ELi2ELb0EEENS1_24CollectiveEpilogueBwdGQAISB_fSE_Li256ELb1ELb1EEENS1_19SingleTileSchedulerILb1ELb0ELb0ELi128EEEEEEEEEvNT_6ParamsE)
        /*0230*/ 	.word	0x00000000


	//----- nvinfo : EIATTR_REGCOUNT
	.align		4
.L_104:
        /*0234*/ 	.byte	0x04, 0x2f
        /*0236*/ 	.short	(.L_106 - .L_105)
	.align		4
.L_105:
        /*0238*/ 	.word	index@(_ZN7cutlass13device_kernelIN5flash19enable_sm80_to_sm89INS1_16FlashAttnBwdSm80INS1_25CollectiveMainloopBwdSm80ILi2ELi2EN4cute5tupleIJNS5_1CILi64EEENS7_ILi128EEENS7_ILi96EEEEEENS_10bfloat16_tEfNS_4arch4Sm80ELb0ELb0ELb1ELb1ELb0ELb0ELb0ELb0ELi2ELi2ELi4ELi2ELb0EEENS1_24CollectiveEpilogueBwdGQAISB_fSE_Li256ELb1ELb0EEENS1_19SingleTileSchedulerILb1ELb0ELb0ELi128EEEEEEEEEvNT_6ParamsE)
        /*023c*/ 	.word	0x000000ff


	//----- nvinfo : EIATTR_FRAME_SIZE
	.align		4
.L_106:
        /*0240*/ 	.byte	0x04, 0x11
        /*0242*/ 	.short	(.L_108 - .L_107)
	.align		4
.L_107:
        /*0244*/ 	.word	index@(_ZN7cutlass13device_kernelIN5flash19enable_sm80_to_sm89INS1_16FlashAttnBwdSm80INS1_25CollectiveMainloopBwdSm80ILi2ELi2EN4cute5tupleIJNS5_1CILi64EEENS7_ILi128EEENS7_ILi96EEEEEENS_10bfloat16_tEfNS_4arch4Sm80ELb0ELb0ELb1ELb1ELb0ELb0ELb0ELb0ELi2ELi2ELi4ELi2ELb0EEENS1_24CollectiveEpilogueBwdGQAISB_fSE_Li256ELb1ELb0EEENS1_19SingleTileSchedulerILb1ELb0ELb0ELi128EEEEEEEEEvNT_6ParamsE)
        /*0248*/ 	.word	0x00000000


	//----- nvinfo : EIATTR_REGCOUNT
	.align		4
.L_108:
        /*024c*/ 	.byte	0x04, 0x2f
        /*024e*/ 	.short	(.L_110 - .L_109)
	.align		4
.L_109:
        /*0250*/ 	.word	index@(_ZN7cutlass13device_kernelIN5flash19enable_sm80_to_sm89INS1_16FlashAttnBwdSm80INS1_25CollectiveMainloopBwdSm80ILi2ELi2EN4cute5tupleIJNS5_1CILi64EEENS7_ILi128EEENS7_ILi96EEEEEENS_10bfloat16_tEfNS_4arch4Sm80ELb0ELb0ELb1ELb1ELb1ELb0ELb0ELb0ELi2ELi2ELi4ELi2ELb0EEENS1_21CollectiveEpilogueBwdISB_SC_SE_Li256ELb1ELb0ELi2EEENS1_19SingleTileSchedulerILb1ELb0ELb0ELi128EEEEEEEEEvNT_6ParamsE)
        /*0254*/ 	.word	0x000000ff


	//----- nvinfo : EIATTR_FRAME_SIZE
	.align		4
.L_110:
        /*0258*/ 	.byte	0x04, 0x11
        /*025a*/ 	.short	(.L_112 - .L_111)
	.align		4
.L_111:
        /*025c*/ 	.word	index@(_ZN7cutlass13device_kernelIN5flash19enable_sm80_to_sm89INS1_16FlashAttnBwdSm80INS1_25CollectiveMainloopBwdSm80ILi2ELi2EN4cute5tupleIJNS5_1CILi64EEENS7_ILi128EEENS7_ILi96EEEEEENS_10bfloat16_tEfNS_4arch4Sm80ELb0ELb0ELb1ELb1ELb1ELb0ELb0ELb0ELi2ELi2ELi4ELi2ELb0EEENS1_21CollectiveEpilogueBwdISB_SC_SE_Li256ELb1ELb0ELi2EEENS1_19SingleTileSchedulerILb1ELb0ELb0ELi128EEEEEEEEEvNT_6ParamsE)
        /*0260*/ 	.word	0x00000000


	//----- nvinfo : EIATTR_REGCOUNT
	.align		4
.L_112:
        /*0264*/ 	.byte	0x04, 0x2f
        /*0266*/ 	.short	(.L_114 - .L_113)
	.align		4
.L_113:
        /*0268*/ 	.word	index@(_ZN7cutlass13device_kernelIN5flash19enable_sm80_to_sm89INS1_16FlashAttnBwdSm80INS1_25CollectiveMainloopBwdSm80ILi2ELi2EN4cute5tupleIJNS5_1CILi64EEENS7_ILi128EEENS7_ILi96EEEEEENS_10bfloat16_tEfNS_4arch4Sm80ELb0ELb0ELb1ELb1ELb0ELb0ELb0ELb0ELi2ELi2ELi4ELi2ELb0EEENS1_21CollectiveEpilogueBwdISB_SC_SE_Li256ELb1ELb0ELi2EEENS1_19SingleTileSchedulerILb1ELb0ELb0ELi128EEEEEEEEEvNT_6ParamsE)
        /*026c*/ 	.word	0x000000ff


	//----- nvinfo : EIATTR_FRAME_SIZE
	.align		4
.L_114:
        /*0270*/ 	.byte	0x04, 0x11
        /*0272*/ 	.short	(.L_116 - .L_115)
	.align		4
.L_115:
        /*0274*/ 	.word	index@(_ZN7cutlass13device_kernelIN5flash19enable_sm80_to_sm89INS1_16FlashAttnBwdSm80INS1_25CollectiveMainloopBwdSm80ILi2ELi2EN4cute5tupleIJNS5_1CILi64EEENS7_ILi128EEENS7_ILi96EEEEEENS_10bfloat16_tEfNS_4arch4Sm80ELb0ELb0ELb1ELb1ELb0ELb0ELb0ELb0ELi2ELi2ELi4ELi2ELb0EEENS1_21CollectiveEpilogueBwdISB_SC_SE_Li256ELb1ELb0ELi2EEENS1_19SingleTileSchedulerILb1ELb0ELb0ELi128EEEEEEEEEvNT_6ParamsE)
        /*0278*/ 	.word	0x00000000


	//----- nvinfo : EIATTR_REGCOUNT
	.align		4
.L_116:
        /*027c*/ 	.byte	0x04, 0x2f
        /*027e*/ 	.short	(.L_118 - .L_117)
	.align		4
.L_117:
        /*0280*/ 	.word	index@(_ZN7cutlass13device_kernelIN5flash19enable_sm80_to_sm89INS1_16FlashAttnBwdSm80INS1_25CollectiveMainloopBwdSm80ILi2ELi2EN4cute5tupleIJNS5_1CILi64EEENS7_ILi128EEENS7_ILi96EEEEEENS_10bfloat16_tEfNS_4arch4Sm80ELb0ELb0ELb1ELb0ELb1ELb0ELb0ELb0ELi2ELi2ELi4ELi2ELb0EEENS1_24CollectiveEpilogueBwdGQAISB_fSE_Li256ELb0ELb1EEENS1_19SingleTileSchedulerILb0ELb0ELb0ELi128EEEEEEEEEvNT_6ParamsE)
        /*0284*/ 	.word	0x000000fe


	//----- nvinfo : EIATTR_FRAME_SIZE
	.align		4
.L_118:
        /*0288*/ 	.byte	0x04, 0x11
        /*028a*/ 	.short	(.L_120 - .L_119)
	.align		4
.L_119:
        /*028c*/ 	.word	index@($__internal_6_$__cuda_sm70_warpsync)
        /*0290*/ 	.word	0x00000000


	//----- nvinfo : EIATTR_FRAME_SIZE
	.align		4
.L_120:
        /*0294*/ 	.byte	0x04, 0x11
        /*0296*/ 	.short	(.L_122 - .L_121)
	.align		4
.L_121:
        /*0298*/ 	.word	index@(_ZN7cutlass13device_kernelIN5flash19enable_sm80_to_sm89INS1_16FlashAttnBwdSm80INS1_25CollectiveMainloopBwdSm80ILi2ELi2EN4cute5tupleIJNS5_1CILi64EEENS7_ILi128EEENS7_ILi96EEEEEENS_10bfloat16_tEfNS_4arch4Sm80ELb0ELb0ELb1ELb0ELb1ELb0ELb0ELb0ELi2ELi2ELi4ELi2ELb0EEENS1_24CollectiveEpilogueBwdGQAISB_fSE_Li256ELb0ELb1EEENS1_19SingleTileSchedulerILb0ELb0ELb0ELi128EEEEEEEEEvNT_6ParamsE)
        /*029c*/ 	.word	0x00000000


	//----- nvinfo : EIATTR_REGCOUNT
	.align		4
.L_122:
        /*02a0*/ 	.byte	0x04, 0x2f
        /*02a2*/ 	.short	(.L_124 - .L_123)
	.align		4
.L_123:
        /*02a4*/ 	.word	index@(_ZN7cutlass13device_kernelIN5flash19enable_sm80_to_sm89INS1_16FlashAttnBwdSm80INS1_25CollectiveMainloopBwdSm80ILi2ELi2EN4cute5tupleIJNS5_1CILi64EEENS7_ILi128EEENS7_ILi96EEEEEENS_10bfloat16_tEfNS_4arch4Sm80ELb0ELb0ELb1ELb0ELb0ELb0ELb0ELb0ELi2ELi2ELi4ELi2ELb0EEENS1_24CollectiveEpilogueBwdGQAISB_fSE_Li256ELb0ELb0EEENS1_19SingleTileSchedulerILb0ELb0ELb0ELi128EEEEEEEEEvNT_6ParamsE)
        /*02a8*/ 	.word	0x000000fe


	//----- nvinfo : EIATTR_FRAME_SIZE
	.align		4
.L_124:
        /*02ac*/ 	.byte	0x04, 0x11
        /*02ae*/ 	.short	(.L_126 - .L_125)
	.align		4
.L_125:
        /*02b0*/ 	.word	index@(_ZN7cutlass13device_kernelIN5flash19enable_sm80_to_sm89INS1_16FlashAttnBwdSm80INS1_25CollectiveMainloopBwdSm80ILi2ELi2EN4cute5tupleIJNS5_1CILi64EEENS7_ILi128EEENS7_ILi96EEEEEENS_10bfloat16_tEfNS_4arch4Sm80ELb0ELb0ELb1ELb0ELb0ELb0ELb0ELb0ELi2ELi2ELi4ELi2ELb0EEENS1_24CollectiveEpilogueBwdGQAISB_fSE_Li256ELb0ELb0EEENS1_19SingleTileSchedulerILb0ELb0ELb0ELi128EEEEEEEEEvNT_6ParamsE)
        /*02b4*/ 	.word	0x00000000


	//----- nvinfo : EIATTR_REGCOUNT
	.align		4
.L_126:
        /*02b8*/ 	.byte	0x04, 0x2f
        /*02ba*/ 	.short	(.L_128 - .L_127)
	.align		4
.L_127:
        /*02bc*/ 	.word	index@(_ZN7cutlass13device_kernelIN5flash19enable_sm80_to_sm89INS1_16FlashAttnBwdSm80INS1_25CollectiveMainloopBwdSm80ILi2ELi2EN4cute5tupleIJNS5_1CILi64EEENS7_ILi128EEENS7_ILi96EEEEEENS_10bfloat16_tEfNS_4arch4Sm80ELb0ELb0ELb1ELb0ELb1ELb0ELb0ELb0ELi2ELi2ELi4ELi2ELb0EEENS1_21CollectiveEpilogueBwdISB_SC_SE_Li256ELb0ELb0ELi2EEENS1_19SingleTileSchedulerILb0ELb0ELb0ELi128EEEEEEEEEvNT_6ParamsE)
        /*02c0*/ 	.word	0x000000ff


	//----- nvinfo : EIATTR_FRAME_SIZE
	.align		4
.L_128:
        /*02c4*/ 	.byte	0x04, 0x11
        /*02c6*/ 	.short	(.L_130 - .L_129)
	.align		4
.L_129:
        /*02c8*/ 	.word	index@(_ZN7cutlass13device_kernelIN5flash19enable_sm80_to_sm89INS1_16FlashAttnBwdSm80INS1_25CollectiveMainloopBwdSm80ILi2ELi2EN4cute5tupleIJNS5_1CILi64EEENS7_ILi128EEENS7_ILi96EEEEEENS_10bfloat16_tEfNS_4arch4Sm80ELb0ELb0ELb1ELb0ELb1ELb0ELb0ELb0ELi2ELi2ELi4ELi2ELb0EEENS1_21CollectiveEpilogueBwdISB_SC_SE_Li256ELb0ELb0ELi2EEENS1_19SingleTileSchedulerILb0ELb0ELb0ELi128EEEEEEEEEvNT_6ParamsE)
        /*02cc*/ 	.word	0x00000000


	//----- nvinfo : EIATTR_REGCOUNT
	.align		4
.L_130:
        /*02d0*/ 	.byte	0x04, 0x2f
        /*02d2*/ 	.short	(.L_132 - .L_131)
	.align		4
.L_131:
        /*02d4*/ 	.word	index@(_ZN7cutlass13device_kernelIN5flash19enable_sm80_to_sm89INS1_16FlashAttnBwdSm80INS1_25CollectiveMainloopBwdSm80ILi2ELi2EN4cute5tupleIJNS5_1CILi64EEENS7_ILi128EEENS7_ILi96EEEEEENS_10bfloat16_tEfNS_4arch4Sm80ELb0ELb0ELb1ELb0ELb0ELb0ELb0ELb0ELi2ELi2ELi4ELi2ELb0EEENS1_21CollectiveEpilogueBwdISB_SC_SE_Li256ELb0ELb0ELi2EEENS1_19SingleTileSchedulerILb0ELb0ELb0ELi128EEEEEEEEEvNT_6ParamsE)
        /*02d8*/ 	.word	0x000000ff


	//----- nvinfo : EIATTR_FRAME_SIZE
	.align		4
.L_132:
        /*02dc*/ 	.byte	0x04, 0x11
        /*02de*/ 	.short	(.L_134 - .L_133)
	.align		4
.L_133:
        /*02e0*/ 	.word	index@(_ZN7cutlass13device_kernelIN5flash19enable_sm80_to_sm89INS1_16FlashAttnBwdSm80INS1_25CollectiveMainloopBwdSm80ILi2ELi2EN4cute5tupleIJNS5_1CILi64EEENS7_ILi128EEENS7_ILi96EEEEEENS_10bfloat16_tEfNS_4arch4Sm80ELb0ELb0ELb1ELb0ELb0ELb0ELb0ELb0ELi2ELi2ELi4ELi2ELb0EEENS1_21CollectiveEpilogueBwdISB_SC_SE_Li256ELb0ELb0ELi2EEENS1_19SingleTileSchedulerILb0ELb0ELb0ELi128EEEEEEEEEvNT_6ParamsE)
        /*02e4*/ 	.word	0x00000000


	//----- nvinfo : EIATTR_REGCOUNT
	.align		4
.L_134:
        /*02e8*/ 	.byte	0x04, 0x2f
        /*02ea*/ 	.short	(.L_136 - .L_135)
	.align		4
.L_135:
        /*02ec*/ 	.word	index@(_ZN7cutlass13device_kernelIN5flash19enable_sm80_to_sm89INS1_16FlashAttnBwdSm80INS1_25CollectiveMainloopBwdSm80ILi2ELi1EN4cute5tupleIJNS5_1CILi64EEENS7_ILi128EEENS7_ILi96EEEEEENS_10bfloat16_tEfNS_4arch4Sm80ELb1ELb0ELb1ELb1ELb1ELb0ELb0ELb0ELi2ELi2ELi4ELi2ELb1EEENS1_24CollectiveEpilogueBwdGQAISB_fSE_Li256ELb1ELb1EEENS1_25SingleTileBwdLPTSchedulerILb1ELi128ELb1EEEEEEEEEvNT_6ParamsE)
        /*02f0*/ 	.word	0x000000ff


	//----- nvinfo : EIATTR_FRAME_SIZE
	.align		4
.L_136:
        /*02f4*/ 	.byte	0x04, 0x11
        /*02f6*/ 	.short	(.L_138 - .L_137)
	.align		4
.L_137:
        /*02f8*/ 	.word	index@($__internal_5_$__cuda_sm70_warpsync)
        /*02fc*/ 	.word	0x00000000


	//----- nvinfo : EIATTR_FRAME_SIZE
	.align		4
.L_138:
        /*0300*/ 	.byte	0x04, 0x11
        /*0302*/ 	.short	(.L_140 - .L_139)
	.align		4
.L_139:
        /*0304*/ 	.word	index@(_ZN7cutlass13device_kernelIN5flash19enable_sm80_to_sm89INS1_16FlashAttnBwdSm80INS1_25CollectiveMainloopBwdSm80ILi2ELi1EN4cute5tupleIJNS5_1CILi64EEENS7_ILi128EEENS7_ILi96EEEEEENS_10bfloat16_tEfNS_4arch4Sm80ELb1ELb0ELb1ELb1ELb1ELb0ELb0ELb0ELi2ELi2ELi4ELi2ELb1EEENS1_24CollectiveEpilogueBwdGQAISB_fSE_Li256ELb1ELb1EEENS1_25SingleTileBwdLPTSchedulerILb1ELi128ELb1EEEEEEEEEvNT_6ParamsE)
        /*0308*/ 	.word	0x00000060


	//----- nvinfo : EIATTR_REGCOUNT
	.align		4
.L_140:
        /*030c*/ 	.byte	0x04, 0x2f
        /*030e*/ 	.short	(.L_142 - .L_141)
	.align		4
.L_141:
        /*0310*/ 	.word	index@(_ZN7cutlass13device_kernelIN5flash19enable_sm80_to_sm89INS1_16FlashAttnBwdSm80INS1_25CollectiveMainloopBwdSm80ILi2ELi1EN4cute5tupleIJNS5_1CILi64EEENS7_ILi128EEENS7_ILi96EEEEEENS_10bfloat16_tEfNS_4arch4Sm80ELb1ELb0ELb1ELb1ELb0ELb0ELb0ELb0ELi2ELi2ELi4ELi2ELb1EEENS1_24CollectiveEpilogueBwdGQAISB_fSE_Li256ELb1ELb0EEENS1_25SingleTileBwdLPTSchedulerILb1ELi128ELb0EEEEEEEEEvNT_6ParamsE)
        /*0314*/ 	.word	0x000000ff


	//----- nvinfo : EIATTR_FRAME_SIZE
	.align		4
.L_142:
        /*0318*/ 	.byte	0x04, 0x11
        /*031a*/ 	.short	(.L_144 - .L_143)
	.align		4
.L_143:
        /*031c*/ 	.word	index@(_ZN7cutlass13device_kernelIN5flash19enable_sm80_to_sm89INS1_16FlashAttnBwdSm80INS1_25CollectiveMainloopBwdSm80ILi2ELi1EN4cute5tupleIJNS5_1CILi64EEENS7_ILi128EEENS7_ILi96EEEEEENS_10bfloat16_tEfNS_4arch4Sm80ELb1ELb0ELb1ELb1ELb0ELb0ELb0ELb0ELi2ELi2ELi4ELi2ELb1EEENS1_24CollectiveEpilogueBwdGQAISB_fSE_Li256ELb1ELb0EEENS1_25SingleTileBwdLPTSchedulerILb1ELi128ELb0EEEEEEEEEvNT_6ParamsE)
        /*0320*/ 	.word	0x00000070


	//----- nvinfo : EIATTR_REGCOUNT
	.align		4
.L_144:
        /*0324*/ 	.byte	0x04, 0x2f
        /*0326*/ 	.short	(.L_146 - .L_145)
	.align		4
.L_145:
        /*0328*/ 	.word	index@(_ZN7cutlass13device_kernelIN5flash19enable_sm80_to_sm89INS1_16FlashAttnBwdSm80INS1_25CollectiveMainloopBwdSm80ILi2ELi1EN4cute5tupleIJNS5_1CILi64EEENS7_ILi128EEENS7_ILi96EEEEEENS_10bfloat16_tEfNS_4arch4Sm80ELb1ELb0ELb1ELb1ELb1ELb0ELb0ELb0ELi2ELi2ELi4ELi2ELb1EEENS1_21CollectiveEpilogueBwdISB_SC_SE_Li256ELb1ELb0ELi2EEENS1_25SingleTileBwdLPTSchedulerILb1ELi128ELb1EEEEEEEEEvNT_6ParamsE)
        /*032c*/ 	.word	0x000000ff


	//----- nvinfo : EIATTR_FRAME_SIZE
	.align		4
.L_146:
        /*0330*/ 	.byte	0x04, 0x11
        /*0332*/ 	.short	(.L_148 - .L_147)
	.align		4
.L_147:
        /*0334*/ 	.word	index@(_ZN7cutlass13device_kernelIN5flash19enable_sm80_to_sm89INS1_16FlashAttnBwdSm80INS1_25CollectiveMainloopBwdSm80ILi2ELi1EN4cute5tupleIJNS5_1CILi64EEENS7_ILi128EEENS7_ILi96EEEEEENS_10bfloat16_tEfNS_4arch4Sm80ELb1ELb0ELb1ELb1ELb1ELb0ELb0ELb0ELi2ELi2ELi4ELi2ELb1EEENS1_21CollectiveEpilogueBwdISB_SC_SE_Li256ELb1ELb0ELi2EEENS1_25SingleTileBwdLPTSchedulerILb1ELi128ELb1EEEEEEEEEvNT_6ParamsE)
        /*0338*/ 	.word	0x00000070


	//----- nvinfo : EIATTR_REGCOUNT
	.align		4
.L_148:
        /*033c*/ 	.byte	0x04, 0x2f
        /*033e*/ 	.short	(.L_150 - .L_149)
	.align		4
.L_149:
        /*0340*/ 	.word	index@(_ZN7cutlass13device_kernelIN5flash19enable_sm80_to_sm89INS1_16FlashAttnBwdSm80INS1_25CollectiveMainloopBwdSm80ILi2ELi1EN4cute5tupleIJNS5_1CILi64EEENS7_ILi128EEENS7_ILi96EEEEEENS_10bfloat16_tEfNS_4arch4Sm80ELb1ELb0ELb1ELb1ELb0ELb0ELb0ELb0ELi2ELi2ELi4ELi2ELb1EEENS1_21CollectiveEpilogueBwdISB_SC_SE_Li256ELb1ELb0ELi2EEENS1_25SingleTileBwdLPTSchedulerILb1ELi128ELb0EEEEEEEEEvNT_6ParamsE)
        /*0344*/ 	.word	0x000000ff


	//----- nvinfo : EIATTR_FRAME_SIZE
	.align		4
.L_150:
        /*0348*/ 	.byte	0x04, 0x11
        /*034a*/ 	.short	(.L_152 - .L_151)
	.align		4
.L_151:
        /*034c*/ 	.word	index@(_ZN7cutlass13device_kernelIN5flash19enable_sm80_to_sm89INS1_16FlashAttnBwdSm80INS1_25CollectiveMainloopBwdSm80ILi2ELi1EN4cute5tupleIJNS5_1CILi64EEENS7_ILi128EEENS7_ILi96EEEEEENS_10bfloat16_tEfNS_4arch4Sm80ELb1ELb0ELb1ELb1ELb0ELb0ELb0ELb0ELi2ELi2ELi4ELi2ELb1EEENS1_21CollectiveEpilogueBwdISB_SC_SE_Li256ELb1ELb0ELi2EEENS1_25SingleTileBwdLPTSchedulerILb1ELi128ELb0EEEEEEEEEvNT_6ParamsE)
        /*0350*/ 	.word	0x00000068


	//----- nvinfo : EIATTR_REGCOUNT
	.align		4
.L_152:
        /*0354*/ 	.byte	0x04, 0x2f
        /*0356*/ 	.short	(.L_154 - .L_153)
	.align		4
.L_153:
        /*0358*/ 	.word	index@(_ZN7cutlass13device_kernelIN5flash19enable_sm80_to_sm89INS1_16FlashAttnBwdSm80INS1_25CollectiveMainloopBwdSm80ILi2ELi1EN4cute5tupleIJNS5_1CILi64EEENS7_ILi128EEENS7_ILi96EEEEEENS_10bfloat16_tEfNS_4arch4Sm80ELb1ELb0ELb1ELb0ELb1ELb0ELb0ELb0ELi2ELi2ELi4ELi2ELb1EEENS1_24CollectiveEpilogueBwdGQAISB_fSE_Li256ELb0ELb1EEENS1_25SingleTileBwdLPTSchedulerILb0ELi128ELb1EEEEEEEEEvNT_6ParamsE)
        /*035c*/ 	.word	0x000000ff


	//----- nvinfo : EIATTR_FRAME_SIZE
	.align		4
.L_154:
        /*0360*/ 	.byte	0x04, 0x11
        /*0362*/ 	.short	(.L_156 - .L_155)
	.align		4
.L_155:
        /*0364*/ 	.word	index@($__internal_4_$__cuda_sm70_warpsync)
        /*0368*/ 	.word	0x00000000


	//----- nvinfo : EIATTR_FRAME_SIZE
	.align		4
.L_156:
        /*036c*/ 	.byte	0x04, 0x11
        /*036e*/ 	.short	(.L_158 - .L_157)
	.align		4
.L_157:
        /*0370*/ 	.word	index@(_ZN7cutlass13device_kernelIN5flash19enable_sm80_to_sm89INS1_16FlashAttnBwdSm80INS1_25CollectiveMainloopBwdSm80ILi2ELi1EN4cute5tupleIJNS5_1CILi64EEENS7_ILi128EEENS7_ILi96EEEEEENS_10bfloat16_tEfNS_4arch4Sm80ELb1ELb0ELb1ELb0ELb1ELb0ELb0ELb0ELi2ELi2ELi4ELi2ELb1EEENS1_24CollectiveEpilogueBwdGQAISB_fSE_Li256ELb0ELb1EEENS1_25SingleTileBwdLPTSchedulerILb0ELi128ELb1EEEEEEEEEvNT_6ParamsE)
        /*0374*/ 	.word	0x00000068


	//----- nvinfo : EIATTR_REGCOUNT
	.align		4
.L_158:
        /*0378*/ 	.byte	0x04, 0x2f
        /*037a*/ 	.short	(.L_160 - .L_159)
	.align		4
.L_159:
        /*037c*/ 	.word	index@(_ZN7cutlass13device_kernelIN5flash19enable_sm80_to_sm89INS1_16FlashAttnBwdSm80INS1_25CollectiveMainloopBwdSm80ILi2ELi1EN4cute5tupleIJNS5_1CILi64EEENS7_ILi128EEENS7_ILi96EEEEEENS_10bfloat16_tEfNS_4arch4Sm80ELb1ELb0ELb1ELb0ELb0ELb0ELb0ELb0ELi2ELi2ELi4ELi2ELb1EEENS1_24CollectiveEpilogueBwdGQAISB_fSE_Li256ELb0ELb0EEENS1_25SingleTileBwdLPTSchedulerILb0ELi128ELb0EEEEEEEEEvNT_6ParamsE)
        /*0380*/ 	.word	0x000000ff


	//----- nvinfo : EIATTR_FRAME_SIZE
	.align		4
.L_160:
        /*0384*/ 	.byte	0x04, 0x11
        /*0386*/ 	.short	(.L_162 - .L_161)
	.align		4
.L_161:
        /*0388*/ 	.word	index@(_ZN7cutlass13device_kernelIN5flash19enable_sm80_to_sm89INS1_16FlashAttnBwdSm80INS1_25CollectiveMainloopBwdSm80ILi2ELi1EN4cute5tupleIJNS5_1CILi64EEENS7_ILi128EEENS7_ILi96EEEEEENS_10bfloat16_tEfNS_4arch4Sm80ELb1ELb0ELb1ELb0ELb0ELb0ELb0ELb0ELi2ELi2ELi4ELi2ELb1EEENS1_24CollectiveEpilogueBwdGQAISB_fSE_Li256ELb0ELb0EEENS1_25SingleTileBwdLPTSchedulerILb0ELi128ELb0EEEEEEEEEvNT_6ParamsE)
        /*038c*/ 	.word	0x00000068


	//----- nvinfo : EIATTR_REGCOUNT
	.align		4
.L_162:
        /*0390*/ 	.byte	0x04, 0x2f
        /*0392*/ 	.short	(.L_164 - .L_163)
	.align		4
.L_163:
        /*0394*/ 	.word	index@(_ZN7cutlass13device_kernelIN5flash19enable_sm80_to_sm89INS1_16FlashAttnBwdSm80INS1_25CollectiveMainloopBwdSm80ILi2ELi1EN4cute5tupleIJNS5_1CILi64EEENS7_ILi128EEENS7_ILi96EEEEEENS_10bfloat16_tEfNS_4arch4Sm80ELb1ELb0ELb1ELb0ELb1ELb0ELb0ELb0ELi2ELi2ELi4ELi2ELb1EEENS1_21CollectiveEpilogueBwdISB_SC_SE_Li256ELb0ELb0ELi2EEENS1_25SingleTileBwdLPTSchedulerILb0ELi128ELb1EEEEEEEEEvNT_6ParamsE)
        /*0398*/ 	.word	0x000000ff


	//----- nvinfo : EIATTR_FRAME_SIZE
	.align		4
.L_164:
        /*039c*/ 	.byte	0x04, 0x11
        /*039e*/ 	.short	(.L_166 - .L_165)
	.align		4
.L_165:
        /*03a0*/ 	.word	index@(_ZN7cutlass13device_kernelIN5flash19enable_sm80_to_sm89INS1_16FlashAttnBwdSm80INS1_25CollectiveMainloopBwdSm80ILi2ELi1EN4cute5tupleIJNS5_1CILi64EEENS7_ILi128EEENS7_ILi96EEEEEENS_10bfloat16_tEfNS_4arch4Sm80ELb1ELb0ELb1ELb0ELb1ELb0ELb0ELb0ELi2ELi2ELi4ELi2ELb1EEENS1_21CollectiveEpilogueBwdISB_SC_SE_Li256ELb0ELb0ELi2EEENS1_25SingleTileBwdLPTSchedulerILb0ELi128ELb1EEEEEEEEEvNT_6ParamsE)
        /*03a4*/ 	.word	0x00000070


	//----- nvinfo : EIATTR_REGCOUNT
	.align		4
.L_166:
        /*03a8*/ 	.byte	0x04, 0x2f
        /*03aa*/ 	.short	(.L_168 - .L_167)
	.align		4
.L_167:
        /*03ac*/ 	.word	index@(_ZN7cutlass13device_kernelIN5flash19enable_sm80_to_sm89INS1_16FlashAttnBwdSm80INS1_25CollectiveMainloopBwdSm80ILi2ELi1EN4cute5tupleIJNS5_1CILi64EEENS7_ILi128EEENS7_ILi96EEEEEENS_10bfloat16_tEfNS_4arch4Sm80ELb1ELb0ELb1ELb0ELb0ELb0ELb0ELb0ELi2ELi2ELi4ELi2ELb1EEENS1_21CollectiveEpilogueBwdISB_SC_SE_Li256ELb0ELb0ELi2EEENS1_25SingleTileBwdLPTSchedulerILb0ELi128ELb0EEEEEEEEEvNT_6ParamsE)
        /*03b0*/ 	.word	0x000000ff


	//----- nvinfo : EIATTR_FRAME_SIZE
	.align		4
.L_168:
        /*03b4*/ 	.byte	0x04, 0x11
        /*03b6*/ 	.short	(.L_170 - .L_169)
	.align		4
.L_169:
        /*03b8*/ 	.word	index@(_ZN7cutlass13device_kernelIN5flash19enable_sm80_to_sm89INS1_16FlashAttnBwdSm80INS1_25CollectiveMainloopBwdSm80ILi2ELi1EN4cute5tupleIJNS5_1CILi64EEENS7_ILi128EEENS7_ILi96EEEEEENS_10bfloat16_tEfNS_4arch4Sm80ELb1ELb0ELb1ELb0ELb0ELb0ELb0ELb0ELi2ELi2ELi4ELi2ELb1EEENS1_21CollectiveEpilogueBwdISB_SC_SE_Li256ELb0ELb0ELi2EEENS1_25SingleTileBwdLPTSchedulerILb0ELi128ELb0EEEEEEEEEvNT_6ParamsE)
        /*03bc*/ 	.word	0x00000070


	//----- nvinfo : EIATTR_REGCOUNT
	.align		4
.L_170:
        /*03c0*/ 	.byte	0x04, 0x2f
        /*03c2*/ 	.short	(.L_172 - .L_171)
	.align		4
.L_171:
        /*03c4*/ 	.word	index@(_ZN7cutlass13device_kernelIN5flash19enable_sm80_to_sm89INS1_16FlashAttnBwdSm80INS1_25CollectiveMainloopBwdSm80ILi2ELi1EN4cute5tupleIJNS5_1CILi64EEENS7_ILi128EEENS7_ILi96EEEEEENS_10bfloat16_tEfNS_4arch4Sm80ELb0ELb1ELb1ELb1ELb1ELb0ELb0ELb0ELi2ELi2ELi4ELi2ELb1EEENS1_24CollectiveEpilogueBwdGQAISB_fSE_Li256ELb1ELb1EEENS1_19SingleTileSchedulerILb1ELb0ELb0ELi128EEEEEEEEEvNT_6ParamsE)
        /*03c8*/ 	.word	0x000000ff


	//----- nvinfo : EIATTR_FRAME_SIZE
	.align		4
.L_172:
        /*03cc*/ 	.byte	0x04, 0x11
        /*03ce*/ 	.short	(.L_174 - .L_173)
	.align		4
.L_173:
        /*03d0*/ 	.word	index@($__internal_3_$__cuda_sm70_warpsync)
        /*03d4*/ 	.word	0x00000000


	//----- nvinfo : EIATTR_FRAME_SIZE
	.align		4
.L_174:
        /*03d8*/ 	.byte	0x04, 0x11
        /*03da*/ 	.short	(.L_176 - .L_175)
	.align		4
.L_175:
        /*03dc*/ 	.word	index@(_ZN7cutlass13device_kernelIN5flash19enable_sm80_to_sm89INS1_16FlashAttnBwdSm80INS1_25CollectiveMainloopBwdSm80ILi2ELi1EN4cute5tupleIJNS5_1CILi64EEENS7_ILi128EEENS7_ILi96EEEEEENS_10bfloat16_tEfNS_4arch4Sm80ELb0ELb1ELb1ELb1ELb1ELb0ELb0ELb0ELi2ELi2ELi4ELi2ELb1EEENS1_24CollectiveEpilogueBwdGQAISB_fSE_Li256ELb1ELb1EEENS1_19SingleTileSchedulerILb1ELb0ELb0ELi128EEEEEEEEEvNT_6ParamsE)
        /*03e0*/ 	.word	0x00000088


	//----- nvinfo : EIATTR_REGCOUNT
	.align		4
.L_176:
        /*03e4*/ 	.byte	0x04, 0x2f
        /*03e6*/ 	.short	(.L_178 - .L_177)
	.align		4
.L_177:
        /*03e8*/ 	.word	index@(_ZN7cutlass13device_kernelIN5flash19enable_sm80_to_sm89INS1_16FlashAttnBwdSm80INS1_25CollectiveMainloopBwdSm80ILi2ELi1EN4cute5tupleIJNS5_1CILi64EEENS7_ILi128EEENS7_ILi96EEEEEENS_10bfloat16_tEfNS_4arch4Sm80ELb0ELb1ELb1ELb1ELb0ELb0ELb0ELb0ELi2ELi2ELi4ELi2ELb1EEENS1_24CollectiveEpilogueBwdGQAISB_fSE_Li256ELb1ELb0EEENS1_19SingleTileSchedulerILb1ELb0ELb0ELi128EEEEEEEEEvNT_6ParamsE)
        /*03ec*/ 	.word	0x000000ff


	//----- nvinfo : EIATTR_FRAME_SIZE
	.align		4
.L_178:
        /*03f0*/ 	.byte	0x04, 0x11
        /*03f2*/ 	.short	(.L_180 - .L_179)
	.align		4
.L_179:
        /*03f4*/ 	.word	index@(_ZN7cutlass13device_kernelIN5flash19enable_sm80_to_sm89INS1_16FlashAttnBwdSm80INS1_25CollectiveMainloopBwdSm80ILi2ELi1EN4cute5tupleIJNS5_1CILi64EEENS7_ILi128EEENS7_ILi96EEEEEENS_10bfloat16_tEfNS_4arch4Sm80ELb0ELb1ELb1ELb1ELb0ELb0ELb0ELb0ELi2ELi2ELi4ELi2ELb1EEENS1_24CollectiveEpilogueBwdGQAISB_fSE_Li256ELb1ELb0EEENS1_19SingleTileSchedulerILb1ELb0ELb0ELi128EEEEEEEEEvNT_6ParamsE)
        /*03f8*/ 	.word	0x00000088


	//----- nvinfo : EIATTR_REGCOUNT
	.align		4
.L_180:
        /*03fc*/ 	.byte	0x04, 0x2f
        /*03fe*/ 	.short	(.L_182 - .L_181)
	.align		4
.L_181:
        /*0400*/ 	.word	index@(_ZN7cutlass13device_kernelIN5flash19enable_sm80_to_sm89INS1_16FlashAttnBwdSm80INS1_25CollectiveMainloopBwdSm80ILi2ELi1EN4cute5tupleIJNS5_1CILi64EEENS7_ILi128EEENS7_ILi96EEEEEENS_10bfloat16_tEfNS_4arch4Sm80ELb0ELb1ELb1ELb1ELb1ELb0ELb0ELb0ELi2ELi2ELi4ELi2ELb1EEENS1_21CollectiveEpilogueBwdISB_SC_SE_Li256ELb1ELb0ELi2EEENS1_19SingleTileSchedulerILb1ELb0ELb0ELi128EEEEEEEEEvNT_6ParamsE)
        /*0404*/ 	.word	0x000000ff


	//----- nvinfo : EIATTR_FRAME_SIZE
	.align		4
.L_182:
        /*0408*/ 	.byte	0x04, 0x11
        /*040a*/ 	.short	(.L_184 - .L_183)
	.align		4
.L_183:
        /*040c*/ 	.word	index@(_ZN7cutlass13device_kernelIN5flash19enable_sm80_to_sm89INS1_16FlashAttnBwdSm80INS1_25CollectiveMainloopBwdSm80ILi2ELi1EN4cute5tupleIJNS5_1CILi64EEENS7_ILi128EEENS7_ILi96EEEEEENS_10bfloat16_tEfNS_4arch4Sm80ELb0ELb1ELb1ELb1ELb1ELb0ELb0ELb0ELi2ELi2ELi4ELi2ELb1EEENS1_21CollectiveEpilogueBwdISB_SC_SE_Li256ELb1ELb0ELi2EEENS1_19SingleTileSchedulerILb1ELb0ELb0ELi128EEEEEEEEEvNT_6ParamsE)
        /*0410*/ 	.word	0x00000088


	//----- nvinfo : EIATTR_REGCOUNT
	.align		4
.L_184:
        /*0414*/ 	.byte	0x04, 0x2f
        /*0416*/ 	.short	(.L_186 - .L_185)
	.align		4
.L_185:
        /*0418*/ 	.word	index@(_ZN7cutlass13device_kernelIN5flash19enable_sm80_to_sm89INS1_16FlashAttnBwdSm80INS1_25CollectiveMainloopBwdSm80ILi2ELi1EN4cute5tupleIJNS5_1CILi64EEENS7_ILi128EEENS7_ILi96EEEEEENS_10bfloat16_tEfNS_4arch4Sm80ELb0ELb1ELb1ELb1ELb0ELb0ELb0ELb0ELi2ELi2ELi4ELi2ELb1EEENS1_21CollectiveEpilogueBwdISB_SC_SE_Li256ELb1ELb0ELi2EEENS1_19SingleTileSchedulerILb1ELb0ELb0ELi128EEEEEEEEEvNT_6ParamsE)
        /*041c*/ 	.word	0x000000ff


	//----- nvinfo : EIATTR_FRAME_SIZE
	.align		4
.L_186:
        /*0420*/ 	.byte	0x04, 0x11
        /*0422*/ 	.short	(.L_188 - .L_187)
	.align		4
.L_187:
        /*0424*/ 	.word	index@(_ZN7cutlass13device_kernelIN5flash19enable_sm80_to_sm89INS1_16FlashAttnBwdSm80INS1_25CollectiveMainloopBwdSm80ILi2ELi1EN4cute5tupleIJNS5_1CILi64EEENS7_ILi128EEENS7_ILi96EEEEEENS_10bfloat16_tEfNS_4arch4Sm80ELb0ELb1ELb1ELb1ELb0ELb0ELb0ELb0ELi2ELi2ELi4ELi2ELb1EEENS1_21CollectiveEpilogueBwdISB_SC_SE_Li256ELb1ELb0ELi2EEENS1_19SingleTileSchedulerILb1ELb0ELb0ELi128EEEEEEEEEvNT_6ParamsE)
        /*0428*/ 	.word	0x00000088


	//----- nvinfo : EIATTR_REGCOUNT
	.align		4
.L_188:
        /*042c*/ 	.byte	0x04, 0x2f
        /*042e*/ 	.short	(.L_190 - .L_189)
	.align		4
.L_189:
        /*0430*/ 	.word	index@(_ZN7cutlass13device_kernelIN5flash19enable_sm80_to_sm89INS1_16FlashAttnBwdSm80INS1_25CollectiveMainloopBwdSm80ILi2ELi1EN4cute5tupleIJNS5_1CILi64EEENS7_ILi128EEENS7_ILi96EEEEEENS_10bfloat16_tEfNS_4arch4Sm80ELb0ELb1ELb1ELb0ELb1ELb0ELb0ELb0ELi2ELi2ELi4ELi2ELb1EEENS1_24CollectiveEpilogueBwdGQAISB_fSE_Li256ELb0ELb1EEENS1_19SingleTileSchedulerILb0ELb0ELb0ELi128EEEEEEEEEvNT_6ParamsE)
        /*0434*/ 	.word	0x000000ff


	//----- nvinfo : EIATTR_FRAME_SIZE
	.align		4
.L_190:
        /*0438*/ 	.byte	0x04, 0x11
        /*043a*/ 	.short	(.L_192 - .L_191)
	.align		4
.L_191:
        /*043c*/ 	.word	index@($__internal_2_$__cuda_sm70_warpsync)
        /*0440*/ 	.word	0x00000000


	//----- nvinfo : EIATTR_FRAME_SIZE
	.align		4
.L_192:
        /*0444*/ 	.byte	0x04, 0x11
        /*0446*/ 	.short	(.L_194 - .L_193)
	.align		4
.L_193:
        /*0448*/ 	.word	index@(_ZN7cutlass13device_kernelIN5flash19enable_sm80_to_sm89INS1_16FlashAttnBwdSm80INS1_25CollectiveMainloopBwdSm80ILi2ELi1EN4cute5tupleIJNS5_1CILi64EEENS7_ILi128EEENS7_ILi96EEEEEENS_10bfloat16_tEfNS_4arch4Sm80ELb0ELb1ELb1ELb0ELb1ELb0ELb0ELb0ELi2ELi2ELi4ELi2ELb1EEENS1_24CollectiveEpilogueBwdGQAISB_fSE_Li256ELb0ELb1EEENS1_19SingleTileSchedulerILb0ELb0ELb0ELi128EEEEEEEEEvNT_6ParamsE)
        /*044c*/ 	.word	0x000000a8


	//----- nvinfo : EIATTR_REGCOUNT
	.align		4
.L_194:
        /*0450*/ 	.byte	0x04, 0x2f
        /*0452*/ 	.short	(.L_196 - .L_195)
	.align		4
.L_195:
        /*0454*/ 	.word	index@(_ZN7cutlass13device_kernelIN5flash19enable_sm80_to_sm89INS1_16FlashAttnBwdSm80INS1_25CollectiveMainloopBwdSm80ILi2ELi1EN4cute5tupleIJNS5_1CILi64EEENS7_ILi128EEENS7_ILi96EEEEEENS_10bfloat16_tEfNS_4arch4Sm80ELb0ELb1ELb1ELb0ELb0ELb0ELb0ELb0ELi2ELi2ELi4ELi2ELb1EEENS1_24CollectiveEpilogueBwdGQAISB_fSE_Li256ELb0ELb0EEENS1_19SingleTileSchedulerILb0ELb0ELb0ELi128EEEEEEEEEvNT_6ParamsE)
        /*0458*/ 	.word	0x000000ff


	//----- nvinfo : EIATTR_FRAME_SIZE
	.align		4
.L_196:
        /*045c*/ 	.byte	0x04, 0x11
        /*045e*/ 	.short	(.L_198 - .L_197)
	.align		4
.L_197:
        /*0460*/ 	.word	index@(_ZN7cutlass13device_kernelIN5flash19enable_sm80_to_sm89INS1_16FlashAttnBwdSm80INS1_25CollectiveMainloopBwdSm80ILi2ELi1EN4cute5tupleIJNS5_1CILi64EEENS7_ILi128EEENS7_ILi96EEEEEENS_10bfloat16_tEfNS_4arch4Sm80ELb0ELb1ELb1ELb0ELb0ELb0ELb0ELb0ELi2ELi2ELi4ELi2ELb1EEENS1_24CollectiveEpilogueBwdGQAISB_fSE_Li256ELb0ELb0EEENS1_19SingleTileSchedulerILb0ELb0ELb0ELi128EEEEEEEEEvNT_6ParamsE)
        /*0464*/ 	.word	0x00000098


	//----- nvinfo : EIATTR_REGCOUNT
	.align		4
.L_198:
        /*0468*/ 	.byte	0x04, 0x2f
        /*046a*/ 	.short	(.L_200 - .L_199)
	.align		4
.L_199:
        /*046c*/ 	.word	index@(_ZN7cutlass13device_kernelIN5flash19enable_sm80_to_sm89INS1_16FlashAttnBwdSm80INS1_25CollectiveMainloopBwdSm80ILi2ELi1EN4cute5tupleIJNS5_1CILi64EEENS7_ILi128EEENS7_ILi96EEEEEENS_10bfloat16_tEfNS_4arch4Sm80ELb0ELb1ELb1ELb0ELb1ELb0ELb0ELb0ELi2ELi2ELi4ELi2ELb1EEENS1_21CollectiveEpilogueBwdISB_SC_SE_Li256ELb0ELb0ELi2EEENS1_19SingleTileSchedulerILb0ELb0ELb0ELi128EEEEEEEEEvNT_6ParamsE)
        /*0470*/ 	.word	0x000000ff


	//----- nvinfo : EIATTR_FRAME_SIZE
	.align		4
.L_200:
        /*0474*/ 	.byte	0x04, 0x11
        /*0476*/ 	.short	(.L_202 - .L_201)
	.align		4
.L_201:
        /*0478*/ 	.word	index@(_ZN7cutlass13device_kernelIN5flash19enable_sm80_to_sm89INS1_16FlashAttnBwdSm80INS1_25CollectiveMainloopBwdSm80ILi2ELi1EN4cute5tupleIJNS5_1CILi64EEENS7_ILi128EEENS7_ILi96EEEEEENS_10bfloat16_tEfNS_4arch4Sm80ELb0ELb1ELb1ELb0ELb1ELb0ELb0ELb0ELi2ELi2ELi4ELi2ELb1EEENS1_21CollectiveEpilogueBwdISB_SC_SE_Li256ELb0ELb0ELi2EEENS1_19SingleTileSchedulerILb0ELb0ELb0ELi128EEEEEEEEEvNT_6ParamsE)
        /*047c*/ 	.word	0x000000b8


	//----- nvinfo : EIATTR_REGCOUNT
	.align		4
.L_202:
        /*0480*/ 	.byte	0x04, 0x2f
        /*0482*/ 	.short	(.L_204 - .L_203)
	.align		4
.L_203:
        /*0484*/ 	.word	index@(_ZN7cutlass13device_kernelIN5flash19enable_sm80_to_sm89INS1_16FlashAttnBwdSm80INS1_25CollectiveMainloopBwdSm80ILi2ELi1EN4cute5tupleIJNS5_1CILi64EEENS7_ILi128EEENS7_ILi96EEEEEENS_10bfloat16_tEfNS_4arch4Sm80ELb0ELb1ELb1ELb0ELb0ELb0ELb0ELb0ELi2ELi2ELi4ELi2ELb1EEENS1_21CollectiveEpilogueBwdISB_SC_SE_Li256ELb0ELb0ELi2EEENS1_19SingleTileSchedulerILb0ELb0ELb0ELi128EEEEEEEEEvNT_6ParamsE)
        /*0488*/ 	.word	0x000000ff


	//----- nvinfo : EIATTR_FRAME_SIZE
	.align		4
.L_204:
        /*048c*/ 	.byte	0x04, 0x11
        /*048e*/ 	.short	(.L_206 - .L_205)
	.align		4
.L_205:
        /*0490*/ 	.word	index@(_ZN7cutlass13device_kernelIN5flash19enable_sm80_to_sm89INS1_16FlashAttnBwdSm80INS1_25CollectiveMainloopBwdSm80ILi2ELi1EN4cute5tupleIJNS5_1CILi64EEENS7_ILi128EEENS7_ILi96EEEEEENS_10bfloat16_tEfNS_4arch4Sm80ELb0ELb1ELb1ELb0ELb0ELb0ELb0ELb0ELi2ELi2ELi4ELi2ELb1EEENS1_21CollectiveEpilogueBwdISB_SC_SE_Li256ELb0ELb0ELi2EEENS1_19SingleTileSchedulerILb0ELb0ELb0ELi128EEEEEEEEEvNT_6ParamsE)
        /*0494*/ 	.word	0x000000b8


	//----- nvinfo : EIATTR_REGCOUNT
	.align		4
.L_206:
        /*0498*/ 	.byte	0x04, 0x2f
        /*049a*/ 	.short	(.L_208 - .L_207)
	.align		4
.L_207:
        /*049c*/ 	.word	index@(_ZN7cutlass13device_kernelIN5flash19enable_sm80_to_sm89INS1_16FlashAttnBwdSm80INS1_25CollectiveMainloopBwdSm80ILi2ELi1EN4cute5tupleIJNS5_1CILi64EEENS7_ILi128EEENS7_ILi96EEEEEENS_10bfloat16_tEfNS_4arch4Sm80ELb0ELb0ELb1ELb1ELb1ELb0ELb0ELb0ELi2ELi2ELi4ELi2ELb1EEENS1_24CollectiveEpilogueBwdGQAISB_fSE_Li256ELb1ELb1EEENS1_19SingleTileSchedulerILb1ELb0ELb0ELi128EEEEEEEEEvNT_6ParamsE)
        /*04a0*/ 	.word	0x000000ff


	//----- nvinfo : EIATTR_FRAME_SIZE
	.align		4
.L_208:
        /*04a4*/ 	.byte	0x04, 0x11
        /*04a6*/ 	.short	(.L_210 - .L_209)
	.align		4
.L_209:
        /*04a8*/ 	.word	index@($__internal_1_$__cuda_sm70_warpsync)
        /*04ac*/ 	.word	0x00000000


	//----- nvinfo : EIATTR_FRAME_SIZE
	.align		4
.L_210:
        /*04b0*/ 	.byte	0x04, 0x11
        /*04b2*/ 	.short	(.L_212 - .L_211)
	.align		4
.L_211:
        /*04b4*/ 	.word	index@(_ZN7cutlass13device_kernelIN5flash19enable_sm80_to_sm89INS1_16FlashAttnBwdSm80INS1_25CollectiveMainloopBwdSm80ILi2ELi1EN4cute5tupleIJNS5_1CILi64EEENS7_ILi128EEENS7_ILi96EEEEEENS_10bfloat16_tEfNS_4arch4Sm80ELb0ELb0ELb1ELb1ELb1ELb0ELb0ELb0ELi2ELi2ELi4ELi2ELb1EEENS1_24CollectiveEpilogueBwdGQAISB_fSE_Li256ELb1ELb1EEENS1_19SingleTileSchedulerILb1ELb0ELb0ELi128EEEEEEEEEvNT_6ParamsE)
        /*04b8*/ 	.word	0x00000058


	//----- nvinfo : EIATTR_REGCOUNT
	.align		4
.L_212:
        /*04bc*/ 	.byte	0x04, 0x2f
        /*04be*/ 	.short	(.L_214 - .L_213)
	.align		4
.L_213:
        /*04c0*/ 	.word	index@(_ZN7cutlass13device_kernelIN5flash19enable_sm80_to_sm89INS1_16FlashAttnBwdSm80INS1_25CollectiveMainloopBwdSm80ILi2ELi1EN4cute5tupleIJNS5_1CILi64EEENS7_ILi128EEENS7_ILi96EEEEEENS_10bfloat16_tEfNS_4arch4Sm80ELb0ELb0ELb1ELb1ELb0ELb0ELb0ELb0ELi2ELi2ELi4ELi2ELb1EEENS1_24CollectiveEpilogueBwdGQAISB_fSE_Li256ELb1ELb0EEENS1_19SingleTileSchedulerILb1ELb0ELb0ELi128EEEEEEEEEvNT_6ParamsE)
        /*04c4*/ 	.word	0x000000ff


	//----- nvinfo : EIATTR_FRAME_SIZE
	.align		4
.L_214:
        /*04c8*/ 	.byte	0x04, 0x11
        /*04ca*/ 	.short	(.L_216 - .L_215)
	.align		4
.L_215:
        /*04cc*/ 	.word	index@(_ZN7cutlass13device_kernelIN5flash19enable_sm80_to_sm89INS1_16FlashAttnBwdSm80INS1_25CollectiveMainloopBwdSm80ILi2ELi1EN4cute5tupleIJNS5_1CILi64EEENS7_ILi128EEENS7_ILi96EEEEEENS_10bfloat16_tEfNS_4arch4Sm80ELb0ELb0ELb1ELb1ELb0ELb0ELb0ELb0ELi2ELi2ELi4ELi2ELb1EEENS1_24CollectiveEpilogueBwdGQAISB_fSE_Li256ELb1ELb0EEENS1_19SingleTileSchedulerILb1ELb0ELb0ELi128EEEEEEEEEvNT_6ParamsE)
        /*04d0*/ 	.word	0x00000058


	//----- nvinfo : EIATTR_REGCOUNT
	.align		4
.L_216:
        /*04d4*/ 	.byte	0x04, 0x2f
        /*04d6*/ 	.short	(.L_218 - .L_217)
	.align		4
.L_217:
        /*04d8*/ 	.word	index@(_ZN7cutlass13device_kernelIN5flash19enable_sm80_to_sm89INS1_16FlashAttnBwdSm80INS1_25CollectiveMainloopBwdSm80ILi2ELi1EN4cute5tupleIJNS5_1CILi64EEENS7_ILi128EEENS7_ILi96EEEEEENS_10bfloat16_tEfNS_4arch4Sm80ELb0ELb0ELb1ELb1ELb1ELb0ELb0ELb0ELi2ELi2ELi4ELi2ELb1EEENS1_21CollectiveEpilogueBwdISB_SC_SE_Li256ELb1ELb0ELi2EEENS1_19SingleTileSchedulerILb1ELb0ELb0ELi128EEEEEEEEEvNT_6ParamsE)
        /*04dc*/ 	.word	0x000000ff


	//----- nvinfo : EIATTR_FRAME_SIZE
	.align		4
.L_218:
        /*04e0*/ 	.byte	0x04, 0x11
        /*04e2*/ 	.short	(.L_220 - .L_219)
	.align		4
.L_219:
        /*04e4*/ 	.word	index@(_ZN7cutlass13device_kernelIN5flash19enable_sm80_to_sm89INS1_16FlashAttnBwdSm80INS1_25CollectiveMainloopBwdSm80ILi2ELi1EN4cute5tupleIJNS5_1CILi64EEENS7_ILi128EEENS7_ILi96EEEEEENS_10bfloat16_tEfNS_4arch4Sm80ELb0ELb0ELb1ELb1ELb1ELb0ELb0ELb0ELi2ELi2ELi4ELi2ELb1EEENS1_21CollectiveEpilogueBwdISB_SC_SE_Li256ELb1ELb0ELi2EEENS1_19SingleTileSchedulerILb1ELb0ELb0ELi128EEEEEEEEEvNT_6ParamsE)
        /*04e8*/ 	.word	0x00000058


	//----- nvinfo : EIATTR_REGCOUNT
	.align		4
.L_220:
        /*04ec*/ 	.byte	0x04, 0x2f
        /*04ee*/ 	.short	(.L_222 - .L_221)
	.align		4
.L_221:
        /*04f0*/ 	.word	index@(_ZN7cutlass13device_kernelIN5flash19enable_sm80_to_sm89INS1_16FlashAttnBwdSm80INS1_25CollectiveMainloopBwdSm80ILi2ELi1EN4cute5tupleIJNS5_1CILi64EEENS7_ILi128EEENS7_ILi96EEEEEENS_10bfloat16_tEfNS_4arch4Sm80ELb0ELb0ELb1ELb1ELb0ELb0ELb0ELb0ELi2ELi2ELi4ELi2ELb1EEENS1_21CollectiveEpilogueBwdISB_SC_SE_Li256ELb1ELb0ELi2EEENS1_19SingleTileSchedulerILb1ELb0ELb0ELi128EEEEEEEEEvNT_6ParamsE)
        /*04f4*/ 	.word	0x000000ff


	//----- nvinfo : EIATTR_FRAME_SIZE
	.align		4
.L_222:
        /*04f8*/ 	.byte	0x04, 0x11
        /*04fa*/ 	.short	(.L_224 - .L_223)
	.align		4
.L_223:
        /*04fc*/ 	.word	index@(_ZN7cutlass13device_kernelIN5flash19enable_sm80_to_sm89INS1_16FlashAttnBwdSm80INS1_25CollectiveMainloopBwdSm80ILi2ELi1EN4cute5tupleIJNS5_1CILi64EEENS7_ILi128EEENS7_ILi96EEEEEENS_10bfloat16_tEfNS_4arch4Sm80ELb0ELb0ELb1ELb1ELb0ELb0ELb0ELb0ELi2ELi2ELi4ELi2ELb1EEENS1_21CollectiveEpilogueBwdISB_SC_SE_Li256ELb1ELb0ELi2EEENS1_19SingleTileSchedulerILb1ELb0ELb0ELi128EEEEEEEEEvNT_6ParamsE)
        /*0500*/ 	.word	0x00000058


	//----- nvinfo : EIATTR_REGCOUNT
	.align		4
.L_224:
        /*0504*/ 	.byte	0x04, 0x2f
        /*0506*/ 	.short	(.L_226 - .L_225)
	.align		4
.L_225:
        /*0508*/ 	.word	index@(_ZN7cutlass13device_kernelIN5flash19enable_sm80_to_sm89INS1_16FlashAttnBwdSm80INS1_25CollectiveMainloopBwdSm80ILi2ELi1EN4cute5tupleIJNS5_1CILi64EEENS7_ILi128EEENS7_ILi96EEEEEENS_10bfloat16_tEfNS_4arch4Sm80ELb0ELb0ELb1ELb0ELb1ELb0ELb0ELb0ELi2ELi2ELi4ELi2ELb1EEENS1_24CollectiveEpilogueBwdGQAISB_fSE_Li256ELb0ELb1EEENS1_19SingleTileSchedulerILb0ELb0ELb0ELi128EEEEEEEEEvNT_6ParamsE)
        /*050c*/ 	.word	0x000000ff


	//----- nvinfo : EIATTR_FRAME_SIZE
	.align		4
.L_226:
        /*0510*/ 	.byte	0x04, 0x11
        /*0512*/ 	.short	(.L_228 - .L_227)
	.align		4
.L_227:
        /*0514*/ 	.word	index@($__internal_0_$__cuda_sm70_warpsync)
        /*0518*/ 	.word	0x00000000


	//----- nvinfo : EIATTR_FRAME_SIZE
	.align		4
.L_228:
        /*051c*/ 	.byte	0x04, 0x11
        /*051e*/ 	.short	(.L_230 - .L_229)
	.align		4
.L_229:
        /*0520*/ 	.word	index@(_ZN7cutlass13device_kernelIN5flash19enable_sm80_to_sm89INS1_16FlashAttnBwdSm80INS1_25CollectiveMainloopBwdSm80ILi2ELi1EN4cute5tupleIJNS5_1CILi64EEENS7_ILi128EEENS7_ILi96EEEEEENS_10bfloat16_tEfNS_4arch4Sm80ELb0ELb0ELb1ELb0ELb1ELb0ELb0ELb0ELi2ELi2ELi4ELi2ELb1EEENS1_24CollectiveEpilogueBwdGQAISB_fSE_Li256ELb0ELb1EEENS1_19SingleTileSchedulerILb0ELb0ELb0ELi128EEEEEEEEEvNT_6ParamsE)
        /*0524*/ 	.word	0x00000058


	//----- nvinfo : EIATTR_REGCOUNT
	.align		4
.L_230:
        /*0528*/ 	.byte	0x04, 0x2f
        /*052a*/ 	.short	(.L_232 - .L_231)
	.align		4
.L_231:
        /*052c*/ 	.word	index@(_ZN7cutlass13device_kernelIN5flash19enable_sm80_to_sm89INS1_16FlashAttnBwdSm80INS1_25CollectiveMainloopBwdSm80ILi2ELi1EN4cute5tupleIJNS5_1CILi64EEENS7_ILi128EEENS7_ILi96EEEEEENS_10bfloat16_tEfNS_4arch4Sm80ELb0ELb0ELb1ELb0ELb0ELb0ELb0ELb0ELi2ELi2ELi4ELi2ELb1EEENS1_24CollectiveEpilogueBwdGQAISB_fSE_Li256ELb0ELb0EEENS1_19SingleTileSchedulerILb0ELb0ELb0ELi128EEEEEEEEEvNT_6ParamsE)
        /*0530*/ 	.word	0x000000ff


	//----- nvinfo : EIATTR_FRAME_SIZE
	.align		4
.L_232:
        /*0534*/ 	.byte	0x04, 0x11
        /*0536*/ 	.short	(.L_234 - .L_233)
	.align		4
.L_233:
        /*0538*/ 	.word	index@(_ZN7cutlass13device_kernelIN5flash19enable_sm80_to_sm89INS1_16FlashAttnBwdSm80INS1_25CollectiveMainloopBwdSm80ILi2ELi1EN4cute5tupleIJNS5_1CILi64EEENS7_ILi128EEENS7_ILi96EEEEEENS_10bfloat16_tEfNS_4arch4Sm80ELb0ELb0ELb1ELb0ELb0ELb0ELb0ELb0ELi2ELi2ELi4ELi2ELb1EEENS1_24CollectiveEpilogueBwdGQAISB_fSE_Li256ELb0ELb0EEENS1_19SingleTileSchedulerILb0ELb0ELb0ELi128EEEEEEEEEvNT_6ParamsE)
        /*053c*/ 	.word	0x00000058


	//----- nvinfo : EIATTR_REGCOUNT
	.align		4
.L_234:
        /*0540*/ 	.byte	0x04, 0x2f
        /*0542*/ 	.short	(.L_236 - .L_235)
	.align		4
.L_235:
        /*0544*/ 	.word	index@(_ZN7cutlass13device_kernelIN5flash19enable_sm80_to_sm89INS1_16FlashAttnBwdSm80INS1_25CollectiveMainloopBwdSm80ILi2ELi1EN4cute5tupleIJNS5_1CILi64EEENS7_ILi128EEENS7_ILi96EEEEEENS_10bfloat16_tEfNS_4arch4Sm80ELb0ELb0ELb1ELb0ELb1ELb0ELb0ELb0ELi2ELi2ELi4ELi2ELb1EEENS1_21CollectiveEpilogueBwdISB_SC_SE_Li256ELb0ELb0ELi2EEENS1_19SingleTileSchedulerILb0ELb0ELb0ELi128EEEEEEEEEvNT_6ParamsE)
        /*0548*/ 	.word	0x000000ff


	//----- nvinfo : EIATTR_FRAME_SIZE
	.align		4
.L_236:
        /*054c*/ 	.byte	0x04, 0x11
        /*054e*/ 	.short	(.L_238 - .L_237)
	.align		4
.L_237:
        /*0550*/ 	.word	index@(_ZN7cutlass13device_kernelIN5flash19enable_sm80_to_sm89INS1_16FlashAttnBwdSm80INS1_25CollectiveMainloopBwdSm80ILi2ELi1EN4cute5tupleIJNS5_1CILi64EEENS7_ILi128EEENS7_ILi96EEEEEENS_10bfloat16_tEfNS_4arch4Sm80ELb0ELb0ELb1ELb0ELb1ELb0ELb0ELb0ELi2ELi2ELi4ELi2ELb1EEENS1_21CollectiveEpilogueBwdISB_SC_SE_Li256ELb0ELb0ELi2EEENS1_19SingleTileSchedulerILb0ELb0ELb0ELi128EEEEEEEEEvNT_6ParamsE)
        /*0554*/ 	.word	0x00000068


	//----- nvinfo : EIATTR_REGCOUNT
	.align		4
.L_238:
        /*0558*/ 	.byte	0x04, 0x2f
        /*055a*/ 	.short	(.L_240 - .L_239)
	.align		4
.L_239:
        /*055c*/ 	.word	index@(_ZN7cutlass13device_kernelIN5flash19enable_sm80_to_sm89INS1_16FlashAttnBwdSm80INS1_25CollectiveMainloopBwdSm80ILi2ELi1EN4cute5tupleIJNS5_1CILi64EEENS7_ILi128EEENS7_ILi96EEEEEENS_10bfloat16_tEfNS_4arch4Sm80ELb0ELb0ELb1ELb0ELb0ELb0ELb0ELb0ELi2ELi2ELi4ELi2ELb1EEENS1_21CollectiveEpilogueBwdISB_SC_SE_Li256ELb0ELb0ELi2EEENS1_19SingleTileSchedulerILb0ELb0ELb0ELi128EEEEEEEEEvNT_6ParamsE)
        /*0560*/ 	.word	0x000000ff


	//----- nvinfo : EIATTR_FRAME_SIZE
	.align		4
.L_240:
        /*0564*/ 	.byte	0x04, 0x11
        /*0566*/ 	.short	(.L_242 - .L_241)
	.align		4
.L_241:
        /*0568*/ 	.word	index@(_ZN7cutlass13device_kernelIN5flash19enable_sm80_to_sm89INS1_16FlashAttnBwdSm80INS1_25CollectiveMainloopBwdSm80ILi2ELi1EN4cute5tupleIJNS5_1CILi64EEENS7_ILi128EEENS7_ILi96EEEEEENS_10bfloat16_tEfNS_4arch4Sm80ELb0ELb0ELb1ELb0ELb0ELb0ELb0ELb0ELi2ELi2ELi4ELi2ELb1EEENS1_21CollectiveEpilogueBwdISB_SC_SE_Li256ELb0ELb0ELi2EEENS1_19SingleTileSchedulerILb0ELb0ELb0ELi128EEEEEEEEEvNT_6ParamsE)
        /*056c*/ 	.word	0x00000068


	//----- nvinfo : EIATTR_MIN_STACK_SIZE
	.align		4
.L_242:
        /*0570*/ 	.byte	0x04, 0x12
        /*0572*/ 	.short	(.L_244 - .L_243)
	.align		4
.L_243:
        /*0574*/ 	.word	index@(_ZN7cutlass13device_kernelIN5flash19enable_sm80_to_sm89INS1_16FlashAttnBwdSm80INS1_25CollectiveMainloopBwdSm80ILi2ELi1EN4cute5tupleIJNS5_1CILi64EEENS7_ILi128EEENS7_ILi96EEEEEENS_10bfloat16_tEfNS_4arch4Sm80ELb0ELb0ELb1ELb0ELb0ELb0ELb0ELb0ELi2ELi2ELi4ELi2ELb1EEENS1_21CollectiveEpilogueBwdISB_SC_SE_Li256ELb0ELb0ELi2EEENS1_19SingleTileSchedulerILb0ELb0ELb0ELi128EEEEEEEEEvNT_6ParamsE)
        /*0578*/ 	.word	0x00000068


	//----- nvinfo : EIATTR_MIN_STACK_SIZE
	.align		4
.L_244:
        /*057c*/ 	.byte	0x04, 0x12
        /*057e*/ 	.short	(.L_246 - .L_245)
	.align		4
.L_245:
        /*0580*/ 	.word	index@(_ZN7cutlass13device_kernelIN5flash19enable_sm80_to_sm89INS1_16FlashAttnBwdSm80INS1_25CollectiveMainloopBwdSm80ILi2ELi1EN4cute5tupleIJNS5_1CILi64EEENS7_ILi128EEENS7_ILi96EEEEEENS_10bfloat16_tEfNS_4arch4Sm80ELb0ELb0ELb1ELb0ELb1ELb0ELb0ELb0ELi2ELi2ELi4ELi2ELb1EEENS1_21CollectiveEpilogueBwdISB_SC_SE_Li256ELb0ELb0ELi2EEENS1_19SingleTileSchedulerILb0ELb0ELb0ELi128EEEEEEEEEvNT_6ParamsE)
        /*0584*/ 	.word	0x00000068


	//----- nvinfo : EIATTR_MIN_STACK_SIZE
	.align		4
.L_246:
        /*0588*/ 	.byte	0x04, 0x12
        /*058a*/ 	.short	(.L_248 - .L_247)
	.align		4
.L_247:
        /*058c*/ 	.word	index@(_ZN7cutlass13device_kernelIN5flash19enable_sm80_to_sm89INS1_16FlashAttnBwdSm80INS1_25CollectiveMainloopBwdSm80ILi2ELi1EN4cute5tupleIJNS5_1CILi64EEENS7_ILi128EEENS7_ILi96EEEEEENS_10bfloat16_tEfNS_4arch4Sm80ELb0ELb0ELb1ELb0ELb0ELb0ELb0ELb0ELi2ELi2ELi4ELi2ELb1EEENS1_24CollectiveEpilogueBwdGQAISB_fSE_Li256ELb0ELb0EEENS1_19SingleTileSchedulerILb0ELb0ELb0ELi128EEEEEEEEEvNT_6ParamsE)
        /*0590*/ 	.word	0x00000058


	//----- nvinfo : EIATTR_MIN_STACK_SIZE
	.align		4
.L_248:
        /*0594*/ 	.byte	0x04, 0x12
        /*0596*/ 	.short	(.L_250 - .L_249)
	.align		4
.L_249:
        /*0598*/ 	.word	index@(_ZN7cutlass13device_kernelIN5flash19enable_sm80_to_sm89INS1_16FlashAttnBwdSm80INS1_25CollectiveMainloopBwdSm80ILi2ELi1EN4cute5tupleIJNS5_1CILi64EEENS7_ILi128EEENS7_ILi96EEEEEENS_10bfloat16_tEfNS_4arch4Sm80ELb0ELb0ELb1ELb0ELb1ELb0ELb0ELb0ELi2ELi2ELi4ELi2ELb1EEENS1_24CollectiveEpilogueBwdGQAISB_fSE_Li256ELb0ELb1EEENS1_19SingleTileSchedulerILb0ELb0ELb0ELi128EEEEEEEEEvNT_6ParamsE)
        /*059c*/ 	.word	0x00000058


	//----- nvinfo : EIATTR_MIN_STACK_SIZE
	.align		4
.L_250:
        /*05a0*/ 	.byte	0x04, 0x12
        /*05a2*/ 	.short	(.L_252 - .L_251)
	.align		4
.L_251:
        /*05a4*/ 	.word	index@(_ZN7cutlass13device_kernelIN5flash19enable_sm80_to_sm89INS1_16FlashAttnBwdSm80INS1_25CollectiveMainloopBwdSm80ILi2ELi1EN4cute5tupleIJNS5_1CILi64EEENS7_ILi128EEENS7_ILi96EEEEEENS_10bfloat16_tEfNS_4arch4Sm80ELb0ELb0ELb1ELb1ELb0ELb0ELb0ELb0ELi2ELi2ELi4ELi2ELb1EEENS1_21CollectiveEpilogueBwdISB_SC_SE_Li256ELb1ELb0ELi2EEENS1_19SingleTileSchedulerILb1ELb0ELb0ELi128EEEEEEEEEvNT_6ParamsE)
        /*05a8*/ 	.word	0x00000058


	//----- nvinfo : EIATTR_MIN_STACK_SIZE
	.align		4
.L_252:
        /*05ac*/ 	.byte	0x04, 0x12
        /*05ae*/ 	.short	(.L_254 - .L_253)
	.align		4
.L_253:
        /*05b0*/ 	.word	index@(_ZN7cutlass13device_kernelIN5flash19enable_sm80_to_sm89INS1_16FlashAttnBwdSm80INS1_25CollectiveMainloopBwdSm80ILi2ELi1EN4cute5tupleIJNS5_1CILi64EEENS7_ILi128EEENS7_ILi96EEEEEENS_10bfloat16_tEfNS_4arch4Sm80ELb0ELb0ELb1ELb1ELb1ELb0ELb0ELb0ELi2ELi2ELi4ELi2ELb1EEENS1_21CollectiveEpilogueBwdISB_SC_SE_Li256ELb1ELb0ELi2EEENS1_19SingleTileSchedulerILb1ELb0ELb0ELi128EEEEEEEEEvNT_6ParamsE)
        /*05b4*/ 	.word	0x00000058


	//----- nvinfo : EIATTR_MIN_STACK_SIZE
	.align		4
.L_254:
        /*05b8*/ 	.byte	0x04, 0x12
        /*05ba*/ 	.short	(.L_256 - .L_255)
	.align		4
.L_255:
        /*05bc*/ 	.word	index@(_ZN7cutlass13device_kernelIN5flash19enable_sm80_to_sm89INS1_16FlashAttnBwdSm80INS1_25CollectiveMainloopBwdSm80ILi2ELi1EN4cute5tupleIJNS5_1CILi64EEENS7_ILi128EEENS7_ILi96EEEEEENS_10bfloat16_tEfNS_4arch4Sm80ELb0ELb0ELb1ELb1ELb0ELb0ELb0ELb0ELi2ELi2ELi4ELi2ELb1EEENS1_24CollectiveEpilogueBwdGQAISB_fSE_Li256ELb1ELb0EEENS1_19SingleTileSchedulerILb1ELb0ELb0ELi128EEEEEEEEEvNT_6ParamsE)
        /*05c0*/ 	.word	0x00000058


	//----- nvinfo : EIATTR_MIN_STACK_SIZE
	.align		4
.L_256:
        /*05c4*/ 	.byte	0x04, 0x12
        /*05c6*/ 	.short	(.L_258 - .L_257)
	.align		4
.L_257:
        /*05c8*/ 	.word	index@(_ZN7cutlass13device_kernelIN5flash19enable_sm80_to_sm89INS1_16FlashAttnBwdSm80INS1_25CollectiveMainloopBwdSm80ILi2ELi1EN4cute5tupleIJNS5_1CILi64EEENS7_ILi128EEENS7_ILi96EEEEEENS_10bfloat16_tEfNS_4arch4Sm80ELb0ELb0ELb1ELb1ELb1ELb0ELb0ELb0ELi2ELi2ELi4ELi2ELb1EEENS1_24CollectiveEpilogueBwdGQAISB_fSE_Li256ELb1ELb1EEENS1_19SingleTileSchedulerILb1ELb0ELb0ELi128EEEEEEEEEvNT_6ParamsE)
        /*05cc*/ 	.word	0x00000058


	//----- nvinfo : EIATTR_MIN_STACK_SIZE
	.align		4
.L_258:
        /*05d0*/ 	.byte	0x04, 0x12
        /*05d2*/ 	.short	(.L_260 - .L_259)
	.align		4
.L_259:
        /*05d4*/ 	.word	index@(_ZN7cutlass13device_kernelIN5flash19enable_sm80_to_sm89INS1_16FlashAttnBwdSm80INS1_25CollectiveMainloopBwdSm80ILi2ELi1EN4cute5tupleIJNS5_1CILi64EEENS7_ILi128EEENS7_ILi96EEEEEENS_10bfloat16_tEfNS_4arch4Sm80ELb0ELb1ELb1ELb0ELb0ELb0ELb0ELb0ELi2ELi2ELi4ELi2ELb1EEENS1_21CollectiveEpilogueBwdISB_SC_SE_Li256ELb0ELb0ELi2EEENS1_19SingleTileSchedulerILb0ELb0ELb0ELi128EEEEEEEEEvNT_6ParamsE)
        /*05d8*/ 	.word	0x000000b8


	//----- nvinfo : EIATTR_MIN_STACK_SIZE
	.align		4
.L_260:
        /*05dc*/ 	.byte	0x04, 0x12
        /*05de*/ 	.short	(.L_262 - .L_261)
	.align		4
.L_261:
        /*05e0*/ 	.word	index@(_ZN7cutlass13device_kernelIN5flash19enable_sm80_to_sm89INS1_16FlashAttnBwdSm80INS1_25CollectiveMainloopBwdSm80ILi2ELi1EN4cute5tupleIJNS5_1CILi64EEENS7_ILi128EEENS7_ILi96EEEEEENS_10bfloat16_tEfNS_4arch4Sm80ELb0ELb1ELb1ELb0ELb1ELb0ELb0ELb0ELi2ELi2ELi4ELi2ELb1EEENS1_21CollectiveEpilogueBwdISB_SC_SE_Li256ELb0ELb0ELi2EEENS1_19SingleTileSchedulerILb0ELb0ELb0ELi128EEEEEEEEEvNT_6ParamsE)
        /*05e4*/ 	.word	0x000000b8


	//----- nvinfo : EIATTR_MIN_STACK_SIZE
	.align		4
.L_262:
        /*05e8*/ 	.byte	0x04, 0x12
        /*05ea*/ 	.short	(.L_264 - .L_263)
	.align		4
.L_263:
        /*05ec*/ 	.word	index@(_ZN7cutlass13device_kernelIN5flash19enable_sm80_to_sm89INS1_16FlashAttnBwdSm80INS1_25CollectiveMainloopBwdSm80ILi2ELi1EN4cute5tupleIJNS5_1CILi64EEENS7_ILi128EEENS7_ILi96EEEEEENS_10bfloat16_tEfNS_4arch4Sm80ELb0ELb1ELb1ELb0ELb0ELb0ELb0ELb0ELi2ELi2ELi4ELi2ELb1EEENS1_24CollectiveEpilogueBwdGQAISB_fSE_Li256ELb0ELb0EEENS1_19SingleTileSchedulerILb0ELb0ELb0ELi128EEEEEEEEEvNT_6ParamsE)
        /*05f0*/ 	.word	0x00000098


	//----- nvinfo : EIATTR_MIN_STACK_SIZE
	.align		4
.L_264:
        /*05f4*/ 	.byte	0x04, 0x12
        /*05f6*/ 	.short	(.L_266 - .L_265)
	.align		4
.L_265:
        /*05f8*/ 	.word	index@(_ZN7cutlass13device_kernelIN5flash19enable_sm80_to_sm89INS1_16FlashAttnBwdSm80INS1_25CollectiveMainloopBwdSm80ILi2ELi1EN4cute5tupleIJNS5_1CILi64EEENS7_ILi128EEENS7_ILi96EEEEEENS_10bfloat16_tEfNS_4arch4Sm80ELb0ELb1ELb1ELb0ELb1ELb0ELb0ELb0ELi2ELi2ELi4ELi2ELb1EEENS1_24CollectiveEpilogueBwdGQAISB_fSE_Li256ELb0ELb1EEENS1_19SingleTileSchedulerILb0ELb0ELb0ELi128EEEEEEEEEvNT_6ParamsE)
        /*05fc*/ 	.word	0x000000a8


	//----- nvinfo : EIATTR_MIN_STACK_SIZE
	.align		4
.L_266:
        /*0600*/ 	.byte	0x04, 0x12
        /*0602*/ 	.short	(.L_268 - .L_267)
	.align		4
.L_267:
        /*0604*/ 	.word	index@(_ZN7cutlass13device_kernelIN5flash19enable_sm80_to_sm89INS1_16FlashAttnBwdSm80INS1_25CollectiveMainloopBwdSm80ILi2ELi1EN4cute5tupleIJNS5_1CILi64EEENS7_ILi128EEENS7_ILi96EEEEEENS_10bfloat16_tEfNS_4arch4Sm80ELb0ELb1ELb1ELb1ELb0ELb0ELb0ELb0ELi2ELi2ELi4ELi2ELb1EEENS1_21CollectiveEpilogueBwdISB_SC_SE_Li256ELb1ELb0ELi2EEENS1_19SingleTileSchedulerILb1ELb0ELb0ELi128EEEEEEEEEvNT_6ParamsE)
        /*0608*/ 	.word	0x00000088


	//----- nvinfo : EIATTR_MIN_STACK_SIZE
	.align		4
.L_268:
        /*060c*/ 	.byte	0x04, 0x12
        /*060e*/ 	.short	(.L_270 - .L_269)
	.align		4
.L_269:
        /*0610*/ 	.word	index@(_ZN7cutlass13device_kernelIN5flash19enable_sm80_to_sm89INS1_16FlashAttnBwdSm80INS1_25CollectiveMainloopBwdSm80ILi2ELi1EN4cute5tupleIJNS5_1CILi64EEENS7_ILi128EEENS7_ILi96EEEEEENS_10bfloat16_tEfNS_4arch4Sm80ELb0ELb1ELb1ELb1ELb1ELb0ELb0ELb0ELi2ELi2ELi4ELi2ELb1EEENS1_21CollectiveEpilogueBwdISB_SC_SE_Li256ELb1ELb0ELi2EEENS1_19SingleTileSchedulerILb1ELb0ELb0ELi128EEEEEEEEEvNT_6ParamsE)
        /*0614*/ 	.word	0x00000088


	//----- nvinfo : EIATTR_MIN_STACK_SIZE
	.align		4
.L_270:
        /*0618*/ 	.byte	0x04, 0x12
        /*061a*/ 	.short	(.L_272 - .L_271)
	.align		4
.L_271:
        /*061c*/ 	.word	index@(_ZN7cutlass13device_kernelIN5flash19enable_sm80_to_sm89INS1_16FlashAttnBwdSm80INS1_25CollectiveMainloopBwdSm80ILi2ELi1EN4cute5tupleIJNS5_1CILi64EEENS7_ILi128EEENS7_ILi96EEEEEENS_10bfloat16_tEfNS_4arch4Sm80ELb0ELb1ELb1ELb1ELb0ELb0ELb0ELb0ELi2ELi2ELi4ELi2ELb1EEENS1_24CollectiveEpilogueBwdGQAISB_fSE_Li256ELb1ELb0EEENS1_19SingleTileSchedulerILb1ELb0ELb0ELi128EEEEEEEEEvNT_6ParamsE)
        /*0620*/ 	.word	0x00000088


	//----- nvinfo : EIATTR_MIN_STACK_SIZE
	.align		4
.L_272:
        /*0624*/ 	.byte	0x04, 0x12
        /*0626*/ 	.short	(.L_274 - .L_273)
	.align		4
.L_273:
        /*0628*/ 	.word	index@(_ZN7cutlass13device_kernelIN5flash19enable_sm80_to_sm89INS1_16FlashAttnBwdSm80INS1_25CollectiveMainloopBwdSm80ILi2ELi1EN4cute5tupleIJNS5_1CILi64EEENS7_ILi128EEENS7_ILi96EEEEEENS_10bfloat16_tEfNS_4arch4Sm80ELb0ELb1ELb1ELb1ELb1ELb0ELb0ELb0ELi2ELi2ELi4ELi2ELb1EEENS1_24CollectiveEpilogueBwdGQAISB_fSE_Li256ELb1ELb1EEENS1_19SingleTileSchedulerILb1ELb0ELb0ELi128EEEEEEEEEvNT_6ParamsE)
        /*062c*/ 	.word	0x00000088


	//----- nvinfo : EIATTR_MIN_STACK_SIZE
	.align		4
.L_274:
        /*0630*/ 	.byte	0x04, 0x12
        /*0632*/ 	.short	(.L_276 - .L_275)
	.align		4
.L_275:
        /*0634*/ 	.word	index@(_ZN7cutlass13device_kernelIN5flash19enable_sm80_to_sm89INS1_16FlashAttnBwdSm80INS1_25CollectiveMainloopBwdSm80ILi2ELi1EN4cute5tupleIJNS5_1CILi64EEENS7_ILi128EEENS7_ILi96EEEEEENS_10bfloat16_tEfNS_4arch4Sm80ELb1ELb0ELb1ELb0ELb0ELb0ELb0ELb0ELi2ELi2ELi4ELi2ELb1EEENS1_21CollectiveEpilogueBwdISB_SC_SE_Li256ELb0ELb0ELi2EEENS1_25SingleTileBwdLPTSchedulerILb0ELi128ELb0EEEEEEEEEvNT_6ParamsE)
        /*0638*/ 	.word	0x00000070


	//----- nvinfo : EIATTR_MIN_STACK_SIZE
	.align		4
.L_276:
        /*063c*/ 	.byte	0x04, 0x12
        /*063e*/ 	.short	(.L_278 - .L_277)
	.align		4
.L_277:
        /*0640*/ 	.word	index@(_ZN7cutlass13device_kernelIN5flash19enable_sm80_to_sm89INS1_16FlashAttnBwdSm80INS1_25CollectiveMainloopBwdSm80ILi2ELi1EN4cute5tupleIJNS5_1CILi64EEENS7_ILi128EEENS7_ILi96EEEEEENS_10bfloat16_tEfNS_4arch4Sm80ELb1ELb0ELb1ELb0ELb1ELb0ELb0ELb0ELi2ELi2ELi4ELi2ELb1EEENS1_21CollectiveEpilogueBwdISB_SC_SE_Li256ELb0ELb0ELi2EEENS1_25SingleTileBwdLPTSchedulerILb0ELi128ELb1EEEEEEEEEvNT_6ParamsE)
        /*0644*/ 	.word	0x00000070


	//----- nvinfo : EIATTR_MIN_STACK_SIZE
	.align		4
.L_278:
        /*0648*/ 	.byte	0x04, 0x12
        /*064a*/ 	.short	(.L_280 - .L_279)
	.align		4
.L_279:
        /*064c*/ 	.word	index@(_ZN7cutlass13device_kernelIN5flash19enable_sm80_to_sm89INS1_16FlashAttnBwdSm80INS1_25CollectiveMainloopBwdSm80ILi2ELi1EN4cute5tupleIJNS5_1CILi64EEENS7_ILi128EEENS7_ILi96EEEEEENS_10bfloat16_tEfNS_4arch4Sm80ELb1ELb0ELb1ELb0ELb0ELb0ELb0ELb0ELi2ELi2ELi4ELi2ELb1EEENS1_24CollectiveEpilogueBwdGQAISB_fSE_Li256ELb0ELb0EEENS1_25SingleTileBwdLPTSchedulerILb0ELi128ELb0EEEEEEEEEvNT_6ParamsE)
        /*0650*/ 	.word	0x00000068


	//----- nvinfo : EIATTR_MIN_STACK_SIZE
	.align		4
.L_280:
        /*0654*/ 	.byte	0x04, 0x12
        /*0656*/ 	.short	(.L_282 - .L_281)
	.align		4
.L_281:
        /*0658*/ 	.word	index@(_ZN7cutlass13device_kernelIN5flash19enable_sm80_to_sm89INS1_16FlashAttnBwdSm80INS1_25CollectiveMainloopBwdSm80ILi2ELi1EN4cute5tupleIJNS5_1CILi64EEENS7_ILi128EEENS7_ILi96EEEEEENS_10bfloat16_tEfNS_4arch4Sm80ELb1ELb0ELb1ELb0ELb1ELb0ELb0ELb0ELi2ELi2ELi4ELi2ELb1EEENS1_24CollectiveEpilogueBwdGQAISB_fSE_Li256ELb0ELb1EEENS1_25SingleTileBwdLPTSchedulerILb0ELi128ELb1EEEEEEEEEvNT_6ParamsE)
        /*065c*/ 	.word	0x00000068


	//----- nvinfo : EIATTR_MIN_STACK_SIZE
	.align		4
.L_282:
        /*0660*/ 	.byte	0x04, 0x12
        /*0662*/ 	.short	(.L_284 - .L_283)
	.align		4
.L_283:
        /*0664*/ 	.word	index@(_ZN7cutlass13device_kernelIN5flash19enable_sm80_to_sm89INS1_16FlashAttnBwdSm80INS1_25CollectiveMainloopBwdSm80ILi2ELi1EN4cute5tupleIJNS5_1CILi64EEENS7_ILi128EEENS7_ILi96EEEEEENS_10bfloat16_tEfNS_4arch4Sm80ELb1ELb0ELb1ELb1ELb0ELb0ELb0ELb0ELi2ELi2ELi4ELi2ELb1EEENS1_21CollectiveEpilogueBwdISB_SC_SE_Li256ELb1ELb0ELi2EEENS1_25SingleTileBwdLPTSchedulerILb1ELi128ELb0EEEEEEEEEvNT_6ParamsE)
        /*0668*/ 	.word	0x00000068


	//----- nvinfo : EIATTR_MIN_STACK_SIZE
	.align		4
.L_284:
        /*066c*/ 	.byte	0x04, 0x12
        /*066e*/ 	.short	(.L_286 - .L_285)
	.align		4
.L_285:
        /*0670*/ 	.word	index@(_ZN7cutlass13device_kernelIN5flash19enable_sm80_to_sm89INS1_16FlashAttnBwdSm80INS1_25CollectiveMainloopBwdSm80ILi2ELi1EN4cute5tupleIJNS5_1CILi64EEENS7_ILi128EEENS7_ILi96EEEEEENS_10bfloat16_tEfNS_4arch4Sm80ELb1ELb0ELb1ELb1ELb1ELb0ELb0ELb0ELi2ELi2ELi4ELi2ELb1EEENS1_21CollectiveEpilogueBwdISB_SC_SE_Li256ELb1ELb0ELi2EEENS1_25SingleTileBwdLPTSchedulerILb1ELi128ELb1EEEEEEEEEvNT_6ParamsE)
        /*0674*/ 	.word	0x00000070


	//----- nvinfo : EIATTR_MIN_STACK_SIZE
	.align		4
.L_286:
        /*0678*/ 	.byte	0x04, 0x12
        /*067a*/ 	.short	(.L_288 - .L_287)
	.align		4
.L_287:
        /*067c*/ 	.word	index@(_ZN7cutlass13device_kernelIN5flash19enable_sm80_to_sm89INS1_16FlashAttnBwdSm80INS1_25CollectiveMainloopBwdSm80ILi2ELi1EN4cute5tupleIJNS5_1CILi64EEENS7_ILi128EEENS7_ILi96EEEEEENS_10bfloat16_tEfNS_4arch4Sm80ELb1ELb0ELb1ELb1ELb0ELb0ELb0ELb0ELi2ELi2ELi4ELi2ELb1EEENS1_24CollectiveEpilogueBwdGQAISB_fSE_Li256ELb1ELb0EEENS1_25SingleTileBwdLPTSchedulerILb1ELi128ELb0EEEEEEEEEvNT_6ParamsE)
        /*0680*/ 	.word	0x00000070


	//----- nvinfo : EIATTR_MIN_STACK_SIZE
	.align		4
.L_288:
        /*0684*/ 	.byte	0x04, 0x12
        /*0686*/ 	.short	(.L_290 - .L_289)
	.align		4
.L_289:
        /*0688*/ 	.word	index@(_ZN7cutlass13device_kernelIN5flash19enable_sm80_to_sm89INS1_16FlashAttnBwdSm80INS1_25CollectiveMainloopBwdSm80ILi2ELi1EN4cute5tupleIJNS5_1CILi64EEENS7_ILi128EEENS7_ILi96EEEEEENS_10bfloat16_tEfNS_4arch4Sm80ELb1ELb0ELb1ELb1ELb1ELb0ELb0ELb0ELi2ELi2ELi4ELi2ELb1EEENS1_24CollectiveEpilogueBwdGQAISB_fSE_Li256ELb1ELb1EEENS1_25SingleTileBwdLPTSchedulerILb1ELi128ELb1EEEEEEEEEvNT_6ParamsE)
        /*068c*/ 	.word	0x00000060


	//----- nvinfo : EIATTR_MIN_STACK_SIZE
	.align		4
.L_290:
        /*0690*/ 	.byte	0x04, 0x12
        /*0692*/ 	.short	(.L_292 - .L_291)
	.align		4
.L_291:
        /*0694*/ 	.word	index@(_ZN7cutlass13device_kernelIN5flash19enable_sm80_to_sm89INS1_16FlashAttnBwdSm80INS1_25CollectiveMainloopBwdSm80ILi2ELi2EN4cute5tupleIJNS5_1CILi64EEENS7_ILi128EEENS7_ILi96EEEEEENS_10bfloat16_tEfNS_4arch4Sm80ELb0ELb0ELb1ELb0ELb0ELb0ELb0ELb0ELi2ELi2ELi4ELi2ELb0EEENS1_21CollectiveEpilogueBwdISB_SC_SE_Li256ELb0ELb0ELi2EEENS1_19SingleTileSchedulerILb0ELb0ELb0ELi128EEEEEEEEEvNT_6ParamsE)
        /*0698*/ 	.word	0x00000000


	//----- nvinfo : EIATTR_MIN_STACK_SIZE
	.align		4
.L_292:
        /*069c*/ 	.byte	0x04, 0x12
        /*069e*/ 	.short	(.L_294 - .L_293)
	.align		4
.L_293:
        /*06a0*/ 	.word	index@(_ZN7cutlass13device_kernelIN5flash19enable_sm80_to_sm89INS1_16FlashAttnBwdSm80INS1_25CollectiveMainloopBwdSm80ILi2ELi2EN4cute5tupleIJNS5_1CILi64EEENS7_ILi128EEENS7_ILi96EEEEEENS_10bfloat16_tEfNS_4arch4Sm80ELb0ELb0ELb1ELb0ELb1ELb0ELb0ELb0ELi2ELi2ELi4ELi2ELb0EEENS1_21CollectiveEpilogueBwdISB_SC_SE_Li256ELb0ELb0ELi2EEENS1_19SingleTileSchedulerILb0ELb0ELb0ELi128EEEEEEEEEvNT_6ParamsE)
        /*06a4*/ 	.word	0x00000000


	//----- nvinfo : EIATTR_MIN_STACK_SIZE
	.align		4
.L_294:
        /*06a8*/ 	.byte	0x04, 0x12
        /*06aa*/ 	.short	(.L_296 - .L_295)
	.align		4
.L_295:
        /*06ac*/ 	.word	index@(_ZN7cutlass13device_kernelIN5flash19enable_sm80_to_sm89INS1_16FlashAttnBwdSm80INS1_25CollectiveMainloopBwdSm80ILi2ELi2EN4cute5tupleIJNS5_1CILi64EEENS7_ILi128EEENS7_ILi96EEEEEENS_10bfloat16_tEfNS_4arch4Sm80ELb0ELb0ELb1ELb0ELb0ELb0ELb0ELb0ELi2ELi2ELi4ELi2ELb0EEENS1_24CollectiveEpilogueBwdGQAISB_fSE_Li256ELb0ELb0EEENS1_19SingleTileSchedulerILb0ELb0ELb0ELi128EEEEEEEEEvNT_6ParamsE)
        /*06b0*/ 	.word	0x00000000


	//----- nvinfo : EIATTR_MIN_STACK_SIZE
	.align		4
.L_296:
        /*06b4*/ 	.byte	0x04, 0x12
        /*06b6*/ 	.short	(.L_298 - .L_297)
	.align		4
.L_297:
        /*06b8*/ 	.word	index@(_ZN7cutlass13device_kernelIN5flash19enable_sm80_to_sm89INS1_16FlashAttnBwdSm80INS1_25CollectiveMainloopBwdSm80ILi2ELi2EN4cute5tupleIJNS5_1CILi64EEENS7_ILi128EEENS7_ILi96EEEEEENS_10bfloat16_tEfNS_4arch4Sm80ELb0ELb0ELb1ELb0ELb1ELb0ELb0ELb0ELi2ELi2ELi4ELi2ELb0EEENS1_24CollectiveEpilogueBwdGQAISB_fSE_Li256ELb0ELb1EEENS1_19SingleTileSchedulerILb0ELb0ELb0ELi128EEEEEEEEEvNT_6ParamsE)
        /*06bc*/ 	.word	0x00000000


	//----- nvinfo : EIATTR_MIN_STACK_SIZE
	.align		4
.L_298:
        /*06c0*/ 	.byte	0x04, 0x12
        /*06c2*/ 	.short	(.L_300 - .L_299)
	.align		4
.L_299:
        /*06c4*/ 	.word	index@(_ZN7cutlass13device_kernelIN5flash19enable_sm80_to_sm89INS1_16FlashAttnBwdSm80INS1_25CollectiveMainloopBwdSm80ILi2ELi2EN4cute5tupleIJNS5_1CILi64EEENS7_ILi128EEENS7_ILi96EEEEEENS_10bfloat16_tEfNS_4arch4Sm80ELb0ELb0ELb1ELb1ELb0ELb0ELb0ELb0ELi2ELi2ELi4ELi2ELb0EEENS1_21CollectiveEpilogueBwdISB_SC_SE_Li256ELb1ELb0ELi2EEENS1_19SingleTileSchedulerILb1ELb0ELb0ELi128EEEEEEEEEvNT_6ParamsE)
        /*06c8*/ 	.word	0x00000000


	//----- nvinfo : EIATTR_MIN_STACK_SIZE
	.align		4
.L_300:
        /*06cc*/ 	.byte	0x04, 0x12
        /*06ce*/ 	.short	(.L_302 - .L_301)
	.align		4
.L_301:
        /*06d0*/ 	.word	index@(_ZN7cutlass13device_kernelIN5flash19enable_sm80_to_sm89INS1_16FlashAttnBwdSm80INS1_25CollectiveMainloopBwdSm80ILi2ELi2EN4cute5tupleIJNS5_1CILi64EEENS7_ILi128EEENS7_ILi96EEEEEENS_10bfloat16_tEfNS_4arch4Sm80ELb0ELb0ELb1ELb1ELb1ELb0ELb0ELb0ELi2ELi2ELi4ELi2ELb0EEENS1_21CollectiveEpilogueBwdISB_SC_SE_Li256ELb1ELb0ELi2EEENS1_19SingleTileSchedulerILb1ELb0ELb0ELi128EEEEEEEEEvNT_6ParamsE)
        /*06d4*/ 	.word	0x00000000


	//----- nvinfo : EIATTR_MIN_STACK_SIZE
	.align		4
.L_302:
        /*06d8*/ 	.byte	0x04, 0x12
        /*06da*/ 	.short	(.L_304 - .L_303)
	.align		4
.L_303:
        /*06dc*/ 	.word	index@(_ZN7cutlass13device_kernelIN5flash19enable_sm80_to_sm89INS1_16FlashAttnBwdSm80INS1_25CollectiveMainloopBwdSm80ILi2ELi2EN4cute5tupleIJNS5_1CILi64EEENS7_ILi128EEENS7_ILi96EEEEEENS_10bfloat16_tEfNS_4arch4Sm80ELb0ELb0ELb1ELb1ELb0ELb0ELb0ELb0ELi2ELi2ELi4ELi2ELb0EEENS1_24CollectiveEpilogueBwdGQAISB_fSE_Li256ELb1ELb0EEENS1_19SingleTileSchedulerILb1ELb0ELb0ELi128EEEEEEEEEvNT_6ParamsE)
        /*06e0*/ 	.word	0x00000000


	//----- nvinfo : EIATTR_MIN_STACK_SIZE
	.align		4
.L_304:
        /*06e4*/ 	.byte	0x04, 0x12
        /*06e6*/ 	.short	(.L_306 - .L_305)
	.align		4
.L_305:
        /*06e8*/ 	.word	index@(_ZN7cutlass13device_kernelIN5flash19enable_sm80_to_sm89INS1_16FlashAttnBwdSm80INS1_25CollectiveMainloopBwdSm80ILi2ELi2EN4cute5tupleIJNS5_1CILi64EEENS7_ILi128EEENS7_ILi96EEEEEENS_10bfloat16_tEfNS_4arch4Sm80ELb0ELb0ELb1ELb1ELb1ELb0ELb0ELb0ELi2ELi2ELi4ELi2ELb0EEENS1_24CollectiveEpilogueBwdGQAISB_fSE_Li256ELb1ELb1EEENS1_19SingleTileSchedulerILb1ELb0ELb0ELi128EEEEEEEEEvNT_6ParamsE)
        /*06ec*/ 	.word	0x00000000


	//----- nvinfo : EIATTR_MIN_STACK_SIZE
	.align		4
.L_306:
        /*06f0*/ 	.byte	0x04, 0x12
        /*06f2*/ 	.short	(.L_308 - .L_307)
	.align		4
.L_307:
        /*06f4*/ 	.word	index@(_ZN7cutlass13device_kernelIN5flash19enable_sm80_to_sm89INS1_16FlashAttnBwdSm80INS1_25CollectiveMainloopBwdSm80ILi2ELi2EN4cute5tupleIJNS5_1CILi64EEENS7_ILi128EEENS7_ILi96EEEEEENS_10bfloat16_tEfNS_4arch4Sm80ELb0ELb1ELb1ELb0ELb0ELb0ELb0ELb0ELi2ELi2ELi4ELi2ELb0EEENS1_21CollectiveEpilogueBwdISB_SC_SE_Li256ELb0ELb0ELi2EEENS1_19SingleTileSchedulerILb0ELb0ELb0ELi128EEEEEEEEEvNT_6ParamsE)
        /*06f8*/ 	.word	0x00000000


	//----- nvinfo : EIATTR_MIN_STACK_SIZE
	.align		4
.L_308:
        /*06fc*/ 	.byte	0x04, 0x12
        /*06fe*/ 	.short	(.L_310 - .L_309)
	.align		4
.L_309:
        /*0700*/ 	.word	index@(_ZN7cutlass13device_kernelIN5flash19enable_sm80_to_sm89INS1_16FlashAttnBwdSm80INS1_25CollectiveMainloopBwdSm80ILi2ELi2EN4cute5tupleIJNS5_1CILi64EEENS7_ILi128EEENS7_ILi96EEEEEENS_10bfloat16_tEfNS_4arch4Sm80ELb0ELb1ELb1ELb0ELb1ELb0ELb0ELb0ELi2ELi2ELi4ELi2ELb0EEENS1_21CollectiveEpilogueBwdISB_SC_SE_Li256ELb0ELb0ELi2EEENS1_19SingleTileSchedulerILb0ELb0ELb0ELi128EEEEEEEEEvNT_6ParamsE)
        /*0704*/ 	.word	0x00000000


	//----- nvinfo : EIATTR_MIN_STACK_SIZE
	.align		4
.L_310:
        /*0708*/ 	.byte	0x04, 0x12
        /*070a*/ 	.short	(.L_312 - .L_311)
	.align		4
.L_311:
        /*070c*/ 	.word	index@(_ZN7cutlass13device_kernelIN5flash19enable_sm80_to_sm89INS1_16FlashAttnBwdSm80INS1_25CollectiveMainloopBwdSm80ILi2ELi2EN4cute5tupleIJNS5_1CILi64EEENS7_ILi128EEENS7_ILi96EEEEEENS_10bfloat16_tEfNS_4arch4Sm80ELb0ELb1ELb1ELb0ELb0ELb0ELb0ELb0ELi2ELi2ELi4ELi2ELb0EEENS1_24CollectiveEpilogueBwdGQAISB_fSE_Li256ELb0ELb0EEENS1_19SingleTileSchedulerILb0ELb0ELb0ELi128EEEEEEEEEvNT_6ParamsE)
        /*0710*/ 	.word	0x00000000


	//----- nvinfo : EIATTR_MIN_STACK_SIZE
	.align		4
.L_312:
        /*0714*/ 	.byte	0x04, 0x12
        /*0716*/ 	.short	(.L_314 - .L_313)
	.align		4
.L_313:
        /*0718*/ 	.word	index@(_ZN7cutlass13device_kernelIN5flash19enable_sm80_to_sm89INS1_16FlashAttnBwdSm80INS1_25CollectiveMainloopBwdSm80ILi2ELi2EN4cute5tupleIJNS5_1CILi64EEENS7_ILi128EEENS7_ILi96EEEEEENS_10bfloat16_tEfNS_4arch4Sm80ELb0ELb1ELb1ELb0ELb1ELb0ELb0ELb0ELi2ELi2ELi4ELi2ELb0EEENS1_24CollectiveEpilogueBwdGQAISB_fSE_Li256ELb0ELb1EEENS1_19SingleTileSchedulerILb0ELb0ELb0ELi128EEEEEEEEEvNT_6ParamsE)
        /*071c*/ 	.word	0x00000000


	//----- nvinfo : EIATTR_MIN_STACK_SIZE
	.align		4
.L_314:
        /*0720*/ 	.byte	0x04, 0x12
        /*0722*/ 	.short	(.L_316 - .L_315)
	.align		4
.L_315:
        /*0724*/ 	.word	index@(_ZN7cutlass13device_kernelIN5flash19enable_sm80_to_sm89INS1_16FlashAttnBwdSm80INS1_25CollectiveMainloopBwdSm80ILi2ELi2EN4cute5tupleIJNS5_1CILi64EEENS7_ILi128EEENS7_ILi96EEEEEENS_10bfloat16_tEfNS_4arch4Sm80ELb0ELb1ELb1ELb1ELb0ELb0ELb0ELb0ELi2ELi2ELi4ELi2ELb0EEENS1_21CollectiveEpilogueBwdISB_SC_SE_Li256ELb1ELb0ELi2EEENS1_19SingleTileSchedulerILb1ELb0ELb0ELi128EEEEEEEEEvNT_6ParamsE)
        /*0728*/ 	.word	0x00000000


	//----- nvinfo : EIATTR_MIN_STACK_SIZE
	.align		4
.L_316:
        /*072c*/ 	.byte	0x04, 0x12
        /*072e*/ 	.short	(.L_318 - .L_317)
	.align		4
.L_317:
        /*0730*/ 	.word	index@(_ZN7cutlass13device_kernelIN5flash19enable_sm80_to_sm89INS1_16FlashAttnBwdSm80INS1_25CollectiveMainloopBwdSm80ILi2ELi2EN4cute5tupleIJNS5_1CILi64EEENS7_ILi128EEENS7_ILi96EEEEEENS_10bfloat16_tEfNS_4arch4Sm80ELb0ELb1ELb1ELb1ELb1ELb0ELb0ELb0ELi2ELi2ELi4ELi2ELb0EEENS1_21CollectiveEpilogueBwdISB_SC_SE_Li256ELb1ELb0ELi2EEENS1_19SingleTileSchedulerILb1ELb0ELb0ELi128EEEEEEEEEvNT_6ParamsE)
        /*0734*/ 	.word	0x00000000


	//----- nvinfo : EIATTR_MIN_STACK_SIZE
	.align		4
.L_318:
        /*0738*/ 	.byte	0x04, 0x12
        /*073a*/ 	.short	(.L_320 - .L_319)
	.align		4
.L_319:
        /*073c*/ 	.word	index@(_ZN7cutlass13device_kernelIN5flash19enable_sm80_to_sm89INS1_16FlashAttnBwdSm80INS1_25CollectiveMainloopBwdSm80ILi2ELi2EN4cute5tupleIJNS5_1CILi64EEENS7_ILi128EEENS7_ILi96EEEEEENS_10bfloat16_tEfNS_4arch4Sm80ELb0ELb1ELb1ELb1ELb0ELb0ELb0ELb0ELi2ELi2ELi4ELi2ELb0EEENS1_24CollectiveEpilogueBwdGQAISB_fSE_Li256ELb1ELb0EEENS1_19SingleTileSchedulerILb1ELb0ELb0ELi128EEEEEEEEEvNT_6ParamsE)
        /*0740*/ 	.word	0x00000000


	//----- nvinfo : EIATTR_MIN_STACK_SIZE
	.align		4
.L_320:
        /*0744*/ 	.byte	0x04, 0x12
        /*0746*/ 	.short	(.L_322 - .L_321)
	.align		4
.L_321:
        /*0748*/ 	.word	index@(_ZN7cutlass13device_kernelIN5flash19enable_sm80_to_sm89INS1_16FlashAttnBwdSm80INS1_25CollectiveMainloopBwdSm80ILi2ELi2EN4cute5tupleIJNS5_1CILi64EEENS7_ILi128EEENS7_ILi96EEEEEENS_10bfloat16_tEfNS_4arch4Sm80ELb0ELb1ELb1ELb1ELb1ELb0ELb0ELb0ELi2ELi2ELi4ELi2ELb0EEENS1_24CollectiveEpilogueBwdGQAISB_fSE_Li256ELb1ELb1EEENS1_19SingleTileSchedulerILb1ELb0ELb0ELi128EEEEEEEEEvNT_6ParamsE)
        /*074c*/ 	.word	0x00000000


	//----- nvinfo : EIATTR_MIN_STACK_SIZE
	.align		4
.L_322:
        /*0750*/ 	.byte	0x04, 0x12
        /*0752*/ 	.short	(.L_324 - .L_323)
	.align		4
.L_323:
        /*0754*/ 	.word	index@(_ZN7cutlass13device_kernelIN5flash19enable_sm80_to_sm89INS1_16FlashAttnBwdSm80INS1_25CollectiveMainloopBwdSm80ILi2ELi2EN4cute5tupleIJNS5_1CILi64EEENS7_ILi128EEENS7_ILi96EEEEEENS_10bfloat16_tEfNS_4arch4Sm80ELb1ELb0ELb1ELb0ELb0ELb0ELb0ELb0ELi2ELi2ELi4ELi2ELb0EEENS1_21CollectiveEpilogueBwdISB_SC_SE_Li256ELb0ELb0ELi2EEENS1_25SingleTileBwdLPTSchedulerILb0ELi128ELb0EEEEEEEEEvNT_6ParamsE)
        /*0758*/ 	.word	0x00000000


	//----- nvinfo : EIATTR_MIN_STACK_SIZE
	.align		4
.L_324:
        /*075c*/ 	.byte	0x04, 0x12
        /*075e*/ 	.short	(.L_326 - .L_325)
	.align		4
.L_325:
        /*0760*/ 	.word	index@(_ZN7cutlass13device_kernelIN5flash19enable_sm80_to_sm89INS1_16FlashAttnBwdSm80INS1_25CollectiveMainloopBwdSm80ILi2ELi2EN4cute5tupleIJNS5_1CILi64EEENS7_ILi128EEENS7_ILi96EEEEEENS_10bfloat16_tEfNS_4arch4Sm80ELb1ELb0ELb1ELb0ELb1ELb0ELb0ELb0ELi2ELi2ELi4ELi2ELb0EEENS1_21CollectiveEpilogueBwdISB_SC_SE_Li256ELb0ELb0ELi2EEENS1_25SingleTileBwdLPTSchedulerILb0ELi128ELb1EEEEEEEEEvNT_6ParamsE)
        /*0764*/ 	.word	0x00000000


	//----- nvinfo : EIATTR_MIN_STACK_SIZE
	.align		4
.L_326:
        /*0768*/ 	.byte	0x04, 0x12
        /*076a*/ 	.short	(.L_328 - .L_327)
	.align		4
.L_327:
        /*076c*/ 	.word	index@(_ZN7cutlass13device_kernelIN5flash19enable_sm80_to_sm89INS1_16FlashAttnBwdSm80INS1_25CollectiveMainloopBwdSm80ILi2ELi2EN4cute5tupleIJNS5_1CILi64EEENS7_ILi128EEENS7_ILi96EEEEEENS_10bfloat16_tEfNS_4arch4Sm80ELb1ELb0ELb1ELb0ELb0ELb0ELb0ELb0ELi2ELi2ELi4ELi2ELb0EEENS1_24CollectiveEpilogueBwdGQAISB_fSE_Li256ELb0ELb0EEENS1_25SingleTileBwdLPTSchedulerILb0ELi128ELb0EEEEEEEEEvNT_6ParamsE)
        /*0770*/ 	.word	0x00000000


	//----- nvinfo : EIATTR_MIN_STACK_SIZE
	.align		4
.L_328:
        /*0774*/ 	.byte	0x04, 0x12
        /*0776*/ 	.short	(.L_330 - .L_329)
	.align		4
.L_329:
        /*0778*/ 	.word	index@(_ZN7cutlass13device_kernelIN5flash19enable_sm80_to_sm89INS1_16FlashAttnBwdSm80INS1_25CollectiveMainloopBwdSm80ILi2ELi2EN4cute5tupleIJNS5_1CILi64EEENS7_ILi128EEENS7_ILi96EEEEEENS_10bfloat16_tEfNS_4arch4Sm80ELb1ELb0ELb1ELb0ELb1ELb0ELb0ELb0ELi2ELi2ELi4ELi2ELb0EEENS1_24CollectiveEpilogueBwdGQAISB_fSE_Li256ELb0ELb1EEENS1_25SingleTileBwdLPTSchedulerILb0ELi128ELb1EEEEEEEEEvNT_6ParamsE)
        /*077c*/ 	.word	0x00000000


	//----- nvinfo : EIATTR_MIN_STACK_SIZE
	.align		4
.L_330:
        /*0780*/ 	.byte	0x04, 0x12
        /*0782*/ 	.short	(.L_332 - .L_331)
	.align		4
.L_331:
        /*0784*/ 	.word	index@(_ZN7cutlass13device_kernelIN5flash22FlashAttnBwdPreprocessIN4cute5tupleIJNS3_1CILi64EEENS5_ILi96EEEEEENS_10bfloat16_tEfNS_4arch4Sm80ELb1ELb0EEEEEvNT_6ParamsE)
        /*0788*/ 	.word	0x00000000


	//----- nvinfo : EIATTR_MIN_STACK_SIZE
	.align		4
.L_332:
        /*078c*/ 	.byte	0x04, 0x12
        /*078e*/ 	.short	(.L_334 - .L_333)
	.align		4
.L_333:
        /*0790*/ 	.word	index@(_ZN7cutlass13device_kernelIN5flash19enable_sm80_to_sm89INS1_16FlashAttnBwdSm80INS1_25CollectiveMainloopBwdSm80ILi2ELi2EN4cute5tupleIJNS5_1CILi64EEENS7_ILi128EEENS7_ILi96EEEEEENS_10bfloat16_tEfNS_4arch4Sm80ELb1ELb0ELb1ELb1ELb0ELb0ELb0ELb0ELi2ELi2ELi4ELi2ELb0EEENS1_21CollectiveEpilogueBwdISB_SC_SE_Li256ELb1ELb0ELi2EEENS1_25SingleTileBwdLPTSchedulerILb1ELi128ELb0EEEEEEEEEvNT_6ParamsE)
        /*0794*/ 	.word	0x00000000


	//----- nvinfo : EIATTR_MIN_STACK_SIZE
	.align		4
.L_334:
        /*0798*/ 	.byte	0x04, 0x12
        /*079a*/ 	.short	(.L_336 - .L_335)
	.align		4
.L_335:
        /*079c*/ 	.word	index@(_ZN7cutlass13device_kernelIN5flash19enable_sm80_to_sm89INS1_16FlashAttnBwdSm80INS1_25CollectiveMainloopBwdSm80ILi2ELi2EN4cute5tupleIJNS5_1CILi64EEENS7_ILi128EEENS7_ILi96EEEEEENS_10bfloat16_tEfNS_4arch4Sm80ELb1ELb0ELb1ELb1ELb1ELb0ELb0ELb0ELi2ELi2ELi4ELi2ELb0EEENS1_21CollectiveEpilogueBwdISB_SC_SE_Li256ELb1ELb0ELi2EEENS1_25SingleTileBwdLPTSchedulerILb1ELi128ELb1EEEEEEEEEvNT_6ParamsE)
        /*07a0*/ 	.word	0x00000000


	//----- nvinfo : EIATTR_MIN_STACK_SIZE
	.align		4
.L_336:
        /*07a4*/ 	.byte	0x04, 0x12
        /*07a6*/ 	.short	(.L_338 - .L_337)
	.align		4
.L_337:
        /*07a8*/ 	.word	index@(_ZN7cutlass13device_kernelIN5flash19enable_sm80_to_sm89INS1_16FlashAttnBwdSm80INS1_25CollectiveMainloopBwdSm80ILi2ELi2EN4cute5tupleIJNS5_1CILi64EEENS7_ILi128EEENS7_ILi96EEEEEENS_10bfloat16_tEfNS_4arch4Sm80ELb1ELb0ELb1ELb1ELb0ELb0ELb0ELb0ELi2ELi2ELi4ELi2ELb0EEENS1_24CollectiveEpilogueBwdGQAISB_fSE_Li256ELb1ELb0EEENS1_25SingleTileBwdLPTSchedulerILb1ELi128ELb0EEEEEEEEEvNT_6ParamsE)
        /*07ac*/ 	.word	0x00000000


	//----- nvinfo : EIATTR_MIN_STACK_SIZE
	.align		4
.L_338:
        /*07b0*/ 	.byte	0x04, 0x12
        /*07b2*/ 	.short	(.L_340 - .L_339)
	.align		4
.L_339:
        /*07b4*/ 	.word	index@(_ZN7cutlass13device_kernelIN5flash32FlashAttnBwdPostprocessConvertdQIN4cute5tupleIJNS3_1CILi128EEENS5_ILi96EEEEEENS_10bfloat16_tEfNS_4arch4Sm80ELi256ENS3_8TiledMMAINS3_8MMA_AtomIJNS3_30SM80_16x8x16_F32BF16BF16F32_TNEEEENS3_6LayoutINS4_IJNS5_ILi4EEENS5_ILi2EEENS5_ILi1EEEEEENS4_IJSJ_SH_NS5_ILi0EEEEEEEENS4_IJNS5_ILi64EEENS5_ILi32EEENS5_ILi16EEEEEEEELb0EEEEEvNT_6ParamsE)
        /*07b8*/ 	.word	0x00000000


	//----- nvinfo : EIATTR_MIN_STACK_SIZE
	.align		4
.L_340:
        /*07bc*/ 	.byte	0x04, 0x12
        /*07be*/ 	.short	(.L_342 - .L_341)
	.align		4
.L_341:
        /*07c0*/ 	.word	index@(_ZN7cutlass13device_kernelIN5flash32FlashAttnBwdPostprocessConvertdQIN4cute5tupleIJNS3_1CILi64EEENS5_ILi96EEEEEENS_10bfloat16_tEfNS_4arch4Sm80ELi256ENS3_8TiledMMAINS3_8MMA_AtomIJNS3_30SM80_16x8x16_F32BF16BF16F32_TNEEEENS3_6LayoutINS4_IJNS5_ILi2EEENS5_ILi4EEENS5_ILi1EEEEEENS4_IJSJ_SH_NS5_ILi0EEEEEEEENS4_IJNS5_ILi32EEESO_NS5_ILi16EEEEEEEELb0EEEEEvNT_6ParamsE)
        /*07c4*/ 	.word	0x00000000


	//----- nvinfo : EIATTR_MIN_STACK_SIZE
	.align		4
.L_342:
        /*07c8*/ 	.byte	0x04, 0x12
        /*07ca*/ 	.short	(.L_344 - .L_343)
	.align		4
.L_343:
        /*07cc*/ 	.word	index@(_ZN7cutlass13device_kernelIN5flash19enable_sm80_to_sm89INS1_16FlashAttnBwdSm80INS1_25CollectiveMainloopBwdSm80ILi2ELi2EN4cute5tupleIJNS5_1CILi64EEENS7_ILi128EEENS7_ILi96EEEEEENS_10bfloat16_tEfNS_4arch4Sm80ELb1ELb0ELb1ELb1ELb1ELb0ELb0ELb0ELi2ELi2ELi4ELi2ELb0EEENS1_24CollectiveEpilogueBwdGQAISB_fSE_Li256ELb1ELb1EEENS1_25SingleTileBwdLPTSchedulerILb1ELi128ELb1EEEEEEEEEvNT_6ParamsE)
        /*07d0*/ 	.word	0x00000000


	//----- nvinfo : EIATTR_MIN_STACK_SIZE
	.align		4
.L_344:
        /*07d4*/ 	.byte	0x04, 0x12
        /*07d6*/ 	.short	(.L_346 - .L_345)
	.align		4
.L_345:
        /*07d8*/ 	.word	index@(_ZN7cutlass13device_kernelIN5flash22FlashAttnBwdPreprocessIN4cute5tupleIJNS3_1CILi64EEENS5_ILi96EEEEEENS_10bfloat16_tEfNS_4arch4Sm80ELb1ELb1EEEEEvNT_6ParamsE)
        /*07dc*/ 	.word	0x00000000
.L_346:


//--------------------- .nv.info._ZN7cutlass13device_kernelIN5flash19enable_sm80_to_sm89INS1_16FlashAttnBwdSm80INS1_25CollectiveMainloopBwdSm80ILi2ELi1EN4cute5tupleIJNS5_1CILi64EEENS7_ILi128EEENS7_ILi96EEEEEENS_10bfloat16_tEfNS_4arch4Sm80ELb0ELb0ELb1ELb0ELb0ELb0ELb0ELb0ELi2ELi2ELi4ELi2ELb1EEENS1_21CollectiveEpilogueBwdISB_SC_SE_Li256ELb0ELb0ELi2EEENS1_19SingleTileSchedulerILb0ELb0ELb0ELi128EEEEEEEEEvNT_6ParamsE --------------------------
	.section	.nv.info._ZN7cutlass13device_kernelIN5flash19enable_sm80_to_sm89INS1_16FlashAttnBwdSm80INS1_25CollectiveMainloopBwdSm80ILi2ELi1EN4cute5tupleIJNS5_1CILi64EEENS7_ILi128EEENS7_ILi96EEEEEENS_10bfloat16_tEfNS_4arch4Sm80ELb0ELb0ELb1ELb0ELb0ELb0ELb0ELb0ELi2ELi2ELi4ELi2ELb1EEENS1_21CollectiveEpilogueBwdISB_SC_SE_Li256ELb0ELb0ELi2EEENS1_19SingleTileSchedulerILb0ELb0ELb0ELi128EEEEEEEEEvNT_6ParamsE,"",@"SHT_CUDA_INFO"
	.sectionflags	@""
	.align	4


	//----- nvinfo : EIATTR_CUDA_API_VERSION
	.align		4
        /*0000*/ 	.byte	0x04, 0x37
        /*0002*/ 	.short	(.L_348 - .L_347)
.L_347:
        /*0004*/ 	.word	0x00000082


	//----- nvinfo : EIATTR_SW2861232_WAR
	.align		4
.L_348:
        /*0008*/ 	.byte	0x01, 0x35
	.zero		2


	//----- nvinfo : EIATTR_PARAM_CBANK
	.align		4
        /*000c*/ 	.byte	0x04, 0x0a
        /*000e*/ 	.short	(.L_350 - .L_349)
	.align		4
.L_349:
        /*0010*/ 	.word	index@(.nv.constant0._ZN7cutlass13device_kernelIN5flash19enable_sm80_to_sm89INS1_16FlashAttnBwdSm80INS1_25CollectiveMainloopBwdSm80ILi2ELi1EN4cute5tupleIJNS5_1CILi64EEENS7_ILi128EEENS7_ILi96EEEEEENS_10bfloat16_tEfNS_4arch4Sm80ELb0ELb0ELb1ELb0ELb0ELb0ELb0ELb0ELi2ELi2ELi4ELi2ELb1EEENS1_21CollectiveEpilogueBwdISB_SC_SE_Li256ELb0ELb0ELi2EEENS1_19SingleTileSchedulerILb0ELb0ELb0ELi128EEEEEEEEEvNT_6ParamsE)
        /*0014*/ 	.short	0x0160
        /*0016*/ 	.short	0x0270


	//----- nvinfo : EIATTR_CBANK_PARAM_SIZE
	.align		4
.L_350:
        /*0018*/ 	.byte	0x03, 0x19
        /*001a*/ 	.short	0x0270


	//----- nvinfo : EIATTR_KPARAM_INFO
	.align		4
        /*001c*/ 	.byte	0x04, 0x17
        /*001e*/ 	.short	(.L_352 - .L_351)
.L_351:
        /*0020*/ 	.word	0x00000000
        /*0024*/ 	.short	0x0000
        /*0026*/ 	.short	0x0000
        /*0028*/ 	.byte	0x00, 0xf0, 0xc1, 0x09


	//----- nvinfo : EIATTR_MAXREG_COUNT
	.align		4
.L_352:
        /*002c*/ 	.byte	0x03, 0x1b
        /*002e*/ 	.short	0x00ff


	//----- nvinfo : EIATTR_NUM_BARRIERS
	.align		4
        /*0030*/ 	.byte	0x02, 0x4c
        /*0032*/ 	.byte	0x02
	.zero		1


	//----- nvinfo : EIATTR_ANNOTATIONS
	.align		4
        /*0034*/ 	.byte	0x04, 0x55
        /*0036*/ 	.short	(.L_354 - .L_353)


	//   ....[0]....
.L_353:
        /*0038*/ 	.word	0x00000001
        /*003c*/ 	.byte	0xe0, 0x01, 0x00, 0x00, 0x01, 0x00, 0x00, 0x00, 0x40, 0x03, 0x00, 0x00, 0x01, 0x00, 0x00, 0x00
        /* <DEDUP_REMOVED lines=20> */
        /*018c*/ 	.byte	0xc0, 0x5b, 0x00, 0x00, 0x01, 0x00, 0x00, 0x00, 0xf0, 0x5b, 0x00, 0x00


	//----- nvinfo : EIATTR_MERCURY_ISA_VERSION
	.align		4
.L_354:
        /*0198*/ 	.byte	0x03, 0x5f
        /*019a*/ 	.short	0x0000


	//----- nvinfo : EIATTR_EXIT_INSTR_OFFSETS
	.align		4
        /*019c*/ 	.byte	0x04, 0x1c
        /*019e*/ 	.short	(.L_356 - .L_355)


	//   ....[0]....
.L_355:
        /*01a0*/ 	.word	0x00000040


	//   ....[1]....
        /*01a4*/ 	.word	0x00006d80


	//   ....[2]....
        /*01a8*/ 	.word	0x00006e70


	//   ....[3]....
        /*01ac*/ 	.word	0x00006e90


	//----- nvinfo : EIATTR_CTAIDZ_USED
	.align		4
.L_356:
        /*01b0*/ 	.byte	0x01, 0x04
	.zero		2


	//----- nvinfo : EIATTR_MAX_THREADS
	.align		4
        /*01b4*/ 	.byte	0x04, 0x05
        /*01b6*/ 	.short	(.L_358 - .L_357)
.L_357:
        /*01b8*/ 	.word	0x00000100
        /*01bc*/ 	.word	0x00000001
        /*01c0*/ 	.word	0x00000001


	//----- nvinfo : EIATTR_CRS_STACK_SIZE
	.align		4
.L_358:
        /*01c4*/ 	.byte	0x04, 0x1e
        /*01c6*/ 	.short	(.L_360 - .L_359)
.L_359:
        /*01c8*/ 	.word	0x00000000
.L_360:


//--------------------- .nv.info._ZN7cutlass13device_kernelIN5flash19enable_sm80_to_sm89INS1_16FlashAttnBwdSm80INS1_25CollectiveMainloopBwdSm80ILi2ELi1EN4cute5tupleIJNS5_1CILi64EEENS7_ILi128EEENS7_ILi96EEEEEENS_10bfloat16_tEfNS_4arch4Sm80ELb0ELb0ELb1ELb0ELb1ELb0ELb0ELb0ELi2ELi2ELi4ELi2ELb1EEENS1_21CollectiveEpilogueBwdISB_SC_SE_Li256ELb0ELb0ELi2EEENS1_19SingleTileSchedulerILb0ELb0ELb0ELi128EEEEEEEEEvNT_6ParamsE --------------------------
	.section	.nv.info._ZN7cutlass13device_kernelIN5flash19enable_sm80_to_sm89INS1_16FlashAttnBwdSm80INS1_25CollectiveMainloopBwdSm80ILi2ELi1EN4cute5tupleIJNS5_1CILi64EEENS7_ILi128EEENS7_ILi96EEEEEENS_10bfloat16_tEfNS_4arch4Sm80ELb0ELb0ELb1ELb0ELb1ELb0ELb0ELb0ELi2ELi2ELi4ELi2ELb1EEENS1_21CollectiveEpilogueBwdISB_SC_SE_Li256ELb0ELb0ELi2EEENS1_19SingleTileSchedulerILb0ELb0ELb0ELi128EEEEEEEEEvNT_6ParamsE,"",@"SHT_CUDA_INFO"
	.sectionflags	@""
	.align	4


	//----- nvinfo : EIATTR_CUDA_API_VERSION
	.align		4
        /*0000*/ 	.byte	0x04, 0x37
        /*0002*/ 	.short	(.L_362 - .L_361)
.L_361:
        /*0004*/ 	.word	0x00000082


	//----- nvinfo : EIATTR_SW2861232_WAR
	.align		4
.L_362:
        /*0008*/ 	.byte	0x01, 0x35
	.zero		2


	//----- nvinfo : EIATTR_PARAM_CBANK
	.align		4
        /*000c*/ 	.byte	0x04, 0x0a
        /*000e*/ 	.short	(.L_364 - .L_363)
	.align		4
.L_363:
        /*0010*/ 	.word	index@(.nv.constant0._ZN7cutlass13device_kernelIN5flash19enable_sm80_to_sm89INS1_16FlashAttnBwdSm80INS1_25CollectiveMainloopBwdSm80ILi2ELi1EN4cute5tupleIJNS5_1CILi64EEENS7_ILi128EEENS7_ILi96EEEEEENS_10bfloat16_tEfNS_4arch4Sm80ELb0ELb0ELb1ELb0ELb1ELb0ELb0ELb0ELi2ELi2ELi4ELi2ELb1EEENS1_21CollectiveEpilogueBwdISB_SC_SE_Li256ELb0ELb0ELi2EEENS1_19SingleTileSchedulerILb0ELb0ELb0ELi128EEEEEEEEEvNT_6ParamsE)
        /*0014*/ 	.short	0x0160
        /*0016*/ 	.short	0x0270


	//----- nvinfo : EIATTR_CBANK_PARAM_SIZE
	.align		4
.L_364:
        /*0018*/ 	.byte	0x03, 0x19
        /*001a*/ 	.short	0x0270


	//----- nvinfo : EIATTR_KPARAM_INFO
	.align		4
        /*001c*/ 	.byte	0x04, 0x17
        /*001e*/ 	.short	(.L_366 - .L_365)
.L_365:
        /*0020*/ 	.word	0x00000000
        /*0024*/ 	.short	0x0000
        /*0026*/ 	.short	0x0000
        /*0028*/ 	.byte	0x00, 0xf0, 0xc1, 0x09


	//----- nvinfo : EIATTR_MAXREG_COUNT
	.align		4
.L_366:
        /*002c*/ 	.byte	0x03, 0x1b
        /*002e*/ 	.short	0x00ff


	//----- nvinfo : EIATTR_NUM_BARRIERS
	.align		4
        /*0030*/ 	.byte	0x02, 0x4c
        /*0032*/ 	.byte	0x02
	.zero		1


	//----- nvinfo : EIATTR_ANNOTATIONS
	.align		4
        /*0034*/ 	.byte	0x04, 0x55
        /*0036*/ 	.short	(.L_368 - .L_367)


	//   ....[0]....
.L_367:
        /* <DEDUP_REMOVED lines=23> */


	//----- nvinfo : EIATTR_MERCURY_ISA_VERSION
	.align		4
.L_368:
        /*0198*/ 	.byte	0x03, 0x5f
        /*019a*/ 	.short	0x0000


	//----- nvinfo : EIATTR_EXIT_INSTR_OFFSETS
	.align		4
        /*019c*/ 	.byte	0x04, 0x1c
        /*019e*/ 	.short	(.L_370 - .L_369)


	//   ....[0]....
.L_369:
        /*01a0*/ 	.word	0x00000040


	//   ....[1]....
        /*01a4*/ 	.word	0x00006d80


	//   ....[2]....
        /*01a8*/ 	.word	0x00006e70


	//   ....[3]....
        /*01ac*/ 	.word	0x00006e90


	//----- nvinfo : EIATTR_CTAIDZ_USED
	.align		4
.L_370:
        /*01b0*/ 	.byte	0x01, 0x04
	.zero		2


	//----- nvinfo : EIATTR_MAX_THREADS
	.align		4
        /*01b4*/ 	.byte	0x04, 0x05
        /*01b6*/ 	.short	(.L_372 - .L_371)
.L_371:
        /*01b8*/ 	.word	0x00000100
        /*01bc*/ 	.word	0x00000001
        /*01c0*/ 	.word	0x00000001


	//----- nvinfo : EIATTR_CRS_STACK_SIZE
	.align		4
.L_372:
        /*01c4*/ 	.byte	0x04, 0x1e
        /*01c6*/ 	.short	(.L_374 - .L_373)
.L_373:
        /*01c8*/ 	.word	0x00000000
.L_374:


//--------------------- .nv.info._ZN7cutlass13device_kernelIN5flash19enable_sm80_to_sm89INS1_16FlashAttnBwdSm80INS1_25CollectiveMainloopBwdSm80ILi2ELi1EN4cute5tupleIJNS5_1CILi64EEENS7_ILi128EEENS7_ILi96EEEEEENS_10bfloat16_tEfNS_4arch4Sm80ELb0ELb0ELb1ELb0ELb0ELb0ELb0ELb0ELi2ELi2ELi4ELi2ELb1EEENS1_24CollectiveEpilogueBwdGQAISB_fSE_Li256ELb0ELb0EEENS1_19SingleTileSchedulerILb0ELb0ELb0ELi128EEEEEEEEEvNT_6ParamsE --------------------------
	.section	.nv.info._ZN7cutlass13device_kernelIN5flash19enable_sm80_to_sm89INS1_16FlashAttnBwdSm80INS1_25CollectiveMainloopBwdSm80ILi2ELi1EN4cute5tupleIJNS5_1CILi64EEENS7_ILi128EEENS7_ILi96EEEEEENS_10bfloat16_tEfNS_4arch4Sm80ELb0ELb0ELb1ELb0ELb0ELb0ELb0ELb0ELi2ELi2ELi4ELi2ELb1EEENS1_24CollectiveEpilogueBwdGQAISB_fSE_Li256ELb0ELb0EEENS1_19SingleTileSchedulerILb0ELb0ELb0ELi128EEEEEEEEEvNT_6ParamsE,"",@"SHT_CUDA_INFO"
	.sectionflags	@""
	.align	4


	//----- nvinfo : EIATTR_CUDA_API_VERSION
	.align		4
        /*0000*/ 	.byte	0x04, 0x37
        /*0002*/ 	.short	(.L_376 - .L_375)
.L_375:
        /*0004*/ 	.word	0x00000082


	//----- nvinfo : EIATTR_SW2861232_WAR
	.align		4
.L_376:
        /*0008*/ 	.byte	0x01, 0x35
	.zero		2


	//----- nvinfo : EIATTR_PARAM_CBANK
	.align		4
        /*000c*/ 	.byte	0x04, 0x0a
        /*000e*/ 	.short	(.L_378 - .L_377)
	.align		4
.L_377:
        /*0010*/ 	.word	index@(.nv.constant0._ZN7cutlass13device_kernelIN5flash19enable_sm80_to_sm89INS1_16FlashAttnBwdSm80INS1_25CollectiveMainloopBwdSm80ILi2ELi1EN4cute5tupleIJNS5_1CILi64EEENS7_ILi128EEENS7_ILi96EEEEEENS_10bfloat16_tEfNS_4arch4Sm80ELb0ELb0ELb1ELb0ELb0ELb0ELb0ELb0ELi2ELi2ELi4ELi2ELb1EEENS1_24CollectiveEpilogueBwdGQAISB_fSE_Li256ELb0ELb0EEENS1_19SingleTileSchedulerILb0ELb0ELb0ELi128EEEEEEEEEvNT_6ParamsE)
        /*0014*/ 	.short	0x0160
        /*0016*/ 	.short	0x0278


	//----- nvinfo : EIATTR_CBANK_PARAM_SIZE
	.align		4
.L_378:
        /*0018*/ 	.byte	0x03, 0x19
        /*001a*/ 	.short	0x0278


	//----- nvinfo : EIATTR_KPARAM_INFO
	.align		4
        /*001c*/ 	.byte	0x04, 0x17
        /*001e*/ 	.short	(.L_380 - .L_379)
.L_379:
        /*0020*/ 	.word	0x00000000
        /*0024*/ 	.short	0x0000
        /*0026*/ 	.short	0x0000
        /*0028*/ 	.byte	0x00, 0xf0, 0xe1, 0x09


	//----- nvinfo : EIATTR_MAXREG_COUNT
	.align		4
.L_380:
        /*002c*/ 	.byte	0x03, 0x1b
        /*002e*/ 	.short	0x00ff


	//----- nvinfo : EIATTR_NUM_BARRIERS
	.align		4
        /*0030*/ 	.byte	0x02, 0x4c
        /*0032*/ 	.byte	0x02
	.zero		1


	//----- nvinfo : EIATTR_ANNOTATIONS
	.align		4
        /*0034*/ 	.byte	0x04, 0x55
        /*0036*/ 	.short	(.L_382 - .L_381)


	//   ....[0]....
.L_381:
        /* <DEDUP_REMOVED lines=19> */
        /*015c*/ 	.byte	0xa0, 0x5a, 0x00, 0x00


	//----- nvinfo : EIATTR_MERCURY_ISA_VERSION
	.align		4
.L_382:
        /*0160*/ 	.byte	0x03, 0x5f
        /*0162*/ 	.short	0x0000


	//----- nvinfo : EIATTR_EXIT_INSTR_OFFSETS
	.align		4
        /*0164*/ 	.byte	0x04, 0x1c
        /*0166*/ 	.short	(.L_384 - .L_383)


	//   ....[0]....
.L_383:
        /*0168*/ 	.word	0x00000040


	//   ....[1]....
        /*016c*/ 	.word	0x00006650


	//----- nvinfo : EIATTR_CTAIDZ_USED
	.align		4
.L_384:
        /*0170*/ 	.byte	0x01, 0x04
	.zero		2


	//----- nvinfo : EIATTR_MAX_THREADS
	.align		4
        /*0174*/ 	.byte	0x04, 0x05
        /*0176*/ 	.short	(.L_386 - .L_385)
.L_385:
        /*0178*/ 	.word	0x00000100
        /*017c*/ 	.word	0x00000001
        /*0180*/ 	.word	0x00000001
.L_386:


//--------------------- .nv.info._ZN7cutlass13device_kernelIN5flash19enable_sm80_to_sm89INS1_16FlashAttnBwdSm80INS1_25CollectiveMainloopBwdSm80ILi2ELi1EN4cute5tupleIJNS5_1CILi64EEENS7_ILi128EEENS7_ILi96EEEEEENS_10bfloat16_tEfNS_4arch4Sm80ELb0ELb0ELb1ELb0ELb1ELb0ELb0ELb0ELi2ELi2ELi4ELi2ELb1EEENS1_24CollectiveEpilogueBwdGQAISB_fSE_Li256ELb0ELb1EEENS1_19SingleTileSchedulerILb0ELb0ELb0ELi128EEEEEEEEEvNT_6ParamsE --------------------------
	.section	.nv.info._ZN7cutlass13device_kernelIN5flash19enable_sm80_to_sm89INS1_16FlashAttnBwdSm80INS1_25CollectiveMainloopBwdSm80ILi2ELi1EN4cute5tupleIJNS5_1CILi64EEENS7_ILi128EEENS7_ILi96EEEEEENS_10bfloat16_tEfNS_4arch4Sm80ELb0ELb0ELb1ELb0ELb1ELb0ELb0ELb0ELi2ELi2ELi4ELi2ELb1EEENS1_24CollectiveEpilogueBwdGQAISB_fSE_Li256ELb0ELb1EEENS1_19SingleTileSchedulerILb0ELb0ELb0ELi128EEEEEEEEEvNT_6ParamsE,"",@"SHT_CUDA_INFO"
	.sectionflags	@""
	.align	4


	//----- nvinfo : EIATTR_CUDA_API_VERSION
	.align		4
        /*0000*/ 	.byte	0x04, 0x37
        /*0002*/ 	.short	(.L_388 - .L_387)
.L_387:
        /*0004*/ 	.word	0x00000082


	//----- nvinfo : EIATTR_SW2861232_WAR
	.align		4
.L_388:
        /*0008*/ 	.byte	0x01, 0x35
	.zero		2


	//----- nvinfo : EIATTR_PARAM_CBANK
	.align		4
        /*000c*/ 	.byte	0x04, 0x0a
        /*000e*/ 	.short	(.L_390 - .L_389)
	.align		4
.L_389:
        /*0010*/ 	.word	index@(.nv.constant0._ZN7cutlass13device_kernelIN5flash19enable_sm80_to_sm89INS1_16FlashAttnBwdSm80INS1_25CollectiveMainloopBwdSm80ILi2ELi1EN4cute5tupleIJNS5_1CILi64EEENS7_ILi128EEENS7_ILi96EEEEEENS_10bfloat16_tEfNS_4arch4Sm80ELb0ELb0ELb1ELb0ELb1ELb0ELb0ELb0ELi2ELi2ELi4ELi2ELb1EEENS1_24CollectiveEpilogueBwdGQAISB_fSE_Li256ELb0ELb1EEENS1_19SingleTileSchedulerILb0ELb0ELb0ELi128EEEEEEEEEvNT_6ParamsE)
        /*0014*/ 	.short	0x0160
        /*0016*/ 	.short	0x0278


	//----- nvinfo : EIATTR_CBANK_PARAM_SIZE
	.align		4
.L_390:
        /*0018*/ 	.byte	0x03, 0x19
        /*001a*/ 	.short	0x0278


	//----- nvinfo : EIATTR_KPARAM_INFO
	.align		4
        /*001c*/ 	.byte	0x04, 0x17
        /*001e*/ 	.short	(.L_392 - .L_391)
.L_391:
        /*0020*/ 	.word	0x00000000
        /*0024*/ 	.short	0x0000
        /*0026*/ 	.short	0x0000
        /*0028*/ 	.byte	0x00, 0xf0, 0xe1, 0x09


	//----- nvinfo : EIATTR_MAXREG_COUNT
	.align		4
.L_392:
        /*002c*/ 	.byte	0x03, 0x1b
        /*002e*/ 	.short	0x00ff


	//----- nvinfo : EIATTR_NUM_BARRIERS
	.align		4
        /*0030*/ 	.byte	0x02, 0x4c
        /*0032*/ 	.byte	0x02
	.zero		1


	//----- nvinfo : EIATTR_ANNOTATIONS
	.align		4
        /*0034*/ 	.byte	0x04, 0x55
        /*0036*/ 	.short	(.L_394 - .L_393)


	//   ....[0]....
.L_393:
        /* <DEDUP_REMOVED lines=20> */


	//----- nvinfo : EIATTR_MERCURY_ISA_VERSION
	.align		4
.L_394:
        /*0168*/ 	.byte	0x03, 0x5f
        /*016a*/ 	.short	0x0000


	//----- nvinfo : EIATTR_COOP_GROUP_MASK_REGIDS
	.align		4
        /*016c*/ 	.byte	0x04, 0x29
        /*016e*/ 	.short	(.L_396 - .L_395)


	//   ....[0]....
.L_395:
        /*0170*/ 	.word	0xffffffff


	//   ....[1]....
        /*0174*/ 	.word	0xffffffff


	//   ....[2]....
        /*0178*/ 	.word	0xffffffff


	//   ....[3]....
        /*017c*/ 	.word	0xffffffff


	//   ....[4]....
        /*0180*/ 	.word	0xffffffff


	//   ....[5]....
        /*0184*/ 	.word	0xffffffff


	//   ....[6]....
        /*0188*/ 	.word	0xffffffff


	//   ....[7]....
        /*018c*/ 	.word	0xffffffff


	//----- nvinfo : EIATTR_COOP_GROUP_INSTR_OFFSETS
	.align		4
.L_396:
        /*0190*/ 	.byte	0x04, 0x28
        /*0192*/ 	.short	(.L_398 - .L_397)


	//   ....[0]....
.L_397:
        /*0194*/ 	.word	0x00006090


	//   ....[1]....
        /*0198*/ 	.word	0x000060e0


	//   ....[2]....
        /*019c*/ 	.word	0x00006510


	//   ....[3]....
        /*01a0*/ 	.word	0x00006520


	//   ....[4]....
        /*01a4*/ 	.word	0x000066e0


	//   ....[5]....
        /*01a8*/ 	.word	0x000067d0


	//   ....[6]....
        /*01ac*/ 	.word	0x00006b00


	//   ....[7]....
        /*01b0*/ 	.word	0x00006b10


	//----- nvinfo : EIATTR_EXIT_INSTR_OFFSETS
	.align		4
.L_398:
        /*01b4*/ 	.byte	0x04, 0x1c
        /*01b6*/ 	.short	(.L_400 - .L_399)


	//   ....[0]....
.L_399:
        /*01b8*/ 	.word	0x00000040


	//   ....[1]....
        /*01bc*/ 	.word	0x00006b20


	//   ....[2]....
        /*01c0*/ 	.word	0x00006bc0


	//----- nvinfo : EIATTR_CTAIDZ_USED
	.align		4
.L_400:
        /*01c4*/ 	.byte	0x01, 0x04
	.zero		2


	//----- nvinfo : EIATTR_MAX_THREADS
	.align		4
        /*01c8*/ 	.byte	0x04, 0x05
        /*01ca*/ 	.short	(.L_402 - .L_401)
.L_401:
        /*01cc*/ 	.word	0x00000100
        /*01d0*/ 	.word	0x00000001
        /*01d4*/ 	.word	0x00000001


	//----- nvinfo : EIATTR_CRS_STACK_SIZE
	.align		4
.L_402:
        /*01d8*/ 	.byte	0x04, 0x1e
        /*01da*/ 	.short	(.L_404 - .L_403)
.L_403:
        /*01dc*/ 	.word	0x00000000
.L_404:


//--------------------- .nv.info._ZN7cutlass13device_kernelIN5flash19enable_sm80_to_sm89INS1_16FlashAttnBwdSm80INS1_25CollectiveMainloopBwdSm80ILi2ELi1EN4cute5tupleIJNS5_1CILi64EEENS7_ILi128EEENS7_ILi96EEEEEENS_10bfloat16_tEfNS_4arch4Sm80ELb0ELb0ELb1ELb1ELb0ELb0ELb0ELb0ELi2ELi2ELi4ELi2ELb1EEENS1_21CollectiveEpilogueBwdISB_SC_SE_Li256ELb1ELb0ELi2EEENS1_19SingleTileSchedulerILb1ELb0ELb0ELi128EEEEEEEEEvNT_6ParamsE --------------------------
	.section	.nv.info._ZN7cutlass13device_kernelIN5flash19enable_sm80_to_sm89INS1_16FlashAttnBwdSm80INS1_25CollectiveMainloopBwdSm80ILi2ELi1EN4cute5tupleIJNS5_1CILi64EEENS7_ILi128EEENS7_ILi96EEEEEENS_10bfloat16_tEfNS_4arch4Sm80ELb0ELb0ELb1ELb1ELb0ELb0ELb0ELb0ELi2ELi2ELi4ELi2ELb1EEENS1_21CollectiveEpilogueBwdISB_SC_SE_Li256ELb1ELb0ELi2EEENS1_19SingleTileSchedulerILb1ELb0ELb0ELi128EEEEEEEEEvNT_6ParamsE,"",@"SHT_CUDA_INFO"
	.sectionflags	@""
	.align	4


	//----- nvinfo : EIATTR_CUDA_API_VERSION
	.align		4
        /*0000*/ 	.byte	0x04, 0x37
        /*0002*/ 	.short	(.L_406 - .L_405)
.L_405:
        /*0004*/ 	.word	0x00000082


	//----- nvinfo : EIATTR_SW2861232_WAR
	.align		4
.L_406:
        /*0008*/ 	.byte	0x01, 0x35
	.zero		2


	//----- nvinfo : EIATTR_PARAM_CBANK
	.align		4
        /*000c*/ 	.byte	0x04, 0x0a
        /*000e*/ 	.short	(.L_408 - .L_407)
	.align		4
.L_407:
        /*0010*/ 	.word	index@(.nv.constant0._ZN7cutlass13device_kernelIN5flash19enable_sm80_to_sm89INS1_16FlashAttnBwdSm80INS1_25CollectiveMainloopBwdSm80ILi2ELi1EN4cute5tupleIJNS5_1CILi64EEENS7_ILi128EEENS7_ILi96EEEEEENS_10bfloat16_tEfNS_4arch4Sm80ELb0ELb0ELb1ELb1ELb0ELb0ELb0ELb0ELi2ELi2ELi4ELi2ELb1EEENS1_21CollectiveEpilogueBwdISB_SC_SE_Li256ELb1ELb0ELi2EEENS1_19SingleTileSchedulerILb1ELb0ELb0ELi128EEEEEEEEEvNT_6ParamsE)
        /*0014*/ 	.short	0x0160
        /*0016*/ 	.short	0x0270


	//----- nvinfo : EIATTR_CBANK_PARAM_SIZE
	.align		4
.L_408:
        /*0018*/ 	.byte	0x03, 0x19
        /*001a*/ 	.short	0x0270


	//----- nvinfo : EIATTR_KPARAM_INFO
	.align		4
        /*001c*/ 	.byte	0x04, 0x17
        /*001e*/ 	.short	(.L_410 - .L_409)
.L_409:
        /*0020*/ 	.word	0x00000000
        /*0024*/ 	.short	0x0000
        /*0026*/ 	.short	0x0000
        /*0028*/ 	.byte	0x00, 0xf0, 0xc1, 0x09


	//----- nvinfo : EIATTR_MAXREG_COUNT
	.align		4
.L_410:
        /*002c*/ 	.byte	0x03, 0x1b
        /*002e*/ 	.short	0x00ff


	//----- nvinfo : EIATTR_NUM_BARRIERS
	.align		4
        /*0030*/ 	.byte	0x02, 0x4c
        /*0032*/ 	.byte	0x02
	.zero		1


	//----- nvinfo : EIATTR_ANNOTATIONS
	.align		4
        /*0034*/ 	.byte	0x04, 0x55
        /*0036*/ 	.short	(.L_412 - .L_411)


	//   ....[0]....
.L_411:
        /* <DEDUP_REMOVED lines=19> */


	//----- nvinfo : EIATTR_MERCURY_ISA_VERSION
	.align		4
.L_412:
        /*0158*/ 	.byte	0x03, 0x5f
        /*015a*/ 	.short	0x0000


	//----- nvinfo : EIATTR_COOP_GROUP_MASK_REGIDS
	.align		4
        /*015c*/ 	.byte	0x04, 0x29
        /*015e*/ 	.short	(.L_414 - .L_413)


	//   ....[0]....
.L_413:
        /*0160*/ 	.word	0xffffffff


	//----- nvinfo : EIATTR_COOP_GROUP_INSTR_OFFSETS
	.align		4
.L_414:
        /*0164*/ 	.byte	0x04, 0x28
        /*0166*/ 	.short	(.L_416 - .L_415)


	//   ....[0]....
.L_415:
        /*0168*/ 	.word	0x000000a0


	//----- nvinfo : EIATTR_EXIT_INSTR_OFFSETS
	.align		4
.L_416:
        /*016c*/ 	.byte	0x04, 0x1c
        /*016e*/ 	.short	(.L_418 - .L_417)


	//   ....[0]....
.L_417:
        /*0170*/ 	.word	0x00000340


	//   ....[1]....
        /*0174*/ 	.word	0x00007260


	//   ....[2]....
        /*0178*/ 	.word	0x00007360


	//   ....[3]....
        /*017c*/ 	.word	0x00007380


	//   ....[4]....
        /*0180*/ 	.word	0x00007a50


	//   ....[5]....
        /*0184*/ 	.word	0x00007b40


	//   ....[6]....
        /*0188*/ 	.word	0x00007b60


	//----- nvinfo : EIATTR_CTAIDZ_USED
	.align		4
.L_418:
        /*018c*/ 	.byte	0x01, 0x04
	.zero		2


	//----- nvinfo : EIATTR_MAX_THREADS
	.align		4
        /*0190*/ 	.byte	0x04, 0x05
        /*0192*/ 	.short	(.L_420 - .L_419)
.L_419:
        /*0194*/ 	.word	0x00000100
        /*0198*/ 	.word	0x00000001
        /*019c*/ 	.word	0x00000001


	//----- nvinfo : EIATTR_CRS_STACK_SIZE
	.align		4
.L_420:
        /*01a0*/ 	.byte	0x04, 0x1e
        /*01a2*/ 	.short	(.L_422 - .L_421)
.L_421:
        /*01a4*/ 	.word	0x00000000
.L_422:


//--------------------- .nv.info._ZN7cutlass13device_kernelIN5flash19enable_sm80_to_sm89INS1_16FlashAttnBwdSm80INS1_25CollectiveMainloopBwdSm80ILi2ELi1EN4cute5tupleIJNS5_1CILi64EEENS7_ILi128EEENS7_ILi96EEEEEENS_10bfloat16_tEfNS_4arch4Sm80ELb0ELb0ELb1ELb1ELb1ELb0ELb0ELb0ELi2ELi2ELi4ELi2ELb1EEENS1_21CollectiveEpilogueBwdISB_SC_SE_Li256ELb1ELb0ELi2EEENS1_19SingleTileSchedulerILb1ELb0ELb0ELi128EEEEEEEEEvNT_6ParamsE --------------------------
	.section	.nv.info._ZN7cutlass13device_kernelIN5flash19enable_sm80_to_sm89INS1_16FlashAttnBwdSm80INS1_25CollectiveMainloopBwdSm80ILi2ELi1EN4cute5tupleIJNS5_1CILi64EEENS7_ILi128EEENS7_ILi96EEEEEENS_10bfloat16_tEfNS_4arch4Sm80ELb0ELb0ELb1ELb1ELb1ELb0ELb0ELb0ELi2ELi2ELi4ELi2ELb1EEENS1_21CollectiveEpilogueBwdISB_SC_SE_Li256ELb1ELb0ELi2EEENS1_19SingleTileSchedulerILb1ELb0ELb0ELi128EEEEEEEEEvNT_6ParamsE,"",@"SHT_CUDA_INFO"
	.sectionflags	@""
	.align	4


	//----- nvinfo : EIATTR_CUDA_API_VERSION
	.align		4
        /*0000*/ 	.byte	0x04, 0x37
        /*0002*/ 	.short	(.L_424 - .L_423)
.L_423:
        /*0004*/ 	.word	0x00000082


	//----- nvinfo : EIATTR_SW2861232_WAR
	.align		4
.L_424:
        /*0008*/ 	.byte	0x01, 0x35
	.zero		2


	//----- nvinfo : EIATTR_PARAM_CBANK
	.align		4
        /*000c*/ 	.byte	0x04, 0x0a
        /*000e*/ 	.short	(.L_426 - .L_425)
	.align		4
.L_425:
        /*0010*/ 	.word	index@(.nv.constant0._ZN7cutlass13device_kernelIN5flash19enable_sm80_to_sm89INS1_16FlashAttnBwdSm80INS1_25CollectiveMainloopBwdSm80ILi2ELi1EN4cute5tupleIJNS5_1CILi64EEENS7_ILi128EEENS7_ILi96EEEEEENS_10bfloat16_tEfNS_4arch4Sm80ELb0ELb0ELb1ELb1ELb1ELb0ELb0ELb0ELi2ELi2ELi4ELi2ELb1EEENS1_21CollectiveEpilogueBwdISB_SC_SE_Li256ELb1ELb0ELi2EEENS1_19SingleTileSchedulerILb1ELb0ELb0ELi128EEEEEEEEEvNT_6ParamsE)
        /*0014*/ 	.short	0x0160
        /*0016*/ 	.short	0x0270


	//----- nvinfo : EIATTR_CBANK_PARAM_SIZE
	.align		4
.L_426:
        /*0018*/ 	.byte	0x03, 0x19
        /*001a*/ 	.short	0x0270


	//----- nvinfo : EIATTR_KPARAM_INFO
	.align		4
        /*001c*/ 	.byte	0x04, 0x17
        /*001e*/ 	.short	(.L_428 - .L_427)
.L_427:
        /*0020*/ 	.word	0x00000000
        /*0024*/ 	.short	0x0000
        /*0026*/ 	.short	0x0000
        /*0028*/ 	.byte	0x00, 0xf0, 0xc1, 0x09


	//----- nvinfo : EIATTR_MAXREG_COUNT
	.align		4
.L_428:
        /*002c*/ 	.byte	0x03, 0x1b
        /*002e*/ 	.short	0x00ff


	//----- nvinfo : EIATTR_NUM_BARRIERS
	.align		4
        /*0030*/ 	.byte	0x02, 0x4c
        /*0032*/ 	.byte	0x02
	.zero		1


	//----- nvinfo : EIATTR_ANNOTATIONS
	.align		4
        /*0034*/ 	.byte	0x04, 0x55
        /*0036*/ 	.short	(.L_430 - .L_429)


	//   ....[0]....
.L_429:
        /* <DEDUP_REMOVED lines=19> */


	//----- nvinfo : EIATTR_MERCURY_ISA_VERSION
	.align		4
.L_430:
        /*0158*/ 	.byte	0x03, 0x5f
        /*015a*/ 	.short	0x0000


	//----- nvinfo : EIATTR_COOP_GROUP_MASK_REGIDS
	.align		4
        /*015c*/ 	.byte	0x04, 0x29
        /*015e*/ 	.short	(.L_432 - .L_431)


	//   ....[0]....
.L_431:
        /*0160*/ 	.word	0xffffffff


	//----- nvinfo : EIATTR_COOP_GROUP_INSTR_OFFSETS
	.align		4
.L_432:
        /*0164*/ 	.byte	0x04, 0x28
        /*0166*/ 	.short	(.L_434 - .L_433)


	//   ....[0]....
.L_433:
        /*0168*/ 	.word	0x000000a0


	//----- nvinfo : EIATTR_EXIT_INSTR_OFFSETS
	.align		4
.L_434:
        /*016c*/ 	.byte	0x04, 0x1c
        /*016e*/ 	.short	(.L_436 - .L_435)


	//   ....[0]....
.L_435:
        /*0170*/ 	.word	0x00000340


	//   ....[1]....
        /*0174*/ 	.word	0x00007260


	//   ....[2]....
        /*0178*/ 	.word	0x00007360


	//   ....[3]....
        /*017c*/ 	.word	0x00007380


	//   ....[4]....
        /*0180*/ 	.word	0x00007a50


	//   ....[5]....
        /*0184*/ 	.word	0x00007b40


	//   ....[6]....
        /*0188*/ 	.word	0x00007b60


	//----- nvinfo : EIATTR_CTAIDZ_USED
	.align		4
.L_436:
        /*018c*/ 	.byte	0x01, 0x04
	.zero		2


	//----- nvinfo : EIATTR_MAX_THREADS
	.align		4
        /*0190*/ 	.byte	0x04, 0x05
        /*0192*/ 	.short	(.L_438 - .L_437)
.L_437:
        /*0194*/ 	.word	0x00000100
        /*0198*/ 	.word	0x00000001
        /*019c*/ 	.word	0x00000001


	//----- nvinfo : EIATTR_CRS_STACK_SIZE
	.align		4
.L_438:
        /*01a0*/ 	.byte	0x04, 0x1e
        /*01a2*/ 	.short	(.L_440 - .L_439)
.L_439:
        /*01a4*/ 	.word	0x00000000
.L_440:


//--------------------- .nv.info._ZN7cutlass13device_kernelIN5flash19enable_sm80_to_sm89INS1_16FlashAttnBwdSm80INS1_25CollectiveMainloopBwdSm80ILi2ELi1EN4cute5tupleIJNS5_1CILi64EEENS7_ILi128EEENS7_ILi96EEEEEENS_10bfloat16_tEfNS_4arch4Sm80ELb0ELb0ELb1ELb1ELb0ELb0ELb0ELb0ELi2ELi2ELi4ELi2ELb1EEENS1_24CollectiveEpilogueBwdGQAISB_fSE_Li256ELb1ELb0EEENS1_19SingleTileSchedulerILb1ELb0ELb0ELi128EEEEEEEEEvNT_6ParamsE --------------------------
	.section	.nv.info._ZN7cutlass13device_kernelIN5flash19enable_sm80_to_sm89INS1_16FlashAttnBwdSm80INS1_25CollectiveMainloopBwdSm80ILi2ELi1EN4cute5tupleIJNS5_1CILi64EEENS7_ILi128EEENS7_ILi96EEEEEENS_10bfloat16_tEfNS_4arch4Sm80ELb0ELb0ELb1ELb1ELb0ELb0ELb0ELb0ELi2ELi2ELi4ELi2ELb1EEENS1_24CollectiveEpilogueBwdGQAISB_fSE_Li256ELb1ELb0EEENS1_19SingleTileSchedulerILb1ELb0ELb0ELi128EEEEEEEEEvNT_6ParamsE,"",@"SHT_CUDA_INFO"
	.sectionflags	@""
	.align	4


	//----- nvinfo : EIATTR_CUDA_API_VERSION
	.align		4
        /*0000*/ 	.byte	0x04, 0x37
        /*0002*/ 	.short	(.L_442 - .L_441)
.L_441:
        /*0004*/ 	.word	0x00000082


	//----- nvinfo : EIATTR_SW2861232_WAR
	.align		4
.L_442:
        /*0008*/ 	.byte	0x01, 0x35
	.zero		2


	//----- nvinfo : EIATTR_PARAM_CBANK
	.align		4
        /*000c*/ 	.byte	0x04, 0x0a
        /*000e*/ 	.short	(.L_444 - .L_443)
	.align		4
.L_443:
        /*0010*/ 	.word	index@(.nv.constant0._ZN7cutlass13device_kernelIN5flash19enable_sm80_to_sm89INS1_16FlashAttnBwdSm80INS1_25CollectiveMainloopBwdSm80ILi2ELi1EN4cute5tupleIJNS5_1CILi64EEENS7_ILi128EEENS7_ILi96EEEEEENS_10bfloat16_tEfNS_4arch4Sm80ELb0ELb0ELb1ELb1ELb0ELb0ELb0ELb0ELi2ELi2ELi4ELi2ELb1EEENS1_24CollectiveEpilogueBwdGQAISB_fSE_Li256ELb1ELb0EEENS1_19SingleTileSchedulerILb1ELb0ELb0ELi128EEEEEEEEEvNT_6ParamsE)
        /*0014*/ 	.short	0x0160
        /*0016*/ 	.short	0x0278


	//----- nvinfo : EIATTR_CBANK_PARAM_SIZE
	.align		4
.L_444:
        /*0018*/ 	.byte	0x03, 0x19
        /*001a*/ 	.short	0x0278


	//----- nvinfo : EIATTR_KPARAM_INFO
	.align		4
        /*001c*/ 	.byte	0x04, 0x17
        /*001e*/ 	.short	(.L_446 - .L_445)
.L_445:
        /*0020*/ 	.word	0x00000000
        /*0024*/ 	.short	0x0000
        /*0026*/ 	.short	0x0000
        /*0028*/ 	.byte	0x00, 0xf0, 0xe1, 0x09


	//----- nvinfo : EIATTR_MAXREG_COUNT
	.align		4
.L_446:
        /*002c*/ 	.byte	0x03, 0x1b
        /*002e*/ 	.short	0x00ff


	//----- nvinfo : EIATTR_NUM_BARRIERS
	.align		4
        /*0030*/ 	.byte	0x02, 0x4c
        /*0032*/ 	.byte	0x02
	.zero		1


	//----- nvinfo : EIATTR_ANNOTATIONS
	.align		4
        /*0034*/ 	.byte	0x04, 0x55
        /*0036*/ 	.short	(.L_448 - .L_447)


	//   ....[0]....
.L_447:
        /* <DEDUP_REMOVED lines=19> */


	//----- nvinfo : EIATTR_MERCURY_ISA_VERSION
	.align		4
.L_448:
        /*0150*/ 	.byte	0x03, 0x5f
        /*0152*/ 	.short	0x0000


	//----- nvinfo : EIATTR_COOP_GROUP_MASK_REGIDS
	.align		4
        /*0154*/ 	.byte	0x04, 0x29
        /*0156*/ 	.short	(.L_450 - .L_449)


	//   ....[0]....
.L_449:
        /*0158*/ 	.word	0xffffffff


	//----- nvinfo : EIATTR_COOP_GROUP_INSTR_OFFSETS
	.align		4
.L_450:
        /*015c*/ 	.byte	0x04, 0x28
        /*015e*/ 	.short	(.L_452 - .L_451)


	//   ....[0]....
.L_451:
        /*0160*/ 	.word	0x000000a0


	//----- nvinfo : EIATTR_EXIT_INSTR_OFFSETS
	.align		4
.L_452:
        /*0164*/ 	.byte	0x04, 0x1c
        /*0166*/ 	.short	(.L_454 - .L_453)


	//   ....[0]....
.L_453:
        /*0168*/ 	.word	0x00000340


	//   ....[1]....
        /*016c*/ 	.word	0x000061b0


	//   ....[2]....
        /*0170*/ 	.word	0x00006af0


	//----- nvinfo : EIATTR_CTAIDZ_USED
	.align		4
.L_454:
        /*0174*/ 	.byte	0x01, 0x04
	.zero		2


	//----- nvinfo : EIATTR_MAX_THREADS
	.align		4
        /*0178*/ 	.byte	0x04, 0x05
        /*017a*/ 	.short	(.L_456 - .L_455)
.L_455:
        /*017c*/ 	.word	0x00000100
        /*0180*/ 	.word	0x00000001
        /*0184*/ 	.word	0x00000001
.L_456:


//--------------------- .nv.info._ZN7cutlass13device_kernelIN5flash19enable_sm80_to_sm89INS1_16FlashAttnBwdSm80INS1_25CollectiveMainloopBwdSm80ILi2ELi1EN4cute5tupleIJNS5_1CILi64EEENS7_ILi128EEENS7_ILi96EEEEEENS_10bfloat16_tEfNS_4arch4Sm80ELb0ELb0ELb1ELb1ELb1ELb0ELb0ELb0ELi2ELi2ELi4ELi2ELb1EEENS1_24CollectiveEpilogueBwdGQAISB_fSE_Li256ELb1ELb1EEENS1_19SingleTileSchedulerILb1ELb0ELb0ELi128EEEEEEEEEvNT_6ParamsE --------------------------
	.section	.nv.info._ZN7cutlass13device_kernelIN5flash19enable_sm80_to_sm89INS1_16FlashAttnBwdSm80INS1_25CollectiveMainloopBwdSm80ILi2ELi1EN4cute5tupleIJNS5_1CILi64EEENS7_ILi128EEENS7_ILi96EEEEEENS_10bfloat16_tEfNS_4arch4Sm80ELb0ELb0ELb1ELb1ELb1ELb0ELb0ELb0ELi2ELi2ELi4ELi2ELb1EEENS1_24CollectiveEpilogueBwdGQAISB_fSE_Li256ELb1ELb1EEENS1_19SingleTileSchedulerILb1ELb0ELb0ELi128EEEEEEEEEvNT_6ParamsE,"",@"SHT_CUDA_INFO"
	.sectionflags	@""
	.align	4


	//----- nvinfo : EIATTR_CUDA_API_VERSION
	.align		4
        /*0000*/ 	.byte	0x04, 0x37
        /*0002*/ 	.short	(.L_458 - .L_457)
.L_457:
        /*0004*/ 	.word	0x00000082


	//----- nvinfo : EIATTR_SW2861232_WAR
	.align		4
.L_458:
        /*0008*/ 	.byte	0x01, 0x35
	.zero		2


	//----- nvinfo : EIATTR_PARAM_CBANK
	.align		4
        /*000c*/ 	.byte	0x04, 0x0a
        /*000e*/ 	.short	(.L_460 - .L_459)
	.align		4
.L_459:
        /*0010*/ 	.word	index@(.nv.constant0._ZN7cutlass13device_kernelIN5flash19enable_sm80_to_sm89INS1_16FlashAttnBwdSm80INS1_25CollectiveMainloopBwdSm80ILi2ELi1EN4cute5tupleIJNS5_1CILi64EEENS7_ILi128EEENS7_ILi96EEEEEENS_10bfloat16_tEfNS_4arch4Sm80ELb0ELb0ELb1ELb1ELb1ELb0ELb0ELb0ELi2ELi2ELi4ELi2ELb1EEENS1_24CollectiveEpilogueBwdGQAISB_fSE_Li256ELb1ELb1EEENS1_19SingleTileSchedulerILb1ELb0ELb0ELi128EEEEEEEEEvNT_6ParamsE)
        /*0014*/ 	.short	0x0160
        /*0016*/ 	.short	0x0278


	//----- nvinfo : EIATTR_CBANK_PARAM_SIZE
	.align		4
.L_460:
        /*0018*/ 	.byte	0x03, 0x19
        /*001a*/ 	.short	0x0278


	//----- nvinfo : EIATTR_KPARAM_INFO
	.align		4
        /*001c*/ 	.byte	0x04, 0x17
        /*001e*/ 	.short	(.L_462 - .L_461)
.L_461:
        /*0020*/ 	.word	0x00000000
        /*0024*/ 	.short	0x0000
        /*0026*/ 	.short	0x0000
        /*0028*/ 	.byte	0x00, 0xf0, 0xe1, 0x09


	//----- nvinfo : EIATTR_MAXREG_COUNT
	.align		4
.L_462:
        /*002c*/ 	.byte	0x03, 0x1b
        /*002e*/ 	.short	0x00ff


	//----- nvinfo : EIATTR_NUM_BARRIERS
	.align		4
        /*0030*/ 	.byte	0x02, 0x4c
        /*0032*/ 	.byte	0x02
	.zero		1


	//----- nvinfo : EIATTR_ANNOTATIONS
	.align		4
        /*0034*/ 	.byte	0x04, 0x55
        /*0036*/ 	.short	(.L_464 - .L_463)


	//   ....[0]....
.L_463:
        /* <DEDUP_REMOVED lines=19> */


	//----- nvinfo : EIATTR_MERCURY_ISA_VERSION
	.align		4
.L_464:
        /*0150*/ 	.byte	0x03, 0x5f
        /*0152*/ 	.short	0x0000


	//----- nvinfo : EIATTR_COOP_GROUP_MASK_REGIDS
	.align		4
        /*0154*/ 	.byte	0x04, 0x29
        /*0156*/ 	.short	(.L_466 - .L_465)


	//   ....[0]....
.L_465:
        /*0158*/ 	.word	0xffffffff


	//   ....[1]....
        /*015c*/ 	.word	0xffffffff


	//   ....[2]....
        /*0160*/ 	.word	0xffffffff


	//   ....[3]....
        /*0164*/ 	.word	0xffffffff


	//   ....[4]....
        /*0168*/ 	.word	0xffffffff


	//   ....[5]....
        /*016c*/ 	.word	0xffffffff


	//   ....[6]....
        /*0170*/ 	.word	0xffffffff


	//   ....[7]....
        /*0174*/ 	.word	0xffffffff


	//   ....[8]....
        /*0178*/ 	.word	0xffffffff


	//----- nvinfo : EIATTR_COOP_GROUP_INSTR_OFFSETS
	.align		4
.L_466:
        /*017c*/ 	.byte	0x04, 0x28
        /*017e*/ 	.short	(.L_468 - .L_467)


	//   ....[0]....
.L_467:
        /*0180*/ 	.word	0x000000a0


	//   ....[1]....
        /*0184*/ 	.word	0x00006510


	//   ....[2]....
        /*0188*/ 	.word	0x00006540


	//   ....[3]....
        /*018c*/ 	.word	0x00006950


	//   ....[4]....
        /*0190*/ 	.word	0x00006960


	//   ....[5]....
        /*0194*/ 	.word	0x00006af0


	//   ....[6]....
        /*0198*/ 	.word	0x00006b40


	//   ....[7]....
        /*019c*/ 	.word	0x00006ef0


	//   ....[8]....
        /*01a0*/ 	.word	0x00006f00


	//----- nvinfo : EIATTR_EXIT_INSTR_OFFSETS
	.align		4
.L_468:
        /*01a4*/ 	.byte	0x04, 0x1c
        /*01a6*/ 	.short	(.L_470 - .L_469)


	//   ....[0]....
.L_469:
        /*01a8*/ 	.word	0x00000340


	//   ....[1]....
        /*01ac*/ 	.word	0x000061b0


	//   ....[2]....
        /*01b0*/ 	.word	0x00006f10


	//   ....[3]....
        /*01b4*/ 	.word	0x00006fb0


	//----- nvinfo : EIATTR_CTAIDZ_USED
	.align		4
.L_470:
        /*01b8*/ 	.byte	0x01, 0x04
	.zero		2


	//----- nvinfo : EIATTR_MAX_THREADS
	.align		4
        /*01bc*/ 	.byte	0x04, 0x05
        /*01be*/ 	.short	(.L_472 - .L_471)
.L_471:
        /*01c0*/ 	.word	0x00000100
        /*01c4*/ 	.word	0x00000001
        /*01c8*/ 	.word	0x00000001


	//----- nvinfo : EIATTR_CRS_STACK_SIZE
	.align		4
.L_472:
        /*01cc*/ 	.byte	0x04, 0x1e
        /*01ce*/ 	.short	(.L_474 - .L_473)
.L_473:
        /*01d0*/ 	.word	0x00000000
.L_474:


//--------------------- .nv.info._ZN7cutlass13device_kernelIN5flash19enable_sm80_to_sm89INS1_16FlashAttnBwdSm80INS1_25CollectiveMainloopBwdSm80ILi2ELi1EN4cute5tupleIJNS5_1CILi64EEENS7_ILi128EEENS7_ILi96EEEEEENS_10bfloat16_tEfNS_4arch4Sm80ELb0ELb1ELb1ELb0ELb0ELb0ELb0ELb0ELi2ELi2ELi4ELi2ELb1EEENS1_21CollectiveEpilogueBwdISB_SC_SE_Li256ELb0ELb0ELi2EEENS1_19SingleTileSchedulerILb0ELb0ELb0ELi128EEEEEEEEEvNT_6ParamsE --------------------------
	.section	.nv.info._ZN7cutlass13device_kernelIN5flash19enable_sm80_to_sm89INS1_16FlashAttnBwdSm80INS1_25CollectiveMainloopBwdSm80ILi2ELi1EN4cute5tupleIJNS5_1CILi64EEENS7_ILi128EEENS7_ILi96EEEEEENS_10bfloat16_tEfNS_4arch4Sm80ELb0ELb1ELb1ELb0ELb0ELb0ELb0ELb0ELi2ELi2ELi4ELi2ELb1EEENS1_21CollectiveEpilogueBwdISB_SC_SE_Li256ELb0ELb0ELi2EEENS1_19SingleTileSchedulerILb0ELb0ELb0ELi128EEEEEEEEEvNT_6ParamsE,"",@"SHT_CUDA_INFO"
	.sectionflags	@""
	.align	4


	//----- nvinfo : EIATTR_CUDA_API_VERSION
	.align		4
        /*0000*/ 	.byte	0x04, 0x37
        /*0002*/ 	.short	(.L_476 - .L_475)
.L_475:
        /*0004*/ 	.word	0x00000082


	//----- nvinfo : EIATTR_SW2861232_WAR
	.align		4
.L_476:
        /*0008*/ 	.byte	0x01, 0x35
	.zero		2


	//----- nvinfo : EIATTR_PARAM_CBANK
	.align		4
        /*000c*/ 	.byte	0x04, 0x0a
        /*000e*/ 	.short	(.L_478 - .L_477)
	.align		4
.L_477:
        /*0010*/ 	.word	index@(.nv.constant0._ZN7cutlass13device_kernelIN5flash19enable_sm80_to_sm89INS1_16FlashAttnBwdSm80INS1_25CollectiveMainloopBwdSm80ILi2ELi1EN4cute5tupleIJNS5_1CILi64EEENS7_ILi128EEENS7_ILi96EEEEEENS_10bfloat16_tEfNS_4arch4Sm80ELb0ELb1ELb1ELb0ELb0ELb0ELb0ELb0ELi2ELi2ELi4ELi2ELb1EEENS1_21CollectiveEpilogueBwdISB_SC_SE_Li256ELb0ELb0ELi2EEENS1_19SingleTileSchedulerILb0ELb0ELb0ELi128EEEEEEEEEvNT_6ParamsE)
        /*0014*/ 	.short	0x0160
        /*0016*/ 	.short	0x0270


	//----- nvinfo : EIATTR_CBANK_PARAM_SIZE
	.align		4
.L_478:
        /*0018*/ 	.byte	0x03, 0x19
        /*001a*/ 	.short	0x0270


	//----- nvinfo : EIATTR_KPARAM_INFO
	.align		4
        /*001c*/ 	.byte	0x04, 0x17
        /*001e*/ 	.short	(.L_480 - .L_479)
.L_479:
        /*0020*/ 	.word	0x00000000
        /*0024*/ 	.short	0x0000
        /*0026*/ 	.short	0x0000
        /*0028*/ 	.byte	0x00, 0xf0, 0xc1, 0x09


	//----- nvinfo : EIATTR_MAXREG_COUNT
	.align		4
.L_480:
        /*002c*/ 	.byte	0x03, 0x1b
        /*002e*/ 	.short	0x00ff


	//----- nvinfo : EIATTR_NUM_BARRIERS
	.align		4
        /*0030*/ 	.byte	0x02, 0x4c
        /*0032*/ 	.byte	0x02
	.zero		1


	//----- nvinfo : EIATTR_ANNOTATIONS
	.align		4
        /*0034*/ 	.byte	0x04, 0x55
        /*0036*/ 	.short	(.L_482 - .L_481)


	//   ....[0]....
.L_481:
        /* <DEDUP_REMOVED lines=43> */


	//----- nvinfo : EIATTR_MERCURY_ISA_VERSION
	.align		4
.L_482:
        /*02d0*/ 	.byte	0x03, 0x5f
        /*02d2*/ 	.short	0x0000


	//----- nvinfo : EIATTR_EXIT_INSTR_OFFSETS
	.align		4
        /*02d4*/ 	.byte	0x04, 0x1c
        /*02d6*/ 	.short	(.L_484 - .L_483)


	//   ....[0]....
.L_483:
        /*02d8*/ 	.word	0x00000040


	//   ....[1]....
        /*02dc*/ 	.word	0x00007fe0


	//   ....[2]....
        /*02e0*/ 	.word	0x000080e0


	//   ....[3]....
        /*02e4*/ 	.word	0x00008100


	//   ....[4]....
        /*02e8*/ 	.word	0x00008690


	//   ....[5]....
        /*02ec*/ 	.word	0x00008780


	//   ....[6]....
        /*02f0*/ 	.word	0x000087a0


	//----- nvinfo : EIATTR_CTAIDZ_USED
	.align		4
.L_484:
        /*02f4*/ 	.byte	0x01, 0x04
	.zero		2


	//----- nvinfo : EIATTR_MAX_THREADS
	.align		4
        /*02f8*/ 	.byte	0x04, 0x05
        /*02fa*/ 	.short	(.L_486 - .L_485)
.L_485:
        /*02fc*/ 	.word	0x00000100
        /*0300*/ 	.word	0x00000001
        /*0304*/ 	.word	0x00000001


	//----- nvinfo : EIATTR_CRS_STACK_SIZE
	.align		4
.L_486:
        /*0308*/ 	.byte	0x04, 0x1e
        /*030a*/ 	.short	(.L_488 - .L_487)
.L_487:
        /*030c*/ 	.word	0x00000000
.L_488:


//--------------------- .nv.info._ZN7cutlass13device_kernelIN5flash19enable_sm80_to_sm89INS1_16FlashAttnBwdSm80INS1_25CollectiveMainloopBwdSm80ILi2ELi1EN4cute5tupleIJNS5_1CILi64EEENS7_ILi128EEENS7_ILi96EEEEEENS_10bfloat16_tEfNS_4arch4Sm80ELb0ELb1ELb1ELb0ELb1ELb0ELb0ELb0ELi2ELi2ELi4ELi2ELb1EEENS1_21CollectiveEpilogueBwdISB_SC_SE_Li256ELb0ELb0ELi2EEENS1_19SingleTileSchedulerILb0ELb0ELb0ELi128EEEEEEEEEvNT_6ParamsE --------------------------
	.section	.nv.info._ZN7cutlass13device_kernelIN5flash19enable_sm80_to_sm89INS1_16FlashAttnBwdSm80INS1_25CollectiveMainloopBwdSm80ILi2ELi1EN4cute5tupleIJNS5_1CILi64EEENS7_ILi128EEENS7_ILi96EEEEEENS_10bfloat16_tEfNS_4arch4Sm80ELb0ELb1ELb1ELb0ELb1ELb0ELb0ELb0ELi2ELi2ELi4ELi2ELb1EEENS1_21CollectiveEpilogueBwdISB_SC_SE_Li256ELb0ELb0ELi2EEENS1_19SingleTileSchedulerILb0ELb0ELb0ELi128EEEEEEEEEvNT_6ParamsE,"",@"SHT_CUDA_INFO"
	.sectionflags	@""
	.align	4


	//----- nvinfo : EIATTR_CUDA_API_VERSION
	.align		4
        /*0000*/ 	.byte	0x04, 0x37
        /*0002*/ 	.short	(.L_490 - .L_489)
.L_489:
        /*0004*/ 	.word	0x00000082


	//----- nvinfo : EIATTR_SW2861232_WAR
	.align		4
.L_490:
        /*0008*/ 	.byte	0x01, 0x35
	.zero		2


	//----- nvinfo : EIATTR_PARAM_CBANK
	.align		4
        /*000c*/ 	.byte	0x04, 0x0a
        /*000e*/ 	.short	(.L_492 - .L_491)
	.align		4
.L_491:
        /*0010*/ 	.word	index@(.nv.constant0._ZN7cutlass13device_kernelIN5flash19enable_sm80_to_sm89INS1_16FlashAttnBwdSm80INS1_25CollectiveMainloopBwdSm80ILi2ELi1EN4cute5tupleIJNS5_1CILi64EEENS7_ILi128EEENS7_ILi96EEEEEENS_10bfloat16_tEfNS_4arch4Sm80ELb0ELb1ELb1ELb0ELb1ELb0ELb0ELb0ELi2ELi2ELi4ELi2ELb1EEENS1_21CollectiveEpilogueBwdISB_SC_SE_Li256ELb0ELb0ELi2EEENS1_19SingleTileSchedulerILb0ELb0ELb0ELi128EEEEEEEEEvNT_6ParamsE)
        /*0014*/ 	.short	0x0160
        /*0016*/ 	.short	0x0270


	//----- nvinfo : EIATTR_CBANK_PARAM_SIZE
	.align		4
.L_492:
        /*0018*/ 	.byte	0x03, 0x19
        /*001a*/ 	.short	0x0270


	//----- nvinfo : EIATTR_KPARAM_INFO
	.align		4
        /*001c*/ 	.byte	0x04, 0x17
        /*001e*/ 	.short	(.L_494 - .L_493)
.L_493:
        /*0020*/ 	.word	0x00000000
        /*0024*/ 	.short	0x0000
        /*0026*/ 	.short	0x0000
        /*0028*/ 	.byte	0x00, 0xf0, 0xc1, 0x09


	//----- nvinfo : EIATTR_MAXREG_COUNT
	.align		4
.L_494:
        /*002c*/ 	.byte	0x03, 0x1b
        /*002e*/ 	.short	0x00ff


	//----- nvinfo : EIATTR_NUM_BARRIERS
	.align		4
        /*0030*/ 	.byte	0x02, 0x4c
        /*0032*/ 	.byte	0x02
	.zero		1


	//----- nvinfo : EIATTR_ANNOTATIONS
	.align		4
        /*0034*/ 	.byte	0x04, 0x55
        /*0036*/ 	.short	(.L_496 - .L_495)


	//   ....[0]....
.L_495:
        /* <DEDUP_REMOVED lines=43> */


	//----- nvinfo : EIATTR_MERCURY_ISA_VERSION
	.align		4
.L_496:
        /*02d0*/ 	.byte	0x03, 0x5f
        /*02d2*/ 	.short	0x0000


	//----- nvinfo : EIATTR_EXIT_INSTR_OFFSETS
	.align		4
        /*02d4*/ 	.byte	0x04, 0x1c
        /*02d6*/ 	.short	(.L_498 - .L_497)


	//   ....[0]....
.L_497:
        /*02d8*/ 	.word	0x00000040


	//   ....[1]....
        /*02dc*/ 	.word	0x00007fe0


	//   ....[2]....
        /*02e0*/ 	.word	0x000080e0


	//   ....[3]....
        /*02e4*/ 	.word	0x00008100


	//   ....[4]....
        /*02e8*/ 	.word	0x00008690


	//   ....[5]....
        /*02ec*/ 	.word	0x00008780


	//   ....[6]....
        /*02f0*/ 	.word	0x000087a0


	//----- nvinfo : EIATTR_CTAIDZ_USED
	.align		4
.L_498:
        /*02f4*/ 	.byte	0x01, 0x04
	.zero		2


	//----- nvinfo : EIATTR_MAX_THREADS
	.align		4
        /*02f8*/ 	.byte	0x04, 0x05
        /*02fa*/ 	.short	(.L_500 - .L_499)
.L_499:
        /*02fc*/ 	.word	0x00000100
        /*0300*/ 	.word	0x00000001
        /*0304*/ 	.word	0x00000001


	//----- nvinfo : EIATTR_CRS_STACK_SIZE
	.align		4
.L_500:
        /*0308*/ 	.byte	0x04, 0x1e
        /*030a*/ 	.short	(.L_502 - .L_501)
.L_501:
        /*030c*/ 	.word	0x00000000
.L_502:


//--------------------- .nv.info._ZN7cutlass13device_kernelIN5flash19enable_sm80_to_sm89INS1_16FlashAttnBwdSm80INS1_25CollectiveMainloopBwdSm80ILi2ELi1EN4cute5tupleIJNS5_1CILi64EEENS7_ILi128EEENS7_ILi96EEEEEENS_10bfloat16_tEfNS_4arch4Sm80ELb0ELb1ELb1ELb0ELb0ELb0ELb0ELb0ELi2ELi2ELi4ELi2ELb1EEENS1_24CollectiveEpilogueBwdGQAISB_fSE_Li256ELb0ELb0EEENS1_19SingleTileSchedulerILb0ELb0ELb0ELi128EEEEEEEEEvNT_6ParamsE --------------------------
	.section	.nv.info._ZN7cutlass13device_kernelIN5flash19enable_sm80_to_sm89INS1_16FlashAttnBwdSm80INS1_25CollectiveMainloopBwdSm80ILi2ELi1EN4cute5tupleIJNS5_1CILi64EEENS7_ILi128EEENS7_ILi96EEEEEENS_10bfloat16_tEfNS_4arch4Sm80ELb0ELb1ELb1ELb0ELb0ELb0ELb0ELb0ELi2ELi2ELi4ELi2ELb1EEENS1_24CollectiveEpilogueBwdGQAISB_fSE_Li256ELb0ELb0EEENS1_19SingleTileSchedulerILb0ELb0ELb0ELi128EEEEEEEEEvNT_6ParamsE,"",@"SHT_CUDA_INFO"
	.sectionflags	@""
	.align	4


	//----- nvinfo : EIATTR_CUDA_API_VERSION
	.align		4
        /*0000*/ 	.byte	0x04, 0x37
        /*0002*/ 	.short	(.L_504 - .L_503)
.L_503:
        /*0004*/ 	.word	0x00000082


	//----- nvinfo : EIATTR_SW2861232_WAR
	.align		4
.L_504:
        /*0008*/ 	.byte	0x01, 0x35
	.zero		2


	//----- nvinfo : EIATTR_PARAM_CBANK
	.align		4
        /*000c*/ 	.byte	0x04, 0x0a
        /*000e*/ 	.short	(.L_506 - .L_505)
	.align		4
.L_505:
        /*0010*/ 	.word	index@(.nv.constant0._ZN7cutlass13device_kernelIN5flash19enable_sm80_to_sm89INS1_16FlashAttnBwdSm80INS1_25CollectiveMainloopBwdSm80ILi2ELi1EN4cute5tupleIJNS5_1CILi64EEENS7_ILi128EEENS7_ILi96EEEEEENS_10bfloat16_tEfNS_4arch4Sm80ELb0ELb1ELb1ELb0ELb0ELb0ELb0ELb0ELi2ELi2ELi4ELi2ELb1EEENS1_24CollectiveEpilogueBwdGQAISB_fSE_Li256ELb0ELb0EEENS1_19SingleTileSchedulerILb0ELb0ELb0ELi128EEEEEEEEEvNT_6ParamsE)
        /*0014*/ 	.short	0x0160
        /*0016*/ 	.short	0x0278


	//----- nvinfo : EIATTR_CBANK_PARAM_SIZE
	.align		4
.L_506:
        /*0018*/ 	.byte	0x03, 0x19
        /*001a*/ 	.short	0x0278


	//----- nvinfo : EIATTR_KPARAM_INFO
	.align		4
        /*001c*/ 	.byte	0x04, 0x17
        /*001e*/ 	.short	(.L_508 - .L_507)
.L_507:
        /*0020*/ 	.word	0x00000000
        /*0024*/ 	.short	0x0000
        /*0026*/ 	.short	0x0000
        /*0028*/ 	.byte	0x00, 0xf0, 0xe1, 0x09


	//----- nvinfo : EIATTR_MAXREG_COUNT
	.align		4
.L_508:
        /*002c*/ 	.byte	0x03, 0x1b
        /*002e*/ 	.short	0x00ff


	//----- nvinfo : EIATTR_NUM_BARRIERS
	.align		4
        /*0030*/ 	.byte	0x02, 0x4c
        /*0032*/ 	.byte	0x02
	.zero		1


	//----- nvinfo : EIATTR_ANNOTATIONS
	.align		4
        /*0034*/ 	.byte	0x04, 0x55
        /*0036*/ 	.short	(.L_510 - .L_509)


	//   ....[0]....
.L_509:
        /* <DEDUP_REMOVED lines=35> */


	//----- nvinfo : EIATTR_MERCURY_ISA_VERSION
	.align		4
.L_510:
        /*0250*/ 	.byte	0x03, 0x5f
        /*0252*/ 	.short	0x0000


	//----- nvinfo : EIATTR_EXIT_INSTR_OFFSETS
	.align		4
        /*0254*/ 	.byte	0x04, 0x1c
        /*0256*/ 	.short	(.L_512 - .L_511)


	//   ....[0]....
.L_511:
        /*0258*/ 	.word	0x00000040


	//   ....[1]....
        /*025c*/ 	.word	0x00006f20


	//   ....[2]....
        /*0260*/ 	.word	0x00007750


	//----- nvinfo : EIATTR_CTAIDZ_USED
	.align		4
.L_512:
        /*0264*/ 	.byte	0x01, 0x04
	.zero		2


	//----- nvinfo : EIATTR_MAX_THREADS
	.align		4
        /*0268*/ 	.byte	0x04, 0x05
        /*026a*/ 	.short	(.L_514 - .L_513)
.L_513:
        /*026c*/ 	.word	0x00000100
        /*0270*/ 	.word	0x00000001
        /*0274*/ 	.word	0x00000001


	//----- nvinfo : EIATTR_CRS_STACK_SIZE
	.align		4
.L_514:
        /*0278*/ 	.byte	0x04, 0x1e
        /*027a*/ 	.short	(.L_516 - .L_515)
.L_515:
        /*027c*/ 	.word	0x00000000
.L_516:


//--------------------- .nv.info._ZN7cutlass13device_kernelIN5flash19enable_sm80_to_sm89INS1_16FlashAttnBwdSm80INS1_25CollectiveMainloopBwdSm80ILi2ELi1EN4cute5tupleIJNS5_1CILi64EEENS7_ILi128EEENS7_ILi96EEEEEENS_10bfloat16_tEfNS_4arch4Sm80ELb0ELb1ELb1ELb0ELb1ELb0ELb0ELb0ELi2ELi2ELi4ELi2ELb1EEENS1_24CollectiveEpilogueBwdGQAISB_fSE_Li256ELb0ELb1EEENS1_19SingleTileSchedulerILb0ELb0ELb0ELi128EEEEEEEEEvNT_6ParamsE --------------------------
	.section	.nv.info._ZN7cutlass13device_kernelIN5flash19enable_sm80_to_sm89INS1_16FlashAttnBwdSm80INS1_25CollectiveMainloopBwdSm80ILi2ELi1EN4cute5tupleIJNS5_1CILi64EEENS7_ILi128EEENS7_ILi96EEEEEENS_10bfloat16_tEfNS_4arch4Sm80ELb0ELb1ELb1ELb0ELb1ELb0ELb0ELb0ELi2ELi2ELi4ELi2ELb1EEENS1_24CollectiveEpilogueBwdGQAISB_fSE_Li256ELb0ELb1EEENS1_19SingleTileSchedulerILb0ELb0ELb0ELi128EEEEEEEEEvNT_6ParamsE,"",@"SHT_CUDA_INFO"
	.sectionflags	@""
	.align	4


	//----- nvinfo : EIATTR_CUDA_API_VERSION
	.align		4
        /*0000*/ 	.byte	0x04, 0x37
        /*0002*/ 	.short	(.L_518 - .L_517)
.L_517:
        /*0004*/ 	.word	0x00000082


	//----- nvinfo : EIATTR_SW2861232_WAR
	.align		4
.L_518:
        /*0008*/ 	.byte	0x01, 0x35
	.zero		2


	//----- nvinfo : EIATTR_PARAM_CBANK
	.align		4
        /*000c*/ 	.byte	0x04, 0x0a
        /*000e*/ 	.short	(.L_520 - .L_519)
	.align		4
.L_519:
        /*0010*/ 	.word	index@(.nv.constant0._ZN7cutlass13device_kernelIN5flash19enable_sm80_to_sm89INS1_16FlashAttnBwdSm80INS1_25CollectiveMainloopBwdSm80ILi2ELi1EN4cute5tupleIJNS5_1CILi64EEENS7_ILi128EEENS7_ILi96EEEEEENS_10bfloat16_tEfNS_4arch4Sm80ELb0ELb1ELb1ELb0ELb1ELb0ELb0ELb0ELi2ELi2ELi4ELi2ELb1EEENS1_24CollectiveEpilogueBwdGQAISB_fSE_Li256ELb0ELb1EEENS1_19SingleTileSchedulerILb0ELb0ELb0ELi128EEEEEEEEEvNT_6ParamsE)
        /*0014*/ 	.short	0x0160
        /*0016*/ 	.short	0x0278


	//----- nvinfo : EIATTR_CBANK_PARAM_SIZE
	.align		4
.L_520:
        /*0018*/ 	.byte	0x03, 0x19
        /*001a*/ 	.short	0x0278


	//----- nvinfo : EIATTR_KPARAM_INFO
	.align		4
        /*001c*/ 	.byte	0x04, 0x17
        /*001e*/ 	.short	(.L_522 - .L_521)
.L_521:
        /*0020*/ 	.word	0x00000000
        /*0024*/ 	.short	0x0000
        /*0026*/ 	.short	0x0000
        /*0028*/ 	.byte	0x00, 0xf0, 0xe1, 0x09


	//----- nvinfo : EIATTR_MAXREG_COUNT
	.align		4
.L_522:
        /*002c*/ 	.byte	0x03, 0x1b
        /*002e*/ 	.short	0x00ff


	//----- nvinfo : EIATTR_NUM_BARRIERS
	.align		4
        /*0030*/ 	.byte	0x02, 0x4c
        /*0032*/ 	.byte	0x02
	.zero		1


	//----- nvinfo : EIATTR_ANNOTATIONS
	.align		4
        /*0034*/ 	.byte	0x04, 0x55
        /*0036*/ 	.short	(.L_524 - .L_523)


	//   ....[0]....
.L_523:
        /* <DEDUP_REMOVED lines=40> */


	//----- nvinfo : EIATTR_MERCURY_ISA_VERSION
	.align		4
.L_524:
        /*02a0*/ 	.byte	0x03, 0x5f
        /*02a2*/ 	.short	0x0000


	//----- nvinfo : EIATTR_COOP_GROUP_MASK_REGIDS
	.align		4
        /*02a4*/ 	.byte	0x04, 0x29
        /*02a6*/ 	.short	(.L_526 - .L_525)


	//   ....[0]....
.L_525:
        /*02a8*/ 	.word	0xffffffff


	//   ....[1]....
        /*02ac*/ 	.word	0xffffffff


	//   ....[2]....
        /*02b0*/ 	.word	0xffffffff


	//   ....[3]....
        /*02b4*/ 	.word	0xffffffff


	//   ....[4]....
        /*02b8*/ 	.word	0xffffffff


	//   ....[5]....
        /*02bc*/ 	.word	0xffffffff


	//   ....[6]....
        /*02c0*/ 	.word	0xffffffff


	//   ....[7]....
        /*02c4*/ 	.word	0xffffffff


	//----- nvinfo : EIATTR_COOP_GROUP_INSTR_OFFSETS
	.align		4
.L_526:
        /*02c8*/ 	.byte	0x04, 0x28
        /*02ca*/ 	.short	(.L_528 - .L_527)


	//   ....[0]....
.L_527:
        /*02cc*/ 	.word	0x00007240


	//   ....[1]....
        /*02d0*/ 	.word	0x000072b0


	//   ....[2]....
        /*02d4*/ 	.word	0x00007670


	//   ....[3]....
        /*02d8*/ 	.word	0x00007680


	//   ....[4]....
        /*02dc*/ 	.word	0x00007810


	//   ....[5]....
        /*02e0*/ 	.word	0x00007860


	//   ....[6]....
        /*02e4*/ 	.word	0x00007c10


	//   ....[7]....
        /*02e8*/ 	.word	0x00007c20


	//----- nvinfo : EIATTR_EXIT_INSTR_OFFSETS
	.align		4
.L_528:
        /*02ec*/ 	.byte	0x04, 0x1c
        /*02ee*/ 	.short	(.L_530 - .L_529)


	//   ....[0]....
.L_529:
        /*02f0*/ 	.word	0x00000040


	//   ....[1]....
        /*02f4*/ 	.word	0x00006fd0


	//   ....[2]....
        /*02f8*/ 	.word	0x00007c30


	//   ....[3]....
        /*02fc*/ 	.word	0x00007cd0


	//----- nvinfo : EIATTR_CTAIDZ_USED
	.align		4
.L_530:
        /*0300*/ 	.byte	0x01, 0x04
	.zero		2


	//----- nvinfo : EIATTR_MAX_THREADS
	.align		4
        /*0304*/ 	.byte	0x04, 0x05
        /*0306*/ 	.short	(.L_532 - .L_531)
.L_531:
        /*0308*/ 	.word	0x00000100
        /*030c*/ 	.word	0x00000001
        /*0310*/ 	.word	0x00000001


	//----- nvinfo : EIATTR_CRS_STACK_SIZE
	.align		4
.L_532:
        /*0314*/ 	.byte	0x04, 0x1e
        /*0316*/ 	.short	(.L_534 - .L_533)
.L_533:
        /*0318*/ 	.word	0x00000000
.L_534:


//--------------------- .nv.info._ZN7cutlass13device_kernelIN5flash19enable_sm80_to_sm89INS1_16FlashAttnBwdSm80INS1_25CollectiveMainloopBwdSm80ILi2ELi1EN4cute5tupleIJNS5_1CILi64EEENS7_ILi128EEENS7_ILi96EEEEEENS_10bfloat16_tEfNS_4arch4Sm80ELb0ELb1ELb1ELb1ELb0ELb0ELb0ELb0ELi2ELi2ELi4ELi2ELb1EEENS1_21CollectiveEpilogueBwdISB_SC_SE_Li256ELb1ELb0ELi2EEENS1_19SingleTileSchedulerILb1ELb0ELb0ELi128EEEEEEEEEvNT_6ParamsE --------------------------
	.section	.nv.info._ZN7cutlass13device_kernelIN5flash19enable_sm80_to_sm89INS1_16FlashAttnBwdSm80INS1_25CollectiveMainloopBwdSm80ILi2ELi1EN4cute5tupleIJNS5_1CILi64EEENS7_ILi128EEENS7_ILi96EEEEEENS_10bfloat16_tEfNS_4arch4Sm80ELb0ELb1ELb1ELb1ELb0ELb0ELb0ELb0ELi2ELi2ELi4ELi2ELb1EEENS1_21CollectiveEpilogueBwdISB_SC_SE_Li256ELb1ELb0ELi2EEENS1_19SingleTileSchedulerILb1ELb0ELb0ELi128EEEEEEEEEvNT_6ParamsE,"",@"SHT_CUDA_INFO"
	.sectionflags	@""
	.align	4


	//----- nvinfo : EIATTR_CUDA_API_VERSION
	.align		4
        /*0000*/ 	.byte	0x04, 0x37
        /*0002*/ 	.short	(.L_536 - .L_535)
.L_535:
        /*0004*/ 	.word	0x00000082


	//----- nvinfo : EIATTR_SW2861232_WAR
	.align		4
.L_536:
        /*0008*/ 	.byte	0x01, 0x35
	.zero		2


	//----- nvinfo : EIATTR_PARAM_CBANK
	.align		4
        /*000c*/ 	.byte	0x04, 0x0a
        /*000e*/ 	.short	(.L_538 - .L_537)
	.align		4
.L_537:
        /*0010*/ 	.word	index@(.nv.constant0._ZN7cutlass13device_kernelIN5flash19enable_sm80_to_sm89INS1_16FlashAttnBwdSm80INS1_25CollectiveMainloopBwdSm80ILi2ELi1EN4cute5tupleIJNS5_1CILi64EEENS7_ILi128EEENS7_ILi96EEEEEENS_10bfloat16_tEfNS_4arch4Sm80ELb0ELb1ELb1ELb1ELb0ELb0ELb0ELb0ELi2ELi2ELi4ELi2ELb1EEENS1_21CollectiveEpilogueBwdISB_SC_SE_Li256ELb1ELb0ELi2EEENS1_19SingleTileSchedulerILb1ELb0ELb0ELi128EEEEEEEEEvNT_6ParamsE)
        /*0014*/ 	.short	0x0160
        /*0016*/ 	.short	0x0270


	//----- nvinfo : EIATTR_CBANK_PARAM_SIZE
	.align		4
.L_538:
        /*0018*/ 	.byte	0x03, 0x19
        /*001a*/ 	.short	0x0270


	//----- nvinfo : EIATTR_KPARAM_INFO
	.align		4
        /*001c*/ 	.byte	0x04, 0x17
        /*001e*/ 	.short	(.L_540 - .L_539)
.L_539:
        /*0020*/ 	.word	0x00000000
        /*0024*/ 	.short	0x0000
        /*0026*/ 	.short	0x0000
        /*0028*/ 	.byte	0x00, 0xf0, 0xc1, 0x09


	//----- nvinfo : EIATTR_MAXREG_COUNT
	.align		4
.L_540:
        /*002c*/ 	.byte	0x03, 0x1b
        /*002e*/ 	.short	0x00ff


	//----- nvinfo : EIATTR_NUM_BARRIERS
	.align		4
        /*0030*/ 	.byte	0x02, 0x4c
        /*0032*/ 	.byte	0x02
	.zero		1


	//----- nvinfo : EIATTR_ANNOTATIONS
	.align		4
        /*0034*/ 	.byte	0x04, 0x55
        /*0036*/ 	.short	(.L_542 - .L_541)


	//   ....[0]....
.L_541:
        /* <DEDUP_REMOVED lines=31> */


	//----- nvinfo : EIATTR_MERCURY_ISA_VERSION
	.align		4
.L_542:
        /*0218*/ 	.byte	0x03, 0x5f
        /*021a*/ 	.short	0x0000


	//----- nvinfo : EIATTR_COOP_GROUP_MASK_REGIDS
	.align		4
        /*021c*/ 	.byte	0x04, 0x29
        /*021e*/ 	.short	(.L_544 - .L_543)


	//   ....[0]....
.L_543:
        /*0220*/ 	.word	0xffffffff


	//----- nvinfo : EIATTR_COOP_GROUP_INSTR_OFFSETS
	.align		4
.L_544:
        /*0224*/ 	.byte	0x04, 0x28
        /*0226*/ 	.short	(.L_546 - .L_545)


	//   ....[0]....
.L_545:
        /*0228*/ 	.word	0x000000a0


	//----- nvinfo : EIATTR_EXIT_INSTR_OFFSETS
	.align		4
.L_546:
        /*022c*/ 	.byte	0x04, 0x1c
        /*022e*/ 	.short	(.L_548 - .L_547)


	//   ....[0]....
.L_547:
        /*0230*/ 	.word	0x00000340


	//   ....[1]....
        /*0234*/ 	.word	0x00008430


	//   ....[2]....
        /*0238*/ 	.word	0x00008530


	//   ....[3]....
        /*023c*/ 	.word	0x00008550


	//   ....[4]....
        /*0240*/ 	.word	0x00008c20


	//   ....[5]....
        /*0244*/ 	.word	0x00008d10


	//   ....[6]....
        /*0248*/ 	.word	0x00008d30


	//----- nvinfo : EIATTR_CTAIDZ_USED
	.align		4
.L_548:
        /*024c*/ 	.byte	0x01, 0x04
	.zero		2


	//----- nvinfo : EIATTR_MAX_THREADS
	.align		4
        /*0250*/ 	.byte	0x04, 0x05
        /*0252*/ 	.short	(.L_550 - .L_549)
.L_549:
        /*0254*/ 	.word	0x00000100
        /*0258*/ 	.word	0x00000001
        /*025c*/ 	.word	0x00000001


	//----- nvinfo : EIATTR_CRS_STACK_SIZE
	.align		4
.L_550:
        /*0260*/ 	.byte	0x04, 0x1e
        /*0262*/ 	.short	(.L_552 - .L_551)
.L_551:
        /*0264*/ 	.word	0x00000000
.L_552:


//--------------------- .nv.info._ZN7cutlass13device_kernelIN5flash19enable_sm80_to_sm89INS1_16FlashAttnBwdSm80INS1_25CollectiveMainloopBwdSm80ILi2ELi1EN4cute5tupleIJNS5_1CILi64EEENS7_ILi128EEENS7_ILi96EEEEEENS_10bfloat16_tEfNS_4arch4Sm80ELb0ELb1ELb1ELb1ELb1ELb0ELb0ELb0ELi2ELi2ELi4ELi2ELb1EEENS1_21CollectiveEpilogueBwdISB_SC_SE_Li256ELb1ELb0ELi2EEENS1_19SingleTileSchedulerILb1ELb0ELb0ELi128EEEEEEEEEvNT_6ParamsE --------------------------
	.section	.nv.info._ZN7cutlass13device_kernelIN5flash19enable_sm80_to_sm89INS1_16FlashAttnBwdSm80INS1_25CollectiveMainloopBwdSm80ILi2ELi1EN4cute5tupleIJNS5_1CILi64EEENS7_ILi128EEENS7_ILi96EEEEEENS_10bfloat16_tEfNS_4arch4Sm80ELb0ELb1ELb1ELb1ELb1ELb0ELb0ELb0ELi2ELi2ELi4ELi2ELb1EEENS1_21CollectiveEpilogueBwdISB_SC_SE_Li256ELb1ELb0ELi2EEENS1_19SingleTileSchedulerILb1ELb0ELb0ELi128EEEEEEEEEvNT_6ParamsE,"",@"SHT_CUDA_INFO"
	.sectionflags	@""
	.align	4


	//----- nvinfo : EIATTR_CUDA_API_VERSION
	.align		4
        /*0000*/ 	.byte	0x04, 0x37
        /*0002*/ 	.short	(.L_554 - .L_553)
.L_553:
        /*0004*/ 	.word	0x00000082


	//----- nvinfo : EIATTR_SW2861232_WAR
	.align		4
.L_554:
        /*0008*/ 	.byte	0x01, 0x35
	.zero		2


	//----- nvinfo : EIATTR_PARAM_CBANK
	.align		4
        /*000c*/ 	.byte	0x04, 0x0a
        /*000e*/ 	.short	(.L_556 - .L_555)
	.align		4
.L_555:
        /*0010*/ 	.word	index@(.nv.constant0._ZN7cutlass13device_kernelIN5flash19enable_sm80_to_sm89INS1_16FlashAttnBwdSm80INS1_25CollectiveMainloopBwdSm80ILi2ELi1EN4cute5tupleIJNS5_1CILi64EEENS7_ILi128EEENS7_ILi96EEEEEENS_10bfloat16_tEfNS_4arch4Sm80ELb0ELb1ELb1ELb1ELb1ELb0ELb0ELb0ELi2ELi2ELi4ELi2ELb1EEENS1_21CollectiveEpilogueBwdISB_SC_SE_Li256ELb1ELb0ELi2EEENS1_19SingleTileSchedulerILb1ELb0ELb0ELi128EEEEEEEEEvNT_6ParamsE)
        /*0014*/ 	.short	0x0160
        /*0016*/ 	.short	0x0270


	//----- nvinfo : EIATTR_CBANK_PARAM_SIZE
	.align		4
.L_556:
        /*0018*/ 	.byte	0x03, 0x19
        /*001a*/ 	.short	0x0270


	//----- nvinfo : EIATTR_KPARAM_INFO
	.align		4
        /*001c*/ 	.byte	0x04, 0x17
        /*001e*/ 	.short	(.L_558 - .L_557)
.L_557:
        /*0020*/ 	.word	0x00000000
        /*0024*/ 	.short	0x0000
        /*0026*/ 	.short	0x0000
        /*0028*/ 	.byte	0x00, 0xf0, 0xc1, 0x09


	//----- nvinfo : EIATTR_MAXREG_COUNT
	.align		4
.L_558:
        /*002c*/ 	.byte	0x03, 0x1b
        /*002e*/ 	.short	0x00ff


	//----- nvinfo : EIATTR_NUM_BARRIERS
	.align		4
        /*0030*/ 	.byte	0x02, 0x4c
        /*0032*/ 	.byte	0x02
	.zero		1


	//----- nvinfo : EIATTR_ANNOTATIONS
	.align		4
        /*0034*/ 	.byte	0x04, 0x55
        /*0036*/ 	.short	(.L_560 - .L_559)


	//   ....[0]....
.L_559:
        /* <DEDUP_REMOVED lines=31> */


	//----- nvinfo : EIATTR_MERCURY_ISA_VERSION
	.align		4
.L_560:
        /*0218*/ 	.byte	0x03, 0x5f
        /*021a*/ 	.short	0x0000


	//----- nvinfo : EIATTR_COOP_GROUP_MASK_REGIDS
	.align		4
        /*021c*/ 	.byte	0x04, 0x29
        /*021e*/ 	.short	(.L_562 - .L_561)


	//   ....[0]....
.L_561:
        /*0220*/ 	.word	0xffffffff


	//----- nvinfo : EIATTR_COOP_GROUP_INSTR_OFFSETS
	.align		4
.L_562:
        /*0224*/ 	.byte	0x04, 0x28
        /*0226*/ 	.short	(.L_564 - .L_563)


	//   ....[0]....
.L_563:
        /*0228*/ 	.word	0x000000a0


	//----- nvinfo : EIATTR_EXIT_INSTR_OFFSETS
	.align		4
.L_564:
        /*022c*/ 	.byte	0x04, 0x1c
        /*022e*/ 	.short	(.L_566 - .L_565)


	//   ....[0]....
.L_565:
        /*0230*/ 	.word	0x00000340


	//   ....[1]....
        /*0234*/ 	.word	0x00008430


	//   ....[2]....
        /*0238*/ 	.word	0x00008530


	//   ....[3]....
        /*023c*/ 	.word	0x00008550


	//   ....[4]....
        /*0240*/ 	.word	0x00008c20


	//   ....[5]....
        /*0244*/ 	.word	0x00008d10


	//   ....[6]....
        /*0248*/ 	.word	0x00008d30


	//----- nvinfo : EIATTR_CTAIDZ_USED
	.align		4
.L_566:
        /*024c*/ 	.byte	0x01, 0x04
	.zero		2


	//----- nvinfo : EIATTR_MAX_THREADS
	.align		4
        /*0250*/ 	.byte	0x04, 0x05
        /*0252*/ 	.short	(.L_568 - .L_567)
.L_567:
        /*0254*/ 	.word	0x00000100
        /*0258*/ 	.word	0x00000001
        /*025c*/ 	.word	0x00000001


	//----- nvinfo : EIATTR_CRS_STACK_SIZE
	.align		4
.L_568:
        /*0260*/ 	.byte	0x04, 0x1e
        /*0262*/ 	.short	(.L_570 - .L_569)
.L_569:
        /*0264*/ 	.word	0x00000000
.L_570:


//--------------------- .nv.info._ZN7cutlass13device_kernelIN5flash19enable_sm80_to_sm89INS1_16FlashAttnBwdSm80INS1_25CollectiveMainloopBwdSm80ILi2ELi1EN4cute5tupleIJNS5_1CILi64EEENS7_ILi128EEENS7_ILi96EEEEEENS_10bfloat16_tEfNS_4arch4Sm80ELb0ELb1ELb1ELb1ELb0ELb0ELb0ELb0ELi2ELi2ELi4ELi2ELb1EEENS1_24CollectiveEpilogueBwdGQAISB_fSE_Li256ELb1ELb0EEENS1_19SingleTileSchedulerILb1ELb0ELb0ELi128EEEEEEEEEvNT_6ParamsE --------------------------
	.section	.nv.info._ZN7cutlass13device_kernelIN5flash19enable_sm80_to_sm89INS1_16FlashAttnBwdSm80INS1_25CollectiveMainloopBwdSm80ILi2ELi1EN4cute5tupleIJNS5_1CILi64EEENS7_ILi128EEENS7_ILi96EEEEEENS_10bfloat16_tEfNS_4arch4Sm80ELb0ELb1ELb1ELb1ELb0ELb0ELb0ELb0ELi2ELi2ELi4ELi2ELb1EEENS1_24CollectiveEpilogueBwdGQAISB_fSE_Li256ELb1ELb0EEENS1_19SingleTileSchedulerILb1ELb0ELb0ELi128EEEEEEEEEvNT_6ParamsE,"",@"SHT_CUDA_INFO"
	.sectionflags	@""
	.align	4


	//----- nvinfo : EIATTR_CUDA_API_VERSION
	.align		4
        /*0000*/ 	.byte	0x04, 0x37
        /*0002*/ 	.short	(.L_572 - .L_571)
.L_571:
        /*0004*/ 	.word	0x00000082


	//----- nvinfo : EIATTR_SW2861232_WAR
	.align		4
.L_572:
        /*0008*/ 	.byte	0x01, 0x35
	.zero		2


	//----- nvinfo : EIATTR_PARAM_CBANK
	.align		4
        /*000c*/ 	.byte	0x04, 0x0a
        /*000e*/ 	.short	(.L_574 - .L_573)
	.align		4
.L_573:
        /*0010*/ 	.word	index@(.nv.constant0._ZN7cutlass13device_kernelIN5flash19enable_sm80_to_sm89INS1_16FlashAttnBwdSm80INS1_25CollectiveMainloopBwdSm80ILi2ELi1EN4cute5tupleIJNS5_1CILi64EEENS7_ILi128EEENS7_ILi96EEEEEENS_10bfloat16_tEfNS_4arch4Sm80ELb0ELb1ELb1ELb1ELb0ELb0ELb0ELb0ELi2ELi2ELi4ELi2ELb1EEENS1_24CollectiveEpilogueBwdGQAISB_fSE_Li256ELb1ELb0EEENS1_19SingleTileSchedulerILb1ELb0ELb0ELi128EEEEEEEEEvNT_6ParamsE)
        /*0014*/ 	.short	0x0160
        /*0016*/ 	.short	0x0278


	//----- nvinfo : EIATTR_CBANK_PARAM_SIZE
	.align		4
.L_574:
        /*0018*/ 	.byte	0x03, 0x19
        /*001a*/ 	.short	0x0278


	//----- nvinfo : EIATTR_KPARAM_INFO
	.align		4
        /*001c*/ 	.byte	0x04, 0x17
        /*001e*/ 	.short	(.L_576 - .L_575)
.L_575:
        /*0020*/ 	.word	0x00000000
        /*0024*/ 	.short	0x0000
        /*0026*/ 	.short	0x0000
        /*0028*/ 	.byte	0x00, 0xf0, 0xe1, 0x09


	//----- nvinfo : EIATTR_MAXREG_COUNT
	.align		4
.L_576:
        /*002c*/ 	.byte	0x03, 0x1b
        /*002e*/ 	.short	0x00ff


	//----- nvinfo : EIATTR_NUM_BARRIERS
	.align		4
        /*0030*/ 	.byte	0x02, 0x4c
        /*0032*/ 	.byte	0x02
	.zero		1


	//----- nvinfo : EIATTR_ANNOTATIONS
	.align		4
        /*0034*/ 	.byte	0x04, 0x55
        /*0036*/ 	.short	(.L_578 - .L_577)


	//   ....[0]....
.L_577:
        /* <DEDUP_REMOVED lines=31> */


	//----- nvinfo : EIATTR_MERCURY_ISA_VERSION
	.align		4
.L_578:
        /*0210*/ 	.byte	0x03, 0x5f
        /*0212*/ 	.short	0x0000


	//----- nvinfo : EIATTR_COOP_GROUP_MASK_REGIDS
	.align		4
        /*0214*/ 	.byte	0x04, 0x29
        /*0216*/ 	.short	(.L_580 - .L_579)


	//   ....[0]....
.L_579:
        /*0218*/ 	.word	0xffffffff


	//----- nvinfo : EIATTR_COOP_GROUP_INSTR_OFFSETS
	.align		4
.L_580:
        /*021c*/ 	.byte	0x04, 0x28
        /*021e*/ 	.short	(.L_582 - .L_581)


	//   ....[0]....
.L_581:
        /*0220*/ 	.word	0x000000a0


	//----- nvinfo : EIATTR_EXIT_INSTR_OFFSETS
	.align		4
.L_582:
        /*0224*/ 	.byte	0x04, 0x1c
        /*0226*/ 	.short	(.L_584 - .L_583)


	//   ....[0]....
.L_583:
        /*0228*/ 	.word	0x00000340


	//   ....[1]....
        /*022c*/ 	.word	0x00007360


	//   ....[2]....
        /*0230*/ 	.word	0x00007c90


	//----- nvinfo : EIATTR_CTAIDZ_USED
	.align		4
.L_584:
        /*0234*/ 	.byte	0x01, 0x04
	.zero		2


	//----- nvinfo : EIATTR_MAX_THREADS
	.align		4
        /*0238*/ 	.byte	0x04, 0x05
        /*023a*/ 	.short	(.L_586 - .L_585)
.L_585:
        /*023c*/ 	.word	0x00000100
        /*0240*/ 	.word	0x00000001
        /*0244*/ 	.word	0x00000001


	//----- nvinfo : EIATTR_CRS_STACK_SIZE
	.align		4
.L_586:
        /*0248*/ 	.byte	0x04, 0x1e
        /*024a*/ 	.short	(.L_588 - .L_587)
.L_587:
        /*024c*/ 	.word	0x00000000
.L_588:


//--------------------- .nv.info._ZN7cutlass13device_kernelIN5flash19enable_sm80_to_sm89INS1_16FlashAttnBwdSm80INS1_25CollectiveMainloopBwdSm80ILi2ELi1EN4cute5tupleIJNS5_1CILi64EEENS7_ILi128EEENS7_ILi96EEEEEENS_10bfloat16_tEfNS_4arch4Sm80ELb0ELb1ELb1ELb1ELb1ELb0ELb0ELb0ELi2ELi2ELi4ELi2ELb1EEENS1_24CollectiveEpilogueBwdGQAISB_fSE_Li256ELb1ELb1EEENS1_19SingleTileSchedulerILb1ELb0ELb0ELi128EEEEEEEEEvNT_6ParamsE --------------------------
	.section	.nv.info._ZN7cutlass13device_kernelIN5flash19enable_sm80_to_sm89INS1_16FlashAttnBwdSm80INS1_25CollectiveMainloopBwdSm80ILi2ELi1EN4cute5tupleIJNS5_1CILi64EEENS7_ILi128EEENS7_ILi96EEEEEENS_10bfloat16_tEfNS_4arch4Sm80ELb0ELb1ELb1ELb1ELb1ELb0ELb0ELb0ELi2ELi2ELi4ELi2ELb1EEENS1_24CollectiveEpilogueBwdGQAISB_fSE_Li256ELb1ELb1EEENS1_19SingleTileSchedulerILb1ELb0ELb0ELi128EEEEEEEEEvNT_6ParamsE,"",@"SHT_CUDA_INFO"
	.sectionflags	@""
	.align	4


	//----- nvinfo : EIATTR_CUDA_API_VERSION
	.align		4
        /*0000*/ 	.byte	0x04, 0x37
        /*0002*/ 	.short	(.L_590 - .L_589)
.L_589:
        /*0004*/ 	.word	0x00000082


	//----- nvinfo : EIATTR_SW2861232_WAR
	.align		4
.L_590:
        /*0008*/ 	.byte	0x01, 0x35
	.zero		2


	//----- nvinfo : EIATTR_PARAM_CBANK
	.align		4
        /*000c*/ 	.byte	0x04, 0x0a
        /*000e*/ 	.short	(.L_592 - .L_591)
	.align		4
.L_591:
        /*0010*/ 	.word	index@(.nv.constant0._ZN7cutlass13device_kernelIN5flash19enable_sm80_to_sm89INS1_16FlashAttnBwdSm80INS1_25CollectiveMainloopBwdSm80ILi2ELi1EN4cute5tupleIJNS5_1CILi64EEENS7_ILi128EEENS7_ILi96EEEEEENS_10bfloat16_tEfNS_4arch4Sm80ELb0ELb1ELb1ELb1ELb1ELb0ELb0ELb0ELi2ELi2ELi4ELi2ELb1EEENS1_24CollectiveEpilogueBwdGQAISB_fSE_Li256ELb1ELb1EEENS1_19SingleTileSchedulerILb1ELb0ELb0ELi128EEEEEEEEEvNT_6ParamsE)
        /*0014*/ 	.short	0x0160
        /*0016*/ 	.short	0x0278


	//----- nvinfo : EIATTR_CBANK_PARAM_SIZE
	.align		4
.L_592:
        /*0018*/ 	.byte	0x03, 0x19
        /*001a*/ 	.short	0x0278


	//----- nvinfo : EIATTR_KPARAM_INFO
	.align		4
        /*001c*/ 	.byte	0x04, 0x17
        /*001e*/ 	.short	(.L_594 - .L_593)
.L_593:
        /*0020*/ 	.word	0x00000000
        /*0024*/ 	.short	0x0000
        /*0026*/ 	.short	0x0000
        /*0028*/ 	.byte	0x00, 0xf0, 0xe1, 0x09


	//----- nvinfo : EIATTR_MAXREG_COUNT
	.align		4
.L_594:
        /*002c*/ 	.byte	0x03, 0x1b
        /*002e*/ 	.short	0x00ff


	//----- nvinfo : EIATTR_NUM_BARRIERS
	.align		4
        /*0030*/ 	.byte	0x02, 0x4c
        /*0032*/ 	.byte	0x02
	.zero		1


	//----- nvinfo : EIATTR_ANNOTATIONS
	.align		4
        /*0034*/ 	.byte	0x04, 0x55
        /*0036*/ 	.short	(.L_596 - .L_595)


	//   ....[0]....
.L_595:
        /* <DEDUP_REMOVED lines=31> */


	//----- nvinfo : EIATTR_MERCURY_ISA_VERSION
	.align		4
.L_596:
        /*0210*/ 	.byte	0x03, 0x5f
        /*0212*/ 	.short	0x0000


	//----- nvinfo : EIATTR_COOP_GROUP_MASK_REGIDS
	.align		4
        /*0214*/ 	.byte	0x04, 0x29
        /*0216*/ 	.short	(.L_598 - .L_597)


	//   ....[0]....
.L_597:
        /*0218*/ 	.word	0xffffffff


	//   ....[1]....
        /*021c*/ 	.word	0xffffffff


	//   ....[2]....
        /*0220*/ 	.word	0xffffffff


	//   ....[3]....
        /*0224*/ 	.word	0xffffffff


	//   ....[4]....
        /*0228*/ 	.word	0xffffffff


	//   ....[5]....
        /*022c*/ 	.word	0xffffffff


	//   ....[6]....
        /*0230*/ 	.word	0xffffffff


	//   ....[7]....
        /*0234*/ 	.word	0xffffffff


	//   ....[8]....
        /*0238*/ 	.word	0xffffffff


	//----- nvinfo : EIATTR_COOP_GROUP_INSTR_OFFSETS
	.align		4
.L_598:
        /*023c*/ 	.byte	0x04, 0x28
        /*023e*/ 	.short	(.L_600 - .L_599)


	//   ....[0]....
.L_599:
        /*0240*/ 	.word	0x000000a0


	//   ....[1]....
        /*0244*/ 	.word	0x000076b0


	//   ....[2]....
        /*0248*/ 	.word	0x000076e0


	//   ....[3]....
        /*024c*/ 	.word	0x00007af0


	//   ....[4]....
        /*0250*/ 	.word	0x00007b00


	//   ....[5]....
        /*0254*/ 	.word	0x00007c90


	//   ....[6]....
        /*0258*/ 	.word	0x00007ce0


	//   ....[7]....
        /*025c*/ 	.word	0x00008090


	//   ....[8]....
        /*0260*/ 	.word	0x000080a0


	//----- nvinfo : EIATTR_EXIT_INSTR_OFFSETS
	.align		4
.L_600:
        /*0264*/ 	.byte	0x04, 0x1c
        /*0266*/ 	.short	(.L_602 - .L_601)


	//   ....[0]....
.L_601:
        /*0268*/ 	.word	0x00000340


	//   ....[1]....
        /*026c*/ 	.word	0x00007360


	//   ....[2]....
        /*0270*/ 	.word	0x000080b0


	//   ....[3]....
        /*0274*/ 	.word	0x00008150


	//----- nvinfo : EIATTR_CTAIDZ_USED
	.align		4
.L_602:
        /*0278*/ 	.byte	0x01, 0x04
	.zero		2


	//----- nvinfo : EIATTR_MAX_THREADS
	.align		4
        /*027c*/ 	.byte	0x04, 0x05
        /*027e*/ 	.short	(.L_604 - .L_603)
.L_603:
        /*0280*/ 	.word	0x00000100
        /*0284*/ 	.word	0x00000001
        /*0288*/ 	.word	0x00000001


	//----- nvinfo : EIATTR_CRS_STACK_SIZE
	.align		4
.L_604:
        /*028c*/ 	.byte	0x04, 0x1e
        /*028e*/ 	.short	(.L_606 - .L_605)
.L_605:
        /*0290*/ 	.word	0x00000000
.L_606:


//--------------------- .nv.info._ZN7cutlass13device_kernelIN5flash19enable_sm80_to_sm89INS1_16FlashAttnBwdSm80INS1_25CollectiveMainloopBwdSm80ILi2ELi1EN4cute5tupleIJNS5_1CILi64EEENS7_ILi128EEENS7_ILi96EEEEEENS_10bfloat16_tEfNS_4arch4Sm80ELb1ELb0ELb1ELb0ELb0ELb0ELb0ELb0ELi2ELi2ELi4ELi2ELb1EEENS1_21CollectiveEpilogueBwdISB_SC_SE_Li256ELb0ELb0ELi2EEENS1_25SingleTileBwdLPTSchedulerILb0ELi128ELb0EEEEEEEEEvNT_6ParamsE --------------------------
	.section	.nv.info._ZN7cutlass13device_kernelIN5flash19enable_sm80_to_sm89INS1_16FlashAttnBwdSm80INS1_25CollectiveMainloopBwdSm80ILi2ELi1EN4cute5tupleIJNS5_1CILi64EEENS7_ILi128EEENS7_ILi96EEEEEENS_10bfloat16_tEfNS_4arch4Sm80ELb1ELb0ELb1ELb0ELb0ELb0ELb0ELb0ELi2ELi2ELi4ELi2ELb1EEENS1_21CollectiveEpilogueBwdISB_SC_SE_Li256ELb0ELb0ELi2EEENS1_25SingleTileBwdLPTSchedulerILb0ELi128ELb0EEEEEEEEEvNT_6ParamsE,"",@"SHT_CUDA_INFO"
	.sectionflags	@""
	.align	4


	//----- nvinfo : EIATTR_CUDA_API_VERSION
	.align		4
        /*0000*/ 	.byte	0x04, 0x37
        /*0002*/ 	.short	(.L_608 - .L_607)
.L_607:
        /*0004*/ 	.word	0x00000082


	//----- nvinfo : EIATTR_SW2861232_WAR
	.align		4
.L_608:
        /*0008*/ 	.byte	0x01, 0x35
	.zero		2


	//----- nvinfo : EIATTR_PARAM_CBANK
	.align		4
        /*000c*/ 	.byte	0x04, 0x0a
        /*000e*/ 	.short	(.L_610 - .L_609)
	.align		4
.L_609:
        /*0010*/ 	.word	index@(.nv.constant0._ZN7cutlass13device_kernelIN5flash19enable_sm80_to_sm89INS1_16FlashAttnBwdSm80INS1_25CollectiveMainloopBwdSm80ILi2ELi1EN4cute5tupleIJNS5_1CILi64EEENS7_ILi128EEENS7_ILi96EEEEEENS_10bfloat16_tEfNS_4arch4Sm80ELb1ELb0ELb1ELb0ELb0ELb0ELb0ELb0ELi2ELi2ELi4ELi2ELb1EEENS1_21CollectiveEpilogueBwdISB_SC_SE_Li256ELb0ELb0ELi2EEENS1_25SingleTileBwdLPTSchedulerILb0ELi128ELb0EEEEEEEEEvNT_6ParamsE)
        /*0014*/ 	.short	0x0160
        /*0016*/ 	.short	0x0288


	//----- nvinfo : EIATTR_CBANK_PARAM_SIZE
	.align		4
.L_610:
        /*0018*/ 	.byte	0x03, 0x19
        /*001a*/ 	.short	0x0288


	//----- nvinfo : EIATTR_KPARAM_INFO
	.align		4
        /*001c*/ 	.byte	0x04, 0x17
        /*001e*/ 	.short	(.L_612 - .L_611)
.L_611:
        /*0020*/ 	.word	0x00000000
        /*0024*/ 	.short	0x0000
        /*0026*/ 	.short	0x0000
        /*0028*/ 	.byte	0x00, 0xf0, 0x21, 0x0a


	//----- nvinfo : EIATTR_MAXREG_COUNT
	.align		4
.L_612:
        /*002c*/ 	.byte	0x03, 0x1b
        /*002e*/ 	.short	0x00ff


	//----- nvinfo : EIATTR_NUM_BARRIERS
	.align		4
        /*0030*/ 	.byte	0x02, 0x4c
        /*0032*/ 	.byte	0x02
	.zero		1


	//----- nvinfo : EIATTR_ANNOTATIONS
	.align		4
        /*0034*/ 	.byte	0x04, 0x55
        /*0036*/ 	.short	(.L_614 - .L_613)


	//   ....[0]....
.L_613:
        /* <DEDUP_REMOVED lines=23> */


	//----- nvinfo : EIATTR_MERCURY_ISA_VERSION
	.align		4
.L_614:
        /*0198*/ 	.byte	0x03, 0x5f
        /*019a*/ 	.short	0x0000


	//----- nvinfo : EIATTR_COOP_GROUP_MASK_REGIDS
	.align		4
        /*019c*/ 	.byte	0x04, 0x29
        /*019e*/ 	.short	(.L_616 - .L_615)


	//   ....[0]....
.L_615:
        /*01a0*/ 	.word	0xffffffff


	//----- nvinfo : EIATTR_COOP_GROUP_INSTR_OFFSETS
	.align		4
.L_616:
        /*01a4*/ 	.byte	0x04, 0x28
        /*01a6*/ 	.short	(.L_618 - .L_617)


	//   ....[0]....
.L_617:
        /*01a8*/ 	.word	0x00000090


	//----- nvinfo : EIATTR_EXIT_INSTR_OFFSETS
	.align		4
.L_618:
        /*01ac*/ 	.byte	0x04, 0x1c
        /*01ae*/ 	.short	(.L_620 - .L_619)


	//   ....[0]....
.L_619:
        /*01b0*/ 	.word	0x00000580


	//   ....[1]....
        /*01b4*/ 	.word	0x000077d0


	//   ....[2]....
        /*01b8*/ 	.word	0x000078d0


	//   ....[3]....
        /*01bc*/ 	.word	0x000078f0


	//   ....[4]....
        /*01c0*/ 	.word	0x00007ee0


	//   ....[5]....
        /*01c4*/ 	.word	0x00007fd0


	//   ....[6]....
        /*01c8*/ 	.word	0x00007ff0


	//----- nvinfo : EIATTR_MAX_THREADS
	.align		4
.L_620:
        /*01cc*/ 	.byte	0x04, 0x05
        /*01ce*/ 	.short	(.L_622 - .L_621)
.L_621:
        /*01d0*/ 	.word	0x00000100
        /*01d4*/ 	.word	0x00000001
        /*01d8*/ 	.word	0x00000001


	//----- nvinfo : EIATTR_CRS_STACK_SIZE
	.align		4
.L_622:
        /*01dc*/ 	.byte	0x04, 0x1e
        /*01de*/ 	.short	(.L_624 - .L_623)
.L_623:
        /*01e0*/ 	.word	0x00000000
.L_624:


//--------------------- .nv.info._ZN7cutlass13device_kernelIN5flash19enable_sm80_to_sm89INS1_16FlashAttnBwdSm80INS1_25CollectiveMainloopBwdSm80ILi2ELi1EN4cute5tupleIJNS5_1CILi64EEENS7_ILi128EEENS7_ILi96EEEEEENS_10bfloat16_tEfNS_4arch4Sm80ELb1ELb0ELb1ELb0ELb1ELb0ELb0ELb0ELi2ELi2ELi4ELi2ELb1EEENS1_21CollectiveEpilogueBwdISB_SC_SE_Li256ELb0ELb0ELi2EEENS1_25SingleTileBwdLPTSchedulerILb0ELi128ELb1EEEEEEEEEvNT_6ParamsE --------------------------
	.section	.nv.info._ZN7cutlass13device_kernelIN5flash19enable_sm80_to_sm89INS1_16FlashAttnBwdSm80INS1_25CollectiveMainloopBwdSm80ILi2ELi1EN4cute5tupleIJNS5_1CILi64EEENS7_ILi128EEENS7_ILi96EEEEEENS_10bfloat16_tEfNS_4arch4Sm80ELb1ELb0ELb1ELb0ELb1ELb0ELb0ELb0ELi2ELi2ELi4ELi2ELb1EEENS1_21CollectiveEpilogueBwdISB_SC_SE_Li256ELb0ELb0ELi2EEENS1_25SingleTileBwdLPTSchedulerILb0ELi128ELb1EEEEEEEEEvNT_6ParamsE,"",@"SHT_CUDA_INFO"
	.sectionflags	@""
	.align	4


	//----- nvinfo : EIATTR_CUDA_API_VERSION
	.align		4
        /*0000*/ 	.byte	0x04, 0x37
        /*0002*/ 	.short	(.L_626 - .L_625)
.L_625:
        /*0004*/ 	.word	0x00000082


	//----- nvinfo : EIATTR_SW2861232_WAR
	.align		4
.L_626:
        /*0008*/ 	.byte	0x01, 0x35
	.zero		2


	//----- nvinfo : EIATTR_PARAM_CBANK
	.align		4
        /*000c*/ 	.byte	0x04, 0x0a
        /*000e*/ 	.short	(.L_628 - .L_627)
	.align		4
.L_627:
        /*0010*/ 	.word	index@(.nv.constant0._ZN7cutlass13device_kernelIN5flash19enable_sm80_to_sm89INS1_16FlashAttnBwdSm80INS1_25CollectiveMainloopBwdSm80ILi2ELi1EN4cute5tupleIJNS5_1CILi64EEENS7_ILi128EEENS7_ILi96EEEEEENS_10bfloat16_tEfNS_4arch4Sm80ELb1ELb0ELb1ELb0ELb1ELb0ELb0ELb0ELi2ELi2ELi4ELi2ELb1EEENS1_21CollectiveEpilogueBwdISB_SC_SE_Li256ELb0ELb0ELi2EEENS1_25SingleTileBwdLPTSchedulerILb0ELi128ELb1EEEEEEEEEvNT_6ParamsE)
        /*0014*/ 	.short	0x0160
        /*0016*/ 	.short	0x0288


	//----- nvinfo : EIATTR_CBANK_PARAM_SIZE
	.align		4
.L_628:
        /*0018*/ 	.byte	0x03, 0x19
        /*001a*/ 	.short	0x0288


	//----- nvinfo : EIATTR_KPARAM_INFO
	.align		4
        /*001c*/ 	.byte	0x04, 0x17
        /*001e*/ 	.short	(.L_630 - .L_629)
.L_629:
        /*0020*/ 	.word	0x00000000
        /*0024*/ 	.short	0x0000
        /*0026*/ 	.short	0x0000
        /*0028*/ 	.byte	0x00, 0xf0, 0x21, 0x0a


	//----- nvinfo : EIATTR_MAXREG_COUNT
	.align		4
.L_630:
        /*002c*/ 	.byte	0x03, 0x1b
        /*002e*/ 	.short	0x00ff


	//----- nvinfo : EIATTR_NUM_BARRIERS
	.align		4
        /*0030*/ 	.byte	0x02, 0x4c
        /*0032*/ 	.byte	0x02
	.zero		1


	//----- nvinfo : EIATTR_ANNOTATIONS
	.align		4
        /*0034*/ 	.byte	0x04, 0x55
        /*0036*/ 	.short	(.L_632 - .L_631)


	//   ....[0]....
.L_631:
        /* <DEDUP_REMOVED lines=23> */


	//----- nvinfo : EIATTR_MERCURY_ISA_VERSION
	.align		4
.L_632:
        /*0198*/ 	.byte	0x03, 0x5f
        /*019a*/ 	.short	0x0000


	//----- nvinfo : EIATTR_COOP_GROUP_MASK_REGIDS
	.align		4
        /*019c*/ 	.byte	0x04, 0x29
        /*019e*/ 	.short	(.L_634 - .L_633)


	//   ....[0]....
.L_633:
        /*01a0*/ 	.word	0xffffffff


	//----- nvinfo : EIATTR_COOP_GROUP_INSTR_OFFSETS
	.align		4
.L_634:
        /*01a4*/ 	.byte	0x04, 0x28
        /*01a6*/ 	.short	(.L_636 - .L_635)


	//   ....[0]....
.L_635:
        /*01a8*/ 	.word	0x00000090


	//----- nvinfo : EIATTR_EXIT_INSTR_OFFSETS
	.align		4
.L_636:
        /*01ac*/ 	.byte	0x04, 0x1c
        /*01ae*/ 	.short	(.L_638 - .L_637)


	//   ....[0]....
.L_637:
        /*01b0*/ 	.word	0x000005e0


	//   ....[1]....
        /*01b4*/ 	.word	0x00007830


	//   ....[2]....
        /*01b8*/ 	.word	0x00007930


	//   ....[3]....
        /*01bc*/ 	.word	0x00007950


	//   ....[4]....
        /*01c0*/ 	.word	0x00007f40


	//   ....[5]....
        /*01c4*/ 	.word	0x00008030


	//   ....[6]....
        /*01c8*/ 	.word	0x00008050


	//----- nvinfo : EIATTR_MAX_THREADS
	.align		4
.L_638:
        /*01cc*/ 	.byte	0x04, 0x05
        /*01ce*/ 	.short	(.L_640 - .L_639)
.L_639:
        /*01d0*/ 	.word	0x00000100
        /*01d4*/ 	.word	0x00000001
        /*01d8*/ 	.word	0x00000001


	//----- nvinfo : EIATTR_CRS_STACK_SIZE
	.align		4
.L_640:
        /*01dc*/ 	.byte	0x04, 0x1e
        /*01de*/ 	.short	(.L_642 - .L_641)
.L_641:
        /*01e0*/ 	.word	0x00000000
.L_642:


//--------------------- .nv.info._ZN7cutlass13device_kernelIN5flash19enable_sm80_to_sm89INS1_16FlashAttnBwdSm80INS1_25CollectiveMainloopBwdSm80ILi2ELi1EN4cute5tupleIJNS5_1CILi64EEENS7_ILi128EEENS7_ILi96EEEEEENS_10bfloat16_tEfNS_4arch4Sm80ELb1ELb0ELb1ELb0ELb0ELb0ELb0ELb0ELi2ELi2ELi4ELi2ELb1EEENS1_24CollectiveEpilogueBwdGQAISB_fSE_Li256ELb0ELb0EEENS1_25SingleTileBwdLPTSchedulerILb0ELi128ELb0EEEEEEEEEvNT_6ParamsE --------------------------
	.section	.nv.info._ZN7cutlass13device_kernelIN5flash19enable_sm80_to_sm89INS1_16FlashAttnBwdSm80INS1_25CollectiveMainloopBwdSm80ILi2ELi1EN4cute5tupleIJNS5_1CILi64EEENS7_ILi128EEENS7_ILi96EEEEEENS_10bfloat16_tEfNS_4arch4Sm80ELb1ELb0ELb1ELb0ELb0ELb0ELb0ELb0ELi2ELi2ELi4ELi2ELb1EEENS1_24CollectiveEpilogueBwdGQAISB_fSE_Li256ELb0ELb0EEENS1_25SingleTileBwdLPTSchedulerILb0ELi128ELb0EEEEEEEEEvNT_6ParamsE,"",@"SHT_CUDA_INFO"
	.sectionflags	@""
	.align	4


	//----- nvinfo : EIATTR_CUDA_API_VERSION
	.align		4
        /*0000*/ 	.byte	0x04, 0x37
        /*0002*/ 	.short	(.L_644 - .L_643)
.L_643:
        /*0004*/ 	.word	0x00000082


	//----- nvinfo : EIATTR_SW2861232_WAR
	.align		4
.L_644:
        /*0008*/ 	.byte	0x01, 0x35
	.zero		2


	//----- nvinfo : EIATTR_PARAM_CBANK
	.align		4
        /*000c*/ 	.byte	0x04, 0x0a
        /*000e*/ 	.short	(.L_646 - .L_645)
	.align		4
.L_645:
        /*0010*/ 	.word	index@(.nv.constant0._ZN7cutlass13device_kernelIN5flash19enable_sm80_to_sm89INS1_16FlashAttnBwdSm80INS1_25CollectiveMainloopBwdSm80ILi2ELi1EN4cute5tupleIJNS5_1CILi64EEENS7_ILi128EEENS7_ILi96EEEEEENS_10bfloat16_tEfNS_4arch4Sm80ELb1ELb0ELb1ELb0ELb0ELb0ELb0ELb0ELi2ELi2ELi4ELi2ELb1EEENS1_24CollectiveEpilogueBwdGQAISB_fSE_Li256ELb0ELb0EEENS1_25SingleTileBwdLPTSchedulerILb0ELi128ELb0EEEEEEEEEvNT_6ParamsE)
        /*0014*/ 	.short	0x0160
        /*0016*/ 	.short	0x0290


	//----- nvinfo : EIATTR_CBANK_PARAM_SIZE
	.align		4
.L_646:
        /*0018*/ 	.byte	0x03, 0x19
        /*001a*/ 	.short	0x0290


	//----- nvinfo : EIATTR_KPARAM_INFO
	.align		4
        /*001c*/ 	.byte	0x04, 0x17
        /*001e*/ 	.short	(.L_648 - .L_647)
.L_647:
        /*0020*/ 	.word	0x00000000
        /*0024*/ 	.short	0x0000
        /*0026*/ 	.short	0x0000
        /*0028*/ 	.byte	0x00, 0xf0, 0x41, 0x0a


	//----- nvinfo : EIATTR_MAXREG_COUNT
	.align		4
.L_648:
        /*002c*/ 	.byte	0x03, 0x1b
        /*002e*/ 	.short	0x00ff


	//----- nvinfo : EIATTR_NUM_BARRIERS
	.align		4
        /*0030*/ 	.byte	0x02, 0x4c
        /*0032*/ 	.byte	0x02
	.zero		1


	//----- nvinfo : EIATTR_ANNOTATIONS
	.align		4
        /*0034*/ 	.byte	0x04, 0x55
        /*0036*/ 	.short	(.L_650 - .L_649)


	//   ....[0]....
.L_649:
        /* <DEDUP_REMOVED lines=22> */


	//----- nvinfo : EIATTR_MERCURY_ISA_VERSION
	.align		4
.L_650:
        /*0180*/ 	.byte	0x03, 0x5f
        /*0182*/ 	.short	0x0000


	//----- nvinfo : EIATTR_COOP_GROUP_MASK_REGIDS
	.align		4
        /*0184*/ 	.byte	0x04, 0x29
        /*0186*/ 	.short	(.L_652 - .L_651)


	//   ....[0]....
.L_651:
        /*0188*/ 	.word	0xffffffff


	//----- nvinfo : EIATTR_COOP_GROUP_INSTR_OFFSETS
	.align		4
.L_652:
        /*018c*/ 	.byte	0x04, 0x28
        /*018e*/ 	.short	(.L_654 - .L_653)


	//   ....[0]....
.L_653:
        /*0190*/ 	.word	0x00000090


	//----- nvinfo : EIATTR_EXIT_INSTR_OFFSETS
	.align		4
.L_654:
        /*0194*/ 	.byte	0x04, 0x1c
        /*0196*/ 	.short	(.L_656 - .L_655)


	//   ....[0]....
.L_655:
        /*0198*/ 	.word	0x00000580


	//   ....[1]....
        /*019c*/ 	.word	0x000067b0


	//   ....[2]....
        /*01a0*/ 	.word	0x00007060


	//----- nvinfo : EIATTR_MAX_THREADS
	.align		4
.L_656:
        /*01a4*/ 	.byte	0x04, 0x05
        /*01a6*/ 	.short	(.L_658 - .L_657)
.L_657:
        /*01a8*/ 	.word	0x00000100
        /*01ac*/ 	.word	0x00000001
        /*01b0*/ 	.word	0x00000001
.L_658:


//--------------------- .nv.info._ZN7cutlass13device_kernelIN5flash19enable_sm80_to_sm89INS1_16FlashAttnBwdSm80INS1_25CollectiveMainloopBwdSm80ILi2ELi1EN4cute5tupleIJNS5_1CILi64EEENS7_ILi128EEENS7_ILi96EEEEEENS_10bfloat16_tEfNS_4arch4Sm80ELb1ELb0ELb1ELb0ELb1ELb0ELb0ELb0ELi2ELi2ELi4ELi2ELb1EEENS1_24CollectiveEpilogueBwdGQAISB_fSE_Li256ELb0ELb1EEENS1_25SingleTileBwdLPTSchedulerILb0ELi128ELb1EEEEEEEEEvNT_6ParamsE --------------------------
	.section	.nv.info._ZN7cutlass13device_kernelIN5flash19enable_sm80_to_sm89INS1_16FlashAttnBwdSm80INS1_25CollectiveMainloopBwdSm80ILi2ELi1EN4cute5tupleIJNS5_1CILi64EEENS7_ILi128EEENS7_ILi96EEEEEENS_10bfloat16_tEfNS_4arch4Sm80ELb1ELb0ELb1ELb0ELb1ELb0ELb0ELb0ELi2ELi2ELi4ELi2ELb1EEENS1_24CollectiveEpilogueBwdGQAISB_fSE_Li256ELb0ELb1EEENS1_25SingleTileBwdLPTSchedulerILb0ELi128ELb1EEEEEEEEEvNT_6ParamsE,"",@"SHT_CUDA_INFO"
	.sectionflags	@""
	.align	4


	//----- nvinfo : EIATTR_CUDA_API_VERSION
	.align		4
        /*0000*/ 	.byte	0x04, 0x37
        /*0002*/ 	.short	(.L_660 - .L_659)
.L_659:
        /*0004*/ 	.word	0x00000082


	//----- nvinfo : EIATTR_SW2861232_WAR
	.align		4
.L_660:
        /*0008*/ 	.byte	0x01, 0x35
	.zero		2


	//----- nvinfo : EIATTR_PARAM_CBANK
	.align		4
        /*000c*/ 	.byte	0x04, 0x0a
        /*000e*/ 	.short	(.L_662 - .L_661)
	.align		4
.L_661:
        /*0010*/ 	.word	index@(.nv.constant0._ZN7cutlass13device_kernelIN5flash19enable_sm80_to_sm89INS1_16FlashAttnBwdSm80INS1_25CollectiveMainloopBwdSm80ILi2ELi1EN4cute5tupleIJNS5_1CILi64EEENS7_ILi128EEENS7_ILi96EEEEEENS_10bfloat16_tEfNS_4arch4Sm80ELb1ELb0ELb1ELb0ELb1ELb0ELb0ELb0ELi2ELi2ELi4ELi2ELb1EEENS1_24CollectiveEpilogueBwdGQAISB_fSE_Li256ELb0ELb1EEENS1_25SingleTileBwdLPTSchedulerILb0ELi128ELb1EEEEEEEEEvNT_6ParamsE)
        /*0014*/ 	.short	0x0160
        /*0016*/ 	.short	0x0290


	//----- nvinfo : EIATTR_CBANK_PARAM_SIZE
	.align		4
.L_662:
        /*0018*/ 	.byte	0x03, 0x19
        /*001a*/ 	.short	0x0290


	//----- nvinfo : EIATTR_KPARAM_INFO
	.align		4
        /*001c*/ 	.byte	0x04, 0x17
        /*001e*/ 	.short	(.L_664 - .L_663)
.L_663:
        /*0020*/ 	.word	0x00000000
        /*0024*/ 	.short	0x0000
        /*0026*/ 	.short	0x0000
        /*0028*/ 	.byte	0x00, 0xf0, 0x41, 0x0a


	//----- nvinfo : EIATTR_MAXREG_COUNT
	.align		4
.L_664:
        /*002c*/ 	.byte	0x03, 0x1b
        /*002e*/ 	.short	0x00ff


	//----- nvinfo : EIATTR_NUM_BARRIERS
	.align		4
        /*0030*/ 	.byte	0x02, 0x4c
        /*0032*/ 	.byte	0x02
	.zero		1


	//----- nvinfo : EIATTR_ANNOTATIONS
	.align		4
        /*0034*/ 	.byte	0x04, 0x55
        /*0036*/ 	.short	(.L_666 - .L_665)


	//   ....[0]....
.L_665:
        /* <DEDUP_REMOVED lines=22> */


	//----- nvinfo : EIATTR_MERCURY_ISA_VERSION
	.align		4
.L_666:
        /*0188*/ 	.byte	0x03, 0x5f
        /*018a*/ 	.short	0x0000


	//----- nvinfo : EIATTR_COOP_GROUP_MASK_REGIDS
	.align		4
        /*018c*/ 	.byte	0x04, 0x29
        /*018e*/ 	.short	(.L_668 - .L_667)


	//   ....[0]....
.L_667:
        /*0190*/ 	.word	0xffffffff


	//   ....[1]....
        /*0194*/ 	.word	0xffffffff


	//   ....[2]....
        /*0198*/ 	.word	0xffffffff


	//   ....[3]....
        /*019c*/ 	.word	0xffffffff


	//   ....[4]....
        /*01a0*/ 	.word	0xffffffff


	//   ....[5]....
        /*01a4*/ 	.word	0xffffffff


	//   ....[6]....
        /*01a8*/ 	.word	0xffffffff


	//   ....[7]....
        /*01ac*/ 	.word	0xffffffff


	//   ....[8]....
        /*01b0*/ 	.word	0xffffffff


	//----- nvinfo : EIATTR_COOP_GROUP_INSTR_OFFSETS
	.align		4
.L_668:
        /*01b4*/ 	.byte	0x04, 0x28
        /*01b6*/ 	.short	(.L_670 - .L_669)


	//   ....[0]....
.L_669:
        /*01b8*/ 	.word	0x00000090


	//   ....[1]....
        /*01bc*/ 	.word	0x00006a90


	//   ....[2]....
        /*01c0*/ 	.word	0x00006ae0


	//   ....[3]....
        /*01c4*/ 	.word	0x00006f00


	//   ....[4]....
        /*01c8*/ 	.word	0x00006f10


	//   ....[5]....
        /*01cc*/ 	.word	0x000070d0


	//   ....[6]....
        /*01d0*/ 	.word	0x000071e0


	//   ....[7]....
        /*01d4*/ 	.word	0x00007510


	//   ....[8]....
        /*01d8*/ 	.word	0x00007520


	//----- nvinfo : EIATTR_EXIT_INSTR_OFFSETS
	.align		4
.L_670:
        /*01dc*/ 	.byte	0x04, 0x1c
        /*01de*/ 	.short	(.L_672 - .L_671)


	//   ....[0]....
.L_671:
        /*01e0*/ 	.word	0x000005e0


	//   ....[1]....
        /*01e4*/ 	.word	0x000067f0


	//   ....[2]....
        /*01e8*/ 	.word	0x00007530


	//   ....[3]....
        /*01ec*/ 	.word	0x000075d0


	//----- nvinfo : EIATTR_MAX_THREADS
	.align		4
.L_672:
        /*01f0*/ 	.byte	0x04, 0x05
        /*01f2*/ 	.short	(.L_674 - .L_673)
.L_673:
        /*01f4*/ 	.word	0x00000100
        /*01f8*/ 	.word	0x00000001
        /*01fc*/ 	.word	0x00000001


	//----- nvinfo : EIATTR_CRS_STACK_SIZE
	.align		4
.L_674:
        /*0200*/ 	.byte	0x04, 0x1e
        /*0202*/ 	.short	(.L_676 - .L_675)
.L_675:
        /*0204*/ 	.word	0x00000000
.L_676:


//--------------------- .nv.info._ZN7cutlass13device_kernelIN5flash19enable_sm80_to_sm89INS1_16FlashAttnBwdSm80INS1_25CollectiveMainloopBwdSm80ILi2ELi1EN4cute5tupleIJNS5_1CILi64EEENS7_ILi128EEENS7_ILi96EEEEEENS_10bfloat16_tEfNS_4arch4Sm80ELb1ELb0ELb1ELb1ELb0ELb0ELb0ELb0ELi2ELi2ELi4ELi2ELb1EEENS1_21CollectiveEpilogueBwdISB_SC_SE_Li256ELb1ELb0ELi2EEENS1_25SingleTileBwdLPTSchedulerILb1ELi128ELb0EEEEEEEEEvNT_6ParamsE --------------------------
	.section	.nv.info._ZN7cutlass13device_kernelIN5flash19enable_sm80_to_sm89INS1_16FlashAttnBwdSm80INS1_25CollectiveMainloopBwdSm80ILi2ELi1EN4cute5tupleIJNS5_1CILi64EEENS7_ILi128EEENS7_ILi96EEEEEENS_10bfloat16_tEfNS_4arch4Sm80ELb1ELb0ELb1ELb1ELb0ELb0ELb0ELb0ELi2ELi2ELi4ELi2ELb1EEENS1_21CollectiveEpilogueBwdISB_SC_SE_Li256ELb1ELb0ELi2EEENS1_25SingleTileBwdLPTSchedulerILb1ELi128ELb0EEEEEEEEEvNT_6ParamsE,"",@"SHT_CUDA_INFO"
	.sectionflags	@""
	.align	4


	//----- nvinfo : EIATTR_CUDA_API_VERSION
	.align		4
        /*0000*/ 	.byte	0x04, 0x37
        /*0002*/ 	.short	(.L_678 - .L_677)
.L_677:
        /*0004*/ 	.word	0x00000082


	//----- nvinfo : EIATTR_SW2861232_WAR
	.align		4
.L_678:
        /*0008*/ 	.byte	0x01, 0x35
	.zero		2


	//----- nvinfo : EIATTR_PARAM_CBANK
	.align		4
        /*000c*/ 	.byte	0x04, 0x0a
        /*000e*/ 	.short	(.L_680 - .L_679)
	.align		4
.L_679:
        /*0010*/ 	.word	index@(.nv.constant0._ZN7cutlass13device_kernelIN5flash19enable_sm80_to_sm89INS1_16FlashAttnBwdSm80INS1_25CollectiveMainloopBwdSm80ILi2ELi1EN4cute5tupleIJNS5_1CILi64EEENS7_ILi128EEENS7_ILi96EEEEEENS_10bfloat16_tEfNS_4arch4Sm80ELb1ELb0ELb1ELb1ELb0ELb0ELb0ELb0ELi2ELi2ELi4ELi2ELb1EEENS1_21CollectiveEpilogueBwdISB_SC_SE_Li256ELb1ELb0ELi2EEENS1_25SingleTileBwdLPTSchedulerILb1ELi128ELb0EEEEEEEEEvNT_6ParamsE)
        /*0014*/ 	.short	0x0160
        /*0016*/ 	.short	0x0288


	//----- nvinfo : EIATTR_CBANK_PARAM_SIZE
	.align		4
.L_680:
        /*0018*/ 	.byte	0x03, 0x19
        /*001a*/ 	.short	0x0288


	//----- nvinfo : EIATTR_KPARAM_INFO
	.align		4
        /*001c*/ 	.byte	0x04, 0x17
        /*001e*/ 	.short	(.L_682 - .L_681)
.L_681:
        /*0020*/ 	.word	0x00000000
        /*0024*/ 	.short	0x0000
        /*0026*/ 	.short	0x0000
        /*0028*/ 	.byte	0x00, 0xf0, 0x21, 0x0a


	//----- nvinfo : EIATTR_MAXREG_COUNT
	.align		4
.L_682:
        /*002c*/ 	.byte	0x03, 0x1b
        /*002e*/ 	.short	0x00ff


	//----- nvinfo : EIATTR_NUM_BARRIERS
	.align		4
        /*0030*/ 	.byte	0x02, 0x4c
        /*0032*/ 	.byte	0x02
	.zero		1


	//----- nvinfo : EIATTR_ANNOTATIONS
	.align		4
        /*0034*/ 	.byte	0x04, 0x55
        /*0036*/ 	.short	(.L_684 - .L_683)


	//   ....[0]....
.L_683:
        /* <DEDUP_REMOVED lines=21> */


	//----- nvinfo : EIATTR_MERCURY_ISA_VERSION
	.align		4
.L_684:
        /*0170*/ 	.byte	0x03, 0x5f
        /*0172*/ 	.short	0x0000


	//----- nvinfo : EIATTR_COOP_GROUP_MASK_REGIDS
	.align		4
        /*0174*/ 	.byte	0x04, 0x29
        /*0176*/ 	.short	(.L_686 - .L_685)


	//   ....[0]....
.L_685:
        /*0178*/ 	.word	0xffffffff


	//----- nvinfo : EIATTR_COOP_GROUP_INSTR_OFFSETS
	.align		4
.L_686:
        /*017c*/ 	.byte	0x04, 0x28
        /*017e*/ 	.short	(.L_688 - .L_687)


	//   ....[0]....
.L_687:
        /*0180*/ 	.word	0x00000060


	//----- nvinfo : EIATTR_EXIT_INSTR_OFFSETS
	.align		4
.L_688:
        /*0184*/ 	.byte	0x04, 0x1c
        /*0186*/ 	.short	(.L_690 - .L_689)


	//   ....[0]....
.L_689:
        /*0188*/ 	.word	0x000009d0


	//   ....[1]....
        /*018c*/ 	.word	0x000081d0


	//   ....[2]....
        /*0190*/ 	.word	0x000082d0


	//   ....[3]....
        /*0194*/ 	.word	0x000082f0


	//   ....[4]....
        /*0198*/ 	.word	0x00008ae0


	//   ....[5]....
        /*019c*/ 	.word	0x00008bd0


	//   ....[6]....
        /*01a0*/ 	.word	0x00008bf0


	//----- nvinfo : EIATTR_MAX_THREADS
	.align		4
.L_690:
        /*01a4*/ 	.byte	0x04, 0x05
        /*01a6*/ 	.short	(.L_692 - .L_691)
.L_691:
        /*01a8*/ 	.word	0x00000100
        /*01ac*/ 	.word	0x00000001
        /*01b0*/ 	.word	0x00000001


	//----- nvinfo : EIATTR_CRS_STACK_SIZE
	.align		4
.L_692:
        /*01b4*/ 	.byte	0x04, 0x1e
        /*01b6*/ 	.short	(.L_694 - .L_693)
.L_693:
        /*01b8*/ 	.word	0x00000000
.L_694:


//--------------------- .nv.info._ZN7cutlass13device_kernelIN5flash19enable_sm80_to_sm89INS1_16FlashAttnBwdSm80INS1_25CollectiveMainloopBwdSm80ILi2ELi1EN4cute5tupleIJNS5_1CILi64EEENS7_ILi128EEENS7_ILi96EEEEEENS_10bfloat16_tEfNS_4arch4Sm80ELb1ELb0ELb1ELb1ELb1ELb0ELb0ELb0ELi2ELi2ELi4ELi2ELb1EEENS1_21CollectiveEpilogueBwdISB_SC_SE_Li256ELb1ELb0ELi2EEENS1_25SingleTileBwdLPTSchedulerILb1ELi128ELb1EEEEEEEEEvNT_6ParamsE --------------------------
	.section	.nv.info._ZN7cutlass13device_kernelIN5flash19enable_sm80_to_sm89INS1_16FlashAttnBwdSm80INS1_25CollectiveMainloopBwdSm80ILi2ELi1EN4cute5tupleIJNS5_1CILi64EEENS7_ILi128EEENS7_ILi96EEEEEENS_10bfloat16_tEfNS_4arch4Sm80ELb1ELb0ELb1ELb1ELb1ELb0ELb0ELb0ELi2ELi2ELi4ELi2ELb1EEENS1_21CollectiveEpilogueBwdISB_SC_SE_Li256ELb1ELb0ELi2EEENS1_25SingleTileBwdLPTSchedulerILb1ELi128ELb1EEEEEEEEEvNT_6ParamsE,"",@"SHT_CUDA_INFO"
	.sectionflags	@""
	.align	4


	//----- nvinfo : EIATTR_CUDA_API_VERSION
	.align		4
        /*0000*/ 	.byte	0x04, 0x37
        /*0002*/ 	.short	(.L_696 - .L_695)
.L_695:
        /*0004*/ 	.word	0x00000082


	//----- nvinfo : EIATTR_SW2861232_WAR
	.align		4
.L_696:
        /*0008*/ 	.byte	0x01, 0x35
	.zero		2


	//----- nvinfo : EIATTR_PARAM_CBANK
	.align		4
        /*000c*/ 	.byte	0x04, 0x0a
        /*000e*/ 	.short	(.L_698 - .L_697)
	.align		4
.L_697:
        /*0010*/ 	.word	index@(.nv.constant0._ZN7cutlass13device_kernelIN5flash19enable_sm80_to_sm89INS1_16FlashAttnBwdSm80INS1_25CollectiveMainloopBwdSm80ILi2ELi1EN4cute5tupleIJNS5_1CILi64EEENS7_ILi128EEENS7_ILi96EEEEEENS_10bfloat16_tEfNS_4arch4Sm80ELb1ELb0ELb1ELb1ELb1ELb0ELb0ELb0ELi2ELi2ELi4ELi2ELb1EEENS1_21CollectiveEpilogueBwdISB_SC_SE_Li256ELb1ELb0ELi2EEENS1_25SingleTileBwdLPTSchedulerILb1ELi128ELb1EEEEEEEEEvNT_6ParamsE)
        /*0014*/ 	.short	0x0160
        /*0016*/ 	.short	0x0288


	//----- nvinfo : EIATTR_CBANK_PARAM_SIZE
	.align		4
.L_698:
        /*0018*/ 	.byte	0x03, 0x19
        /*001a*/ 	.short	0x0288


	//----- nvinfo : EIATTR_KPARAM_INFO
	.align		4
        /*001c*/ 	.byte	0x04, 0x17
        /*001e*/ 	.short	(.L_700 - .L_699)
.L_699:
        /*0020*/ 	.word	0x00000000
        /*0024*/ 	.short	0x0000
        /*0026*/ 	.short	0x0000
        /*0028*/ 	.byte	0x00, 0xf0, 0x21, 0x0a


	//----- nvinfo : EIATTR_MAXREG_COUNT
	.align		4
.L_700:
        /*002c*/ 	.byte	0x03, 0x1b
        /*002e*/ 	.short	0x00ff


	//----- nvinfo : EIATTR_NUM_BARRIERS
	.align		4
        /*0030*/ 	.byte	0x02, 0x4c
        /*0032*/ 	.byte	0x02
	.zero		1


	//----- nvinfo : EIATTR_ANNOTATIONS
	.align		4
        /*0034*/ 	.byte	0x04, 0x55
        /*0036*/ 	.short	(.L_702 - .L_701)


	//   ....[0]....
.L_701:
        /* <DEDUP_REMOVED lines=23> */


	//----- nvinfo : EIATTR_MERCURY_ISA_VERSION
	.align		4
.L_702:
        /*0198*/ 	.byte	0x03, 0x5f
        /*019a*/ 	.short	0x0000


	//----- nvinfo : EIATTR_COOP_GROUP_MASK_REGIDS
	.align		4
        /*019c*/ 	.byte	0x04, 0x29
        /*019e*/ 	.short	(.L_704 - .L_703)


	//   ....[0]....
.L_703:
        /*01a0*/ 	.word	0xffffffff


	//----- nvinfo : EIATTR_COOP_GROUP_INSTR_OFFSETS
	.align		4
.L_704:
        /*01a4*/ 	.byte	0x04, 0x28
        /*01a6*/ 	.short	(.L_706 - .L_705)


	//   ....[0]....
.L_705:
        /*01a8*/ 	.word	0x00000060


	//----- nvinfo : EIATTR_EXIT_INSTR_OFFSETS
	.align		4
.L_706:
        /*01ac*/ 	.byte	0x04, 0x1c
        /*01ae*/ 	.short	(.L_708 - .L_707)


	//   ....[0]....
.L_707:
        /*01b0*/ 	.word	0x00000a10


	//   ....[1]....
        /*01b4*/ 	.word	0x00008130


	//   ....[2]....
        /*01b8*/ 	.word	0x00008230


	//   ....[3]....
        /*01bc*/ 	.word	0x00008250


	//   ....[4]....
        /*01c0*/ 	.word	0x00008a20


	//   ....[5]....
        /*01c4*/ 	.word	0x00008b10


	//   ....[6]....
        /*01c8*/ 	.word	0x00008b30


	//----- nvinfo : EIATTR_MAX_THREADS
	.align		4
.L_708:
        /*01cc*/ 	.byte	0x04, 0x05
        /*01ce*/ 	.short	(.L_710 - .L_709)
.L_709:
        /*01d0*/ 	.word	0x00000100
        /*01d4*/ 	.word	0x00000001
        /*01d8*/ 	.word	0x00000001


	//----- nvinfo : EIATTR_CRS_STACK_SIZE
	.align		4
.L_710:
        /*01dc*/ 	.byte	0x04, 0x1e
        /*01de*/ 	.short	(.L_712 - .L_711)
.L_711:
        /*01e0*/ 	.word	0x00000000
.L_712:


//--------------------- .nv.info._ZN7cutlass13device_kernelIN5flash19enable_sm80_to_sm89INS1_16FlashAttnBwdSm80INS1_25CollectiveMainloopBwdSm80ILi2ELi1EN4cute5tupleIJNS5_1CILi64EEENS7_ILi128EEENS7_ILi96EEEEEENS_10bfloat16_tEfNS_4arch4Sm80ELb1ELb0ELb1ELb1ELb0ELb0ELb0ELb0ELi2ELi2ELi4ELi2ELb1EEENS1_24CollectiveEpilogueBwdGQAISB_fSE_Li256ELb1ELb0EEENS1_25SingleTileBwdLPTSchedulerILb1ELi128ELb0EEEEEEEEEvNT_6ParamsE --------------------------
	.section	.nv.info._ZN7cutlass13device_kernelIN5flash19enable_sm80_to_sm89INS1_16FlashAttnBwdSm80INS1_25CollectiveMainloopBwdSm80ILi2ELi1EN4cute5tupleIJNS5_1CILi64EEENS7_ILi128EEENS7_ILi96EEEEEENS_10bfloat16_tEfNS_4arch4Sm80ELb1ELb0ELb1ELb1ELb0ELb0ELb0ELb0ELi2ELi2ELi4ELi2ELb1EEENS1_24CollectiveEpilogueBwdGQAISB_fSE_Li256ELb1ELb0EEENS1_25SingleTileBwdLPTSchedulerILb1ELi128ELb0EEEEEEEEEvNT_6ParamsE,"",@"SHT_CUDA_INFO"
	.sectionflags	@""
	.align	4


	//----- nvinfo : EIATTR_CUDA_API_VERSION
	.align		4
        /*0000*/ 	.byte	0x04, 0x37
        /*0002*/ 	.short	(.L_714 - .L_713)
.L_713:
        /*0004*/ 	.word	0x00000082


	//----- nvinfo : EIATTR_SW2861232_WAR
	.align		4
.L_714:
        /*0008*/ 	.byte	0x01, 0x35
	.zero		2


	//----- nvinfo : EIATTR_PARAM_CBANK
	.align		4
        /*000c*/ 	.byte	0x04, 0x0a
        /*000e*/ 	.short	(.L_716 - .L_715)
	.align		4
.L_715:
        /*0010*/ 	.word	index@(.nv.constant0._ZN7cutlass13device_kernelIN5flash19enable_sm80_to_sm89INS1_16FlashAttnBwdSm80INS1_25CollectiveMainloopBwdSm80ILi2ELi1EN4cute5tupleIJNS5_1CILi64EEENS7_ILi128EEENS7_ILi96EEEEEENS_10bfloat16_tEfNS_4arch4Sm80ELb1ELb0ELb1ELb1ELb0ELb0ELb0ELb0ELi2ELi2ELi4ELi2ELb1EEENS1_24CollectiveEpilogueBwdGQAISB_fSE_Li256ELb1ELb0EEENS1_25SingleTileBwdLPTSchedulerILb1ELi128ELb0EEEEEEEEEvNT_6ParamsE)
        /*0014*/ 	.short	0x0160
        /*0016*/ 	.short	0x0290


	//----- nvinfo : EIATTR_CBANK_PARAM_SIZE
	.align		4
.L_716:
        /*0018*/ 	.byte	0x03, 0x19
        /*001a*/ 	.short	0x0290


	//----- nvinfo : EIATTR_KPARAM_INFO
	.align		4
        /*001c*/ 	.byte	0x04, 0x17
        /*001e*/ 	.short	(.L_718 - .L_717)
.L_717:
        /*0020*/ 	.word	0x00000000
        /*0024*/ 	.short	0x0000
        /*0026*/ 	.short	0x0000
        /*0028*/ 	.byte	0x00, 0xf0, 0x41, 0x0a


	//----- nvinfo : EIATTR_MAXREG_COUNT
	.align		4
.L_718:
        /*002c*/ 	.byte	0x03, 0x1b
        /*002e*/ 	.short	0x00ff


	//----- nvinfo : EIATTR_NUM_BARRIERS
	.align		4
        /*0030*/ 	.byte	0x02, 0x4c
        /*0032*/ 	.byte	0x02
	.zero		1


	//----- nvinfo : EIATTR_ANNOTATIONS
	.align		4
        /*0034*/ 	.byte	0x04, 0x55
        /*0036*/ 	.short	(.L_720 - .L_719)


	//   ....[0]....
.L_719:
        /* <DEDUP_REMOVED lines=23> */


	//----- nvinfo : EIATTR_MERCURY_ISA_VERSION
	.align		4
.L_720:
        /*0190*/ 	.byte	0x03, 0x5f
        /*0192*/ 	.short	0x0000


	//----- nvinfo : EIATTR_COOP_GROUP_MASK_REGIDS
	.align		4
        /*0194*/ 	.byte	0x04, 0x29
        /*0196*/ 	.short	(.L_722 - .L_721)


	//   ....[0]....
.L_721:
        /*0198*/ 	.word	0xffffffff


	//----- nvinfo : EIATTR_COOP_GROUP_INSTR_OFFSETS
	.align		4
.L_722:
        /*019c*/ 	.byte	0x04, 0x28
        /*019e*/ 	.short	(.L_724 - .L_723)


	//   ....[0]....
.L_723:
        /*01a0*/ 	.word	0x00000060


	//----- nvinfo : EIATTR_EXIT_INSTR_OFFSETS
	.align		4
.L_724:
        /*01a4*/ 	.byte	0x04, 0x1c
        /*01a6*/ 	.short	(.L_726 - .L_725)


	//   ....[0]....
.L_725:
        /*01a8*/ 	.word	0x00000a00


	//   ....[1]....
        /*01ac*/ 	.word	0x00006e90


	//   ....[2]....
        /*01b0*/ 	.word	0x00007810


	//----- nvinfo : EIATTR_MAX_THREADS
	.align		4
.L_726:
        /*01b4*/ 	.byte	0x04, 0x05
        /*01b6*/ 	.short	(.L_728 - .L_727)
.L_727:
        /*01b8*/ 	.word	0x00000100
        /*01bc*/ 	.word	0x00000001
        /*01c0*/ 	.word	0x00000001
.L_728:


//--------------------- .nv.info._ZN7cutlass13device_kernelIN5flash19enable_sm80_to_sm89INS1_16FlashAttnBwdSm80INS1_25CollectiveMainloopBwdSm80ILi2ELi1EN4cute5tupleIJNS5_1CILi64EEENS7_ILi128EEENS7_ILi96EEEEEENS_10bfloat16_tEfNS_4arch4Sm80ELb1ELb0ELb1ELb1ELb1ELb0ELb0ELb0ELi2ELi2ELi4ELi2ELb1EEENS1_24CollectiveEpilogueBwdGQAISB_fSE_Li256ELb1ELb1EEENS1_25SingleTileBwdLPTSchedulerILb1ELi128ELb1EEEEEEEEEvNT_6ParamsE --------------------------
	.section	.nv.info._ZN7cutlass13device_kernelIN5flash19enable_sm80_to_sm89INS1_16FlashAttnBwdSm80INS1_25CollectiveMainloopBwdSm80ILi2ELi1EN4cute5tupleIJNS5_1CILi64EEENS7_ILi128EEENS7_ILi96EEEEEENS_10bfloat16_tEfNS_4arch4Sm80ELb1ELb0ELb1ELb1ELb1ELb0ELb0ELb0ELi2ELi2ELi4ELi2ELb1EEENS1_24CollectiveEpilogueBwdGQAISB_fSE_Li256ELb1ELb1EEENS1_25SingleTileBwdLPTSchedulerILb1ELi128ELb1EEEEEEEEEvNT_6ParamsE,"",@"SHT_CUDA_INFO"
	.sectionflags	@""
	.align	4


	//----- nvinfo : EIATTR_CUDA_API_VERSION
	.align		4
        /*0000*/ 	.byte	0x04, 0x37
        /*0002*/ 	.short	(.L_730 - .L_729)
.L_729:
        /*0004*/ 	.word	0x00000082


	//----- nvinfo : EIATTR_SW2861232_WAR
	.align		4
.L_730:
        /*0008*/ 	.byte	0x01, 0x35
	.zero		2


	//----- nvinfo : EIATTR_PARAM_CBANK
	.align		4
        /*000c*/ 	.byte	0x04, 0x0a
        /*000e*/ 	.short	(.L_732 - .L_731)
	.align		4
.L_731:
        /*0010*/ 	.word	index@(.nv.constant0._ZN7cutlass13device_kernelIN5flash19enable_sm80_to_sm89INS1_16FlashAttnBwdSm80INS1_25CollectiveMainloopBwdSm80ILi2ELi1EN4cute5tupleIJNS5_1CILi64EEENS7_ILi128EEENS7_ILi96EEEEEENS_10bfloat16_tEfNS_4arch4Sm80ELb1ELb0ELb1ELb1ELb1ELb0ELb0ELb0ELi2ELi2ELi4ELi2ELb1EEENS1_24CollectiveEpilogueBwdGQAISB_fSE_Li256ELb1ELb1EEENS1_25SingleTileBwdLPTSchedulerILb1ELi128ELb1EEEEEEEEEvNT_6ParamsE)
        /*0014*/ 	.short	0x0160
        /*0016*/ 	.short	0x0290


	//----- nvinfo : EIATTR_CBANK_PARAM_SIZE
	.align		4
.L_732:
        /*0018*/ 	.byte	0x03, 0x19
        /*001a*/ 	.short	0x0290


	//----- nvinfo : EIATTR_KPARAM_INFO
	.align		4
        /*001c*/ 	.byte	0x04, 0x17
        /*001e*/ 	.short	(.L_734 - .L_733)
.L_733:
        /*0020*/ 	.word	0x00000000
        /*0024*/ 	.short	0x0000
        /*0026*/ 	.short	0x0000
        /*0028*/ 	.byte	0x00, 0xf0, 0x41, 0x0a


	//----- nvinfo : EIATTR_MAXREG_COUNT
	.align		4
.L_734:
        /*002c*/ 	.byte	0x03, 0x1b
        /*002e*/ 	.short	0x00ff


	//----- nvinfo : EIATTR_NUM_BARRIERS
	.align		4
        /*0030*/ 	.byte	0x02, 0x4c
        /*0032*/ 	.byte	0x02
	.zero		1


	//----- nvinfo : EIATTR_ANNOTATIONS
	.align		4
        /*0034*/ 	.byte	0x04, 0x55
        /*0036*/ 	.short	(.L_736 - .L_735)


	//   ....[0]....
.L_735:
        /* <DEDUP_REMOVED lines=20> */


	//----- nvinfo : EIATTR_MERCURY_ISA_VERSION
	.align		4
.L_736:
        /*0160*/ 	.byte	0x03, 0x5f
        /*0162*/ 	.short	0x0000


	//----- nvinfo : EIATTR_COOP_GROUP_MASK_REGIDS
	.align		4
        /*0164*/ 	.byte	0x04, 0x29
        /*0166*/ 	.short	(.L_738 - .L_737)


	//   ....[0]....
.L_737:
        /*0168*/ 	.word	0xffffffff


	//   ....[1]....
        /*016c*/ 	.word	0xffffffff


	//   ....[2]....
        /*0170*/ 	.word	0xffffffff


	//   ....[3]....
        /*0174*/ 	.word	0xffffffff


	//   ....[4]....
        /*0178*/ 	.word	0xffffffff


	//   ....[5]....
        /*017c*/ 	.word	0xffffffff


	//   ....[6]....
        /*0180*/ 	.word	0xffffffff


	//   ....[7]....
        /*0184*/ 	.word	0xffffffff


	//   ....[8]....
        /*0188*/ 	.word	0xffffffff


	//----- nvinfo : EIATTR_COOP_GROUP_INSTR_OFFSETS
	.align		4
.L_738:
        /*018c*/ 	.byte	0x04, 0x28
        /*018e*/ 	.short	(.L_740 - .L_739)


	//   ....[0]....
.L_739:
        /*0190*/ 	.word	0x00000060


	//   ....[1]....
        /*0194*/ 	.word	0x00007480


	//   ....[2]....
        /*0198*/ 	.word	0x000074c0


	//   ....[3]....
        /*019c*/ 	.word	0x00007920


	//   ....[4]....
        /*01a0*/ 	.word	0x00007930


	//   ....[5]....
        /*01a4*/ 	.word	0x00007af0


	//   ....[6]....
        /*01a8*/ 	.word	0x00007bf0


	//   ....[7]....
        /*01ac*/ 	.word	0x00007f20


	//   ....[8]....
        /*01b0*/ 	.word	0x00007f30


	//----- nvinfo : EIATTR_EXIT_INSTR_OFFSETS
	.align		4
.L_740:
        /*01b4*/ 	.byte	0x04, 0x1c
        /*01b6*/ 	.short	(.L_742 - .L_741)


	//   ....[0]....
.L_741:
        /*01b8*/ 	.word	0x000009d0


	//   ....[1]....
        /*01bc*/ 	.word	0x00007080


	//   ....[2]....
        /*01c0*/ 	.word	0x00007f40


	//   ....[3]....
        /*01c4*/ 	.word	0x00007fe0


	//----- nvinfo : EIATTR_MAX_THREADS
	.align		4
.L_742:
        /*01c8*/ 	.byte	0x04, 0x05
        /*01ca*/ 	.short	(.L_744 - .L_743)
.L_743:
        /*01cc*/ 	.word	0x00000100
        /*01d0*/ 	.word	0x00000001
        /*01d4*/ 	.word	0x00000001


	//----- nvinfo : EIATTR_CRS_STACK_SIZE
	.align		4
.L_744:
        /*01d8*/ 	.byte	0x04, 0x1e
        /*01da*/ 	.short	(.L_746 - .L_745)
.L_745:
        /*01dc*/ 	.word	0x00000000
.L_746:


//--------------------- .nv.info._ZN7cutlass13device_kernelIN5flash19enable_sm80_to_sm89INS1_16FlashAttnBwdSm80INS1_25CollectiveMainloopBwdSm80ILi2ELi2EN4cute5tupleIJNS5_1CILi64EEENS7_ILi128EEENS7_ILi96EEEEEENS_10bfloat16_tEfNS_4arch4Sm80ELb0ELb0ELb1ELb0ELb0ELb0ELb0ELb0ELi2ELi2ELi4ELi2ELb0EEENS1_21CollectiveEpilogueBwdISB_SC_SE_Li256ELb0ELb0ELi2EEENS1_19SingleTileSchedulerILb0ELb0ELb0ELi128EEEEEEEEEvNT_6ParamsE --------------------------
	.section	.nv.info._ZN7cutlass13device_kernelIN5flash19enable_sm80_to_sm89INS1_16FlashAttnBwdSm80INS1_25CollectiveMainloopBwdSm80ILi2ELi2EN4cute5tupleIJNS5_1CILi64EEENS7_ILi128EEENS7_ILi96EEEEEENS_10bfloat16_tEfNS_4arch4Sm80ELb0ELb0ELb1ELb0ELb0ELb0ELb0ELb0ELi2ELi2ELi4ELi2ELb0EEENS1_21CollectiveEpilogueBwdISB_SC_SE_Li256ELb0ELb0ELi2EEENS1_19SingleTileSchedulerILb0ELb0ELb0ELi128EEEEEEEEEvNT_6ParamsE,"",@"SHT_CUDA_INFO"
	.sectionflags	@""
	.align	4


	//----- nvinfo : EIATTR_CUDA_API_VERSION
	.align		4
        /*0000*/ 	.byte	0x04, 0x37
        /*0002*/ 	.short	(.L_748 - .L_747)
.L_747:
        /*0004*/ 	.word	0x00000082


	//----- nvinfo : EIATTR_SW2861232_WAR
	.align		4
.L_748:
        /*0008*/ 	.byte	0x01, 0x35
	.zero		2


	//----- nvinfo : EIATTR_PARAM_CBANK
	.align		4
        /*000c*/ 	.byte	0x04, 0x0a
        /*000e*/ 	.short	(.L_750 - .L_749)
	.align		4
.L_749:
        /*0010*/ 	.word	index@(.nv.constant0._ZN7cutlass13device_kernelIN5flash19enable_sm80_to_sm89INS1_16FlashAttnBwdSm80INS1_25CollectiveMainloopBwdSm80ILi2ELi2EN4cute5tupleIJNS5_1CILi64EEENS7_ILi128EEENS7_ILi96EEEEEENS_10bfloat16_tEfNS_4arch4Sm80ELb0ELb0ELb1ELb0ELb0ELb0ELb0ELb0ELi2ELi2ELi4ELi2ELb0EEENS1_21CollectiveEpilogueBwdISB_SC_SE_Li256ELb0ELb0ELi2EEENS1_19SingleTileSchedulerILb0ELb0ELb0ELi128EEEEEEEEEvNT_6ParamsE)
        /*0014*/ 	.short	0x0160
        /*0016*/ 	.short	0x0270


	//----- nvinfo : EIATTR_CBANK_PARAM_SIZE
	.align		4
.L_750:
        /*0018*/ 	.byte	0x03, 0x19
        /*001a*/ 	.short	0x0270


	//----- nvinfo : EIATTR_KPARAM_INFO
	.align		4
        /*001c*/ 	.byte	0x04, 0x17
        /*001e*/ 	.short	(.L_752 - .L_751)
.L_751:
        /*0020*/ 	.word	0x00000000
        /*0024*/ 	.short	0x0000
        /*0026*/ 	.short	0x0000
        /*0028*/ 	.byte	0x00, 0xf0, 0xc1, 0x09


	//----- nvinfo : EIATTR_MAXREG_COUNT
	.align		4
.L_752:
        /*002c*/ 	.byte	0x03, 0x1b
        /*002e*/ 	.short	0x00ff


	//----- nvinfo : EIATTR_NUM_BARRIERS
	.align		4
        /*0030*/ 	.byte	0x02, 0x4c
        /*0032*/ 	.byte	0x02
	.zero		1


	//----- nvinfo : EIATTR_MERCURY_ISA_VERSION
	.align		4
        /*0034*/ 	.byte	0x03, 0x5f
        /*0036*/ 	.short	0x0000


	//----- nvinfo : EIATTR_EXIT_INSTR_OFFSETS
	.align		4
        /*0038*/ 	.byte	0x04, 0x1c
        /*003a*/ 	.short	(.L_754 - .L_753)


	//   ....[0]....
.L_753:
        /*003c*/ 	.word	0x00000030


	//   ....[1]....
        /*0040*/ 	.word	0x00006b00


	//   ....[2]....
        /*0044*/ 	.word	0x00006c00


	//   ....[3]....
        /*0048*/ 	.word	0x00006c20


	//----- nvinfo : EIATTR_CTAIDZ_USED
	.align		4
.L_754:
        /*004c*/ 	.byte	0x01, 0x04
	.zero		2


	//----- nvinfo : EIATTR_MAX_THREADS
	.align		4
        /*0050*/ 	.byte	0x04, 0x05
        /*0052*/ 	.short	(.L_756 - .L_755)
.L_755:
        /*0054*/ 	.word	0x00000100
        /*0058*/ 	.word	0x00000001
        /*005c*/ 	.word	0x00000001


	//----- nvinfo : EIATTR_CRS_STACK_SIZE
	.align		4
.L_756:
        /*0060*/ 	.byte	0x04, 0x1e
        /*0062*/ 	.short	(.L_758 - .L_757)
.L_757:
        /*0064*/ 	.word	0x00000000
.L_758:


//--------------------- .nv.info._ZN7cutlass13device_kernelIN5flash19enable_sm80_to_sm89INS1_16FlashAttnBwdSm80INS1_25CollectiveMainloopBwdSm80ILi2ELi2EN4cute5tupleIJNS5_1CILi64EEENS7_ILi128EEENS7_ILi96EEEEEENS_10bfloat16_tEfNS_4arch4Sm80ELb0ELb0ELb1ELb0ELb1ELb0ELb0ELb0ELi2ELi2ELi4ELi2ELb0EEENS1_21CollectiveEpilogueBwdISB_SC_SE_Li256ELb0ELb0ELi2EEENS1_19SingleTileSchedulerILb0ELb0ELb0ELi128EEEEEEEEEvNT_6ParamsE --------------------------
	.section	.nv.info._ZN7cutlass13device_kernelIN5flash19enable_sm80_to_sm89INS1_16FlashAttnBwdSm80INS1_25CollectiveMainloopBwdSm80ILi2ELi2EN4cute5tupleIJNS5_1CILi64EEENS7_ILi128EEENS7_ILi96EEEEEENS_10bfloat16_tEfNS_4arch4Sm80ELb0ELb0ELb1ELb0ELb1ELb0ELb0ELb0ELi2ELi2ELi4ELi2ELb0EEENS1_21CollectiveEpilogueBwdISB_SC_SE_Li256ELb0ELb0ELi2EEENS1_19SingleTileSchedulerILb0ELb0ELb0ELi128EEEEEEEEEvNT_6ParamsE,"",@"SHT_CUDA_INFO"
	.sectionflags	@""
	.align	4


	//----- nvinfo : EIATTR_CUDA_API_VERSION
	.align		4
        /*0000*/ 	.byte	0x04, 0x37
        /*0002*/ 	.short	(.L_760 - .L_759)
.L_759:
        /*0004*/ 	.word	0x00000082


	//----- nvinfo : EIATTR_SW2861232_WAR
	.align		4
.L_760:
        /*0008*/ 	.byte	0x01, 0x35
	.zero		2


	//----- nvinfo : EIATTR_PARAM_CBANK
	.align		4
        /*000c*/ 	.byte	0x04, 0x0a
        /*000e*/ 	.short	(.L_762 - .L_761)
	.align		4
.L_761:
        /*0010*/ 	.word	index@(.nv.constant0._ZN7cutlass13device_kernelIN5flash19enable_sm80_to_sm89INS1_16FlashAttnBwdSm80INS1_25CollectiveMainloopBwdSm80ILi2ELi2EN4cute5tupleIJNS5_1CILi64EEENS7_ILi128EEENS7_ILi96EEEEEENS_10bfloat16_tEfNS_4arch4Sm80ELb0ELb0ELb1ELb0ELb1ELb0ELb0ELb0ELi2ELi2ELi4ELi2ELb0EEENS1_21CollectiveEpilogueBwdISB_SC_SE_Li256ELb0ELb0ELi2EEENS1_19SingleTileSchedulerILb0ELb0ELb0ELi128EEEEEEEEEvNT_6ParamsE)
        /*0014*/ 	.short	0x0160
        /*0016*/ 	.short	0x0270


	//----- nvinfo : EIATTR_CBANK_PARAM_SIZE
	.align		4
.L_762:
        /*0018*/ 	.byte	0x03, 0x19
        /*001a*/ 	.short	0x0270


	//----- nvinfo : EIATTR_KPARAM_INFO
	.align		4
        /*001c*/ 	.byte	0x04, 0x17
        /*001e*/ 	.short	(.L_764 - .L_763)
.L_763:
        /*0020*/ 	.word	0x00000000
        /*0024*/ 	.short	0x0000
        /*0026*/ 	.short	0x0000
        /*0028*/ 	.byte	0x00, 0xf0, 0xc1, 0x09


	//----- nvinfo : EIATTR_MAXREG_COUNT
	.align		4
.L_764:
        /*002c*/ 	.byte	0x03, 0x1b
        /*002e*/ 	.short	0x00ff


	//----- nvinfo : EIATTR_NUM_BARRIERS
	.align		4
        /*0030*/ 	.byte	0x02, 0x4c
        /*0032*/ 	.byte	0x02
	.zero		1


	//----- nvinfo : EIATTR_MERCURY_ISA_VERSION
	.align		4
        /*0034*/ 	.byte	0x03, 0x5f
        /*0036*/ 	.short	0x0000


	//----- nvinfo : EIATTR_EXIT_INSTR_OFFSETS
	.align		4
        /*0038*/ 	.byte	0x04, 0x1c
        /*003a*/ 	.short	(.L_766 - .L_765)


	//   ....[0]....
.L_765:
        /*003c*/ 	.word	0x00000030


	//   ....[1]....
        /*0040*/ 	.word	0x00006b00


	//   ....[2]....
        /*0044*/ 	.word	0x00006c00


	//   ....[3]....
        /*0048*/ 	.word	0x00006c20


	//----- nvinfo : EIATTR_CTAIDZ_USED
	.align		4
.L_766:
        /*004c*/ 	.byte	0x01, 0x04
	.zero		2


	//----- nvinfo : EIATTR_MAX_THREADS
	.align		4
        /*0050*/ 	.byte	0x04, 0x05
        /*0052*/ 	.short	(.L_768 - .L_767)
.L_767:
        /*0054*/ 	.word	0x00000100
        /*0058*/ 	.word	0x00000001
        /*005c*/ 	.word	0x00000001


	//----- nvinfo : EIATTR_CRS_STACK_SIZE
	.align		4
.L_768:
        /*0060*/ 	.byte	0x04, 0x1e
        /*0062*/ 	.short	(.L_770 - .L_769)
.L_769:
        /*0064*/ 	.word	0x00000000
.L_770:


//--------------------- .nv.info._ZN7cutlass13device_kernelIN5flash19enable_sm80_to_sm89INS1_16FlashAttnBwdSm80INS1_25CollectiveMainloopBwdSm80ILi2ELi2EN4cute5tupleIJNS5_1CILi64EEENS7_ILi128EEENS7_ILi96EEEEEENS_10bfloat16_tEfNS_4arch4Sm80ELb0ELb0ELb1ELb0ELb0ELb0ELb0ELb0ELi2ELi2ELi4ELi2ELb0EEENS1_24CollectiveEpilogueBwdGQAISB_fSE_Li256ELb0ELb0EEENS1_19SingleTileSchedulerILb0ELb0ELb0ELi128EEEEEEEEEvNT_6ParamsE --------------------------
	.section	.nv.info._ZN7cutlass13device_kernelIN5flash19enable_sm80_to_sm89INS1_16FlashAttnBwdSm80INS1_25CollectiveMainloopBwdSm80ILi2ELi2EN4cute5tupleIJNS5_1CILi64EEENS7_ILi128EEENS7_ILi96EEEEEENS_10bfloat16_tEfNS_4arch4Sm80ELb0ELb0ELb1ELb0ELb0ELb0ELb0ELb0ELi2ELi2ELi4ELi2ELb0EEENS1_24CollectiveEpilogueBwdGQAISB_fSE_Li256ELb0ELb0EEENS1_19SingleTileSchedulerILb0ELb0ELb0ELi128EEEEEEEEEvNT_6ParamsE,"",@"SHT_CUDA_INFO"
	.sectionflags	@""
	.align	4


	//----- nvinfo : EIATTR_CUDA_API_VERSION
	.align		4
        /*0000*/ 	.byte	0x04, 0x37
        /*0002*/ 	.short	(.L_772 - .L_771)
.L_771:
        /*0004*/ 	.word	0x00000082


	//----- nvinfo : EIATTR_SW2861232_WAR
	.align		4
.L_772:
        /*0008*/ 	.byte	0x01, 0x35
	.zero		2


	//----- nvinfo : EIATTR_PARAM_CBANK
	.align		4
        /*000c*/ 	.byte	0x04, 0x0a
        /*000e*/ 	.short	(.L_774 - .L_773)
	.align		4
.L_773:
        /*0010*/ 	.word	index@(.nv.constant0._ZN7cutlass13device_kernelIN5flash19enable_sm80_to_sm89INS1_16FlashAttnBwdSm80INS1_25CollectiveMainloopBwdSm80ILi2ELi2EN4cute5tupleIJNS5_1CILi64EEENS7_ILi128EEENS7_ILi96EEEEEENS_10bfloat16_tEfNS_4arch4Sm80ELb0ELb0ELb1ELb0ELb0ELb0ELb0ELb0ELi2ELi2ELi4ELi2ELb0EEENS1_24CollectiveEpilogueBwdGQAISB_fSE_Li256ELb0ELb0EEENS1_19SingleTileSchedulerILb0ELb0ELb0ELi128EEEEEEEEEvNT_6ParamsE)
        /*0014*/ 	.short	0x0160
        /*0016*/ 	.short	0x0278


	//----- nvinfo : EIATTR_CBANK_PARAM_SIZE
	.align		4
.L_774:
        /*0018*/ 	.byte	0x03, 0x19
        /*001a*/ 	.short	0x0278


	//----- nvinfo : EIATTR_KPARAM_INFO
	.align		4
        /*001c*/ 	.byte	0x04, 0x17
        /*001e*/ 	.short	(.L_776 - .L_775)
.L_775:
        /*0020*/ 	.word	0x00000000
        /*0024*/ 	.short	0x0000
        /*0026*/ 	.short	0x0000
        /*0028*/ 	.byte	0x00, 0xf0, 0xe1, 0x09


	//----- nvinfo : EIATTR_MAXREG_COUNT
	.align		4
.L_776:
        /*002c*/ 	.byte	0x03, 0x1b
        /*002e*/ 	.short	0x00ff


	//----- nvinfo : EIATTR_NUM_BARRIERS
	.align		4
        /*0030*/ 	.byte	0x02, 0x4c
        /*0032*/ 	.byte	0x02
	.zero		1


	//----- nvinfo : EIATTR_MERCURY_ISA_VERSION
	.align		4
        /*0034*/ 	.byte	0x03, 0x5f
        /*0036*/ 	.short	0x0000


	//----- nvinfo : EIATTR_EXIT_INSTR_OFFSETS
	.align		4
        /*0038*/ 	.byte	0x04, 0x1c
        /*003a*/ 	.short	(.L_778 - .L_777)


	//   ....[0]....
.L_777:
        /*003c*/ 	.word	0x00000030


	//   ....[1]....
        /*0040*/ 	.word	0x00006350


	//----- nvinfo : EIATTR_CTAIDZ_USED
	.align		4
.L_778:
        /*0044*/ 	.byte	0x01, 0x04
	.zero		2


	//----- nvinfo : EIATTR_MAX_THREADS
	.align		4
        /*0048*/ 	.byte	0x04, 0x05
        /*004a*/ 	.short	(.L_780 - .L_779)
.L_779:
        /*004c*/ 	.word	0x00000100
        /*0050*/ 	.word	0x00000001
        /*0054*/ 	.word	0x00000001


	//----- nvinfo : EIATTR_CRS_STACK_SIZE
	.align		4
.L_780:
        /*0058*/ 	.byte	0x04, 0x1e
        /*005a*/ 	.short	(.L_782 - .L_781)
.L_781:
        /*005c*/ 	.word	0x00000000
.L_782:


//--------------------- .nv.info._ZN7cutlass13device_kernelIN5flash19enable_sm80_to_sm89INS1_16FlashAttnBwdSm80INS1_25CollectiveMainloopBwdSm80ILi2ELi2EN4cute5tupleIJNS5_1CILi64EEENS7_ILi128EEENS7_ILi96EEEEEENS_10bfloat16_tEfNS_4arch4Sm80ELb0ELb0ELb1ELb0ELb1ELb0ELb0ELb0ELi2ELi2ELi4ELi2ELb0EEENS1_24CollectiveEpilogueBwdGQAISB_fSE_Li256ELb0ELb1EEENS1_19SingleTileSchedulerILb0ELb0ELb0ELi128EEEEEEEEEvNT_6ParamsE --------------------------
	.section	.nv.info._ZN7cutlass13device_kernelIN5flash19enable_sm80_to_sm89INS1_16FlashAttnBwdSm80INS1_25CollectiveMainloopBwdSm80ILi2ELi2EN4cute5tupleIJNS5_1CILi64EEENS7_ILi128EEENS7_ILi96EEEEEENS_10bfloat16_tEfNS_4arch4Sm80ELb0ELb0ELb1ELb0ELb1ELb0ELb0ELb0ELi2ELi2ELi4ELi2ELb0EEENS1_24CollectiveEpilogueBwdGQAISB_fSE_Li256ELb0ELb1EEENS1_19SingleTileSchedulerILb0ELb0ELb0ELi128EEEEEEEEEvNT_6ParamsE,"",@"SHT_CUDA_INFO"
	.sectionflags	@""
	.align	4


	//----- nvinfo : EIATTR_CUDA_API_VERSION
	.align		4
        /*0000*/ 	.byte	0x04, 0x37
        /*0002*/ 	.short	(.L_784 - .L_783)
.L_783:
        /*0004*/ 	.word	0x00000082


	//----- nvinfo : EIATTR_SW2861232_WAR
	.align		4
.L_784:
        /*0008*/ 	.byte	0x01, 0x35
	.zero		2


	//----- nvinfo : EIATTR_PARAM_CBANK
	.align		4
        /*000c*/ 	.byte	0x04, 0x0a
        /*000e*/ 	.short	(.L_786 - .L_785)
	.align		4
.L_785:
        /*0010*/ 	.word	index@(.nv.constant0._ZN7cutlass13device_kernelIN5flash19enable_sm80_to_sm89INS1_16FlashAttnBwdSm80INS1_25CollectiveMainloopBwdSm80ILi2ELi2EN4cute5tupleIJNS5_1CILi64EEENS7_ILi128EEENS7_ILi96EEEEEENS_10bfloat16_tEfNS_4arch4Sm80ELb0ELb0ELb1ELb0ELb1ELb0ELb0ELb0ELi2ELi2ELi4ELi2ELb0EEENS1_24CollectiveEpilogueBwdGQAISB_fSE_Li256ELb0ELb1EEENS1_19SingleTileSchedulerILb0ELb0ELb0ELi128EEEEEEEEEvNT_6ParamsE)
        /*0014*/ 	.short	0x0160
        /*0016*/ 	.short	0x0278


	//----- nvinfo : EIATTR_CBANK_PARAM_SIZE
	.align		4
.L_786:
        /*0018*/ 	.byte	0x03, 0x19
        /*001a*/ 	.short	0x0278


	//----- nvinfo : EIATTR_KPARAM_INFO
	.align		4
        /*001c*/ 	.byte	0x04, 0x17
        /*001e*/ 	.short	(.L_788 - .L_787)
.L_787:
        /*0020*/ 	.word	0x00000000
        /*0024*/ 	.short	0x0000
        /*0026*/ 	.short	0x0000
        /*0028*/ 	.byte	0x00, 0xf0, 0xe1, 0x09


	//----- nvinfo : EIATTR_MAXREG_COUNT
	.align		4
.L_788:
        /*002c*/ 	.byte	0x03, 0x1b
        /*002e*/ 	.short	0x00ff


	//----- nvinfo : EIATTR_NUM_BARRIERS
	.align		4
        /*0030*/ 	.byte	0x02, 0x4c
        /*0032*/ 	.byte	0x02
	.zero		1


	//----- nvinfo : EIATTR_MERCURY_ISA_VERSION
	.align		4
        /*0034*/ 	.byte	0x03, 0x5f
        /*0036*/ 	.short	0x0000


	//----- nvinfo : EIATTR_COOP_GROUP_MASK_REGIDS
	.align		4
        /*0038*/ 	.byte	0x04, 0x29
        /*003a*/ 	.short	(.L_790 - .L_789)


	//   ....[0]....
.L_789:
        /*003c*/ 	.word	0xffffffff


	//   ....[1]....
        /*0040*/ 	.word	0xffffffff


	//   ....[2]....
        /*0044*/ 	.word	0xffffffff


	//   ....[3]....
        /*0048*/ 	.word	0xffffffff


	//   ....[4]....
        /*004c*/ 	.word	0xffffffff


	//   ....[5]....
        /*0050*/ 	.word	0xffffffff


	//   ....[6]....
        /*0054*/ 	.word	0xffffffff


	//   ....[7]....
        /*0058*/ 	.word	0xffffffff


	//----- nvinfo : EIATTR_COOP_GROUP_INSTR_OFFSETS
	.align		4
.L_790:
        /*005c*/ 	.byte	0x04, 0x28
        /*005e*/ 	.short	(.L_792 - .L_791)


	//   ....[0]....
.L_791:
        /*0060*/ 	.word	0x00005da0


	//   ....[1]....
        /*0064*/ 	.word	0x00005de0


	//   ....[2]....
        /*0068*/ 	.word	0x00006210


	//   ....[3]....
        /*006c*/ 	.word	0x00006220


	//   ....[4]....
        /*0070*/ 	.word	0x000063e0


	//   ....[5]....
        /*0074*/ 	.word	0x000064d0


	//   ....[6]....
        /*0078*/ 	.word	0x00006800


	//   ....[7]....
        /*007c*/ 	.word	0x00006810


	//----- nvinfo : EIATTR_EXIT_INSTR_OFFSETS
	.align		4
.L_792:
        /*0080*/ 	.byte	0x04, 0x1c
        /*0082*/ 	.short	(.L_794 - .L_793)


	//   ....[0]....
.L_793:
        /*0084*/ 	.word	0x00000030


	//   ....[1]....
        /*0088*/ 	.word	0x00006820


	//   ....[2]....
        /*008c*/ 	.word	0x000068c0


	//----- nvinfo : EIATTR_CTAIDZ_USED
	.align		4
.L_794:
        /*0090*/ 	.byte	0x01, 0x04
	.zero		2


	//----- nvinfo : EIATTR_MAX_THREADS
	.align		4
        /*0094*/ 	.byte	0x04, 0x05
        /*0096*/ 	.short	(.L_796 - .L_795)
.L_795:
        /*0098*/ 	.word	0x00000100
        /*009c*/ 	.word	0x00000001
        /*00a0*/ 	.word	0x00000001


	//----- nvinfo : EIATTR_CRS_STACK_SIZE
	.align		4
.L_796:
        /*00a4*/ 	.byte	0x04, 0x1e
        /*00a6*/ 	.short	(.L_798 - .L_797)
.L_797:
        /*00a8*/ 	.word	0x00000000
.L_798:


//--------------------- .nv.info._ZN7cutlass13device_kernelIN5flash19enable_sm80_to_sm89INS1_16FlashAttnBwdSm80INS1_25CollectiveMainloopBwdSm80ILi2ELi2EN4cute5tupleIJNS5_1CILi64EEENS7_ILi128EEENS7_ILi96EEEEEENS_10bfloat16_tEfNS_4arch4Sm80ELb0ELb0ELb1ELb1ELb0ELb0ELb0ELb0ELi2ELi2ELi4ELi2ELb0EEENS1_21CollectiveEpilogueBwdISB_SC_SE_Li256ELb1ELb0ELi2EEENS1_19SingleTileSchedulerILb1ELb0ELb0ELi128EEEEEEEEEvNT_6ParamsE --------------------------
	.section	.nv.info._ZN7cutlass13device_kernelIN5flash19enable_sm80_to_sm89INS1_16FlashAttnBwdSm80INS1_25CollectiveMainloopBwdSm80ILi2ELi2EN4cute5tupleIJNS5_1CILi64EEENS7_ILi128EEENS7_ILi96EEEEEENS_10bfloat16_tEfNS_4arch4Sm80ELb0ELb0ELb1ELb1ELb0ELb0ELb0ELb0ELi2ELi2ELi4ELi2ELb0EEENS1_21CollectiveEpilogueBwdISB_SC_SE_Li256ELb1ELb0ELi2EEENS1_19SingleTileSchedulerILb1ELb0ELb0ELi128EEEEEEEEEvNT_6ParamsE,"",@"SHT_CUDA_INFO"
	.sectionflags	@""
	.align	4


	//----- nvinfo : EIATTR_CUDA_API_VERSION
	.align		4
        /*0000*/ 	.byte	0x04, 0x37
        /*0002*/ 	.short	(.L_800 - .L_799)
.L_799:
        /*0004*/ 	.word	0x00000082


	//----- nvinfo : EIATTR_SW2861232_WAR
	.align		4
.L_800:
        /*0008*/ 	.byte	0x01, 0x35
	.zero		2


	//----- nvinfo : EIATTR_PARAM_CBANK
	.align		4
        /*000c*/ 	.byte	0x04, 0x0a
        /*000e*/ 	.short	(.L_802 - .L_801)
	.align		4
.L_801:
        /*0010*/ 	.word	index@(.nv.constant0._ZN7cutlass13device_kernelIN5flash19enable_sm80_to_sm89INS1_16FlashAttnBwdSm80INS1_25CollectiveMainloopBwdSm80ILi2ELi2EN4cute5tupleIJNS5_1CILi64EEENS7_ILi128EEENS7_ILi96EEEEEENS_10bfloat16_tEfNS_4arch4Sm80ELb0ELb0ELb1ELb1ELb0ELb0ELb0ELb0ELi2ELi2ELi4ELi2ELb0EEENS1_21CollectiveEpilogueBwdISB_SC_SE_Li256ELb1ELb0ELi2EEENS1_19SingleTileSchedulerILb1ELb0ELb0ELi128EEEEEEEEEvNT_6ParamsE)
        /*0014*/ 	.short	0x0160
        /*0016*/ 	.short	0x0270


	//----- nvinfo : EIATTR_CBANK_PARAM_SIZE
	.align		4
.L_802:
        /*0018*/ 	.byte	0x03, 0x19
        /*001a*/ 	.short	0x0270


	//----- nvinfo : EIATTR_KPARAM_INFO
	.align		4
        /*001c*/ 	.byte	0x04, 0x17
        /*001e*/ 	.short	(.L_804 - .L_803)
.L_803:
        /*0020*/ 	.word	0x00000000
        /*0024*/ 	.short	0x0000
        /*0026*/ 	.short	0x0000
        /*0028*/ 	.byte	0x00, 0xf0, 0xc1, 0x09


	//----- nvinfo : EIATTR_MAXREG_COUNT
	.align		4
.L_804:
        /*002c*/ 	.byte	0x03, 0x1b
        /*002e*/ 	.short	0x00ff


	//----- nvinfo : EIATTR_NUM_BARRIERS
	.align		4
        /*0030*/ 	.byte	0x02, 0x4c
        /*0032*/ 	.byte	0x02
	.zero		1


	//----- nvinfo : EIATTR_MERCURY_ISA_VERSION
	.align		4
        /*0034*/ 	.byte	0x03, 0x5f
        /*0036*/ 	.short	0x0000


	//----- nvinfo : EIATTR_COOP_GROUP_MASK_REGIDS
	.align		4
        /*0038*/ 	.byte	0x04, 0x29
        /*003a*/ 	.short	(.L_806 - .L_805)


	//   ....[0]....
.L_805:
        /*003c*/ 	.word	0xffffffff


	//----- nvinfo : EIATTR_COOP_GROUP_INSTR_OFFSETS
	.align		4
.L_806:
        /*0040*/ 	.byte	0x04, 0x28
        /*0042*/ 	.short	(.L_808 - .L_807)


	//   ....[0]....
.L_807:
        /*0044*/ 	.word	0x00000080


	//----- nvinfo : EIATTR_EXIT_INSTR_OFFSETS
	.align		4
.L_808:
        /*0048*/ 	.byte	0x04, 0x1c
        /*004a*/ 	.short	(.L_810 - .L_809)


	//   ....[0]....
.L_809:
        /*004c*/ 	.word	0x00000300


	//   ....[1]....
        /*0050*/ 	.word	0x00006e80


	//   ....[2]....
        /*0054*/ 	.word	0x00006f80


	//   ....[3]....
        /*0058*/ 	.word	0x00006fa0


	//   ....[4]....
        /*005c*/ 	.word	0x00007670


	//   ....[5]....
        /*0060*/ 	.word	0x00007770


	//   ....[6]....
        /*0064*/ 	.word	0x00007790


	//----- nvinfo : EIATTR_CTAIDZ_USED
	.align		4
.L_810:
        /*0068*/ 	.byte	0x01, 0x04
	.zero		2


	//----- nvinfo : EIATTR_MAX_THREADS
	.align		4
        /*006c*/ 	.byte	0x04, 0x05
        /*006e*/ 	.short	(.L_812 - .L_811)
.L_811:
        /*0070*/ 	.word	0x00000100
        /*0074*/ 	.word	0x00000001
        /*0078*/ 	.word	0x00000001


	//----- nvinfo : EIATTR_CRS_STACK_SIZE
	.align		4
.L_812:
        /*007c*/ 	.byte	0x04, 0x1e
        /*007e*/ 	.short	(.L_814 - .L_813)
.L_813:
        /*0080*/ 	.word	0x00000000
.L_814:


//--------------------- .nv.info._ZN7cutlass13device_kernelIN5flash19enable_sm80_to_sm89INS1_16FlashAttnBwdSm80INS1_25CollectiveMainloopBwdSm80ILi2ELi2EN4cute5tupleIJNS5_1CILi64EEENS7_ILi128EEENS7_ILi96EEEEEENS_10bfloat16_tEfNS_4arch4Sm80ELb0ELb0ELb1ELb1ELb1ELb0ELb0ELb0ELi2ELi2ELi4ELi2ELb0EEENS1_21CollectiveEpilogueBwdISB_SC_SE_Li256ELb1ELb0ELi2EEENS1_19SingleTileSchedulerILb1ELb0ELb0ELi128EEEEEEEEEvNT_6ParamsE --------------------------
	.section	.nv.info._ZN7cutlass13device_kernelIN5flash19enable_sm80_to_sm89INS1_16FlashAttnBwdSm80INS1_25CollectiveMainloopBwdSm80ILi2ELi2EN4cute5tupleIJNS5_1CILi64EEENS7_ILi128EEENS7_ILi96EEEEEENS_10bfloat16_tEfNS_4arch4Sm80ELb0ELb0ELb1ELb1ELb1ELb0ELb0ELb0ELi2ELi2ELi4ELi2ELb0EEENS1_21CollectiveEpilogueBwdISB_SC_SE_Li256ELb1ELb0ELi2EEENS1_19SingleTileSchedulerILb1ELb0ELb0ELi128EEEEEEEEEvNT_6ParamsE,"",@"SHT_CUDA_INFO"
	.sectionflags	@""
	.align	4


	//----- nvinfo : EIATTR_CUDA_API_VERSION
	.align		4
        /*0000*/ 	.byte	0x04, 0x37
        /*0002*/ 	.short	(.L_816 - .L_815)
.L_815:
        /*0004*/ 	.word	0x00000082


	//----- nvinfo : EIATTR_SW2861232_WAR
	.align		4
.L_816:
        /*0008*/ 	.byte	0x01, 0x35
	.zero		2


	//----- nvinfo : EIATTR_PARAM_CBANK
	.align		4
        /*000c*/ 	.byte	0x04, 0x0a
        /*000e*/ 	.short	(.L_818 - .L_817)
	.align		4
.L_817:
        /*0010*/ 	.word	index@(.nv.constant0._ZN7cutlass13device_kernelIN5flash19enable_sm80_to_sm89INS1_16FlashAttnBwdSm80INS1_25CollectiveMainloopBwdSm80ILi2ELi2EN4cute5tupleIJNS5_1CILi64EEENS7_ILi128EEENS7_ILi96EEEEEENS_10bfloat16_tEfNS_4arch4Sm80ELb0ELb0ELb1ELb1ELb1ELb0ELb0ELb0ELi2ELi2ELi4ELi2ELb0EEENS1_21CollectiveEpilogueBwdISB_SC_SE_Li256ELb1ELb0ELi2EEENS1_19SingleTileSchedulerILb1ELb0ELb0ELi128EEEEEEEEEvNT_6ParamsE)
        /*0014*/ 	.short	0x0160
        /*0016*/ 	.short	0x0270


	//----- nvinfo : EIATTR_CBANK_PARAM_SIZE
	.align		4
.L_818:
        /*0018*/ 	.byte	0x03, 0x19
        /*001a*/ 	.short	0x0270


	//----- nvinfo : EIATTR_KPARAM_INFO
	.align		4
        /*001c*/ 	.byte	0x04, 0x17
        /*001e*/ 	.short	(.L_820 - .L_819)
.L_819:
        /*0020*/ 	.word	0x00000000
        /*0024*/ 	.short	0x0000
        /*0026*/ 	.short	0x0000
        /*0028*/ 	.byte	0x00, 0xf0, 0xc1, 0x09


	//----- nvinfo : EIATTR_MAXREG_COUNT
	.align		4
.L_820:
        /*002c*/ 	.byte	0x03, 0x1b
        /*002e*/ 	.short	0x00ff


	//----- nvinfo : EIATTR_NUM_BARRIERS
	.align		4
        /*0030*/ 	.byte	0x02, 0x4c
        /*0032*/ 	.byte	0x02
	.zero		1


	//----- nvinfo : EIATTR_MERCURY_ISA_VERSION
	.align		4
        /*0034*/ 	.byte	0x03, 0x5f
        /*0036*/ 	.short	0x0000


	//----- nvinfo : EIATTR_COOP_GROUP_MASK_REGIDS
	.align		4
        /*0038*/ 	.byte	0x04, 0x29
        /*003a*/ 	.short	(.L_822 - .L_821)


	//   ....[0]....
.L_821:
        /*003c*/ 	.word	0xffffffff


	//----- nvinfo : EIATTR_COOP_GROUP_INSTR_OFFSETS
	.align		4
.L_822:
        /*0040*/ 	.byte	0x04, 0x28
        /*0042*/ 	.short	(.L_824 - .L_823)


	//   ....[0]....
.L_823:
        /*0044*/ 	.word	0x00000080


	//----- nvinfo : EIATTR_EXIT_INSTR_OFFSETS
	.align		4
.L_824:
        /*0048*/ 	.byte	0x04, 0x1c
        /*004a*/ 	.short	(.L_826 - .L_825)


	//   ....[0]....
.L_825:
        /*004c*/ 	.word	0x00000300


	//   ....[1]....
        /*0050*/ 	.word	0x00006e80


	//   ....[2]....
        /*0054*/ 	.word	0x00006f80


	//   ....[3]....
        /*0058*/ 	.word	0x00006fa0


	//   ....[4]....
        /*005c*/ 	.word	0x00007670


	//   ....[5]....
        /*0060*/ 	.word	0x00007770


	//   ....[6]....
        /*0064*/ 	.word	0x00007790


	//----- nvinfo : EIATTR_CTAIDZ_USED
	.align		4
.L_826:
        /*0068*/ 	.byte	0x01, 0x04
	.zero		2


	//----- nvinfo : EIATTR_MAX_THREADS
	.align		4
        /*006c*/ 	.byte	0x04, 0x05
        /*006e*/ 	.short	(.L_828 - .L_827)
.L_827:
        /*0070*/ 	.word	0x00000100
        /*0074*/ 	.word	0x00000001
        /*0078*/ 	.word	0x00000001


	//----- nvinfo : EIATTR_CRS_STACK_SIZE
	.align		4
.L_828:
        /*007c*/ 	.byte	0x04, 0x1e
        /*007e*/ 	.short	(.L_830 - .L_829)
.L_829:
        /*0080*/ 	.word	0x00000000
.L_830:


//--------------------- .nv.info._ZN7cutlass13device_kernelIN5flash19enable_sm80_to_sm89INS1_16FlashAttnBwdSm80INS1_25CollectiveMainloopBwdSm80ILi2ELi2EN4cute5tupleIJNS5_1CILi64EEENS7_ILi128EEENS7_ILi96EEEEEENS_10bfloat16_tEfNS_4arch4Sm80ELb0ELb0ELb1ELb1ELb0ELb0ELb0ELb0ELi2ELi2ELi4ELi2ELb0EEENS1_24CollectiveEpilogueBwdGQAISB_fSE_Li256ELb1ELb0EEENS1_19SingleTileSchedulerILb1ELb0ELb0ELi128EEEEEEEEEvNT_6ParamsE --------------------------
	.section	.nv.info._ZN7cutlass13device_kernelIN5flash19enable_sm80_to_sm89INS1_16FlashAttnBwdSm80INS1_25CollectiveMainloopBwdSm80ILi2ELi2EN4cute5tupleIJNS5_1CILi64EEENS7_ILi128EEENS7_ILi96EEEEEENS_10bfloat16_tEfNS_4arch4Sm80ELb0ELb0ELb1ELb1ELb0ELb0ELb0ELb0ELi2ELi2ELi4ELi2ELb0EEENS1_24CollectiveEpilogueBwdGQAISB_fSE_Li256ELb1ELb0EEENS1_19SingleTileSchedulerILb1ELb0ELb0ELi128EEEEEEEEEvNT_6ParamsE,"",@"SHT_CUDA_INFO"
	.sectionflags	@""
	.align	4


	//----- nvinfo : EIATTR_CUDA_API_VERSION
	.align		4
        /*0000*/ 	.byte	0x04, 0x37
        /*0002*/ 	.short	(.L_832 - .L_831)
.L_831:
        /*0004*/ 	.word	0x00000082


	//----- nvinfo : EIATTR_SW2861232_WAR
	.align		4
.L_832:
        /*0008*/ 	.byte	0x01, 0x35
	.zero		2


	//----- nvinfo : EIATTR_PARAM_CBANK
	.align		4
        /*000c*/ 	.byte	0x04, 0x0a
        /*000e*/ 	.short	(.L_834 - .L_833)
	.align		4
.L_833:
        /*0010*/ 	.word	index@(.nv.constant0._ZN7cutlass13device_kernelIN5flash19enable_sm80_to_sm89INS1_16FlashAttnBwdSm80INS1_25CollectiveMainloopBwdSm80ILi2ELi2EN4cute5tupleIJNS5_1CILi64EEENS7_ILi128EEENS7_ILi96EEEEEENS_10bfloat16_tEfNS_4arch4Sm80ELb0ELb0ELb1ELb1ELb0ELb0ELb0ELb0ELi2ELi2ELi4ELi2ELb0EEENS1_24CollectiveEpilogueBwdGQAISB_fSE_Li256ELb1ELb0EEENS1_19SingleTileSchedulerILb1ELb0ELb0ELi128EEEEEEEEEvNT_6ParamsE)
        /*0014*/ 	.short	0x0160
        /*0016*/ 	.short	0x0278


	//----- nvinfo : EIATTR_CBANK_PARAM_SIZE
	.align		4
.L_834:
        /*0018*/ 	.byte	0x03, 0x19
        /*001a*/ 	.short	0x0278


	//----- nvinfo : EIATTR_KPARAM_INFO
	.align		4
        /*001c*/ 	.byte	0x04, 0x17
        /*001e*/ 	.short	(.L_836 - .L_835)
.L_835:
        /*0020*/ 	.word	0x00000000
        /*0024*/ 	.short	0x0000
        /*0026*/ 	.short	0x0000
        /*0028*/ 	.byte	0x00, 0xf0, 0xe1, 0x09


	//----- nvinfo : EIATTR_MAXREG_COUNT
	.align		4
.L_836:
        /*002c*/ 	.byte	0x03, 0x1b
        /*002e*/ 	.short	0x00ff


	//----- nvinfo : EIATTR_NUM_BARRIERS
	.align		4
        /*0030*/ 	.byte	0x02, 0x4c
        /*0032*/ 	.byte	0x02
	.zero		1


	//----- nvinfo : EIATTR_MERCURY_ISA_VERSION
	.align		4
        /*0034*/ 	.byte	0x03, 0x5f
        /*0036*/ 	.short	0x0000


	//----- nvinfo : EIATTR_COOP_GROUP_MASK_REGIDS
	.align		4
        /*0038*/ 	.byte	0x04, 0x29
        /*003a*/ 	.short	(.L_838 - .L_837)


	//   ....[0]....
.L_837:
        /*003c*/ 	.word	0xffffffff


	//----- nvinfo : EIATTR_COOP_GROUP_INSTR_OFFSETS
	.align		4
.L_838:
        /*0040*/ 	.byte	0x04, 0x28
        /*0042*/ 	.short	(.L_840 - .L_839)


	//   ....[0]....
.L_839:
        /*0044*/ 	.word	0x00000080


	//----- nvinfo : EIATTR_EXIT_INSTR_OFFSETS
	.align		4
.L_840:
        /*0048*/ 	.byte	0x04, 0x1c
        /*004a*/ 	.short	(.L_842 - .L_841)


	//   ....[0]....
.L_841:
        /*004c*/ 	.word	0x00000300


	//   ....[1]....
        /*0050*/ 	.word	0x00005e90


	//   ....[2]....
        /*0054*/ 	.word	0x000067b0


	//----- nvinfo : EIATTR_CTAIDZ_USED
	.align		4
.L_842:
        /*0058*/ 	.byte	0x01, 0x04
	.zero		2


	//----- nvinfo : EIATTR_MAX_THREADS
	.align		4
        /*005c*/ 	.byte	0x04, 0x05
        /*005e*/ 	.short	(.L_844 - .L_843)
.L_843:
        /*0060*/ 	.word	0x00000100
        /*0064*/ 	.word	0x00000001
        /*0068*/ 	.word	0x00000001


	//----- nvinfo : EIATTR_CRS_STACK_SIZE
	.align		4
.L_844:
        /*006c*/ 	.byte	0x04, 0x1e
        /*006e*/ 	.short	(.L_846 - .L_845)
.L_845:
        /*0070*/ 	.word	0x00000000
.L_846:


//--------------------- .nv.info._ZN7cutlass13device_kernelIN5flash19enable_sm80_to_sm89INS1_16FlashAttnBwdSm80INS1_25CollectiveMainloopBwdSm80ILi2ELi2EN4cute5tupleIJNS5_1CILi64EEENS7_ILi128EEENS7_ILi96EEEEEENS_10bfloat16_tEfNS_4arch4Sm80ELb0ELb0ELb1ELb1ELb1ELb0ELb0ELb0ELi2ELi2ELi4ELi2ELb0EEENS1_24CollectiveEpilogueBwdGQAISB_fSE_Li256ELb1ELb1EEENS1_19SingleTileSchedulerILb1ELb0ELb0ELi128EEEEEEEEEvNT_6ParamsE --------------------------
	.section	.nv.info._ZN7cutlass13device_kernelIN5flash19enable_sm80_to_sm89INS1_16FlashAttnBwdSm80INS1_25CollectiveMainloopBwdSm80ILi2ELi2EN4cute5tupleIJNS5_1CILi64EEENS7_ILi128EEENS7_ILi96EEEEEENS_10bfloat16_tEfNS_4arch4Sm80ELb0ELb0ELb1ELb1ELb1ELb0ELb0ELb0ELi2ELi2ELi4ELi2ELb0EEENS1_24CollectiveEpilogueBwdGQAISB_fSE_Li256ELb1ELb1EEENS1_19SingleTileSchedulerILb1ELb0ELb0ELi128EEEEEEEEEvNT_6ParamsE,"",@"SHT_CUDA_INFO"
	.sectionflags	@""
	.align	4


	//----- nvinfo : EIATTR_CUDA_API_VERSION
	.align		4
        /*0000*/ 	.byte	0x04, 0x37
        /*0002*/ 	.short	(.L_848 - .L_847)
.L_847:
        /*0004*/ 	.word	0x00000082


	//----- nvinfo : EIATTR_SW2861232_WAR
	.align		4
.L_848:
        /*0008*/ 	.byte	0x01, 0x35
	.zero		2


	//----- nvinfo : EIATTR_PARAM_CBANK
	.align		4
        /*000c*/ 	.byte	0x04, 0x0a
        /*000e*/ 	.short	(.L_850 - .L_849)
	.align		4
.L_849:
        /*0010*/ 	.word	index@(.nv.constant0._ZN7cutlass13device_kernelIN5flash19enable_sm80_to_sm89INS1_16FlashAttnBwdSm80INS1_25CollectiveMainloopBwdSm80ILi2ELi2EN4cute5tupleIJNS5_1CILi64EEENS7_ILi128EEENS7_ILi96EEEEEENS_10bfloat16_tEfNS_4arch4Sm80ELb0ELb0ELb1ELb1ELb1ELb0ELb0ELb0ELi2ELi2ELi4ELi2ELb0EEENS1_24CollectiveEpilogueBwdGQAISB_fSE_Li256ELb1ELb1EEENS1_19SingleTileSchedulerILb1ELb0ELb0ELi128EEEEEEEEEvNT_6ParamsE)
        /*0014*/ 	.short	0x0160
        /*0016*/ 	.short	0x0278


	//----- nvinfo : EIATTR_CBANK_PARAM_SIZE
	.align		4
.L_850:
        /*0018*/ 	.byte	0x03, 0x19
        /*001a*/ 	.short	0x0278


	//----- nvinfo : EIATTR_KPARAM_INFO
	.align		4
        /*001c*/ 	.byte	0x04, 0x17
        /*001e*/ 	.short	(.L_852 - .L_851)
.L_851:
        /*0020*/ 	.word	0x00000000
        /*0024*/ 	.short	0x0000
        /*0026*/ 	.short	0x0000
        /*0028*/ 	.byte	0x00, 0xf0, 0xe1, 0x09


	//----- nvinfo : EIATTR_MAXREG_COUNT
	.align		4
.L_852:
        /*002c*/ 	.byte	0x03, 0x1b
        /*002e*/ 	.short	0x00ff


	//----- nvinfo : EIATTR_NUM_BARRIERS
	.align		4
        /*0030*/ 	.byte	0x02, 0x4c
        /*0032*/ 	.byte	0x02
	.zero		1


	//----- nvinfo : EIATTR_MERCURY_ISA_VERSION
	.align		4
        /*0034*/ 	.byte	0x03, 0x5f
        /*0036*/ 	.short	0x0000


	//----- nvinfo : EIATTR_COOP_GROUP_MASK_REGIDS
	.align		4
        /*0038*/ 	.byte	0x04, 0x29
        /*003a*/ 	.short	(.L_854 - .L_853)


	//   ....[0]....
.L_853:
        /*003c*/ 	.word	0xffffffff


	//   ....[1]....
        /*0040*/ 	.word	0xffffffff


	//   ....[2]....
        /*0044*/ 	.word	0xffffffff


	//   ....[3]....
        /*0048*/ 	.word	0xffffffff


	//   ....[4]....
        /*004c*/ 	.word	0xffffffff


	//   ....[5]....
        /*0050*/ 	.word	0xffffffff


	//   ....[6]....
        /*0054*/ 	.word	0xffffffff


	//   ....[7]....
        /*0058*/ 	.word	0xffffffff


	//   ....[8]....
        /*005c*/ 	.word	0xffffffff


	//----- nvinfo : EIATTR_COOP_GROUP_INSTR_OFFSETS
	.align		4
.L_854:
        /*0060*/ 	.byte	0x04, 0x28
        /*0062*/ 	.short	(.L_856 - .L_855)


	//   ....[0]....
.L_855:
        /*0064*/ 	.word	0x00000080


	//   ....[1]....
        /*0068*/ 	.word	0x000061c0


	//   ....[2]....
        /*006c*/ 	.word	0x000061f0


	//   ....[3]....
        /*0070*/ 	.word	0x000065f0


	//   ....[4]....
        /*0074*/ 	.word	0x00006600


	//   ....[5]....
        /*0078*/ 	.word	0x00006790


	//   ....[6]....
        /*007c*/ 	.word	0x000067e0


	//   ....[7]....
        /*0080*/ 	.word	0x00006b90


	//   ....[8]....
        /*0084*/ 	.word	0x00006ba0


	//----- nvinfo : EIATTR_EXIT_INSTR_OFFSETS
	.align		4
.L_856:
        /*0088*/ 	.byte	0x04, 0x1c
        /*008a*/ 	.short	(.L_858 - .L_857)


	//   ....[0]....
.L_857:
        /*008c*/ 	.word	0x00000300


	//   ....[1]....
        /*0090*/ 	.word	0x00005e70


	//   ....[2]....
        /*0094*/ 	.word	0x00006bb0


	//   ....[3]....
        /*0098*/ 	.word	0x00006c50


	//----- nvinfo : EIATTR_CTAIDZ_USED
	.align		4
.L_858:
        /*009c*/ 	.byte	0x01, 0x04
	.zero		2


	//----- nvinfo : EIATTR_MAX_THREADS
	.align		4
        /*00a0*/ 	.byte	0x04, 0x05
        /*00a2*/ 	.short	(.L_860 - .L_859)
.L_859:
        /*00a4*/ 	.word	0x00000100
        /*00a8*/ 	.word	0x00000001
        /*00ac*/ 	.word	0x00000001


	//----- nvinfo : EIATTR_CRS_STACK_SIZE
	.align		4
.L_860:
        /*00b0*/ 	.byte	0x04, 0x1e
        /*00b2*/ 	.short	(.L_862 - .L_861)
.L_861:
        /*00b4*/ 	.word	0x00000000
.L_862:


//--------------------- .nv.info._ZN7cutlass13device_kernelIN5flash19enable_sm80_to_sm89INS1_16FlashAttnBwdSm80INS1_25CollectiveMainloopBwdSm80ILi2ELi2EN4cute5tupleIJNS5_1CILi64EEENS7_ILi128EEENS7_ILi96EEEEEENS_10bfloat16_tEfNS_4arch4Sm80ELb0ELb1ELb1ELb0ELb0ELb0ELb0ELb0ELi2ELi2ELi4ELi2ELb0EEENS1_21CollectiveEpilogueBwdISB_SC_SE_Li256ELb0ELb0ELi2EEENS1_19SingleTileSchedulerILb0ELb0ELb0ELi128EEEEEEEEEvNT_6ParamsE --------------------------
	.section	.nv.info._ZN7cutlass13device_kernelIN5flash19enable_sm80_to_sm89INS1_16FlashAttnBwdSm80INS1_25CollectiveMainloopBwdSm80ILi2ELi2EN4cute5tupleIJNS5_1CILi64EEENS7_ILi128EEENS7_ILi96EEEEEENS_10bfloat16_tEfNS_4arch4Sm80ELb0ELb1ELb1ELb0ELb0ELb0ELb0ELb0ELi2ELi2ELi4ELi2ELb0EEENS1_21CollectiveEpilogueBwdISB_SC_SE_Li256ELb0ELb0ELi2EEENS1_19SingleTileSchedulerILb0ELb0ELb0ELi128EEEEEEEEEvNT_6ParamsE,"",@"SHT_CUDA_INFO"
	.sectionflags	@""
	.align	4


	//----- nvinfo : EIATTR_CUDA_API_VERSION
	.align		4
        /*0000*/ 	.byte	0x04, 0x37
        /*0002*/ 	.short	(.L_864 - .L_863)
.L_863:
        /*0004*/ 	.word	0x00000082


	//----- nvinfo : EIATTR_SW2861232_WAR
	.align		4
.L_864:
        /*0008*/ 	.byte	0x01, 0x35
	.zero		2


	//----- nvinfo : EIATTR_PARAM_CBANK
	.align		4
        /*000c*/ 	.byte	0x04, 0x0a
        /*000e*/ 	.short	(.L_866 - .L_865)
	.align		4
.L_865:
        /*0010*/ 	.word	index@(.nv.constant0._ZN7cutlass13device_kernelIN5flash19enable_sm80_to_sm89INS1_16FlashAttnBwdSm80INS1_25CollectiveMainloopBwdSm80ILi2ELi2EN4cute5tupleIJNS5_1CILi64EEENS7_ILi128EEENS7_ILi96EEEEEENS_10bfloat16_tEfNS_4arch4Sm80ELb0ELb1ELb1ELb0ELb0ELb0ELb0ELb0ELi2ELi2ELi4ELi2ELb0EEENS1_21CollectiveEpilogueBwdISB_SC_SE_Li256ELb0ELb0ELi2EEENS1_19SingleTileSchedulerILb0ELb0ELb0ELi128EEEEEEEEEvNT_6ParamsE)
        /*0014*/ 	.short	0x0160
        /*0016*/ 	.short	0x0270


	//----- nvinfo : EIATTR_CBANK_PARAM_SIZE
	.align		4
.L_866:
        /*0018*/ 	.byte	0x03, 0x19
        /*001a*/ 	.short	0x0270


	//----- nvinfo : EIATTR_KPARAM_INFO
	.align		4
        /*001c*/ 	.byte	0x04, 0x17
        /*001e*/ 	.short	(.L_868 - .L_867)
.L_867:
        /*0020*/ 	.word	0x00000000
        /*0024*/ 	.short	0x0000
        /*0026*/ 	.short	0x0000
        /*0028*/ 	.byte	0x00, 0xf0, 0xc1, 0x09


	//----- nvinfo : EIATTR_MAXREG_COUNT
	.align		4
.L_868:
        /*002c*/ 	.byte	0x03, 0x1b
        /*002e*/ 	.short	0x00ff


	//----- nvinfo : EIATTR_NUM_BARRIERS
	.align		4
        /*0030*/ 	.byte	0x02, 0x4c
        /*0032*/ 	.byte	0x02
	.zero		1


	//----- nvinfo : EIATTR_MERCURY_ISA_VERSION
	.align		4
        /*0034*/ 	.byte	0x03, 0x5f
        /*0036*/ 	.short	0x0000


	//----- nvinfo : EIATTR_EXIT_INSTR_OFFSETS
	.align		4
        /*0038*/ 	.byte	0x04, 0x1c
        /*003a*/ 	.short	(.L_870 - .L_869)


	//   ....[0]....
.L_869:
        /*003c*/ 	.word	0x00000030


	//   ....[1]....
        /*0040*/ 	.word	0x00007af0


	//   ....[2]....
        /*0044*/ 	.word	0x00007bf0


	//   ....[3]....
        /*0048*/ 	.word	0x00007c10


	//   ....[4]....
        /*004c*/ 	.word	0x000081a0


	//   ....[5]....
        /*0050*/ 	.word	0x00008290


	//   ....[6]....
        /*0054*/ 	.word	0x000082b0


	//----- nvinfo : EIATTR_CTAIDZ_USED
	.align		4
.L_870:
        /*0058*/ 	.byte	0x01, 0x04
	.zero		2


	//----- nvinfo : EIATTR_MAX_THREADS
	.align		4
        /*005c*/ 	.byte	0x04, 0x05
        /*005e*/ 	.short	(.L_872 - .L_871)
.L_871:
        /*0060*/ 	.word	0x00000100
        /*0064*/ 	.word	0x00000001
        /*0068*/ 	.word	0x00000001


	//----- nvinfo : EIATTR_CRS_STACK_SIZE
	.align		4
.L_872:
        /*006c*/ 	.byte	0x04, 0x1e
        /*006e*/ 	.short	(.L_874 - .L_873)
.L_873:
        /*0070*/ 	.word	0x00000000
.L_874:


//--------------------- .nv.info._ZN7cutlass13device_kernelIN5flash19enable_sm80_to_sm89INS1_16FlashAttnBwdSm80INS1_25CollectiveMainloopBwdSm80ILi2ELi2EN4cute5tupleIJNS5_1CILi64EEENS7_ILi128EEENS7_ILi96EEEEEENS_10bfloat16_tEfNS_4arch4Sm80ELb0ELb1ELb1ELb0ELb1ELb0ELb0ELb0ELi2ELi2ELi4ELi2ELb0EEENS1_21CollectiveEpilogueBwdISB_SC_SE_Li256ELb0ELb0ELi2EEENS1_19SingleTileSchedulerILb0ELb0ELb0ELi128EEEEEEEEEvNT_6ParamsE --------------------------
	.section	.nv.info._ZN7cutlass13device_kernelIN5flash19enable_sm80_to_sm89INS1_16FlashAttnBwdSm80INS1_25CollectiveMainloopBwdSm80ILi2ELi2EN4cute5tupleIJNS5_1CILi64EEENS7_ILi128EEENS7_ILi96EEEEEENS_10bfloat16_tEfNS_4arch4Sm80ELb0ELb1ELb1ELb0ELb1ELb0ELb0ELb0ELi2ELi2ELi4ELi2ELb0EEENS1_21CollectiveEpilogueBwdISB_SC_SE_Li256ELb0ELb0ELi2EEENS1_19SingleTileSchedulerILb0ELb0ELb0ELi128EEEEEEEEEvNT_6ParamsE,"",@"SHT_CUDA_INFO"
	.sectionflags	@""
	.align	4


	//----- nvinfo : EIATTR_CUDA_API_VERSION
	.align		4
        /*0000*/ 	.byte	0x04, 0x37
        /*0002*/ 	.short	(.L_876 - .L_875)
.L_875:
        /*0004*/ 	.word	0x00000082


	//----- nvinfo : EIATTR_SW2861232_WAR
	.align		4
.L_876:
        /*0008*/ 	.byte	0x01, 0x35
	.zero		2


	//----- nvinfo : EIATTR_PARAM_CBANK
	.align		4
        /*000c*/ 	.byte	0x04, 0x0a
        /*000e*/ 	.short	(.L_878 - .L_877)
	.align		4
.L_877:
        /*0010*/ 	.word	index@(.nv.constant0._ZN7cutlass13device_kernelIN5flash19enable_sm80_to_sm89INS1_16FlashAttnBwdSm80INS1_25CollectiveMainloopBwdSm80ILi2ELi2EN4cute5tupleIJNS5_1CILi64EEENS7_ILi128EEENS7_ILi96EEEEEENS_10bfloat16_tEfNS_4arch4Sm80ELb0ELb1ELb1ELb0ELb1ELb0ELb0ELb0ELi2ELi2ELi4ELi2ELb0EEENS1_21CollectiveEpilogueBwdISB_SC_SE_Li256ELb0ELb0ELi2EEENS1_19SingleTileSchedulerILb0ELb0ELb0ELi128EEEEEEEEEvNT_6ParamsE)
        /*0014*/ 	.short	0x0160
        /*0016*/ 	.short	0x0270


	//----- nvinfo : EIATTR_CBANK_PARAM_SIZE
	.align		4
.L_878:
        /*0018*/ 	.byte	0x03, 0x19
        /*001a*/ 	.short	0x0270


	//----- nvinfo : EIATTR_KPARAM_INFO
	.align		4
        /*001c*/ 	.byte	0x04, 0x17
        /*001e*/ 	.short	(.L_880 - .L_879)
.L_879:
        /*0020*/ 	.word	0x00000000
        /*0024*/ 	.short	0x0000
        /*0026*/ 	.short	0x0000
        /*0028*/ 	.byte	0x00, 0xf0, 0xc1, 0x09


	//----- nvinfo : EIATTR_MAXREG_COUNT
	.align		4
.L_880:
        /*002c*/ 	.byte	0x03, 0x1b
        /*002e*/ 	.short	0x00ff


	//----- nvinfo : EIATTR_NUM_BARRIERS
	.align		4
        /*0030*/ 	.byte	0x02, 0x4c
        /*0032*/ 	.byte	0x02
	.zero		1


	//----- nvinfo : EIATTR_MERCURY_ISA_VERSION
	.align		4
        /*0034*/ 	.byte	0x03, 0x5f
        /*0036*/ 	.short	0x0000


	//----- nvinfo : EIATTR_EXIT_INSTR_OFFSETS
	.align		4
        /*0038*/ 	.byte	0x04, 0x1c
        /*003a*/ 	.short	(.L_882 - .L_881)


	//   ....[0]....
.L_881:
        /*003c*/ 	.word	0x00000030


	//   ....[1]....
        /*0040*/ 	.word	0x00007af0


	//   ....[2]....
        /*0044*/ 	.word	0x00007bf0


	//   ....[3]....
        /*0048*/ 	.word	0x00007c10


	//   ....[4]....
        /*004c*/ 	.word	0x000081a0


	//   ....[5]....
        /*0050*/ 	.word	0x00008290


	//   ....[6]....
        /*0054*/ 	.word	0x000082b0


	//----- nvinfo : EIATTR_CTAIDZ_USED
	.align		4
.L_882:
        /*0058*/ 	.byte	0x01, 0x04
	.zero		2


	//----- nvinfo : EIATTR_MAX_THREADS
	.align		4
        /*005c*/ 	.byte	0x04, 0x05
        /*005e*/ 	.short	(.L_884 - .L_883)
.L_883:
        /*0060*/ 	.word	0x00000100
        /*0064*/ 	.word	0x00000001
        /*0068*/ 	.word	0x00000001


	//----- nvinfo : EIATTR_CRS_STACK_SIZE
	.align		4
.L_884:
        /*006c*/ 	.byte	0x04, 0x1e
        /*006e*/ 	.short	(.L_886 - .L_885)
.L_885:
        /*0070*/ 	.word	0x00000000
.L_886:


//--------------------- .nv.info._ZN7cutlass13device_kernelIN5flash19enable_sm80_to_sm89INS1_16FlashAttnBwdSm80INS1_25CollectiveMainloopBwdSm80ILi2ELi2EN4cute5tupleIJNS5_1CILi64EEENS7_ILi128EEENS7_ILi96EEEEEENS_10bfloat16_tEfNS_4arch4Sm80ELb0ELb1ELb1ELb0ELb0ELb0ELb0ELb0ELi2ELi2ELi4ELi2ELb0EEENS1_24CollectiveEpilogueBwdGQAISB_fSE_Li256ELb0ELb0EEENS1_19SingleTileSchedulerILb0ELb0ELb0ELi128EEEEEEEEEvNT_6ParamsE --------------------------
	.section	.nv.info._ZN7cutlass13device_kernelIN5flash19enable_sm80_to_sm89INS1_16FlashAttnBwdSm80INS1_25CollectiveMainloopBwdSm80ILi2ELi2EN4cute5tupleIJNS5_1CILi64EEENS7_ILi128EEENS7_ILi96EEEEEENS_10bfloat16_tEfNS_4arch4Sm80ELb0ELb1ELb1ELb0ELb0ELb0ELb0ELb0ELi2ELi2ELi4ELi2ELb0EEENS1_24CollectiveEpilogueBwdGQAISB_fSE_Li256ELb0ELb0EEENS1_19SingleTileSchedulerILb0ELb0ELb0ELi128EEEEEEEEEvNT_6ParamsE,"",@"SHT_CUDA_INFO"
	.sectionflags	@""
	.align	4


	//----- nvinfo : EIATTR_CUDA_API_VERSION
	.align		4
        /*0000*/ 	.byte	0x04, 0x37
        /*0002*/ 	.short	(.L_888 - .L_887)
.L_887:
        /*0004*/ 	.word	0x00000082


	//----- nvinfo : EIATTR_SW2861232_WAR
	.align		4
.L_888:
        /*0008*/ 	.byte	0x01, 0x35
	.zero		2


	//----- nvinfo : EIATTR_PARAM_CBANK
	.align		4
        /*000c*/ 	.byte	0x04, 0x0a
        /*000e*/ 	.short	(.L_890 - .L_889)
	.align		4
.L_889:
        /*0010*/ 	.word	index@(.nv.constant0._ZN7cutlass13device_kernelIN5flash19enable_sm80_to_sm89INS1_16FlashAttnBwdSm80INS1_25CollectiveMainloopBwdSm80ILi2ELi2EN4cute5tupleIJNS5_1CILi64EEENS7_ILi128EEENS7_ILi96EEEEEENS_10bfloat16_tEfNS_4arch4Sm80ELb0ELb1ELb1ELb0ELb0ELb0ELb0ELb0ELi2ELi2ELi4ELi2ELb0EEENS1_24CollectiveEpilogueBwdGQAISB_fSE_Li256ELb0ELb0EEENS1_19SingleTileSchedulerILb0ELb0ELb0ELi128EEEEEEEEEvNT_6ParamsE)
        /*0014*/ 	.short	0x0160
        /*0016*/ 	.short	0x0278


	//----- nvinfo : EIATTR_CBANK_PARAM_SIZE
	.align		4
.L_890:
        /*0018*/ 	.byte	0x03, 0x19
        /*001a*/ 	.short	0x0278


	//----- nvinfo : EIATTR_KPARAM_INFO
	.align		4
        /*001c*/ 	.byte	0x04, 0x17
        /*001e*/ 	.short	(.L_892 - .L_891)
.L_891:
        /*0020*/ 	.word	0x00000000
        /*0024*/ 	.short	0x0000
        /*0026*/ 	.short	0x0000
        /*0028*/ 	.byte	0x00, 0xf0, 0xe1, 0x09


	//----- nvinfo : EIATTR_MAXREG_COUNT
	.align		4
.L_892:
        /*002c*/ 	.byte	0x03, 0x1b
        /*002e*/ 	.short	0x00ff


	//----- nvinfo : EIATTR_NUM_BARRIERS
	.align		4
        /*0030*/ 	.byte	0x02, 0x4c
        /*0032*/ 	.byte	0x02
	.zero		1


	//----- nvinfo : EIATTR_MERCURY_ISA_VERSION
	.align		4
        /*0034*/ 	.byte	0x03, 0x5f
        /*0036*/ 	.short	0x0000


	//----- nvinfo : EIATTR_EXIT_INSTR_OFFSETS
	.align		4
        /*0038*/ 	.byte	0x04, 0x1c
        /*003a*/ 	.short	(.L_894 - .L_893)


	//   ....[0]....
.L_893:
        /*003c*/ 	.word	0x00000030


	//   ....[1]....
        /*0040*/ 	.word	0x00006b90


	//   ....[2]....
        /*0044*/ 	.word	0x000073c0


	//----- nvinfo : EIATTR_CTAIDZ_USED
	.align		4
.L_894:
        /*0048*/ 	.byte	0x01, 0x04
	.zero		2


	//----- nvinfo : EIATTR_MAX_THREADS
	.align		4
        /*004c*/ 	.byte	0x04, 0x05
        /*004e*/ 	.short	(.L_896 - .L_895)
.L_895:
        /*0050*/ 	.word	0x00000100
        /*0054*/ 	.word	0x00000001
        /*0058*/ 	.word	0x00000001


	//----- nvinfo : EIATTR_CRS_STACK_SIZE
	.align		4
.L_896:
        /*005c*/ 	.byte	0x04, 0x1e
        /*005e*/ 	.short	(.L_898 - .L_897)
.L_897:
        /*0060*/ 	.word	0x00000000
.L_898:


//--------------------- .nv.info._ZN7cutlass13device_kernelIN5flash19enable_sm80_to_sm89INS1_16FlashAttnBwdSm80INS1_25CollectiveMainloopBwdSm80ILi2ELi2EN4cute5tupleIJNS5_1CILi64EEENS7_ILi128EEENS7_ILi96EEEEEENS_10bfloat16_tEfNS_4arch4Sm80ELb0ELb1ELb1ELb0ELb1ELb0ELb0ELb0ELi2ELi2ELi4ELi2ELb0EEENS1_24CollectiveEpilogueBwdGQAISB_fSE_Li256ELb0ELb1EEENS1_19SingleTileSchedulerILb0ELb0ELb0ELi128EEEEEEEEEvNT_6ParamsE --------------------------
	.section	.nv.info._ZN7cutlass13device_kernelIN5flash19enable_sm80_to_sm89INS1_16FlashAttnBwdSm80INS1_25CollectiveMainloopBwdSm80ILi2ELi2EN4cute5tupleIJNS5_1CILi64EEENS7_ILi128EEENS7_ILi96EEEEEENS_10bfloat16_tEfNS_4arch4Sm80ELb0ELb1ELb1ELb0ELb1ELb0ELb0ELb0ELi2ELi2ELi4ELi2ELb0EEENS1_24CollectiveEpilogueBwdGQAISB_fSE_Li256ELb0ELb1EEENS1_19SingleTileSchedulerILb0ELb0ELb0ELi128EEEEEEEEEvNT_6ParamsE,"",@"SHT_CUDA_INFO"
	.sectionflags	@""
	.align	4


	//----- nvinfo : EIATTR_CUDA_API_VERSION
	.align		4
        /*0000*/ 	.byte	0x04, 0x37
        /*0002*/ 	.short	(.L_900 - .L_899)
.L_899:
        /*0004*/ 	.word	0x00000082


	//----- nvinfo : EIATTR_SW2861232_WAR
	.align		4
.L_900:
        /*0008*/ 	.byte	0x01, 0x35
	.zero		2


	//----- nvinfo : EIATTR_PARAM_CBANK
	.align		4
        /*000c*/ 	.byte	0x04, 0x0a
        /*000e*/ 	.short	(.L_902 - .L_901)
	.align		4
.L_901:
        /*0010*/ 	.word	index@(.nv.constant0._ZN7cutlass13device_kernelIN5flash19enable_sm80_to_sm89INS1_16FlashAttnBwdSm80INS1_25CollectiveMainloopBwdSm80ILi2ELi2EN4cute5tupleIJNS5_1CILi64EEENS7_ILi128EEENS7_ILi96EEEEEENS_10bfloat16_tEfNS_4arch4Sm80ELb0ELb1ELb1ELb0ELb1ELb0ELb0ELb0ELi2ELi2ELi4ELi2ELb0EEENS1_24CollectiveEpilogueBwdGQAISB_fSE_Li256ELb0ELb1EEENS1_19SingleTileSchedulerILb0ELb0ELb0ELi128EEEEEEEEEvNT_6ParamsE)
        /*0014*/ 	.short	0x0160
        /*0016*/ 	.short	0x0278


	//----- nvinfo : EIATTR_CBANK_PARAM_SIZE
	.align		4
.L_902:
        /*0018*/ 	.byte	0x03, 0x19
        /*001a*/ 	.short	0x0278


	//----- nvinfo : EIATTR_KPARAM_INFO
	.align		4
        /*001c*/ 	.byte	0x04, 0x17
        /*001e*/ 	.short	(.L_904 - .L_903)
.L_903:
        /*0020*/ 	.word	0x00000000
        /*0024*/ 	.short	0x0000
        /*0026*/ 	.short	0x0000
        /*0028*/ 	.byte	0x00, 0xf0, 0xe1, 0x09


	//----- nvinfo : EIATTR_MAXREG_COUNT
	.align		4
.L_904:
        /*002c*/ 	.byte	0x03, 0x1b
        /*002e*/ 	.short	0x00ff


	//----- nvinfo : EIATTR_NUM_BARRIERS
	.align		4
        /*0030*/ 	.byte	0x02, 0x4c
        /*0032*/ 	.byte	0x02
	.zero		1


	//----- nvinfo : EIATTR_MERCURY_ISA_VERSION
	.align		4
        /*0034*/ 	.byte	0x03, 0x5f
        /*0036*/ 	.short	0x0000


	//----- nvinfo : EIATTR_COOP_GROUP_MASK_REGIDS
	.align		4
        /*0038*/ 	.byte	0x04, 0x29
        /*003a*/ 	.short	(.L_906 - .L_905)


	//   ....[0]....
.L_905:
        /*003c*/ 	.word	0xffffffff


	//   ....[1]....
        /*0040*/ 	.word	0xffffffff


	//   ....[2]....
        /*0044*/ 	.word	0xffffffff


	//   ....[3]....
        /*0048*/ 	.word	0xffffffff


	//   ....[4]....
        /*004c*/ 	.word	0xffffffff


	//   ....[5]....
        /*0050*/ 	.word	0xffffffff


	//   ....[6]....
        /*0054*/ 	.word	0xffffffff


	//   ....[7]....
        /*0058*/ 	.word	0xffffffff


	//----- nvinfo : EIATTR_COOP_GROUP_INSTR_OFFSETS
	.align		4
.L_906:
        /*005c*/ 	.byte	0x04, 0x28
        /*005e*/ 	.short	(.L_908 - .L_907)


	//   ....[0]....
.L_907:
        /*0060*/ 	.word	0x00006e00


	//   ....[1]....
        /*0064*/ 	.word	0x00006e30


	//   ....[2]....
        /*0068*/ 	.word	0x00007220


	//   ....[3]....
        /*006c*/ 	.word	0x00007230


	//   ....[4]....
        /*0070*/ 	.word	0x000073c0


	//   ....[5]....
        /*0074*/ 	.word	0x00007410


	//   ....[6]....
        /*0078*/ 	.word	0x000077c0


	//   ....[7]....
        /*007c*/ 	.word	0x000077d0


	//----- nvinfo : EIATTR_EXIT_INSTR_OFFSETS
	.align		4
.L_908:
        /*0080*/ 	.byte	0x04, 0x1c
        /*0082*/ 	.short	(.L_910 - .L_909)


	//   ....[0]....
.L_909:
        /*0084*/ 	.word	0x00000030


	//   ....[1]....
        /*0088*/ 	.word	0x00006b90


	//   ....[2]....
        /*008c*/ 	.word	0x000077e0


	//   ....[3]....
        /*0090*/ 	.word	0x00007880


	//----- nvinfo : EIATTR_CTAIDZ_USED
	.align		4
.L_910:
        /*0094*/ 	.byte	0x01, 0x04
	.zero		2


	//----- nvinfo : EIATTR_MAX_THREADS
	.align		4
        /*0098*/ 	.byte	0x04, 0x05
        /*009a*/ 	.short	(.L_912 - .L_911)
.L_911:
        /*009c*/ 	.word	0x00000100
        /*00a0*/ 	.word	0x00000001
        /*00a4*/ 	.word	0x00000001


	//----- nvinfo : EIATTR_CRS_STACK_SIZE
	.align		4
.L_912:
        /*00a8*/ 	.byte	0x04, 0x1e
        /*00aa*/ 	.short	(.L_914 - .L_913)
.L_913:
        /*00ac*/ 	.word	0x00000000
.L_914:


//--------------------- .nv.info._ZN7cutlass13device_kernelIN5flash19enable_sm80_to_sm89INS1_16FlashAttnBwdSm80INS1_25CollectiveMainloopBwdSm80ILi2ELi2EN4cute5tupleIJNS5_1CILi64EEENS7_ILi128EEENS7_ILi96EEEEEENS_10bfloat16_tEfNS_4arch4Sm80ELb0ELb1ELb1ELb1ELb0ELb0ELb0ELb0ELi2ELi2ELi4ELi2ELb0EEENS1_21CollectiveEpilogueBwdISB_SC_SE_Li256ELb1ELb0ELi2EEENS1_19SingleTileSchedulerILb1ELb0ELb0ELi128EEEEEEEEEvNT_6ParamsE --------------------------
	.section	.nv.info._ZN7cutlass13device_kernelIN5flash19enable_sm80_to_sm89INS1_16FlashAttnBwdSm80INS1_25CollectiveMainloopBwdSm80ILi2ELi2EN4cute5tupleIJNS5_1CILi64EEENS7_ILi128EEENS7_ILi96EEEEEENS_10bfloat16_tEfNS_4arch4Sm80ELb0ELb1ELb1ELb1ELb0ELb0ELb0ELb0ELi2ELi2ELi4ELi2ELb0EEENS1_21CollectiveEpilogueBwdISB_SC_SE_Li256ELb1ELb0ELi2EEENS1_19SingleTileSchedulerILb1ELb0ELb0ELi128EEEEEEEEEvNT_6ParamsE,"",@"SHT_CUDA_INFO"
	.sectionflags	@""
	.align	4


	//----- nvinfo : EIATTR_CUDA_API_VERSION
	.align		4
        /*0000*/ 	.byte	0x04, 0x37
        /*0002*/ 	.short	(.L_916 - .L_915)
.L_915:
        /*0004*/ 	.word	0x00000082


	//----- nvinfo : EIATTR_SW2861232_WAR
	.align		4
.L_916:
        /*0008*/ 	.byte	0x01, 0x35
	.zero		2


	//----- nvinfo : EIATTR_PARAM_CBANK
	.align		4
        /*000c*/ 	.byte	0x04, 0x0a
        /*000e*/ 	.short	(.L_918 - .L_917)
	.align		4
.L_917:
        /*0010*/ 	.word	index@(.nv.constant0._ZN7cutlass13device_kernelIN5flash19enable_sm80_to_sm89INS1_16FlashAttnBwdSm80INS1_25CollectiveMainloopBwdSm80ILi2ELi2EN4cute5tupleIJNS5_1CILi64EEENS7_ILi128EEENS7_ILi96EEEEEENS_10bfloat16_tEfNS_4arch4Sm80ELb0ELb1ELb1ELb1ELb0ELb0ELb0ELb0ELi2ELi2ELi4ELi2ELb0EEENS1_21CollectiveEpilogueBwdISB_SC_SE_Li256ELb1ELb0ELi2EEENS1_19SingleTileSchedulerILb1ELb0ELb0ELi128EEEEEEEEEvNT_6ParamsE)
        /*0014*/ 	.short	0x0160
        /*0016*/ 	.short	0x0270


	//----- nvinfo : EIATTR_CBANK_PARAM_SIZE
	.align		4
.L_918:
        /*0018*/ 	.byte	0x03, 0x19
        /*001a*/ 	.short	0x0270


	//----- nvinfo : EIATTR_KPARAM_INFO
	.align		4
        /*001c*/ 	.byte	0x04, 0x17
        /*001e*/ 	.short	(.L_920 - .L_919)
.L_919:
        /*0020*/ 	.word	0x00000000
        /*0024*/ 	.short	0x0000
        /*0026*/ 	.short	0x0000
        /*0028*/ 	.byte	0x00, 0xf0, 0xc1, 0x09


	//----- nvinfo : EIATTR_MAXREG_COUNT
	.align		4
.L_920:
        /*002c*/ 	.byte	0x03, 0x1b
        /*002e*/ 	.short	0x00ff


	//----- nvinfo : EIATTR_NUM_BARRIERS
	.align		4
        /*0030*/ 	.byte	0x02, 0x4c
        /*0032*/ 	.byte	0x02
	.zero		1


	//----- nvinfo : EIATTR_MERCURY_ISA_VERSION
	.align		4
        /*0034*/ 	.byte	0x03, 0x5f
        /*0036*/ 	.short	0x0000


	//----- nvinfo : EIATTR_COOP_GROUP_MASK_REGIDS
	.align		4
        /*0038*/ 	.byte	0x04, 0x29
        /*003a*/ 	.short	(.L_922 - .L_921)


	//   ....[0]....
.L_921:
        /*003c*/ 	.word	0xffffffff


	//----- nvinfo : EIATTR_COOP_GROUP_INSTR_OFFSETS
	.align		4
.L_922:
        /*0040*/ 	.byte	0x04, 0x28
        /*0042*/ 	.short	(.L_924 - .L_923)


	//   ....[0]....
.L_923:
        /*0044*/ 	.word	0x00000090


	//----- nvinfo : EIATTR_EXIT_INSTR_OFFSETS
	.align		4
.L_924:
        /*0048*/ 	.byte	0x04, 0x1c
        /*004a*/ 	.short	(.L_926 - .L_925)


	//   ....[0]....
.L_925:
        /*004c*/ 	.word	0x00000300


	//   ....[1]....
        /*0050*/ 	.word	0x00007ef0


	//   ....[2]....
        /*0054*/ 	.word	0x00008000


	//   ....[3]....
        /*0058*/ 	.word	0x00008020


	//   ....[4]....
        /*005c*/ 	.word	0x00008700


	//   ....[5]....
        /*0060*/ 	.word	0x000087f0


	//   ....[6]....
        /*0064*/ 	.word	0x00008810


	//----- nvinfo : EIATTR_CTAIDZ_USED
	.align		4
.L_926:
        /*0068*/ 	.byte	0x01, 0x04
	.zero		2


	//----- nvinfo : EIATTR_MAX_THREADS
	.align		4
        /*006c*/ 	.byte	0x04, 0x05
        /*006e*/ 	.short	(.L_928 - .L_927)
.L_927:
        /*0070*/ 	.word	0x00000100
        /*0074*/ 	.word	0x00000001
        /*0078*/ 	.word	0x00000001


	//----- nvinfo : EIATTR_CRS_STACK_SIZE
	.align		4
.L_928:
        /*007c*/ 	.byte	0x04, 0x1e
        /*007e*/ 	.short	(.L_930 - .L_929)
.L_929:
        /*0080*/ 	.word	0x00000000
.L_930:


//--------------------- .nv.info._ZN7cutlass13device_kernelIN5flash19enable_sm80_to_sm89INS1_16FlashAttnBwdSm80INS1_25CollectiveMainloopBwdSm80ILi2ELi2EN4cute5tupleIJNS5_1CILi64EEENS7_ILi128EEENS7_ILi96EEEEEENS_10bfloat16_tEfNS_4arch4Sm80ELb0ELb1ELb1ELb1ELb1ELb0ELb0ELb0ELi2ELi2ELi4ELi2ELb0EEENS1_21CollectiveEpilogueBwdISB_SC_SE_Li256ELb1ELb0ELi2EEENS1_19SingleTileSchedulerILb1ELb0ELb0ELi128EEEEEEEEEvNT_6ParamsE --------------------------
	.section	.nv.info._ZN7cutlass13device_kernelIN5flash19enable_sm80_to_sm89INS1_16FlashAttnBwdSm80INS1_25CollectiveMainloopBwdSm80ILi2ELi2EN4cute5tupleIJNS5_1CILi64EEENS7_ILi128EEENS7_ILi96EEEEEENS_10bfloat16_tEfNS_4arch4Sm80ELb0ELb1ELb1ELb1ELb1ELb0ELb0ELb0ELi2ELi2ELi4ELi2ELb0EEENS1_21CollectiveEpilogueBwdISB_SC_SE_Li256ELb1ELb0ELi2EEENS1_19SingleTileSchedulerILb1ELb0ELb0ELi128EEEEEEEEEvNT_6ParamsE,"",@"SHT_CUDA_INFO"
	.sectionflags	@""
	.align	4


	//----- nvinfo : EIATTR_CUDA_API_VERSION
	.align		4
        /*0000*/ 	.byte	0x04, 0x37
        /*0002*/ 	.short	(.L_932 - .L_931)
.L_931:
        /*0004*/ 	.word	0x00000082


	//----- nvinfo : EIATTR_SW2861232_WAR
	.align		4
.L_932:
        /*0008*/ 	.byte	0x01, 0x35
	.zero		2


	//----- nvinfo : EIATTR_PARAM_CBANK
	.align		4
        /*000c*/ 	.byte	0x04, 0x0a
        /*000e*/ 	.short	(.L_934 - .L_933)
	.align		4
.L_933:
        /*0010*/ 	.word	index@(.nv.constant0._ZN7cutlass13device_kernelIN5flash19enable_sm80_to_sm89INS1_16FlashAttnBwdSm80INS1_25CollectiveMainloopBwdSm80ILi2ELi2EN4cute5tupleIJNS5_1CILi64EEENS7_ILi128EEENS7_ILi96EEEEEENS_10bfloat16_tEfNS_4arch4Sm80ELb0ELb1ELb1ELb1ELb1ELb0ELb0ELb0ELi2ELi2ELi4ELi2ELb0EEENS1_21CollectiveEpilogueBwdISB_SC_SE_Li256ELb1ELb0ELi2EEENS1_19SingleTileSchedulerILb1ELb0ELb0ELi128EEEEEEEEEvNT_6ParamsE)
        /*0014*/ 	.short	0x0160
        /*0016*/ 	.short	0x0270


	//----- nvinfo : EIATTR_CBANK_PARAM_SIZE
	.align		4
.L_934:
        /*0018*/ 	.byte	0x03, 0x19
        /*001a*/ 	.short	0x0270


	//----- nvinfo : EIATTR_KPARAM_INFO
	.align		4
        /*001c*/ 	.byte	0x04, 0x17
        /*001e*/ 	.short	(.L_936 - .L_935)
.L_935:
        /*0020*/ 	.word	0x00000000
        /*0024*/ 	.short	0x0000
        /*0026*/ 	.short	0x0000
        /*0028*/ 	.byte	0x00, 0xf0, 0xc1, 0x09


	//----- nvinfo : EIATTR_MAXREG_COUNT
	.align		4
.L_936:
        /*002c*/ 	.byte	0x03, 0x1b
        /*002e*/ 	.short	0x00ff


	//----- nvinfo : EIATTR_NUM_BARRIERS
	.align		4
        /*0030*/ 	.byte	0x02, 0x4c
        /*0032*/ 	.byte	0x02
	.zero		1


	//----- nvinfo : EIATTR_MERCURY_ISA_VERSION
	.align		4
        /*0034*/ 	.byte	0x03, 0x5f
        /*0036*/ 	.short	0x0000


	//----- nvinfo : EIATTR_COOP_GROUP_MASK_REGIDS
	.align		4
        /*0038*/ 	.byte	0x04, 0x29
        /*003a*/ 	.short	(.L_938 - .L_937)


	//   ....[0]....
.L_937:
        /*003c*/ 	.word	0xffffffff


	//----- nvinfo : EIATTR_COOP_GROUP_INSTR_OFFSETS
	.align		4
.L_938:
        /*0040*/ 	.byte	0x04, 0x28
        /*0042*/ 	.short	(.L_940 - .L_939)


	//   ....[0]....
.L_939:
        /*0044*/ 	.word	0x00000090


	//----- nvinfo : EIATTR_EXIT_INSTR_OFFSETS
	.align		4
.L_940:
        /*0048*/ 	.byte	0x04, 0x1c
        /*004a*/ 	.short	(.L_942 - .L_941)


	//   ....[0]....
.L_941:
        /*004c*/ 	.word	0x00000300


	//   ....[1]....
        /*0050*/ 	.word	0x00007ef0


	//   ....[2]....
        /*0054*/ 	.word	0x00008000


	//   ....[3]....
        /*0058*/ 	.word	0x00008020


	//   ....[4]....
        /*005c*/ 	.word	0x00008700


	//   ....[5]....
        /*0060*/ 	.word	0x000087f0


	//   ....[6]....
        /*0064*/ 	.word	0x00008810


	//----- nvinfo : EIATTR_CTAIDZ_USED
	.align		4
.L_942:
        /*0068*/ 	.byte	0x01, 0x04
	.zero		2


	//----- nvinfo : EIATTR_MAX_THREADS
	.align		4
        /*006c*/ 	.byte	0x04, 0x05
        /*006e*/ 	.short	(.L_944 - .L_943)
.L_943:
        /*0070*/ 	.word	0x00000100
        /*0074*/ 	.word	0x00000001
        /*0078*/ 	.word	0x00000001


	//----- nvinfo : EIATTR_CRS_STACK_SIZE
	.align		4
.L_944:
        /*007c*/ 	.byte	0x04, 0x1e
        /*007e*/ 	.short	(.L_946 - .L_945)
.L_945:
        /*0080*/ 	.word	0x00000000
.L_946:


//--------------------- .nv.info._ZN7cutlass13device_kernelIN5flash19enable_sm80_to_sm89INS1_16FlashAttnBwdSm80INS1_25CollectiveMainloopBwdSm80ILi2ELi2EN4cute5tupleIJNS5_1CILi64EEENS7_ILi128EEENS7_ILi96EEEEEENS_10bfloat16_tEfNS_4arch4Sm80ELb0ELb1ELb1ELb1ELb0ELb0ELb0ELb0ELi2ELi2ELi4ELi2ELb0EEENS1_24CollectiveEpilogueBwdGQAISB_fSE_Li256ELb1ELb0EEENS1_19SingleTileSchedulerILb1ELb0ELb0ELi128EEEEEEEEEvNT_6ParamsE --------------------------
	.section	.nv.info._ZN7cutlass13device_kernelIN5flash19enable_sm80_to_sm89INS1_16FlashAttnBwdSm80INS1_25CollectiveMainloopBwdSm80ILi2ELi2EN4cute5tupleIJNS5_1CILi64EEENS7_ILi128EEENS7_ILi96EEEEEENS_10bfloat16_tEfNS_4arch4Sm80ELb0ELb1ELb1ELb1ELb0ELb0ELb0ELb0ELi2ELi2ELi4ELi2ELb0EEENS1_24CollectiveEpilogueBwdGQAISB_fSE_Li256ELb1ELb0EEENS1_19SingleTileSchedulerILb1ELb0ELb0ELi128EEEEEEEEEvNT_6ParamsE,"",@"SHT_CUDA_INFO"
	.sectionflags	@""
	.align	4


	//----- nvinfo : EIATTR_CUDA_API_VERSION
	.align		4
        /*0000*/ 	.byte	0x04, 0x37
        /*0002*/ 	.short	(.L_948 - .L_947)
.L_947:
        /*0004*/ 	.word	0x00000082


	//----- nvinfo : EIATTR_SW2861232_WAR
	.align		4
.L_948:
        /*0008*/ 	.byte	0x01, 0x35
	.zero		2


	//----- nvinfo : EIATTR_PARAM_CBANK
	.align		4
        /*000c*/ 	.byte	0x04, 0x0a
        /*000e*/ 	.short	(.L_950 - .L_949)
	.align		4
.L_949:
        /*0010*/ 	.word	index@(.nv.constant0._ZN7cutlass13device_kernelIN5flash19enable_sm80_to_sm89INS1_16FlashAttnBwdSm80INS1_25CollectiveMainloopBwdSm80ILi2ELi2EN4cute5tupleIJNS5_1CILi64EEENS7_ILi128EEENS7_ILi96EEEEEENS_10bfloat16_tEfNS_4arch4Sm80ELb0ELb1ELb1ELb1ELb0ELb0ELb0ELb0ELi2ELi2ELi4ELi2ELb0EEENS1_24CollectiveEpilogueBwdGQAISB_fSE_Li256ELb1ELb0EEENS1_19SingleTileSchedulerILb1ELb0ELb0ELi128EEEEEEEEEvNT_6ParamsE)
        /*0014*/ 	.short	0x0160
        /*0016*/ 	.short	0x0278


	//----- nvinfo : EIATTR_CBANK_PARAM_SIZE
	.align		4
.L_950:
        /*0018*/ 	.byte	0x03, 0x19
        /*001a*/ 	.short	0x0278


	//----- nvinfo : EIATTR_KPARAM_INFO
	.align		4
        /*001c*/ 	.byte	0x04, 0x17
        /*001e*/ 	.short	(.L_952 - .L_951)
.L_951:
        /*0020*/ 	.word	0x00000000
        /*0024*/ 	.short	0x0000
        /*0026*/ 	.short	0x0000
        /*0028*/ 	.byte	0x00, 0xf0, 0xe1, 0x09


	//----- nvinfo : EIATTR_MAXREG_COUNT
	.align		4
.L_952:
        /*002c*/ 	.byte	0x03, 0x1b
        /*002e*/ 	.short	0x00ff


	//----- nvinfo : EIATTR_NUM_BARRIERS
	.align		4
        /*0030*/ 	.byte	0x02, 0x4c
        /*0032*/ 	.byte	0x02
	.zero		1


	//----- nvinfo : EIATTR_MERCURY_ISA_VERSION
	.align		4
        /*0034*/ 	.byte	0x03, 0x5f
        /*0036*/ 	.short	0x0000


	//----- nvinfo : EIATTR_COOP_GROUP_MASK_REGIDS
	.align		4
        /*0038*/ 	.byte	0x04, 0x29
        /*003a*/ 	.short	(.L_954 - .L_953)


	//   ....[0]....
.L_953:
        /*003c*/ 	.word	0xffffffff


	//----- nvinfo : EIATTR_COOP_GROUP_INSTR_OFFSETS
	.align		4
.L_954:
        /*0040*/ 	.byte	0x04, 0x28
        /*0042*/ 	.short	(.L_956 - .L_955)


	//   ....[0]....
.L_955:
        /*0044*/ 	.word	0x00000090


	//----- nvinfo : EIATTR_EXIT_INSTR_OFFSETS
	.align		4
.L_956:
        /*0048*/ 	.byte	0x04, 0x1c
        /*004a*/ 	.short	(.L_958 - .L_957)


	//   ....[0]....
.L_957:
        /*004c*/ 	.word	0x00000300


	//   ....[1]....
        /*0050*/ 	.word	0x00006f00


	//   ....[2]....
        /*0054*/ 	.word	0x00007810


	//----- nvinfo : EIATTR_CTAIDZ_USED
	.align		4
.L_958:
        /*0058*/ 	.byte	0x01, 0x04
	.zero		2


	//----- nvinfo : EIATTR_MAX_THREADS
	.align		4
        /*005c*/ 	.byte	0x04, 0x05
        /*005e*/ 	.short	(.L_960 - .L_959)
.L_959:
        /*0060*/ 	.word	0x00000100
        /*0064*/ 	.word	0x00000001
        /*0068*/ 	.word	0x00000001


	//----- nvinfo : EIATTR_CRS_STACK_SIZE
	.align		4
.L_960:
        /*006c*/ 	.byte	0x04, 0x1e
        /*006e*/ 	.short	(.L_962 - .L_961)
.L_961:
        /*0070*/ 	.word	0x00000000
.L_962:


//--------------------- .nv.info._ZN7cutlass13device_kernelIN5flash19enable_sm80_to_sm89INS1_16FlashAttnBwdSm80INS1_25CollectiveMainloopBwdSm80ILi2ELi2EN4cute5tupleIJNS5_1CILi64EEENS7_ILi128EEENS7_ILi96EEEEEENS_10bfloat16_tEfNS_4arch4Sm80ELb0ELb1ELb1ELb1ELb1ELb0ELb0ELb0ELi2ELi2ELi4ELi2ELb0EEENS1_24CollectiveEpilogueBwdGQAISB_fSE_Li256ELb1ELb1EEENS1_19SingleTileSchedulerILb1ELb0ELb0ELi128EEEEEEEEEvNT_6ParamsE --------------------------
	.section	.nv.info._ZN7cutlass13device_kernelIN5flash19enable_sm80_to_sm89INS1_16FlashAttnBwdSm80INS1_25CollectiveMainloopBwdSm80ILi2ELi2EN4cute5tupleIJNS5_1CILi64EEENS7_ILi128EEENS7_ILi96EEEEEENS_10bfloat16_tEfNS_4arch4Sm80ELb0ELb1ELb1ELb1ELb1ELb0ELb0ELb0ELi2ELi2ELi4ELi2ELb0EEENS1_24CollectiveEpilogueBwdGQAISB_fSE_Li256ELb1ELb1EEENS1_19SingleTileSchedulerILb1ELb0ELb0ELi128EEEEEEEEEvNT_6ParamsE,"",@"SHT_CUDA_INFO"
	.sectionflags	@""
	.align	4


	//----- nvinfo : EIATTR_CUDA_API_VERSION
	.align		4
        /*0000*/ 	.byte	0x04, 0x37
        /*0002*/ 	.short	(.L_964 - .L_963)
.L_963:
        /*0004*/ 	.word	0x00000082


	//----- nvinfo : EIATTR_SW2861232_WAR
	.align		4
.L_964:
        /*0008*/ 	.byte	0x01, 0x35
	.zero		2


	//----- nvinfo : EIATTR_PARAM_CBANK
	.align		4
        /*000c*/ 	.byte	0x04, 0x0a
        /*000e*/ 	.short	(.L_966 - .L_965)
	.align		4
.L_965:
        /*0010*/ 	.word	index@(.nv.constant0._ZN7cutlass13device_kernelIN5flash19enable_sm80_to_sm89INS1_16FlashAttnBwdSm80INS1_25CollectiveMainloopBwdSm80ILi2ELi2EN4cute5tupleIJNS5_1CILi64EEENS7_ILi128EEENS7_ILi96EEEEEENS_10bfloat16_tEfNS_4arch4Sm80ELb0ELb1ELb1ELb1ELb1ELb0ELb0ELb0ELi2ELi2ELi4ELi2ELb0EEENS1_24CollectiveEpilogueBwdGQAISB_fSE_Li256ELb1ELb1EEENS1_19SingleTileSchedulerILb1ELb0ELb0ELi128EEEEEEEEEvNT_6ParamsE)
        /*0014*/ 	.short	0x0160
        /*0016*/ 	.short	0x0278


	//----- nvinfo : EIATTR_CBANK_PARAM_SIZE
	.align		4
.L_966:
        /*0018*/ 	.byte	0x03, 0x19
        /*001a*/ 	.short	0x0278


	//----- nvinfo : EIATTR_KPARAM_INFO
	.align		4
        /*001c*/ 	.byte	0x04, 0x17
        /*001e*/ 	.short	(.L_968 - .L_967)
.L_967:
        /*0020*/ 	.word	0x00000000
        /*0024*/ 	.short	0x0000
        /*0026*/ 	.short	0x0000
        /*0028*/ 	.byte	0x00, 0xf0, 0xe1, 0x09


	//----- nvinfo : EIATTR_MAXREG_COUNT
	.align		4
.L_968:
        /*002c*/ 	.byte	0x03, 0x1b
        /*002e*/ 	.short	0x00ff


	//----- nvinfo : EIATTR_NUM_BARRIERS
	.align		4
        /*0030*/ 	.byte	0x02, 0x4c
        /*0032*/ 	.byte	0x02
	.zero		1


	//----- nvinfo : EIATTR_MERCURY_ISA_VERSION
	.align		4
        /*0034*/ 	.byte	0x03, 0x5f
        /*0036*/ 	.short	0x0000


	//----- nvinfo : EIATTR_COOP_GROUP_MASK_REGIDS
	.align		4
        /*0038*/ 	.byte	0x04, 0x29
        /*003a*/ 	.short	(.L_970 - .L_969)


	//   ....[0]....
.L_969:
        /*003c*/ 	.word	0xffffffff


	//   ....[1]....
        /*0040*/ 	.word	0xffffffff


	//   ....[2]....
        /*0044*/ 	.word	0xffffffff


	//   ....[3]....
        /*0048*/ 	.word	0xffffffff


	//   ....[4]....
        /*004c*/ 	.word	0xffffffff


	//   ....[5]....
        /*0050*/ 	.word	0xffffffff


	//   ....[6]....
        /*0054*/ 	.word	0xffffffff


	//   ....[7]....
        /*0058*/ 	.word	0xffffffff


	//   ....[8]....
        /*005c*/ 	.word	0xffffffff


	//----- nvinfo : EIATTR_COOP_GROUP_INSTR_OFFSETS
	.align		4
.L_970:
        /*0060*/ 	.byte	0x04, 0x28
        /*0062*/ 	.short	(.L_972 - .L_971)


	//   ....[0]....
.L_971:
        /*0064*/ 	.word	0x00000090


	//   ....[1]....
        /*0068*/ 	.word	0x00007250


	//   ....[2]....
        /*006c*/ 	.word	0x00007280


	//   ....[3]....
        /*0070*/ 	.word	0x00007680


	//   ....[4]....
        /*0074*/ 	.word	0x00007690


	//   ....[5]....
        /*0078*/ 	.word	0x00007820


	//   ....[6]....
        /*007c*/ 	.word	0x00007870


	//   ....[7]....
        /*0080*/ 	.word	0x00007c20


	//   ....[8]....
        /*0084*/ 	.word	0x00007c30


	//----- nvinfo : EIATTR_EXIT_INSTR_OFFSETS
	.align		4
.L_972:
        /*0088*/ 	.byte	0x04, 0x1c
        /*008a*/ 	.short	(.L_974 - .L_973)


	//   ....[0]....
.L_973:
        /*008c*/ 	.word	0x00000300


	//   ....[1]....
        /*0090*/ 	.word	0x00006f00


	//   ....[2]....
        /*0094*/ 	.word	0x00007c40


	//   ....[3]....
        /*0098*/ 	.word	0x00007ce0


	//----- nvinfo : EIATTR_CTAIDZ_USED
	.align		4
.L_974:
        /*009c*/ 	.byte	0x01, 0x04
	.zero		2


	//----- nvinfo : EIATTR_MAX_THREADS
	.align		4
        /*00a0*/ 	.byte	0x04, 0x05
        /*00a2*/ 	.short	(.L_976 - .L_975)
.L_975:
        /*00a4*/ 	.word	0x00000100
        /*00a8*/ 	.word	0x00000001
        /*00ac*/ 	.word	0x00000001


	//----- nvinfo : EIATTR_CRS_STACK_SIZE
	.align		4
.L_976:
        /*00b0*/ 	.byte	0x04, 0x1e
        /*00b2*/ 	.short	(.L_978 - .L_977)
.L_977:
        /*00b4*/ 	.word	0x00000000
.L_978:


//--------------------- .nv.info._ZN7cutlass13device_kernelIN5flash19enable_sm80_to_sm89INS1_16FlashAttnBwdSm80INS1_25CollectiveMainloopBwdSm80ILi2ELi2EN4cute5tupleIJNS5_1CILi64EEENS7_ILi128EEENS7_ILi96EEEEEENS_10bfloat16_tEfNS_4arch4Sm80ELb1ELb0ELb1ELb0ELb0ELb0ELb0ELb0ELi2ELi2ELi4ELi2ELb0EEENS1_21CollectiveEpilogueBwdISB_SC_SE_Li256ELb0ELb0ELi2EEENS1_25SingleTileBwdLPTSchedulerILb0ELi128ELb0EEEEEEEEEvNT_6ParamsE --------------------------
	.section	.nv.info._ZN7cutlass13device_kernelIN5flash19enable_sm80_to_sm89INS1_16FlashAttnBwdSm80INS1_25CollectiveMainloopBwdSm80ILi2ELi2EN4cute5tupleIJNS5_1CILi64EEENS7_ILi128EEENS7_ILi96EEEEEENS_10bfloat16_tEfNS_4arch4Sm80ELb1ELb0ELb1ELb0ELb0ELb0ELb0ELb0ELi2ELi2ELi4ELi2ELb0EEENS1_21CollectiveEpilogueBwdISB_SC_SE_Li256ELb0ELb0ELi2EEENS1_25SingleTileBwdLPTSchedulerILb0ELi128ELb0EEEEEEEEEvNT_6ParamsE,"",@"SHT_CUDA_INFO"
	.sectionflags	@""
	.align	4


	//----- nvinfo : EIATTR_CUDA_API_VERSION
	.align		4
        /*0000*/ 	.byte	0x04, 0x37
        /*0002*/ 	.short	(.L_980 - .L_979)
.L_979:
        /*0004*/ 	.word	0x00000082


	//----- nvinfo : EIATTR_SW2861232_WAR
	.align		4
.L_980:
        /*0008*/ 	.byte	0x01, 0x35
	.zero		2


	//----- nvinfo : EIATTR_PARAM_CBANK
	.align		4
        /*000c*/ 	.byte	0x04, 0x0a
        /*000e*/ 	.short	(.L_982 - .L_981)
	.align		4
.L_981:
        /*0010*/ 	.word	index@(.nv.constant0._ZN7cutlass13device_kernelIN5flash19enable_sm80_to_sm89INS1_16FlashAttnBwdSm80INS1_25CollectiveMainloopBwdSm80ILi2ELi2EN4cute5tupleIJNS5_1CILi64EEENS7_ILi128EEENS7_ILi96EEEEEENS_10bfloat16_tEfNS_4arch4Sm80ELb1ELb0ELb1ELb0ELb0ELb0ELb0ELb0ELi2ELi2ELi4ELi2ELb0EEENS1_21CollectiveEpilogueBwdISB_SC_SE_Li256ELb0ELb0ELi2EEENS1_25SingleTileBwdLPTSchedulerILb0ELi128ELb0EEEEEEEEEvNT_6ParamsE)
        /*0014*/ 	.short	0x0160
        /*0016*/ 	.short	0x0288


	//----- nvinfo : EIATTR_CBANK_PARAM_SIZE
	.align		4
.L_982:
        /*0018*/ 	.byte	0x03, 0x19
        /*001a*/ 	.short	0x0288


	//----- nvinfo : EIATTR_KPARAM_INFO
	.align		4
        /*001c*/ 	.byte	0x04, 0x17
        /*001e*/ 	.short	(.L_984 - .L_983)
.L_983:
        /*0020*/ 	.word	0x00000000
        /*0024*/ 	.short	0x0000
        /*0026*/ 	.short	0x0000
        /*0028*/ 	.byte	0x00, 0xf0, 0x21, 0x0a


	//----- nvinfo : EIATTR_MAXREG_COUNT
	.align		4
.L_984:
        /*002c*/ 	.byte	0x03, 0x1b
        /*002e*/ 	.short	0x00ff


	//----- nvinfo : EIATTR_NUM_BARRIERS
	.align		4
        /*0030*/ 	.byte	0x02, 0x4c
        /*0032*/ 	.byte	0x02
	.zero		1


	//----- nvinfo : EIATTR_MERCURY_ISA_VERSION
	.align		4
        /*0034*/ 	.byte	0x03, 0x5f
        /*0036*/ 	.short	0x0000


	//----- nvinfo : EIATTR_COOP_GROUP_MASK_REGIDS
	.align		4
        /*0038*/ 	.byte	0x04, 0x29
        /*003a*/ 	.short	(.L_986 - .L_985)


	//   ....[0]....
.L_985:
        /*003c*/ 	.word	0xffffffff


	//----- nvinfo : EIATTR_COOP_GROUP_INSTR_OFFSETS
	.align		4
.L_986:
        /*0040*/ 	.byte	0x04, 0x28
        /*0042*/ 	.short	(.L_988 - .L_987)


	//   ....[0]....
.L_987:
        /*0044*/ 	.word	0x00000040


	//----- nvinfo : EIATTR_EXIT_INSTR_OFFSETS
	.align		4
.L_988:
        /*0048*/ 	.byte	0x04, 0x1c
        /*004a*/ 	.short	(.L_990 - .L_989)


	//   ....[0]....
.L_989:
        /*004c*/ 	.word	0x00000530


	//   ....[1]....
        /*0050*/ 	.word	0x000074b0


	//   ....[2]....
        /*0054*/ 	.word	0x000075b0


	//   ....[3]....
        /*0058*/ 	.word	0x000075d0


	//   ....[4]....
        /*005c*/ 	.word	0x00007bb0


	//   ....[5]....
        /*0060*/ 	.word	0x00007cb0


	//   ....[6]....
        /*0064*/ 	.word	0x00007cd0


	//----- nvinfo : EIATTR_MAX_THREADS
	.align		4
.L_990:
        /*0068*/ 	.byte	0x04, 0x05
        /*006a*/ 	.short	(.L_992 - .L_991)
.L_991:
        /*006c*/ 	.word	0x00000100
        /*0070*/ 	.word	0x00000001
        /*0074*/ 	.word	0x00000001


	//----- nvinfo : EIATTR_CRS_STACK_SIZE
	.align		4
.L_992:
        /*0078*/ 	.byte	0x04, 0x1e
        /*007a*/ 	.short	(.L_994 - .L_993)
.L_993:
        /*007c*/ 	.word	0x00000000
.L_994:


//--------------------- .nv.info._ZN7cutlass13device_kernelIN5flash19enable_sm80_to_sm89INS1_16FlashAttnBwdSm80INS1_25CollectiveMainloopBwdSm80ILi2ELi2EN4cute5tupleIJNS5_1CILi64EEENS7_ILi128EEENS7_ILi96EEEEEENS_10bfloat16_tEfNS_4arch4Sm80ELb1ELb0ELb1ELb0ELb1ELb0ELb0ELb0ELi2ELi2ELi4ELi2ELb0EEENS1_21CollectiveEpilogueBwdISB_SC_SE_Li256ELb0ELb0ELi2EEENS1_25SingleTileBwdLPTSchedulerILb0ELi128ELb1EEEEEEEEEvNT_6ParamsE --------------------------
	.section	.nv.info._ZN7cutlass13device_kernelIN5flash19enable_sm80_to_sm89INS1_16FlashAttnBwdSm80INS1_25CollectiveMainloopBwdSm80ILi2ELi2EN4cute5tupleIJNS5_1CILi64EEENS7_ILi128EEENS7_ILi96EEEEEENS_10bfloat16_tEfNS_4arch4Sm80ELb1ELb0ELb1ELb0ELb1ELb0ELb0ELb0ELi2ELi2ELi4ELi2ELb0EEENS1_21CollectiveEpilogueBwdISB_SC_SE_Li256ELb0ELb0ELi2EEENS1_25SingleTileBwdLPTSchedulerILb0ELi128ELb1EEEEEEEEEvNT_6ParamsE,"",@"SHT_CUDA_INFO"
	.sectionflags	@""
	.align	4


	//----- nvinfo : EIATTR_CUDA_API_VERSION
	.align		4
        /*0000*/ 	.byte	0x04, 0x37
        /*0002*/ 	.short	(.L_996 - .L_995)
.L_995:
        /*0004*/ 	.word	0x00000082


	//----- nvinfo : EIATTR_SW2861232_WAR
	.align		4
.L_996:
        /*0008*/ 	.byte	0x01, 0x35
	.zero		2


	//----- nvinfo : EIATTR_PARAM_CBANK
	.align		4
        /*000c*/ 	.byte	0x04, 0x0a
        /*000e*/ 	.short	(.L_998 - .L_997)
	.align		4
.L_997:
        /*0010*/ 	.word	index@(.nv.constant0._ZN7cutlass13device_kernelIN5flash19enable_sm80_to_sm89INS1_16FlashAttnBwdSm80INS1_25CollectiveMainloopBwdSm80ILi2ELi2EN4cute5tupleIJNS5_1CILi64EEENS7_ILi128EEENS7_ILi96EEEEEENS_10bfloat16_tEfNS_4arch4Sm80ELb1ELb0ELb1ELb0ELb1ELb0ELb0ELb0ELi2ELi2ELi4ELi2ELb0EEENS1_21CollectiveEpilogueBwdISB_SC_SE_Li256ELb0ELb0ELi2EEENS1_25SingleTileBwdLPTSchedulerILb0ELi128ELb1EEEEEEEEEvNT_6ParamsE)
        /*0014*/ 	.short	0x0160
        /*0016*/ 	.short	0x0288


	//----- nvinfo : EIATTR_CBANK_PARAM_SIZE
	.align		4
.L_998:
        /*0018*/ 	.byte	0x03, 0x19
        /*001a*/ 	.short	0x0288


	//----- nvinfo : EIATTR_KPARAM_INFO
	.align		4
        /*001c*/ 	.byte	0x04, 0x17
        /*001e*/ 	.short	(.L_1000 - .L_999)
.L_999:
        /*0020*/ 	.word	0x00000000
        /*0024*/ 	.short	0x0000
        /*0026*/ 	.short	0x0000
        /*0028*/ 	.byte	0x00, 0xf0, 0x21, 0x0a


	//----- nvinfo : EIATTR_MAXREG_COUNT
	.align		4
.L_1000:
        /*002c*/ 	.byte	0x03, 0x1b
        /*002e*/ 	.short	0x00ff


	//----- nvinfo : EIATTR_NUM_BARRIERS
	.align		4
        /*0030*/ 	.byte	0x02, 0x4c
        /*0032*/ 	.byte	0x02
	.zero		1


	//----- nvinfo : EIATTR_MERCURY_ISA_VERSION
	.align		4
        /*0034*/ 	.byte	0x03, 0x5f
        /*0036*/ 	.short	0x0000


	//----- nvinfo : EIATTR_COOP_GROUP_MASK_REGIDS
	.align		4
        /*0038*/ 	.byte	0x04, 0x29
        /*003a*/ 	.short	(.L_1002 - .L_1001)


	//   ....[0]....
.L_1001:
        /*003c*/ 	.word	0xffffffff


	//----- nvinfo : EIATTR_COOP_GROUP_INSTR_OFFSETS
	.align		4
.L_1002:
        /*0040*/ 	.byte	0x04, 0x28
        /*0042*/ 	.short	(.L_1004 - .L_1003)


	//   ....[0]....
.L_1003:
        /*0044*/ 	.word	0x00000040


	//----- nvinfo : EIATTR_EXIT_INSTR_OFFSETS
	.align		4
.L_1004:
        /*0048*/ 	.byte	0x04, 0x1c
        /*004a*/ 	.short	(.L_1006 - .L_1005)


	//   ....[0]....
.L_1005:
        /*004c*/ 	.word	0x00000590


	//   ....[1]....
        /*0050*/ 	.word	0x00007510


	//   ....[2]....
        /*0054*/ 	.word	0x00007610


	//   ....[3]....
        /*0058*/ 	.word	0x00007630


	//   ....[4]....
        /*005c*/ 	.word	0x00007c10


	//   ....[5]....
        /*0060*/ 	.word	0x00007d10


	//   ....[6]....
        /*0064*/ 	.word	0x00007d30


	//----- nvinfo : EIATTR_MAX_THREADS
	.align		4
.L_1006:
        /*0068*/ 	.byte	0x04, 0x05
        /*006a*/ 	.short	(.L_1008 - .L_1007)
.L_1007:
        /*006c*/ 	.word	0x00000100
        /*0070*/ 	.word	0x00000001
        /*0074*/ 	.word	0x00000001


	//----- nvinfo : EIATTR_CRS_STACK_SIZE
	.align		4
.L_1008:
        /*0078*/ 	.byte	0x04, 0x1e
        /*007a*/ 	.short	(.L_1010 - .L_1009)
.L_1009:
        /*007c*/ 	.word	0x00000000
.L_1010:


//--------------------- .nv.info._ZN7cutlass13device_kernelIN5flash19enable_sm80_to_sm89INS1_16FlashAttnBwdSm80INS1_25CollectiveMainloopBwdSm80ILi2ELi2EN4cute5tupleIJNS5_1CILi64EEENS7_ILi128EEENS7_ILi96EEEEEENS_10bfloat16_tEfNS_4arch4Sm80ELb1ELb0ELb1ELb0ELb0ELb0ELb0ELb0ELi2ELi2ELi4ELi2ELb0EEENS1_24CollectiveEpilogueBwdGQAISB_fSE_Li256ELb0ELb0EEENS1_25SingleTileBwdLPTSchedulerILb0ELi128ELb0EEEEEEEEEvNT_6ParamsE --------------------------
	.section	.nv.info._ZN7cutlass13device_kernelIN5flash19enable_sm80_to_sm89INS1_16FlashAttnBwdSm80INS1_25CollectiveMainloopBwdSm80ILi2ELi2EN4cute5tupleIJNS5_1CILi64EEENS7_ILi128EEENS7_ILi96EEEEEENS_10bfloat16_tEfNS_4arch4Sm80ELb1ELb0ELb1ELb0ELb0ELb0ELb0ELb0ELi2ELi2ELi4ELi2ELb0EEENS1_24CollectiveEpilogueBwdGQAISB_fSE_Li256ELb0ELb0EEENS1_25SingleTileBwdLPTSchedulerILb0ELi128ELb0EEEEEEEEEvNT_6ParamsE,"",@"SHT_CUDA_INFO"
	.sectionflags	@""
	.align	4


	//----- nvinfo : EIATTR_CUDA_API_VERSION
	.align		4
        /*0000*/ 	.byte	0x04, 0x37
        /*0002*/ 	.short	(.L_1012 - .L_1011)
.L_1011:
        /*0004*/ 	.word	0x00000082


	//----- nvinfo : EIATTR_SW2861232_WAR
	.align		4
.L_1012:
        /*0008*/ 	.byte	0x01, 0x35
	.zero		2


	//----- nvinfo : EIATTR_PARAM_CBANK
	.align		4
        /*000c*/ 	.byte	0x04, 0x0a
        /*000e*/ 	.short	(.L_1014 - .L_1013)
	.align		4
.L_1013:
        /*0010*/ 	.word	index@(.nv.constant0._ZN7cutlass13device_kernelIN5flash19enable_sm80_to_sm89INS1_16FlashAttnBwdSm80INS1_25CollectiveMainloopBwdSm80ILi2ELi2EN4cute5tupleIJNS5_1CILi64EEENS7_ILi128EEENS7_ILi96EEEEEENS_10bfloat16_tEfNS_4arch4Sm80ELb1ELb0ELb1ELb0ELb0ELb0ELb0ELb0ELi2ELi2ELi4ELi2ELb0EEENS1_24CollectiveEpilogueBwdGQAISB_fSE_Li256ELb0ELb0EEENS1_25SingleTileBwdLPTSchedulerILb0ELi128ELb0EEEEEEEEEvNT_6ParamsE)
        /*0014*/ 	.short	0x0160
        /*0016*/ 	.short	0x0290


	//----- nvinfo : EIATTR_CBANK_PARAM_SIZE
	.align		4
.L_1014:
        /*0018*/ 	.byte	0x03, 0x19
        /*001a*/ 	.short	0x0290


	//----- nvinfo : EIATTR_KPARAM_INFO
	.align		4
        /*001c*/ 	.byte	0x04, 0x17
        /*001e*/ 	.short	(.L_1016 - .L_1015)
.L_1015:
        /*0020*/ 	.word	0x00000000
        /*0024*/ 	.short	0x0000
        /*0026*/ 	.short	0x0000
        /*0028*/ 	.byte	0x00, 0xf0, 0x41, 0x0a


	//----- nvinfo : EIATTR_MAXREG_COUNT
	.align		4
.L_1016:
        /*002c*/ 	.byte	0x03, 0x1b
        /*002e*/ 	.short	0x00ff


	//----- nvinfo : EIATTR_NUM_BARRIERS
	.align		4
        /*0030*/ 	.byte	0x02, 0x4c
        /*0032*/ 	.byte	0x02
	.zero		1


	//----- nvinfo : EIATTR_MERCURY_ISA_VERSION
	.align		4
        /*0034*/ 	.byte	0x03, 0x5f
        /*0036*/ 	.short	0x0000


	//----- nvinfo : EIATTR_COOP_GROUP_MASK_REGIDS
	.align		4
        /*0038*/ 	.byte	0x04, 0x29
        /*003a*/ 	.short	(.L_1018 - .L_1017)


	//   ....[0]....
.L_1017:
        /*003c*/ 	.word	0xffffffff


	//----- nvinfo : EIATTR_COOP_GROUP_INSTR_OFFSETS
	.align		4
.L_1018:
        /*0040*/ 	.byte	0x04, 0x28
        /*0042*/ 	.short	(.L_1020 - .L_1019)


	//   ....[0]....
.L_1019:
        /*0044*/ 	.word	0x00000040


	//----- nvinfo : EIATTR_EXIT_INSTR_OFFSETS
	.align		4
.L_1020:
        /*0048*/ 	.byte	0x04, 0x1c
        /*004a*/ 	.short	(.L_1022 - .L_1021)


	//   ....[0]....
.L_1021:
        /*004c*/ 	.word	0x00000530


	//   ....[1]....
        /*0050*/ 	.word	0x00006500


	//   ....[2]....
        /*0054*/ 	.word	0x00006da0


	//----- nvinfo : EIATTR_MAX_THREADS
	.align		4
.L_1022:
        /*0058*/ 	.byte	0x04, 0x05
        /*005a*/ 	.short	(.L_1024 - .L_1023)
.L_1023:
        /*005c*/ 	.word	0x00000100
        /*0060*/ 	.word	0x00000001
        /*0064*/ 	.word	0x00000001


	//----- nvinfo : EIATTR_CRS_STACK_SIZE
	.align		4
.L_1024:
        /*0068*/ 	.byte	0x04, 0x1e
        /*006a*/ 	.short	(.L_1026 - .L_1025)
.L_1025:
        /*006c*/ 	.word	0x00000000
.L_1026:


//--------------------- .nv.info._ZN7cutlass13device_kernelIN5flash19enable_sm80_to_sm89INS1_16FlashAttnBwdSm80INS1_25CollectiveMainloopBwdSm80ILi2ELi2EN4cute5tupleIJNS5_1CILi64EEENS7_ILi128EEENS7_ILi96EEEEEENS_10bfloat16_tEfNS_4arch4Sm80ELb1ELb0ELb1ELb0ELb1ELb0ELb0ELb0ELi2ELi2ELi4ELi2ELb0EEENS1_24CollectiveEpilogueBwdGQAISB_fSE_Li256ELb0ELb1EEENS1_25SingleTileBwdLPTSchedulerILb0ELi128ELb1EEEEEEEEEvNT_6ParamsE --------------------------
	.section	.nv.info._ZN7cutlass13device_kernelIN5flash19enable_sm80_to_sm89INS1_16FlashAttnBwdSm80INS1_25CollectiveMainloopBwdSm80ILi2ELi2EN4cute5tupleIJNS5_1CILi64EEENS7_ILi128EEENS7_ILi96EEEEEENS_10bfloat16_tEfNS_4arch4Sm80ELb1ELb0ELb1ELb0ELb1ELb0ELb0ELb0ELi2ELi2ELi4ELi2ELb0EEENS1_24CollectiveEpilogueBwdGQAISB_fSE_Li256ELb0ELb1EEENS1_25SingleTileBwdLPTSchedulerILb0ELi128ELb1EEEEEEEEEvNT_6ParamsE,"",@"SHT_CUDA_INFO"
	.sectionflags	@""
	.align	4


	//----- nvinfo : EIATTR_CUDA_API_VERSION
	.align		4
        /*0000*/ 	.byte	0x04, 0x37
        /*0002*/ 	.short	(.L_1028 - .L_1027)
.L_1027:
        /*0004*/ 	.word	0x00000082


	//----- nvinfo : EIATTR_SW2861232_WAR
	.align		4
.L_1028:
        /*0008*/ 	.byte	0x01, 0x35
	.zero		2


	//----- nvinfo : EIATTR_PARAM_CBANK
	.align		4
        /*000c*/ 	.byte	0x04, 0x0a
        /*000e*/ 	.short	(.L_1030 - .L_1029)
	.align		4
.L_1029:
        /*0010*/ 	.word	index@(.nv.constant0._ZN7cutlass13device_kernelIN5flash19enable_sm80_to_sm89INS1_16FlashAttnBwdSm80INS1_25CollectiveMainloopBwdSm80ILi2ELi2EN4cute5tupleIJNS5_1CILi64EEENS7_ILi128EEENS7_ILi96EEEEEENS_10bfloat16_tEfNS_4arch4Sm80ELb1ELb0ELb1ELb0ELb1ELb0ELb0ELb0ELi2ELi2ELi4ELi2ELb0EEENS1_24CollectiveEpilogueBwdGQAISB_fSE_Li256ELb0ELb1EEENS1_25SingleTileBwdLPTSchedulerILb0ELi128ELb1EEEEEEEEEvNT_6ParamsE)
        /*0014*/ 	.short	0x0160
        /*0016*/ 	.short	0x0290


	//----- nvinfo : EIATTR_CBANK_PARAM_SIZE
	.align		4
.L_1030:
        /*0018*/ 	.byte	0x03, 0x19
        /*001a*/ 	.short	0x0290


	//----- nvinfo : EIATTR_KPARAM_INFO
	.align		4
        /*001c*/ 	.byte	0x04, 0x17
        /*001e*/ 	.short	(.L_1032 - .L_1031)
.L_1031:
        /*0020*/ 	.word	0x00000000
        /*0024*/ 	.short	0x0000
        /*0026*/ 	.short	0x0000
        /*0028*/ 	.byte	0x00, 0xf0, 0x41, 0x0a


	//----- nvinfo : EIATTR_MAXREG_COUNT
	.align		4
.L_1032:
        /*002c*/ 	.byte	0x03, 0x1b
        /*002e*/ 	.short	0x00ff


	//----- nvinfo : EIATTR_NUM_BARRIERS
	.align		4
        /*0030*/ 	.byte	0x02, 0x4c
        /*0032*/ 	.byte	0x02
	.zero		1


	//----- nvinfo : EIATTR_MERCURY_ISA_VERSION
	.align		4
        /*0034*/ 	.byte	0x03, 0x5f
        /*0036*/ 	.short	0x0000


	//----- nvinfo : EIATTR_COOP_GROUP_MASK_REGIDS
	.align		4
        /*0038*/ 	.byte	0x04, 0x29
        /*003a*/ 	.short	(.L_1034 - .L_1033)


	//   ....[0]....
.L_1033:
        /*003c*/ 	.word	0xffffffff


	//   ....[1]....
        /*0040*/ 	.word	0xffffffff


	//   ....[2]....
        /*0044*/ 	.word	0xffffffff


	//   ....[3]....
        /*0048*/ 	.word	0xffffffff


	//   ....[4]....
        /*004c*/ 	.word	0xffffffff


	//   ....[5]....
        /*0050*/ 	.word	0xffffffff


	//   ....[6]....
        /*0054*/ 	.word	0xffffffff


	//   ....[7]....
        /*0058*/ 	.word	0xffffffff


	//   ....[8]....
        /*005c*/ 	.word	0xffffffff


	//----- nvinfo : EIATTR_COOP_GROUP_INSTR_OFFSETS
	.align		4
.L_1034:
        /*0060*/ 	.byte	0x04, 0x28
        /*0062*/ 	.short	(.L_1036 - .L_1035)


	//   ....[0]....
.L_1035:
        /*0064*/ 	.word	0x00000040


	//   ....[1]....
        /*0068*/ 	.word	0x00006800


	//   ....[2]....
        /*006c*/ 	.word	0x00006830


	//   ....[3]....
        /*0070*/ 	.word	0x00006c60


	//   ....[4]....
        /*0074*/ 	.word	0x00006c70


	//   ....[5]....
        /*0078*/ 	.word	0x00006e30


	//   ....[6]....
        /*007c*/ 	.word	0x00006f20


	//   ....[7]....
        /*0080*/ 	.word	0x00007250


	//   ....[8]....
        /*0084*/ 	.word	0x00007260


	//----- nvinfo : EIATTR_EXIT_INSTR_OFFSETS
	.align		4
.L_1036:
        /*0088*/ 	.byte	0x04, 0x1c
        /*008a*/ 	.short	(.L_1038 - .L_1037)


	//   ....[0]....
.L_1037:
        /*008c*/ 	.word	0x00000590


	//   ....[1]....
        /*0090*/ 	.word	0x00006570


	//   ....[2]....
        /*0094*/ 	.word	0x00007270


	//   ....[3]....
        /*0098*/ 	.word	0x00007310


	//----- nvinfo : EIATTR_MAX_THREADS
	.align		4
.L_1038:
        /*009c*/ 	.byte	0x04, 0x05
        /*009e*/ 	.short	(.L_1040 - .L_1039)
.L_1039:
        /*00a0*/ 	.word	0x00000100
        /*00a4*/ 	.word	0x00000001
        /*00a8*/ 	.word	0x00000001


	//----- nvinfo : EIATTR_CRS_STACK_SIZE
	.align		4
.L_1040:
        /*00ac*/ 	.byte	0x04, 0x1e
        /*00ae*/ 	.short	(.L_1042 - .L_1041)
.L_1041:
        /*00b0*/ 	.word	0x00000000
.L_1042:


//--------------------- .nv.info._ZN7cutlass13device_kernelIN5flash22FlashAttnBwdPreprocessIN4cute5tupleIJNS3_1CILi64EEENS5_ILi96EEEEEENS_10bfloat16_tEfNS_4arch4Sm80ELb1ELb0EEEEEvNT_6ParamsE --------------------------
	.section	.nv.info._ZN7cutlass13device_kernelIN5flash22FlashAttnBwdPreprocessIN4cute5tupleIJNS3_1CILi64EEENS5_ILi96EEEEEENS_10bfloat16_tEfNS_4arch4Sm80ELb1ELb0EEEEEvNT_6ParamsE,"",@"SHT_CUDA_INFO"
	.sectionflags	@""
	.align	4


	//----- nvinfo : EIATTR_CUDA_API_VERSION
	.align		4
        /*0000*/ 	.byte	0x04, 0x37
        /*0002*/ 	.short	(.L_1044 - .L_1043)
.L_1043:
        /*0004*/ 	.word	0x00000082


	//----- nvinfo : EIATTR_SW2861232_WAR
	.align		4
.L_1044:
        /*0008*/ 	.byte	0x01, 0x35
	.zero		2


	//----- nvinfo : EIATTR_PARAM_CBANK
	.align		4
        /*000c*/ 	.byte	0x04, 0x0a
        /*000e*/ 	.short	(.L_1046 - .L_1045)
	.align		4
.L_1045:
        /*0010*/ 	.word	index@(.nv.constant0._ZN7cutlass13device_kernelIN5flash22FlashAttnBwdPreprocessIN4cute5tupleIJNS3_1CILi64EEENS5_ILi96EEEEEENS_10bfloat16_tEfNS_4arch4Sm80ELb1ELb0EEEEEvNT_6ParamsE)
        /*0014*/ 	.short	0x0160
        /*0016*/ 	.short	0x00f0


	//----- nvinfo : EIATTR_CBANK_PARAM_SIZE
	.align		4
.L_1046:
        /*0018*/ 	.byte	0x03, 0x19
        /*001a*/ 	.short	0x00f0


	//----- nvinfo : EIATTR_KPARAM_INFO
	.align		4
        /*001c*/ 	.byte	0x04, 0x17
        /*001e*/ 	.short	(.L_1048 - .L_1047)
.L_1047:
        /*0020*/ 	.word	0x00000000
        /*0024*/ 	.short	0x0000
        /*0026*/ 	.short	0x0000
        /*0028*/ 	.byte	0x00, 0xf0, 0xc1, 0x03


	//----- nvinfo : EIATTR_MAXREG_COUNT
	.align		4
.L_1048:
        /*002c*/ 	.byte	0x03, 0x1b
        /*002e*/ 	.short	0x0080


	//----- nvinfo : EIATTR_MERCURY_ISA_VERSION
	.align		4
        /*0030*/ 	.byte	0x03, 0x5f
        /*0032*/ 	.short	0x0000


	//----- nvinfo : EIATTR_COOP_GROUP_MASK_REGIDS
	.align		4
        /*0034*/ 	.byte	0x04, 0x29
        /*0036*/ 	.short	(.L_1050 - .L_1049)


	//   ....[0]....
.L_1049:
        /*0038*/ 	.word	0xffffffff


	//   ....[1]....
        /*003c*/ 	.word	0xffffffff


	//----- nvinfo : EIATTR_COOP_GROUP_INSTR_OFFSETS
	.align		4
.L_1050:
        /*0040*/ 	.byte	0x04, 0x28
        /*0042*/ 	.short	(.L_1052 - .L_1051)


	//   ....[0]....
.L_1051:
        /*0044*/ 	.word	0x00000b30


	//   ....[1]....
        /*0048*/ 	.word	0x00000b70


	//----- nvinfo : EIATTR_EXIT_INSTR_OFFSETS
	.align		4
.L_1052:
        /*004c*/ 	.byte	0x04, 0x1c
        /*004e*/ 	.short	(.L_1054 - .L_1053)


	//   ....[0]....
.L_1053:
        /*0050*/ 	.word	0x00000f80


	//   ....[1]....
        /*0054*/ 	.word	0x00000fe0


	//----- nvinfo : EIATTR_CTAIDZ_USED
	.align		4
.L_1054:
        /*0058*/ 	.byte	0x01, 0x04
	.zero		2


	//----- nvinfo : EIATTR_MAX_THREADS
	.align		4
        /*005c*/ 	.byte	0x04, 0x05
        /*005e*/ 	.short	(.L_1056 - .L_1055)
.L_1055:
        /*0060*/ 	.word	0x00000100
        /*0064*/ 	.word	0x00000001
        /*0068*/ 	.word	0x00000001


	//----- nvinfo : EIATTR_CRS_STACK_SIZE
	.align		4
.L_1056:
        /*006c*/ 	.byte	0x04, 0x1e
        /*006e*/ 	.short	(.L_1058 - .L_1057)
.L_1057:
        /*0070*/ 	.word	0x00000000
.L_1058:


//--------------------- .nv.info._ZN7cutlass13device_kernelIN5flash19enable_sm80_to_sm89INS1_16FlashAttnBwdSm80INS1_25CollectiveMainloopBwdSm80ILi2ELi2EN4cute5tupleIJNS5_1CILi64EEENS7_ILi128EEENS7_ILi96EEEEEENS_10bfloat16_tEfNS_4arch4Sm80ELb1ELb0ELb1ELb1ELb0ELb0ELb0ELb0ELi2ELi2ELi4ELi2ELb0EEENS1_21CollectiveEpilogueBwdISB_SC_SE_Li256ELb1ELb0ELi2EEENS1_25SingleTileBwdLPTSchedulerILb1ELi128ELb0EEEEEEEEEvNT_6ParamsE --------------------------
	.section	.nv.info._ZN7cutlass13device_kernelIN5flash19enable_sm80_to_sm89INS1_16FlashAttnBwdSm80INS1_25CollectiveMainloopBwdSm80ILi2ELi2EN4cute5tupleIJNS5_1CILi64EEENS7_ILi128EEENS7_ILi96EEEEEENS_10bfloat16_tEfNS_4arch4Sm80ELb1ELb0ELb1ELb1ELb0ELb0ELb0ELb0ELi2ELi2ELi4ELi2ELb0EEENS1_21CollectiveEpilogueBwdISB_SC_SE_Li256ELb1ELb0ELi2EEENS1_25SingleTileBwdLPTSchedulerILb1ELi128ELb0EEEEEEEEEvNT_6ParamsE,"",@"SHT_CUDA_INFO"
	.sectionflags	@""
	.align	4


	//----- nvinfo : EIATTR_CUDA_API_VERSION
	.align		4
        /*0000*/ 	.byte	0x04, 0x37
        /*0002*/ 	.short	(.L_1060 - .L_1059)
.L_1059:
        /*0004*/ 	.word	0x00000082


	//----- nvinfo : EIATTR_SW2861232_WAR
	.align		4
.L_1060:
        /*0008*/ 	.byte	0x01, 0x35
	.zero		2


	//----- nvinfo : EIATTR_PARAM_CBANK
	.align		4
        /*000c*/ 	.byte	0x04, 0x0a
        /*000e*/ 	.short	(.L_1062 - .L_1061)
	.align		4
.L_1061:
        /*0010*/ 	.word	index@(.nv.constant0._ZN7cutlass13device_kernelIN5flash19enable_sm80_to_sm89INS1_16FlashAttnBwdSm80INS1_25CollectiveMainloopBwdSm80ILi2ELi2EN4cute5tupleIJNS5_1CILi64EEENS7_ILi128EEENS7_ILi96EEEEEENS_10bfloat16_tEfNS_4arch4Sm80ELb1ELb0ELb1ELb1ELb0ELb0ELb0ELb0ELi2ELi2ELi4ELi2ELb0EEENS1_21CollectiveEpilogueBwdISB_SC_SE_Li256ELb1ELb0ELi2EEENS1_25SingleTileBwdLPTSchedulerILb1ELi128ELb0EEEEEEEEEvNT_6ParamsE)
        /*0014*/ 	.short	0x0160
        /*0016*/ 	.short	0x0288


	//----- nvinfo : EIATTR_CBANK_PARAM_SIZE
	.align		4
.L_1062:
        /*0018*/ 	.byte	0x03, 0x19
        /*001a*/ 	.short	0x0288


	//----- nvinfo : EIATTR_KPARAM_INFO
	.align		4
        /*001c*/ 	.byte	0x04, 0x17
        /*001e*/ 	.short	(.L_1064 - .L_1063)
.L_1063:
        /*0020*/ 	.word	0x00000000
        /*0024*/ 	.short	0x0000
        /*0026*/ 	.short	0x0000
        /*0028*/ 	.byte	0x00, 0xf0, 0x21, 0x0a


	//----- nvinfo : EIATTR_MAXREG_COUNT
	.align		4
.L_1064:
        /*002c*/ 	.byte	0x03, 0x1b
        /*002e*/ 	.short	0x00ff


	//----- nvinfo : EIATTR_NUM_BARRIERS
	.align		4
        /*0030*/ 	.byte	0x02, 0x4c
        /*0032*/ 	.byte	0x02
	.zero		1


	//----- nvinfo : EIATTR_MERCURY_ISA_VERSION
	.align		4
        /*0034*/ 	.byte	0x03, 0x5f
        /*0036*/ 	.short	0x0000


	//----- nvinfo : EIATTR_COOP_GROUP_MASK_REGIDS
	.align		4
        /*0038*/ 	.byte	0x04, 0x29
        /*003a*/ 	.short	(.L_1066 - .L_1065)


	//   ....[0]....
.L_1065:
        /*003c*/ 	.word	0xffffffff


	//----- nvinfo : EIATTR_COOP_GROUP_INSTR_OFFSETS
	.align		4
.L_1066:
        /*0040*/ 	.byte	0x04, 0x28
        /*0042*/ 	.short	(.L_1068 - .L_1067)


	//   ....[0]....
.L_1067:
        /*0044*/ 	.word	0x00000050


	//----- nvinfo : EIATTR_EXIT_INSTR_OFFSETS
	.align		4
.L_1068:
        /*0048*/ 	.byte	0x04, 0x1c
        /*004a*/ 	.short	(.L_1070 - .L_1069)


	//   ....[0]....
.L_1069:
        /*004c*/ 	.word	0x000009c0


	//   ....[1]....
        /*0050*/ 	.word	0x00007ec0


	//   ....[2]....
        /*0054*/ 	.word	0x00007fc0


	//   ....[3]....
        /*0058*/ 	.word	0x00007fe0


	//   ....[4]....
        /*005c*/ 	.word	0x000087d0


	//   ....[5]....
        /*0060*/ 	.word	0x000088c0


	//   ....[6]....
        /*0064*/ 	.word	0x000088e0


	//----- nvinfo : EIATTR_MAX_THREADS
	.align		4
.L_1070:
        /*0068*/ 	.byte	0x04, 0x05
        /*006a*/ 	.short	(.L_1072 - .L_1071)
.L_1071:
        /*006c*/ 	.word	0x00000100
        /*0070*/ 	.word	0x00000001
        /*0074*/ 	.word	0x00000001


	//----- nvinfo : EIATTR_CRS_STACK_SIZE
	.align		4
.L_1072:
        /*0078*/ 	.byte	0x04, 0x1e
        /*007a*/ 	.short	(.L_1074 - .L_1073)
.L_1073:
        /*007c*/ 	.word	0x00000000
.L_1074:


//--------------------- .nv.info._ZN7cutlass13device_kernelIN5flash19enable_sm80_to_sm89INS1_16FlashAttnBwdSm80INS1_25CollectiveMainloopBwdSm80ILi2ELi2EN4cute5tupleIJNS5_1CILi64EEENS7_ILi128EEENS7_ILi96EEEEEENS_10bfloat16_tEfNS_4arch4Sm80ELb1ELb0ELb1ELb1ELb1ELb0ELb0ELb0ELi2ELi2ELi4ELi2ELb0EEENS1_21CollectiveEpilogueBwdISB_SC_SE_Li256ELb1ELb0ELi2EEENS1_25SingleTileBwdLPTSchedulerILb1ELi128ELb1EEEEEEEEEvNT_6ParamsE --------------------------
	.section	.nv.info._ZN7cutlass13device_kernelIN5flash19enable_sm80_to_sm89INS1_16FlashAttnBwdSm80INS1_25CollectiveMainloopBwdSm80ILi2ELi2EN4cute5tupleIJNS5_1CILi64EEENS7_ILi128EEENS7_ILi96EEEEEENS_10bfloat16_tEfNS_4arch4Sm80ELb1ELb0ELb1ELb1ELb1ELb0ELb0ELb0ELi2ELi2ELi4ELi2ELb0EEENS1_21CollectiveEpilogueBwdISB_SC_SE_Li256ELb1ELb0ELi2EEENS1_25SingleTileBwdLPTSchedulerILb1ELi128ELb1EEEEEEEEEvNT_6ParamsE,"",@"SHT_CUDA_INFO"
	.sectionflags	@""
	.align	4


	//----- nvinfo : EIATTR_CUDA_API_VERSION
	.align		4
        /*0000*/ 	.byte	0x04, 0x37
        /*0002*/ 	.short	(.L_1076 - .L_1075)
.L_1075:
        /*0004*/ 	.word	0x00000082


	//----- nvinfo : EIATTR_SW2861232_WAR
	.align		4
.L_1076:
        /*0008*/ 	.byte	0x01, 0x35
	.zero		2


	//----- nvinfo : EIATTR_PARAM_CBANK
	.align		4
        /*000c*/ 	.byte	0x04, 0x0a
        /*000e*/ 	.short	(.L_1078 - .L_1077)
	.align		4
.L_1077:
        /*0010*/ 	.word	index@(.nv.constant0._ZN7cutlass13device_kernelIN5flash19enable_sm80_to_sm89INS1_16FlashAttnBwdSm80INS1_25CollectiveMainloopBwdSm80ILi2ELi2EN4cute5tupleIJNS5_1CILi64EEENS7_ILi128EEENS7_ILi96EEEEEENS_10bfloat16_tEfNS_4arch4Sm80ELb1ELb0ELb1ELb1ELb1ELb0ELb0ELb0ELi2ELi2ELi4ELi2ELb0EEENS1_21CollectiveEpilogueBwdISB_SC_SE_Li256ELb1ELb0ELi2EEENS1_25SingleTileBwdLPTSchedulerILb1ELi128ELb1EEEEEEEEEvNT_6ParamsE)
        /*0014*/ 	.short	0x0160
        /*0016*/ 	.short	0x0288


	//----- nvinfo : EIATTR_CBANK_PARAM_SIZE
	.align		4
.L_1078:
        /*0018*/ 	.byte	0x03, 0x19
        /*001a*/ 	.short	0x0288


	//----- nvinfo : EIATTR_KPARAM_INFO
	.align		4
        /*001c*/ 	.byte	0x04, 0x17
        /*001e*/ 	.short	(.L_1080 - .L_1079)
.L_1079:
        /*0020*/ 	.word	0x00000000
        /*0024*/ 	.short	0x0000
        /*0026*/ 	.short	0x0000
        /*0028*/ 	.byte	0x00, 0xf0, 0x21, 0x0a


	//----- nvinfo : EIATTR_MAXREG_COUNT
	.align		4
.L_1080:
        /*002c*/ 	.byte	0x03, 0x1b
        /*002e*/ 	.short	0x00ff


	//----- nvinfo : EIATTR_NUM_BARRIERS
	.align		4
        /*0030*/ 	.byte	0x02, 0x4c
        /*0032*/ 	.byte	0x02
	.zero		1


	//----- nvinfo : EIATTR_MERCURY_ISA_VERSION
	.align		4
        /*0034*/ 	.byte	0x03, 0x5f
        /*0036*/ 	.short	0x0000


	//----- nvinfo : EIATTR_COOP_GROUP_MASK_REGIDS
	.align		4
        /*0038*/ 	.byte	0x04, 0x29
        /*003a*/ 	.short	(.L_1082 - .L_1081)


	//   ....[0]....
.L_1081:
        /*003c*/ 	.word	0xffffffff


	//----- nvinfo : EIATTR_COOP_GROUP_INSTR_OFFSETS
	.align		4
.L_1082:
        /*0040*/ 	.byte	0x04, 0x28
        /*0042*/ 	.short	(.L_1084 - .L_1083)


	//   ....[0]....
.L_1083:
        /*0044*/ 	.word	0x00000050


	//----- nvinfo : EIATTR_EXIT_INSTR_OFFSETS
	.align		4
.L_1084:
        /*0048*/ 	.byte	0x04, 0x1c
        /*004a*/ 	.short	(.L_1086 - .L_1085)


	//   ....[0]....
.L_1085:
        /*004c*/ 	.word	0x000009e0


	//   ....[1]....
        /*0050*/ 	.word	0x00007e00


	//   ....[2]....
        /*0054*/ 	.word	0x00007f00


	//   ....[3]....
        /*0058*/ 	.word	0x00007f20


	//   ....[4]....
        /*005c*/ 	.word	0x000086e0


	//   ....[5]....
        /*0060*/ 	.word	0x000087d0


	//   ....[6]....
        /*0064*/ 	.word	0x000087f0


	//----- nvinfo : EIATTR_MAX_THREADS
	.align		4
.L_1086:
        /*0068*/ 	.byte	0x04, 0x05
        /*006a*/ 	.short	(.L_1088 - .L_1087)
.L_1087:
        /*006c*/ 	.word	0x00000100
        /*0070*/ 	.word	0x00000001
        /*0074*/ 	.word	0x00000001


	//----- nvinfo : EIATTR_CRS_STACK_SIZE
	.align		4
.L_1088:
        /*0078*/ 	.byte	0x04, 0x1e
        /*007a*/ 	.short	(.L_1090 - .L_1089)
.L_1089:
        /*007c*/ 	.word	0x00000000
.L_1090:


//--------------------- .nv.info._ZN7cutlass13device_kernelIN5flash19enable_sm80_to_sm89INS1_16FlashAttnBwdSm80INS1_25CollectiveMainloopBwdSm80ILi2ELi2EN4cute5tupleIJNS5_1CILi64EEENS7_ILi128EEENS7_ILi96EEEEEENS_10bfloat16_tEfNS_4arch4Sm80ELb1ELb0ELb1ELb1ELb0ELb0ELb0ELb0ELi2ELi2ELi4ELi2ELb0EEENS1_24CollectiveEpilogueBwdGQAISB_fSE_Li256ELb1ELb0EEENS1_25SingleTileBwdLPTSchedulerILb1ELi128ELb0EEEEEEEEEvNT_6ParamsE --------------------------
	.section	.nv.info._ZN7cutlass13device_kernelIN5flash19enable_sm80_to_sm89INS1_16FlashAttnBwdSm80INS1_25CollectiveMainloopBwdSm80ILi2ELi2EN4cute5tupleIJNS5_1CILi64EEENS7_ILi128EEENS7_ILi96EEEEEENS_10bfloat16_tEfNS_4arch4Sm80ELb1ELb0ELb1ELb1ELb0ELb0ELb0ELb0ELi2ELi2ELi4ELi2ELb0EEENS1_24CollectiveEpilogueBwdGQAISB_fSE_Li256ELb1ELb0EEENS1_25SingleTileBwdLPTSchedulerILb1ELi128ELb0EEEEEEEEEvNT_6ParamsE,"",@"SHT_CUDA_INFO"
	.sectionflags	@""
	.align	4


	//----- nvinfo : EIATTR_CUDA_API_VERSION
	.align		4
        /*0000*/ 	.byte	0x04, 0x37
        /*0002*/ 	.short	(.L_1092 - .L_1091)
.L_1091:
        /*0004*/ 	.word	0x00000082


	//----- nvinfo : EIATTR_SW2861232_WAR
	.align		4
.L_1092:
        /*0008*/ 	.byte	0x01, 0x35
	.zero		2


	//----- nvinfo : EIATTR_PARAM_CBANK
	.align		4
        /*000c*/ 	.byte	0x04, 0x0a
        /*000e*/ 	.short	(.L_1094 - .L_1093)
	.align		4
.L_1093:
        /*0010*/ 	.word	index@(.nv.constant0._ZN7cutlass13device_kernelIN5flash19enable_sm80_to_sm89INS1_16FlashAttnBwdSm80INS1_25CollectiveMainloopBwdSm80ILi2ELi2EN4cute5tupleIJNS5_1CILi64EEENS7_ILi128EEENS7_ILi96EEEEEENS_10bfloat16_tEfNS_4arch4Sm80ELb1ELb0ELb1ELb1ELb0ELb0ELb0ELb0ELi2ELi2ELi4ELi2ELb0EEENS1_24CollectiveEpilogueBwdGQAISB_fSE_Li256ELb1ELb0EEENS1_25SingleTileBwdLPTSchedulerILb1ELi128ELb0EEEEEEEEEvNT_6ParamsE)
        /*0014*/ 	.short	0x0160
        /*0016*/ 	.short	0x0290


	//----- nvinfo : EIATTR_CBANK_PARAM_SIZE
	.align		4
.L_1094:
        /*0018*/ 	.byte	0x03, 0x19
        /*001a*/ 	.short	0x0290


	//----- nvinfo : EIATTR_KPARAM_INFO
	.align		4
        /*001c*/ 	.byte	0x04, 0x17
        /*001e*/ 	.short	(.L_1096 - .L_1095)
.L_1095:
        /*0020*/ 	.word	0x00000000
        /*0024*/ 	.short	0x0000
        /*0026*/ 	.short	0x0000
        /*0028*/ 	.byte	0x00, 0xf0, 0x41, 0x0a


	//----- nvinfo : EIATTR_MAXREG_COUNT
	.align		4
.L_1096:
        /*002c*/ 	.byte	0x03, 0x1b
        /*002e*/ 	.short	0x00ff


	//----- nvinfo : EIATTR_NUM_BARRIERS
	.align		4
        /*0030*/ 	.byte	0x02, 0x4c
        /*0032*/ 	.byte	0x02
	.zero		1


	//----- nvinfo : EIATTR_MERCURY_ISA_VERSION
	.align		4
        /*0034*/ 	.byte	0x03, 0x5f
        /*0036*/ 	.short	0x0000


	//----- nvinfo : EIATTR_COOP_GROUP_MASK_REGIDS
	.align		4
        /*0038*/ 	.byte	0x04, 0x29
        /*003a*/ 	.short	(.L_1098 - .L_1097)


	//   ....[0]....
.L_1097:
        /*003c*/ 	.word	0xffffffff


	//----- nvinfo : EIATTR_COOP_GROUP_INSTR_OFFSETS
	.align		4
.L_1098:
        /*0040*/ 	.byte	0x04, 0x28
        /*0042*/ 	.short	(.L_1100 - .L_1099)


	//   ....[0]....
.L_1099:
        /*0044*/ 	.word	0x00000050


	//----- nvinfo : EIATTR_EXIT_INSTR_OFFSETS
	.align		4
.L_1100:
        /*0048*/ 	.byte	0x04, 0x1c
        /*004a*/ 	.short	(.L_1102 - .L_1101)


	//   ....[0]....
.L_1101:
        /*004c*/ 	.word	0x000009c0


	//   ....[1]....
        /*0050*/ 	.word	0x00006bb0


	//   ....[2]....
        /*0054*/ 	.word	0x00007520


	//----- nvinfo : EIATTR_MAX_THREADS
	.align		4
.L_1102:
        /*0058*/ 	.byte	0x04, 0x05
        /*005a*/ 	.short	(.L_1104 - .L_1103)
.L_1103:
        /*005c*/ 	.word	0x00000100
        /*0060*/ 	.word	0x00000001
        /*0064*/ 	.word	0x00000001


	//----- nvinfo : EIATTR_CRS_STACK_SIZE
	.align		4
.L_1104:
        /*0068*/ 	.byte	0x04, 0x1e
        /*006a*/ 	.short	(.L_1106 - .L_1105)
.L_1105:
        /*006c*/ 	.word	0x00000000
.L_1106:


//--------------------- .nv.info._ZN7cutlass13device_kernelIN5flash32FlashAttnBwdPostprocessConvertdQIN4cute5tupleIJNS3_1CILi128EEENS5_ILi96EEEEEENS_10bfloat16_tEfNS_4arch4Sm80ELi256ENS3_8TiledMMAINS3_8MMA_AtomIJNS3_30SM80_16x8x16_F32BF16BF16F32_TNEEEENS3_6LayoutINS4_IJNS5_ILi4EEENS5_ILi2EEENS5_ILi1EEEEEENS4_IJSJ_SH_NS5_ILi0EEEEEEEENS4_IJNS5_ILi64EEENS5_ILi32EEENS5_ILi16EEEEEEEELb0EEEEEvNT_6ParamsE --------------------------
	.section	.nv.info._ZN7cutlass13device_kernelIN5flash32FlashAttnBwdPostprocessConvertdQIN4cute5tupleIJNS3_1CILi128EEENS5_ILi96EEEEEENS_10bfloat16_tEfNS_4arch4Sm80ELi256ENS3_8TiledMMAINS3_8MMA_AtomIJNS3_30SM80_16x8x16_F32BF16BF16F32_TNEEEENS3_6LayoutINS4_IJNS5_ILi4EEENS5_ILi2EEENS5_ILi1EEEEEENS4_IJSJ_SH_NS5_ILi0EEEEEEEENS4_IJNS5_ILi64EEENS5_ILi32EEENS5_ILi16EEEEEEEELb0EEEEEvNT_6ParamsE,"",@"SHT_CUDA_INFO"
	.sectionflags	@""
	.align	4


	//----- nvinfo : EIATTR_CUDA_API_VERSION
	.align		4
        /*0000*/ 	.byte	0x04, 0x37
        /*0002*/ 	.short	(.L_1108 - .L_1107)
.L_1107:
        /*0004*/ 	.word	0x00000082


	//----- nvinfo : EIATTR_SW2861232_WAR
	.align		4
.L_1108:
        /*0008*/ 	.byte	0x01, 0x35
	.zero		2


	//----- nvinfo : EIATTR_PARAM_CBANK
	.align		4
        /*000c*/ 	.byte	0x04, 0x0a
        /*000e*/ 	.short	(.L_1110 - .L_1109)
	.align		4
.L_1109:
        /*0010*/ 	.word	index@(.nv.constant0._ZN7cutlass13device_kernelIN5flash32FlashAttnBwdPostprocessConvertdQIN4cute5tupleIJNS3_1CILi128EEENS5_ILi96EEEEEENS_10bfloat16_tEfNS_4arch4Sm80ELi256ENS3_8TiledMMAINS3_8MMA_AtomIJNS3_30SM80_16x8x16_F32BF16BF16F32_TNEEEENS3_6LayoutINS4_IJNS5_ILi4EEENS5_ILi2EEENS5_ILi1EEEEEENS4_IJSJ_SH_NS5_ILi0EEEEEEEENS4_IJNS5_ILi64EEENS5_ILi32EEENS5_ILi16EEEEEEEELb0EEEEEvNT_6ParamsE)
        /*0014*/ 	.short	0x0160
        /*0016*/ 	.short	0x0070


	//----- nvinfo : EIATTR_CBANK_PARAM_SIZE
	.align		4
.L_1110:
        /*0018*/ 	.byte	0x03, 0x19
        /*001a*/ 	.short	0x0070


	//----- nvinfo : EIATTR_KPARAM_INFO
	.align		4
        /*001c*/ 	.byte	0x04, 0x17
        /*001e*/ 	.short	(.L_1112 - .L_1111)
.L_1111:
        /*0020*/ 	.word	0x00000000
        /*0024*/ 	.short	0x0000
        /*0026*/ 	.short	0x0000
        /*0028*/ 	.byte	0x00, 0xf0, 0xc1, 0x01


	//----- nvinfo : EIATTR_MAXREG_COUNT
	.align		4
.L_1112:
        /*002c*/ 	.byte	0x03, 0x1b
        /*002e*/ 	.short	0x0080


	//----- nvinfo : EIATTR_NUM_BARRIERS
	.align		4
        /*0030*/ 	.byte	0x02, 0x4c
        /*0032*/ 	.byte	0x01
	.zero		1


	//----- nvinfo : EIATTR_MERCURY_ISA_VERSION
	.align		4
        /*0034*/ 	.byte	0x03, 0x5f
        /*0036*/ 	.short	0x0000


	//----- nvinfo : EIATTR_EXIT_INSTR_OFFSETS
	.align		4
        /*0038*/ 	.byte	0x04, 0x1c
        /*003a*/ 	.short	(.L_1114 - .L_1113)


	//   ....[0]....
.L_1113:
        /*003c*/ 	.word	0x00000180


	//   ....[1]....
        /*0040*/ 	.word	0x00001370


	//   ....[2]....
        /*0044*/ 	.word	0x00001530


	//   ....[3]....
        /*0048*/ 	.word	0x00001550


	//----- nvinfo : EIATTR_CTAIDZ_USED
	.align		4
.L_1114:
        /*004c*/ 	.byte	0x01, 0x04
	.zero		2


	//----- nvinfo : EIATTR_MAX_THREADS
	.align		4
        /*0050*/ 	.byte	0x04, 0x05
        /*0052*/ 	.short	(.L_1116 - .L_1115)
.L_1115:
        /*0054*/ 	.word	0x00000100
        /*0058*/ 	.word	0x00000001
        /*005c*/ 	.word	0x00000001


	//----- nvinfo : EIATTR_CRS_STACK_SIZE
	.align		4
.L_1116:
        /*0060*/ 	.byte	0x04, 0x1e
        /*0062*/ 	.short	(.L_1118 - .L_1117)
.L_1117:
        /*0064*/ 	.word	0x00000000
.L_1118:


//--------------------- .nv.info._ZN7cutlass13device_kernelIN5flash32FlashAttnBwdPostprocessConvertdQIN4cute5tupleIJNS3_1CILi64EEENS5_ILi96EEEEEENS_10bfloat16_tEfNS_4arch4Sm80ELi256ENS3_8TiledMMAINS3_8MMA_AtomIJNS3_30SM80_16x8x16_F32BF16BF16F32_TNEEEENS3_6LayoutINS4_IJNS5_ILi2EEENS5_ILi4EEENS5_ILi1EEEEEENS4_IJSJ_SH_NS5_ILi0EEEEEEEENS4_IJNS5_ILi32EEESO_NS5_ILi16EEEEEEEELb0EEEEEvNT_6ParamsE --------------------------
	.section	.nv.info._ZN7cutlass13device_kernelIN5flash32FlashAttnBwdPostprocessConvertdQIN4cute5tupleIJNS3_1CILi64EEENS5_ILi96EEEEEENS_10bfloat16_tEfNS_4arch4Sm80ELi256ENS3_8TiledMMAINS3_8MMA_AtomIJNS3_30SM80_16x8x16_F32BF16BF16F32_TNEEEENS3_6LayoutINS4_IJNS5_ILi2EEENS5_ILi4EEENS5_ILi1EEEEEENS4_IJSJ_SH_NS5_ILi0EEEEEEEENS4_IJNS5_ILi32EEESO_NS5_ILi16EEEEEEEELb0EEEEEvNT_6ParamsE,"",@"SHT_CUDA_INFO"
	.sectionflags	@""
	.align	4


	//----- nvinfo : EIATTR_CUDA_API_VERSION
	.align		4
        /*0000*/ 	.byte	0x04, 0x37
        /*0002*/ 	.short	(.L_1120 - .L_1119)
.L_1119:
        /*0004*/ 	.word	0x00000082


	//----- nvinfo : EIATTR_SW2861232_WAR
	.align		4
.L_1120:
        /*0008*/ 	.byte	0x01, 0x35
	.zero		2


	//----- nvinfo : EIATTR_PARAM_CBANK
	.align		4
        /*000c*/ 	.byte	0x04, 0x0a
        /*000e*/ 	.short	(.L_1122 - .L_1121)
	.align		4
.L_1121:
        /*0010*/ 	.word	index@(.nv.constant0._ZN7cutlass13device_kernelIN5flash32FlashAttnBwdPostprocessConvertdQIN4cute5tupleIJNS3_1CILi64EEENS5_ILi96EEEEEENS_10bfloat16_tEfNS_4arch4Sm80ELi256ENS3_8TiledMMAINS3_8MMA_AtomIJNS3_30SM80_16x8x16_F32BF16BF16F32_TNEEEENS3_6LayoutINS4_IJNS5_ILi2EEENS5_ILi4EEENS5_ILi1EEEEEENS4_IJSJ_SH_NS5_ILi0EEEEEEEENS4_IJNS5_ILi32EEESO_NS5_ILi16EEEEEEEELb0EEEEEvNT_6ParamsE)
        /*0014*/ 	.short	0x0160
        /*0016*/ 	.short	0x0070


	//----- nvinfo : EIATTR_CBANK_PARAM_SIZE
	.align		4
.L_1122:
        /*0018*/ 	.byte	0x03, 0x19
        /*001a*/ 	.short	0x0070


	//----- nvinfo : EIATTR_KPARAM_INFO
	.align		4
        /*001c*/ 	.byte	0x04, 0x17
        /*001e*/ 	.short	(.L_1124 - .L_1123)
.L_1123:
        /*0020*/ 	.word	0x00000000
        /*0024*/ 	.short	0x0000
        /*0026*/ 	.short	0x0000
        /*0028*/ 	.byte	0x00, 0xf0, 0xc1, 0x01


	//----- nvinfo : EIATTR_MAXREG_COUNT
	.align		4
.L_1124:
        /*002c*/ 	.byte	0x03, 0x1b
        /*002e*/ 	.short	0x0080


	//----- nvinfo : EIATTR_NUM_BARRIERS
	.align		4
        /*0030*/ 	.byte	0x02, 0x4c
        /*0032*/ 	.byte	0x01
	.zero		1


	//----- nvinfo : EIATTR_MERCURY_ISA_VERSION
	.align		4
        /*0034*/ 	.byte	0x03, 0x5f
        /*0036*/ 	.short	0x0000


	//----- nvinfo : EIATTR_EXIT_INSTR_OFFSETS
	.align		4
        /*0038*/ 	.byte	0x04, 0x1c
        /*003a*/ 	.short	(.L_1126 - .L_1125)


	//   ....[0]....
.L_1125:
        /*003c*/ 	.word	0x00000180


	//   ....[1]....
        /*0040*/ 	.word	0x00000bf0


	//   ....[2]....
        /*0044*/ 	.word	0x00000e00


	//   ....[3]....
        /*0048*/ 	.word	0x00000e30


	//----- nvinfo : EIATTR_CTAIDZ_USED
	.align		4
.L_1126:
        /*004c*/ 	.byte	0x01, 0x04
	.zero		2


	//----- nvinfo : EIATTR_MAX_THREADS
	.align		4
        /*0050*/ 	.byte	0x04, 0x05
        /*0052*/ 	.short	(.L_1128 - .L_1127)
.L_1127:
        /*0054*/ 	.word	0x00000100
        /*0058*/ 	.word	0x00000001
        /*005c*/ 	.word	0x00000001
.L_1128:


//--------------------- .nv.info._ZN7cutlass13device_kernelIN5flash19enable_sm80_to_sm89INS1_16FlashAttnBwdSm80INS1_25CollectiveMainloopBwdSm80ILi2ELi2EN4cute5tupleIJNS5_1CILi64EEENS7_ILi128EEENS7_ILi96EEEEEENS_10bfloat16_tEfNS_4arch4Sm80ELb1ELb0ELb1ELb1ELb1ELb0ELb0ELb0ELi2ELi2ELi4ELi2ELb0EEENS1_24CollectiveEpilogueBwdGQAISB_fSE_Li256ELb1ELb1EEENS1_25SingleTileBwdLPTSchedulerILb1ELi128ELb1EEEEEEEEEvNT_6ParamsE --------------------------
	.section	.nv.info._ZN7cutlass13device_kernelIN5flash19enable_sm80_to_sm89INS1_16FlashAttnBwdSm80INS1_25CollectiveMainloopBwdSm80ILi2ELi2EN4cute5tupleIJNS5_1CILi64EEENS7_ILi128EEENS7_ILi96EEEEEENS_10bfloat16_tEfNS_4arch4Sm80ELb1ELb0ELb1ELb1ELb1ELb0ELb0ELb0ELi2ELi2ELi4ELi2ELb0EEENS1_24CollectiveEpilogueBwdGQAISB_fSE_Li256ELb1ELb1EEENS1_25SingleTileBwdLPTSchedulerILb1ELi128ELb1EEEEEEEEEvNT_6ParamsE,"",@"SHT_CUDA_INFO"
	.sectionflags	@""
	.align	4


	//----- nvinfo : EIATTR_CUDA_API_VERSION
	.align		4
        /*0000*/ 	.byte	0x04, 0x37
        /*0002*/ 	.short	(.L_1130 - .L_1129)
.L_1129:
        /*0004*/ 	.word	0x00000082


	//----- nvinfo : EIATTR_SW2861232_WAR
	.align		4
.L_1130:
        /*0008*/ 	.byte	0x01, 0x35
	.zero		2


	//----- nvinfo : EIATTR_PARAM_CBANK
	.align		4
        /*000c*/ 	.byte	0x04, 0x0a
        /*000e*/ 	.short	(.L_1132 - .L_1131)
	.align		4
.L_1131:
        /*0010*/ 	.word	index@(.nv.constant0._ZN7cutlass13device_kernelIN5flash19enable_sm80_to_sm89INS1_16FlashAttnBwdSm80INS1_25CollectiveMainloopBwdSm80ILi2ELi2EN4cute5tupleIJNS5_1CILi64EEENS7_ILi128EEENS7_ILi96EEEEEENS_10bfloat16_tEfNS_4arch4Sm80ELb1ELb0ELb1ELb1ELb1ELb0ELb0ELb0ELi2ELi2ELi4ELi2ELb0EEENS1_24CollectiveEpilogueBwdGQAISB_fSE_Li256ELb1ELb1EEENS1_25SingleTileBwdLPTSchedulerILb1ELi128ELb1EEEEEEEEEvNT_6ParamsE)
        /*0014*/ 	.short	0x0160
        /*0016*/ 	.short	0x0290


	//----- nvinfo : EIATTR_CBANK_PARAM_SIZE
	.align		4
.L_1132:
        /*0018*/ 	.byte	0x03, 0x19
        /*001a*/ 	.short	0x0290


	//----- nvinfo : EIATTR_KPARAM_INFO
	.align		4
        /*001c*/ 	.byte	0x04, 0x17
        /*001e*/ 	.short	(.L_1134 - .L_1133)
.L_1133:
        /*0020*/ 	.word	0x00000000
        /*0024*/ 	.short	0x0000
        /*0026*/ 	.short	0x0000
        /*0028*/ 	.byte	0x00, 0xf0, 0x41, 0x0a


	//----- nvinfo : EIATTR_MAXREG_COUNT
	.align		4
.L_1134:
        /*002c*/ 	.byte	0x03, 0x1b
        /*002e*/ 	.short	0x00ff


	//----- nvinfo : EIATTR_NUM_BARRIERS
	.align		4
        /*0030*/ 	.byte	0x02, 0x4c
        /*0032*/ 	.byte	0x02
	.zero		1


	//----- nvinfo : EIATTR_MERCURY_ISA_VERSION
	.align		4
        /*0034*/ 	.byte	0x03, 0x5f
        /*0036*/ 	.short	0x0000


	//----- nvinfo : EIATTR_COOP_GROUP_MASK_REGIDS
	.align		4
        /*0038*/ 	.byte	0x04, 0x29
        /*003a*/ 	.short	(.L_1136 - .L_1135)


	//   ....[0]....
.L_1135:
        /*003c*/ 	.word	0xffffffff


	//   ....[1]....
        /*0040*/ 	.word	0xffffffff


	//   ....[2]....
        /*0044*/ 	.word	0xffffffff


	//   ....[3]....
        /*0048*/ 	.word	0xffffffff


	//   ....[4]....
        /*004c*/ 	.word	0xffffffff


	//   ....[5]....
        /*0050*/ 	.word	0xffffffff


	//   ....[6]....
        /*0054*/ 	.word	0xffffffff


	//   ....[7]....
        /*0058*/ 	.word	0xffffffff


	//   ....[8]....
        /*005c*/ 	.word	0xffffffff


	//----- nvinfo : EIATTR_COOP_GROUP_INSTR_OFFSETS
	.align		4
.L_1136:
        /*0060*/ 	.byte	0x04, 0x28
        /*0062*/ 	.short	(.L_1138 - .L_1137)


	//   ....[0]....
.L_1137:
        /*0064*/ 	.word	0x00000050


	//   ....[1]....
        /*0068*/ 	.word	0x000071b0


	//   ....[2]....
        /*006c*/ 	.word	0x000071e0


	//   ....[3]....
        /*0070*/ 	.word	0x00007640


	//   ....[4]....
        /*0074*/ 	.word	0x00007650


	//   ....[5]....
        /*0078*/ 	.word	0x00007810


	//   ....[6]....
        /*007c*/ 	.word	0x000078f0


	//   ....[7]....
        /*0080*/ 	.word	0x00007c20


	//   ....[8]....
        /*0084*/ 	.word	0x00007c30


	//----- nvinfo : EIATTR_EXIT_INSTR_OFFSETS
	.align		4
.L_1138:
        /*0088*/ 	.byte	0x04, 0x1c
        /*008a*/ 	.short	(.L_1140 - .L_1139)


	//   ....[0]....
.L_1139:
        /*008c*/ 	.word	0x000009c0


	//   ....[1]....
        /*0090*/ 	.word	0x00006db0


	//   ....[2]....
        /*0094*/ 	.word	0x00007c40


	//   ....[3]....
        /*0098*/ 	.word	0x00007ce0


	//----- nvinfo : EIATTR_MAX_THREADS
	.align		4
.L_1140:
        /*009c*/ 	.byte	0x04, 0x05
        /*009e*/ 	.short	(.L_1142 - .L_1141)
.L_1141:
        /*00a0*/ 	.word	0x00000100
        /*00a4*/ 	.word	0x00000001
        /*00a8*/ 	.word	0x00000001


	//----- nvinfo : EIATTR_CRS_STACK_SIZE
	.align		4
.L_1142:
        /*00ac*/ 	.byte	0x04, 0x1e
        /*00ae*/ 	.short	(.L_1144 - .L_1143)
.L_1143:
        /*00b0*/ 	.word	0x00000000
.L_1144:


//--------------------- .nv.info._ZN7cutlass13device_kernelIN5flash22FlashAttnBwdPreprocessIN4cute5tupleIJNS3_1CILi64EEENS5_ILi96EEEEEENS_10bfloat16_tEfNS_4arch4Sm80ELb1ELb1EEEEEvNT_6ParamsE --------------------------
	.section	.nv.info._ZN7cutlass13device_kernelIN5flash22FlashAttnBwdPreprocessIN4cute5tupleIJNS3_1CILi64EEENS5_ILi96EEEEEENS_10bfloat16_tEfNS_4arch4Sm80ELb1ELb1EEEEEvNT_6ParamsE,"",@"SHT_CUDA_INFO"
	.sectionflags	@""
	.align	4


	//----- nvinfo : EIATTR_CUDA_API_VERSION
	.align		4
        /*0000*/ 	.byte	0x04, 0x37
        /*0002*/ 	.short	(.L_1146 - .L_1145)
.L_1145:
        /*0004*/ 	.word	0x00000082


	//----- nvinfo : EIATTR_SW2861232_WAR
	.align		4
.L_1146:
        /*0008*/ 	.byte	0x01, 0x35
	.zero		2


	//----- nvinfo : EIATTR_PARAM_CBANK
	.align		4
        /*000c*/ 	.byte	0x04, 0x0a
        /*000e*/ 	.short	(.L_1148 - .L_1147)
	.align		4
.L_1147:
        /*0010*/ 	.word	index@(.nv.constant0._ZN7cutlass13device_kernelIN5flash22FlashAttnBwdPreprocessIN4cute5tupleIJNS3_1CILi64EEENS5_ILi96EEEEEENS_10bfloat16_tEfNS_4arch4Sm80ELb1ELb1EEEEEvNT_6ParamsE)
        /*0014*/ 	.short	0x0160
        /*0016*/ 	.short	0x00f0


	//----- nvinfo : EIATTR_CBANK_PARAM_SIZE
	.align		4
.L_1148:
        /*0018*/ 	.byte	0x03, 0x19
        /*001a*/ 	.short	0x00f0


	//----- nvinfo : EIATTR_KPARAM_INFO
	.align		4
        /*001c*/ 	.byte	0x04, 0x17
        /*001e*/ 	.short	(.L_1150 - .L_1149)
.L_1149:
        /*0020*/ 	.word	0x00000000
        /*0024*/ 	.short	0x0000
        /*0026*/ 	.short	0x0000
        /*0028*/ 	.byte	0x00, 0xf0, 0xc1, 0x03


	//----- nvinfo : EIATTR_MAXREG_COUNT
	.align		4
.L_1150:
        /*002c*/ 	.byte	0x03, 0x1b
        /*002e*/ 	.short	0x0080


	//----- nvinfo : EIATTR_MERCURY_ISA_VERSION
	.align		4
        /*0030*/ 	.byte	0x03, 0x5f
        /*0032*/ 	.short	0x0000


	//----- nvinfo : EIATTR_COOP_GROUP_MASK_REGIDS
	.align		4
        /*0034*/ 	.byte	0x04, 0x29
        /*0036*/ 	.short	(.L_1152 - .L_1151)


	//   ....[0]....
.L_1151:
        /*0038*/ 	.word	0xffffffff


	//   ....[1]....
        /*003c*/ 	.word	0xffffffff


	//----- nvinfo : EIATTR_COOP_GROUP_INSTR_OFFSETS
	.align		4
.L_1152:
        /*0040*/ 	.byte	0x04, 0x28
        /*0042*/ 	.short	(.L_1154 - .L_1153)


	//   ....[0]....
.L_1153:
        /*0044*/ 	.word	0x00000d10


	//   ....[1]....
        /*0048*/ 	.word	0x00000dd0


	//----- nvinfo : EIATTR_EXIT_INSTR_OFFSETS
	.align		4
.L_1154:
        /*004c*/ 	.byte	0x04, 0x1c
        /*004e*/ 	.short	(.L_1156 - .L_1155)


	//   ....[0]....
.L_1155:
        /*0050*/ 	.word	0x00000180


	//   ....[1]....
        /*0054*/ 	.word	0x00001200


	//   ....[2]....
        /*0058*/ 	.word	0x00001250


	//----- nvinfo : EIATTR_CTAIDZ_USED
	.align		4
.L_1156:
        /*005c*/ 	.byte	0x01, 0x04
	.zero		2


	//----- nvinfo : EIATTR_MAX_THREADS
	.align		4
        /*0060*/ 	.byte	0x04, 0x05
        /*0062*/ 	.short	(.L_1158 - .L_1157)
.L_1157:
        /*0064*/ 	.word	0x00000100
        /*0068*/ 	.word	0x00000001
        /*006c*/ 	.word	0x00000001


	//----- nvinfo : EIATTR_CRS_STACK_SIZE
	.align		4
.L_1158:
        /*0070*/ 	.byte	0x04, 0x1e
        /*0072*/ 	.short	(.L_1160 - .L_1159)
.L_1159:
        /*0074*/ 	.word	0x00000000
.L_1160:


//--------------------- .nv.callgraph             --------------------------
	.section	.nv.callgraph,"",@"SHT_CUDA_CALLGRAPH"
	.align	4
	.sectionentsize	8
	.align		4
        /*0000*/ 	.word	0x00000000
	.align		4
        /*0004*/ 	.word	0xffffffff
	.align		4
        /*0008*/ 	.word	0x00000000
	.align		4
        /*000c*/ 	.word	0xfffffffe
	.align		4
        /*0010*/ 	.word	0x00000000
	.align		4
        /*0014*/ 	.word	0xfffffffd
	.align		4
        /*0018*/ 	.word	0x00000000
	.align		4
        /*001c*/ 	.word	0xfffffffc


//--------------------- .nv.rel.action            --------------------------
	.section	.nv.rel.action,"",@"SHT_CUDA_RELOCINFO"
	.align	8
	.sectionentsize	8
        /*0000*/ 	.byte	0x73, 0x00, 0x00, 0x00, 0x00, 0x00, 0x00, 0x00, 0x00, 0x00, 0x00, 0x11, 0x25, 0x00, 0x05, 0x36


//--------------------- .nv.constant4             --------------------------
	.section	.nv.constant4,"a",@progbits
	.align	8
	.align		8
.nv.constant4:
        /*0000*/ 	.dword	_ZN73_INTERNAL_7cad860e_37_flash_bwd_hdim96_bf16_softcap_sm80_cu_744032ad_28424cuda3std3__45__cpo5beginE
	.align		8
        /*0008*/ 	.dword	_ZN73_INTERNAL_7cad860e_37_flash_bwd_hdim96_bf16_softcap_sm80_cu_744032ad_28424cuda3std3__45__cpo3endE
	.align		8
        /*0010*/ 	.dword	_ZN73_INTERNAL_7cad860e_37_flash_bwd_hdim96_bf16_softcap_sm80_cu_744032ad_28424cuda3std3__45__cpo6cbeginE
	.align		8
        /*0018*/ 	.dword	_ZN73_INTERNAL_7cad860e_37_flash_bwd_hdim96_bf16_softcap_sm80_cu_744032ad_28424cuda3std3__45__cpo4cendE
	.align		8
        /*0020*/ 	.dword	_ZN73_INTERNAL_7cad860e_37_flash_bwd_hdim96_bf16_softcap_sm80_cu_744032ad_28424cuda3std3__475_GLOBAL__N__7cad860e_37_flash_bwd_hdim96_bf16_softcap_sm80_cu_744032ad_28426ignoreE
	.align		8
        /*0028*/ 	.dword	_ZN73_INTERNAL_7cad860e_37_flash_bwd_hdim96_bf16_softcap_sm80_cu_744032ad_28424cuda3std3__419piecewise_constructE
	.align		8
        /*0030*/ 	.dword	_ZN73_INTERNAL_7cad860e_37_flash_bwd_hdim96_bf16_softcap_sm80_cu_744032ad_28424cuda3std3__48in_placeE
	.align		8
        /*0038*/ 	.dword	_ZN73_INTERNAL_7cad860e_37_flash_bwd_hdim96_bf16_softcap_sm80_cu_744032ad_28424cuda3std6ranges3__45__cpo4swapE
	.align		8
        /*0040*/ 	.dword	_ZN73_INTERNAL_7cad860e_37_flash_bwd_hdim96_bf16_softcap_sm80_cu_744032ad_28424cuda3std6ranges3__45__cpo9iter_moveE
	.align		8
        /*0048*/ 	.dword	_ZN73_INTERNAL_7cad860e_37_flash_bwd_hdim96_bf16_softcap_sm80_cu_744032ad_28424cute7productE
	.align		8
        /*0050*/ 	.dword	_ZN73_INTERNAL_7cad860e_37_flash_bwd_hdim96_bf16_softcap_sm80_cu_744032ad_28424cute1_E


//--------------------- .nv.constant0._ZN7cutlass13device_kernelIN5flash19enable_sm80_to_sm89INS1_16FlashAttnBwdSm80INS1_25CollectiveMainloopBwdSm80ILi2ELi1EN4cute5tupleIJNS5_1CILi64EEENS7_ILi128EEENS7_ILi96EEEEEENS_10bfloat16_tEfNS_4arch4Sm80ELb0ELb0ELb1ELb0ELb0ELb0ELb0ELb0ELi2ELi2ELi4ELi2ELb1EEENS1_21CollectiveEpilogueBwdISB_SC_SE_Li256ELb0ELb0ELi2EEENS1_19SingleTileSchedulerILb0ELb0ELb0ELi128EEEEEEEEEvNT_6ParamsE --------------------------
	.section	.nv.constant0._ZN7cutlass13device_kernelIN5flash19enable_sm80_to_sm89INS1_16FlashAttnBwdSm80INS1_25CollectiveMainloopBwdSm80ILi2ELi1EN4cute5tupleIJNS5_1CILi64EEENS7_ILi128EEENS7_ILi96EEEEEENS_10bfloat16_tEfNS_4arch4Sm80ELb0ELb0ELb1ELb0ELb0ELb0ELb0ELb0ELi2ELi2ELi4ELi2ELb1EEENS1_21CollectiveEpilogueBwdISB_SC_SE_Li256ELb0ELb0ELi2EEENS1_19SingleTileSchedulerILb0ELb0ELb0ELi128EEEEEEEEEvNT_6ParamsE,"a",@progbits
	.sectionflags	@""
	.align	4
.nv.constant0._ZN7cutlass13device_kernelIN5flash19enable_sm80_to_sm89INS1_16FlashAttnBwdSm80INS1_25CollectiveMainloopBwdSm80ILi2ELi1EN4cute5tupleIJNS5_1CILi64EEENS7_ILi128EEENS7_ILi96EEEEEENS_10bfloat16_tEfNS_4arch4Sm80ELb0ELb0ELb1ELb0ELb0ELb0ELb0ELb0ELi2ELi2ELi4ELi2ELb1EEENS1_21CollectiveEpilogueBwdISB_SC_SE_Li256ELb0ELb0ELi2EEENS1_19SingleTileSchedulerILb0ELb0ELb0ELi128EEEEEEEEEvNT_6ParamsE:
	.zero		976


//--------------------- .nv.constant0._ZN7cutlass13device_kernelIN5flash19enable_sm80_to_sm89INS1_16FlashAttnBwdSm80INS1_25CollectiveMainloopBwdSm80ILi2ELi1EN4cute5tupleIJNS5_1CILi64EEENS7_ILi128EEENS7_ILi96EEEEEENS_10bfloat16_tEfNS_4arch4Sm80ELb0ELb0ELb1ELb0ELb1ELb0ELb0ELb0ELi2ELi2ELi4ELi2ELb1EEENS1_21CollectiveEpilogueBwdISB_SC_SE_Li256ELb0ELb0ELi2EEENS1_19SingleTileSchedulerILb0ELb0ELb0ELi128EEEEEEEEEvNT_6ParamsE --------------------------
	.section	.nv.constant0._ZN7cutlass13device_kernelIN5flash19enable_sm80_to_sm89INS1_16FlashAttnBwdSm80INS1_25CollectiveMainloopBwdSm80ILi2ELi1EN4cute5tupleIJNS5_1CILi64EEENS7_ILi128EEENS7_ILi96EEEEEENS_10bfloat16_tEfNS_4arch4Sm80ELb0ELb0ELb1ELb0ELb1ELb0ELb0ELb0ELi2ELi2ELi4ELi2ELb1EEENS1_21CollectiveEpilogueBwdISB_SC_SE_Li256ELb0ELb0ELi2EEENS1_19SingleTileSchedulerILb0ELb0ELb0ELi128EEEEEEEEEvNT_6ParamsE,"a",@progbits
	.sectionflags	@""
	.align	4
.nv.constant0._ZN7cutlass13device_kernelIN5flash19enable_sm80_to_sm89INS1_16FlashAttnBwdSm80INS1_25CollectiveMainloopBwdSm80ILi2ELi1EN4cute5tupleIJNS5_1CILi64EEENS7_ILi128EEENS7_ILi96EEEEEENS_10bfloat16_tEfNS_4arch4Sm80ELb0ELb0ELb1ELb0ELb1ELb0ELb0ELb0ELi2ELi2ELi4ELi2ELb1EEENS1_21CollectiveEpilogueBwdISB_SC_SE_Li256ELb0ELb0ELi2EEENS1_19SingleTileSchedulerILb0ELb0ELb0ELi128EEEEEEEEEvNT_6ParamsE:
	.zero		976


//--------------------- .nv.constant0._ZN7cutlass13device_kernelIN5flash19enable_sm80_to_sm89INS1_16FlashAttnBwdSm80INS1_25CollectiveMainloopBwdSm80ILi2ELi1EN4cute5tupleIJNS5_1CILi64EEENS7_ILi128EEENS7_ILi96EEEEEENS_10bfloat16_tEfNS_4arch4Sm80ELb0ELb0ELb1ELb0ELb0ELb0ELb0ELb0ELi2ELi2ELi4ELi2ELb1EEENS1_24CollectiveEpilogueBwdGQAISB_fSE_Li256ELb0ELb0EEENS1_19SingleTileSchedulerILb0ELb0ELb0ELi128EEEEEEEEEvNT_6ParamsE --------------------------
	.section	.nv.constant0._ZN7cutlass13device_kernelIN5flash19enable_sm80_to_sm89INS1_16FlashAttnBwdSm80INS1_25CollectiveMainloopBwdSm80ILi2ELi1EN4cute5tupleIJNS5_1CILi64EEENS7_ILi128EEENS7_ILi96EEEEEENS_10bfloat16_tEfNS_4arch4Sm80ELb0ELb0ELb1ELb0ELb0ELb0ELb0ELb0ELi2ELi2ELi4ELi2ELb1EEENS1_24CollectiveEpilogueBwdGQAISB_fSE_Li256ELb0ELb0EEENS1_19SingleTileSchedulerILb0ELb0ELb0ELi128EEEEEEEEEvNT_6ParamsE,"a",@progbits
	.sectionflags	@""
	.align	4
.nv.constant0._ZN7cutlass13device_kernelIN5flash19enable_sm80_to_sm89INS1_16FlashAttnBwdSm80INS1_25CollectiveMainloopBwdSm80ILi2ELi1EN4cute5tupleIJNS5_1CILi64EEENS7_ILi128EEENS7_ILi96EEEEEENS_10bfloat16_tEfNS_4arch4Sm80ELb0ELb0ELb1ELb0ELb0ELb0ELb0ELb0ELi2ELi2ELi4ELi2ELb1EEENS1_24CollectiveEpilogueBwdGQAISB_fSE_Li256ELb0ELb0EEENS1_19SingleTileSchedulerILb0ELb0ELb0ELi128EEEEEEEEEvNT_6ParamsE:
	.zero		984


//--------------------- .nv.constant0._ZN7cutlass13device_kernelIN5flash19enable_sm80_to_sm89INS1_16FlashAttnBwdSm80INS1_25CollectiveMainloopBwdSm80ILi2ELi1EN4cute5tupleIJNS5_1CILi64EEENS7_ILi128EEENS7_ILi96EEEEEENS_10bfloat16_tEfNS_4arch4Sm80ELb0ELb0ELb1ELb0ELb1ELb0ELb0ELb0ELi2ELi2ELi4ELi2ELb1EEENS1_24CollectiveEpilogueBwdGQAISB_fSE_Li256ELb0ELb1EEENS1_19SingleTileSchedulerILb0ELb0ELb0ELi128EEEEEEEEEvNT_6ParamsE --------------------------
	.section	.nv.constant0._ZN7cutlass13device_kernelIN5flash19enable_sm80_to_sm89INS1_16FlashAttnBwdSm80INS1_25CollectiveMainloopBwdSm80ILi2ELi1EN4cute5tupleIJNS5_1CILi64EEENS7_ILi128EEENS7_ILi96EEEEEENS_10bfloat16_tEfNS_4arch4Sm80ELb0ELb0ELb1ELb0ELb1ELb0ELb0ELb0ELi2ELi2ELi4ELi2ELb1EEENS1_24CollectiveEpilogueBwdGQAISB_fSE_Li256ELb0ELb1EEENS1_19SingleTileSchedulerILb0ELb0ELb0ELi128EEEEEEEEEvNT_6ParamsE,"a",@progbits
	.sectionflags	@""
	.align	4
.nv.constant0._ZN7cutlass13device_kernelIN5flash19enable_sm80_to_sm89INS1_16FlashAttnBwdSm80INS1_25CollectiveMainloopBwdSm80ILi2ELi1EN4cute5tupleIJNS5_1CILi64EEENS7_ILi128EEENS7_ILi96EEEEEENS_10bfloat16_tEfNS_4arch4Sm80ELb0ELb0ELb1ELb0ELb1ELb0ELb0ELb0ELi2ELi2ELi4ELi2ELb1EEENS1_24CollectiveEpilogueBwdGQAISB_fSE_Li256ELb0ELb1EEENS1_19SingleTileSchedulerILb0ELb0ELb0ELi128EEEEEEEEEvNT_6ParamsE:
	.zero		984


//--------------------- .nv.constant0._ZN7cutlass13device_kernelIN5flash19enable_sm80_to_sm89INS1_16FlashAttnBwdSm80INS1_25CollectiveMainloopBwdSm80ILi2ELi1EN4cute5tupleIJNS5_1CILi64EEENS7_ILi128EEENS7_ILi96EEEEEENS_10bfloat16_tEfNS_4arch4Sm80ELb0ELb0ELb1ELb1ELb0ELb0ELb0ELb0ELi2ELi2ELi4ELi2ELb1EEENS1_21CollectiveEpilogueBwdISB_SC_SE_Li256ELb1ELb0ELi2EEENS1_19SingleTileSchedulerILb1ELb0ELb0ELi128EEEEEEEEEvNT_6ParamsE --------------------------
	.section	.nv.constant0._ZN7cutlass13device_kernelIN5flash19enable_sm80_to_sm89INS1_16FlashAttnBwdSm80INS1_25CollectiveMainloopBwdSm80ILi2ELi1EN4cute5tupleIJNS5_1CILi64EEENS7_ILi128EEENS7_ILi96EEEEEENS_10bfloat16_tEfNS_4arch4Sm80ELb0ELb0ELb1ELb1ELb0ELb0ELb0ELb0ELi2ELi2ELi4ELi2ELb1EEENS1_21CollectiveEpilogueBwdISB_SC_SE_Li256ELb1ELb0ELi2EEENS1_19SingleTileSchedulerILb1ELb0ELb0ELi128EEEEEEEEEvNT_6ParamsE,"a",@progbits
	.sectionflags	@""
	.align	4
.nv.constant0._ZN7cutlass13device_kernelIN5flash19enable_sm80_to_sm89INS1_16FlashAttnBwdSm80INS1_25CollectiveMainloopBwdSm80ILi2ELi1EN4cute5tupleIJNS5_1CILi64EEENS7_ILi128EEENS7_ILi96EEEEEENS_10bfloat16_tEfNS_4arch4Sm80ELb0ELb0ELb1ELb1ELb0ELb0ELb0ELb0ELi2ELi2ELi4ELi2ELb1EEENS1_21CollectiveEpilogueBwdISB_SC_SE_Li256ELb1ELb0ELi2EEENS1_19SingleTileSchedulerILb1ELb0ELb0ELi128EEEEEEEEEvNT_6ParamsE:
	.zero		976


//--------------------- .nv.constant0._ZN7cutlass13device_kernelIN5flash19enable_sm80_to_sm89INS1_16FlashAttnBwdSm80INS1_25CollectiveMainloopBwdSm80ILi2ELi1EN4cute5tupleIJNS5_1CILi64EEENS7_ILi128EEENS7_ILi96EEEEEENS_10bfloat16_tEfNS_4arch4Sm80ELb0ELb0ELb1ELb1ELb1ELb0ELb0ELb0ELi2ELi2ELi4ELi2ELb1EEENS1_21CollectiveEpilogueBwdISB_SC_SE_Li256ELb1ELb0ELi2EEENS1_19SingleTileSchedulerILb1ELb0ELb0ELi128EEEEEEEEEvNT_6ParamsE --------------------------
	.section	.nv.constant0._ZN7cutlass13device_kernelIN5flash19enable_sm80_to_sm89INS1_16FlashAttnBwdSm80INS1_25CollectiveMainloopBwdSm80ILi2ELi1EN4cute5tupleIJNS5_1CILi64EEENS7_ILi128EEENS7_ILi96EEEEEENS_10bfloat16_tEfNS_4arch4Sm80ELb0ELb0ELb1ELb1ELb1ELb0ELb0ELb0ELi2ELi2ELi4ELi2ELb1EEENS1_21CollectiveEpilogueBwdISB_SC_SE_Li256ELb1ELb0ELi2EEENS1_19SingleTileSchedulerILb1ELb0ELb0ELi128EEEEEEEEEvNT_6ParamsE,"a",@progbits
	.sectionflags	@""
	.align	4
.nv.constant0._ZN7cutlass13device_kernelIN5flash19enable_sm80_to_sm89INS1_16FlashAttnBwdSm80INS1_25CollectiveMainloopBwdSm80ILi2ELi1EN4cute5tupleIJNS5_1CILi64EEENS7_ILi128EEENS7_ILi96EEEEEENS_10bfloat16_tEfNS_4arch4Sm80ELb0ELb0ELb1ELb1ELb1ELb0ELb0ELb0ELi2ELi2ELi4ELi2ELb1EEENS1_21CollectiveEpilogueBwdISB_SC_SE_Li256ELb1ELb0ELi2EEENS1_19SingleTileSchedulerILb1ELb0ELb0ELi128EEEEEEEEEvNT_6ParamsE:
	.zero		976


//--------------------- .nv.constant0._ZN7cutlass13device_kernelIN5flash19enable_sm80_to_sm89INS1_16FlashAttnBwdSm80INS1_25CollectiveMainloopBwdSm80ILi2ELi1EN4cute5tupleIJNS5_1CILi64EEENS7_ILi128EEENS7_ILi96EEEEEENS_10bfloat16_tEfNS_4arch4Sm80ELb0ELb0ELb1ELb1ELb0ELb0ELb0ELb0ELi2ELi2ELi4ELi2ELb1EEENS1_24CollectiveEpilogueBwdGQAISB_fSE_Li256ELb1ELb0EEENS1_19SingleTileSchedulerILb1ELb0ELb0ELi128EEEEEEEEEvNT_6ParamsE --------------------------
	.section	.nv.constant0._ZN7cutlass13device_kernelIN5flash19enable_sm80_to_sm89INS1_16FlashAttnBwdSm80INS1_25CollectiveMainloopBwdSm80ILi2ELi1EN4cute5tupleIJNS5_1CILi64EEENS7_ILi128EEENS7_ILi96EEEEEENS_10bfloat16_tEfNS_4arch4Sm80ELb0ELb0ELb1ELb1ELb0ELb0ELb0ELb0ELi2ELi2ELi4ELi2ELb1EEENS1_24CollectiveEpilogueBwdGQAISB_fSE_Li256ELb1ELb0EEENS1_19SingleTileSchedulerILb1ELb0ELb0ELi128EEEEEEEEEvNT_6ParamsE,"a",@progbits
	.sectionflags	@""
	.align	4
.nv.constant0._ZN7cutlass13device_kernelIN5flash19enable_sm80_to_sm89INS1_16FlashAttnBwdSm80INS1_25CollectiveMainloopBwdSm80ILi2ELi1EN4cute5tupleIJNS5_1CILi64EEENS7_ILi128EEENS7_ILi96EEEEEENS_10bfloat16_tEfNS_4arch4Sm80ELb0ELb0ELb1ELb1ELb0ELb0ELb0ELb0ELi2ELi2ELi4ELi2ELb1EEENS1_24CollectiveEpilogueBwdGQAISB_fSE_Li256ELb1ELb0EEENS1_19SingleTileSchedulerILb1ELb0ELb0ELi128EEEEEEEEEvNT_6ParamsE:
	.zero		984


//--------------------- .nv.constant0._ZN7cutlass13device_kernelIN5flash19enable_sm80_to_sm89INS1_16FlashAttnBwdSm80INS1_25CollectiveMainloopBwdSm80ILi2ELi1EN4cute5tupleIJNS5_1CILi64EEENS7_ILi128EEENS7_ILi96EEEEEENS_10bfloat16_tEfNS_4arch4Sm80ELb0ELb0ELb1ELb1ELb1ELb0ELb0ELb0ELi2ELi2ELi4ELi2ELb1EEENS1_24CollectiveEpilogueBwdGQAISB_fSE_Li256ELb1ELb1EEENS1_19SingleTileSchedulerILb1ELb0ELb0ELi128EEEEEEEEEvNT_6ParamsE --------------------------
	.section	.nv.constant0._ZN7cutlass13device_kernelIN5flash19enable_sm80_to_sm89INS1_16FlashAttnBwdSm80INS1_25CollectiveMainloopBwdSm80ILi2ELi1EN4cute5tupleIJNS5_1CILi64EEENS7_ILi128EEENS7_ILi96EEEEEENS_10bfloat16_tEfNS_4arch4Sm80ELb0ELb0ELb1ELb1ELb1ELb0ELb0ELb0ELi2ELi2ELi4ELi2ELb1EEENS1_24CollectiveEpilogueBwdGQAISB_fSE_Li256ELb1ELb1EEENS1_19SingleTileSchedulerILb1ELb0ELb0ELi128EEEEEEEEEvNT_6ParamsE,"a",@progbits
	.sectionflags	@""
	.align	4
.nv.constant0._ZN7cutlass13device_kernelIN5flash19enable_sm80_to_sm89INS1_16FlashAttnBwdSm80INS1_25CollectiveMainloopBwdSm80ILi2ELi1EN4cute5tupleIJNS5_1CILi64EEENS7_ILi128EEENS7_ILi96EEEEEENS_10bfloat16_tEfNS_4arch4Sm80ELb0ELb0ELb1ELb1ELb1ELb0ELb0ELb0ELi2ELi2ELi4ELi2ELb1EEENS1_24CollectiveEpilogueBwdGQAISB_fSE_Li256ELb1ELb1EEENS1_19SingleTileSchedulerILb1ELb0ELb0ELi128EEEEEEEEEvNT_6ParamsE:
	.zero		984


//--------------------- .nv.constant0._ZN7cutlass13device_kernelIN5flash19enable_sm80_to_sm89INS1_16FlashAttnBwdSm80INS1_25CollectiveMainloopBwdSm80ILi2ELi1EN4cute5tupleIJNS5_1CILi64EEENS7_ILi128EEENS7_ILi96EEEEEENS_10bfloat16_tEfNS_4arch4Sm80ELb0ELb1ELb1ELb0ELb0ELb0ELb0ELb0ELi2ELi2ELi4ELi2ELb1EEENS1_21CollectiveEpilogueBwdISB_SC_SE_Li256ELb0ELb0ELi2EEENS1_19SingleTileSchedulerILb0ELb0ELb0ELi128EEEEEEEEEvNT_6ParamsE --------------------------
	.section	.nv.constant0._ZN7cutlass13device_kernelIN5flash19enable_sm80_to_sm89INS1_16FlashAttnBwdSm80INS1_25CollectiveMainloopBwdSm80ILi2ELi1EN4cute5tupleIJNS5_1CILi64EEENS7_ILi128EEENS7_ILi96EEEEEENS_10bfloat16_tEfNS_4arch4Sm80ELb0ELb1ELb1ELb0ELb0ELb0ELb0ELb0ELi2ELi2ELi4ELi2ELb1EEENS1_21CollectiveEpilogueBwdISB_SC_SE_Li256ELb0ELb0ELi2EEENS1_19SingleTileSchedulerILb0ELb0ELb0ELi128EEEEEEEEEvNT_6ParamsE,"a",@progbits
	.sectionflags	@""
	.align	4
.nv.constant0._ZN7cutlass13device_kernelIN5flash19enable_sm80_to_sm89INS1_16FlashAttnBwdSm80INS1_25CollectiveMainloopBwdSm80ILi2ELi1EN4cute5tupleIJNS5_1CILi64EEENS7_ILi128EEENS7_ILi96EEEEEENS_10bfloat16_tEfNS_4arch4Sm80ELb0ELb1ELb1ELb0ELb0ELb0ELb0ELb0ELi2ELi2ELi4ELi2ELb1EEENS1_21CollectiveEpilogueBwdISB_SC_SE_Li256ELb0ELb0ELi2EEENS1_19SingleTileSchedulerILb0ELb0ELb0ELi128EEEEEEEEEvNT_6ParamsE:
	.zero		976


//--------------------- .nv.constant0._ZN7cutlass13device_kernelIN5flash19enable_sm80_to_sm89INS1_16FlashAttnBwdSm80INS1_25CollectiveMainloopBwdSm80ILi2ELi1EN4cute5tupleIJNS5_1CILi64EEENS7_ILi128EEENS7_ILi96EEEEEENS_10bfloat16_tEfNS_4arch4Sm80ELb0ELb1ELb1ELb0ELb1ELb0ELb0ELb0ELi2ELi2ELi4ELi2ELb1EEENS1_21CollectiveEpilogueBwdISB_SC_SE_Li256ELb0ELb0ELi2EEENS1_19SingleTileSchedulerILb0ELb0ELb0ELi128EEEEEEEEEvNT_6ParamsE --------------------------
	.section	.nv.constant0._ZN7cutlass13device_kernelIN5flash19enable_sm80_to_sm89INS1_16FlashAttnBwdSm80INS1_25CollectiveMainloopBwdSm80ILi2ELi1EN4cute5tupleIJNS5_1CILi64EEENS7_ILi128EEENS7_ILi96EEEEEENS_10bfloat16_tEfNS_4arch4Sm80ELb0ELb1ELb1ELb0ELb1ELb0ELb0ELb0ELi2ELi2ELi4ELi2ELb1EEENS1_21CollectiveEpilogueBwdISB_SC_SE_Li256ELb0ELb0ELi2EEENS1_19SingleTileSchedulerILb0ELb0ELb0ELi128EEEEEEEEEvNT_6ParamsE,"a",@progbits
	.sectionflags	@""
	.align	4
.nv.constant0._ZN7cutlass13device_kernelIN5flash19enable_sm80_to_sm89INS1_16FlashAttnBwdSm80INS1_25CollectiveMainloopBwdSm80ILi2ELi1EN4cute5tupleIJNS5_1CILi64EEENS7_ILi128EEENS7_ILi96EEEEEENS_10bfloat16_tEfNS_4arch4Sm80ELb0ELb1ELb1ELb0ELb1ELb0ELb0ELb0ELi2ELi2ELi4ELi2ELb1EEENS1_21CollectiveEpilogueBwdISB_SC_SE_Li256ELb0ELb0ELi2EEENS1_19SingleTileSchedulerILb0ELb0ELb0ELi128EEEEEEEEEvNT_6ParamsE:
	.zero		976


//--------------------- .nv.constant0._ZN7cutlass13device_kernelIN5flash19enable_sm80_to_sm89INS1_16FlashAttnBwdSm80INS1_25CollectiveMainloopBwdSm80ILi2ELi1EN4cute5tupleIJNS5_1CILi64EEENS7_ILi128EEENS7_ILi96EEEEEENS_10bfloat16_tEfNS_4arch4Sm80ELb0ELb1ELb1ELb0ELb0ELb0ELb0ELb0ELi2ELi2ELi4ELi2ELb1EEENS1_24CollectiveEpilogueBwdGQAISB_fSE_Li256ELb0ELb0EEENS1_19SingleTileSchedulerILb0ELb0ELb0ELi128EEEEEEEEEvNT_6ParamsE --------------------------
	.section	.nv.constant0._ZN7cutlass13device_kernelIN5flash19enable_sm80_to_sm89INS1_16FlashAttnBwdSm80INS1_25CollectiveMainloopBwdSm80ILi2ELi1EN4cute5tupleIJNS5_1CILi64EEENS7_ILi128EEENS7_ILi96EEEEEENS_10bfloat16_tEfNS_4arch4Sm80ELb0ELb1ELb1ELb0ELb0ELb0ELb0ELb0ELi2ELi2ELi4ELi2ELb1EEENS1_24CollectiveEpilogueBwdGQAISB_fSE_Li256ELb0ELb0EEENS1_19SingleTileSchedulerILb0ELb0ELb0ELi128EEEEEEEEEvNT_6ParamsE,"a",@progbits
	.sectionflags	@""
	.align	4
.nv.constant0._ZN7cutlass13device_kernelIN5flash19enable_sm80_to_sm89INS1_16FlashAttnBwdSm80INS1_25CollectiveMainloopBwdSm80ILi2ELi1EN4cute5tupleIJNS5_1CILi64EEENS7_ILi128EEENS7_ILi96EEEEEENS_10bfloat16_tEfNS_4arch4Sm80ELb0ELb1ELb1ELb0ELb0ELb0ELb0ELb0ELi2ELi2ELi4ELi2ELb1EEENS1_24CollectiveEpilogueBwdGQAISB_fSE_Li256ELb0ELb0EEENS1_19SingleTileSchedulerILb0ELb0ELb0ELi128EEEEEEEEEvNT_6ParamsE:
	.zero		984


//--------------------- .nv.constant0._ZN7cutlass13device_kernelIN5flash19enable_sm80_to_sm89INS1_16FlashAttnBwdSm80INS1_25CollectiveMainloopBwdSm80ILi2ELi1EN4cute5tupleIJNS5_1CILi64EEENS7_ILi128EEENS7_ILi96EEEEEENS_10bfloat16_tEfNS_4arch4Sm80ELb0ELb1ELb1ELb0ELb1ELb0ELb0ELb0ELi2ELi2ELi4ELi2ELb1EEENS1_24CollectiveEpilogueBwdGQAISB_fSE_Li256ELb0ELb1EEENS1_19SingleTileSchedulerILb0ELb0ELb0ELi128EEEEEEEEEvNT_6ParamsE --------------------------
	.section	.nv.constant0._ZN7cutlass13device_kernelIN5flash19enable_sm80_to_sm89INS1_16FlashAttnBwdSm80INS1_25CollectiveMainloopBwdSm80ILi2ELi1EN4cute5tupleIJNS5_1CILi64EEENS7_ILi128EEENS7_ILi96EEEEEENS_10bfloat16_tEfNS_4arch4Sm80ELb0ELb1ELb1ELb0ELb1ELb0ELb0ELb0ELi2ELi2ELi4ELi2ELb1EEENS1_24CollectiveEpilogueBwdGQAISB_fSE_Li256ELb0ELb1EEENS1_19SingleTileSchedulerILb0ELb0ELb0ELi128EEEEEEEEEvNT_6ParamsE,"a",@progbits
	.sectionflags	@""
	.align	4
.nv.constant0._ZN7cutlass13device_kernelIN5flash19enable_sm80_to_sm89INS1_16FlashAttnBwdSm80INS1_25CollectiveMainloopBwdSm80ILi2ELi1EN4cute5tupleIJNS5_1CILi64EEENS7_ILi128EEENS7_ILi96EEEEEENS_10bfloat16_tEfNS_4arch4Sm80ELb0ELb1ELb1ELb0ELb1ELb0ELb0ELb0ELi2ELi2ELi4ELi2ELb1EEENS1_24CollectiveEpilogueBwdGQAISB_fSE_Li256ELb0ELb1EEENS1_19SingleTileSchedulerILb0ELb0ELb0ELi128EEEEEEEEEvNT_6ParamsE:
	.zero		984


//--------------------- .nv.constant0._ZN7cutlass13device_kernelIN5flash19enable_sm80_to_sm89INS1_16FlashAttnBwdSm80INS1_25CollectiveMainloopBwdSm80ILi2ELi1EN4cute5tupleIJNS5_1CILi64EEENS7_ILi128EEENS7_ILi96EEEEEENS_10bfloat16_tEfNS_4arch4Sm80ELb0ELb1ELb1ELb1ELb0ELb0ELb0ELb0ELi2ELi2ELi4ELi2ELb1EEENS1_21CollectiveEpilogueBwdISB_SC_SE_Li256ELb1ELb0ELi2EEENS1_19SingleTileSchedulerILb1ELb0ELb0ELi128EEEEEEEEEvNT_6ParamsE --------------------------
	.section	.nv.constant0._ZN7cutlass13device_kernelIN5flash19enable_sm80_to_sm89INS1_16FlashAttnBwdSm80INS1_25CollectiveMainloopBwdSm80ILi2ELi1EN4cute5tupleIJNS5_1CILi64EEENS7_ILi128EEENS7_ILi96EEEEEENS_10bfloat16_tEfNS_4arch4Sm80ELb0ELb1ELb1ELb1ELb0ELb0ELb0ELb0ELi2ELi2ELi4ELi2ELb1EEENS1_21CollectiveEpilogueBwdISB_SC_SE_Li256ELb1ELb0ELi2EEENS1_19SingleTileSchedulerILb1ELb0ELb0ELi128EEEEEEEEEvNT_6ParamsE,"a",@progbits
	.sectionflags	@""
	.align	4
.nv.constant0._ZN7cutlass13device_kernelIN5flash19enable_sm80_to_sm89INS1_16FlashAttnBwdSm80INS1_25CollectiveMainloopBwdSm80ILi2ELi1EN4cute5tupleIJNS5_1CILi64EEENS7_ILi128EEENS7_ILi96EEEEEENS_10bfloat16_tEfNS_4arch4Sm80ELb0ELb1ELb1ELb1ELb0ELb0ELb0ELb0ELi2ELi2ELi4ELi2ELb1EEENS1_21CollectiveEpilogueBwdISB_SC_SE_Li256ELb1ELb0ELi2EEENS1_19SingleTileSchedulerILb1ELb0ELb0ELi128EEEEEEEEEvNT_6ParamsE:
	.zero		976


//--------------------- .nv.constant0._ZN7cutlass13device_kernelIN5flash19enable_sm80_to_sm89INS1_16FlashAttnBwdSm80INS1_25CollectiveMainloopBwdSm80ILi2ELi1EN4cute5tupleIJNS5_1CILi64EEENS7_ILi128EEENS7_ILi96EEEEEENS_10bfloat16_tEfNS_4arch4Sm80ELb0ELb1ELb1ELb1ELb1ELb0ELb0ELb0ELi2ELi2ELi4ELi2ELb1EEENS1_21CollectiveEpilogueBwdISB_SC_SE_Li256ELb1ELb0ELi2EEENS1_19SingleTileSchedulerILb1ELb0ELb0ELi128EEEEEEEEEvNT_6ParamsE --------------------------
	.section	.nv.constant0._ZN7cutlass13device_kernelIN5flash19enable_sm80_to_sm89INS1_16FlashAttnBwdSm80INS1_25CollectiveMainloopBwdSm80ILi2ELi1EN4cute5tupleIJNS5_1CILi64EEENS7_ILi128EEENS7_ILi96EEEEEENS_10bfloat16_tEfNS_4arch4Sm80ELb0ELb1ELb1ELb1ELb1ELb0ELb0ELb0ELi2ELi2ELi4ELi2ELb1EEENS1_21CollectiveEpilogueBwdISB_SC_SE_Li256ELb1ELb0ELi2EEENS1_19SingleTileSchedulerILb1ELb0ELb0ELi128EEEEEEEEEvNT_6ParamsE,"a",@progbits
	.sectionflags	@""
	.align	4
.nv.constant0._ZN7cutlass13device_kernelIN5flash19enable_sm80_to_sm89INS1_16FlashAttnBwdSm80INS1_25CollectiveMainloopBwdSm80ILi2ELi1EN4cute5tupleIJNS5_1CILi64EEENS7_ILi128EEENS7_ILi96EEEEEENS_10bfloat16_tEfNS_4arch4Sm80ELb0ELb1ELb1ELb1ELb1ELb0ELb0ELb0ELi2ELi2ELi4ELi2ELb1EEENS1_21CollectiveEpilogueBwdISB_SC_SE_Li256ELb1ELb0ELi2EEENS1_19SingleTileSchedulerILb1ELb0ELb0ELi128EEEEEEEEEvNT_6ParamsE:
	.zero		976


//--------------------- .nv.constant0._ZN7cutlass13device_kernelIN5flash19enable_sm80_to_sm89INS1_16FlashAttnBwdSm80INS1_25CollectiveMainloopBwdSm80ILi2ELi1EN4cute5tupleIJNS5_1CILi64EEENS7_ILi128EEENS7_ILi96EEEEEENS_10bfloat16_tEfNS_4arch4Sm80ELb0ELb1ELb1ELb1ELb0ELb0ELb0ELb0ELi2ELi2ELi4ELi2ELb1EEENS1_24CollectiveEpilogueBwdGQAISB_fSE_Li256ELb1ELb0EEENS1_19SingleTileSchedulerILb1ELb0ELb0ELi128EEEEEEEEEvNT_6ParamsE --------------------------
	.section	.nv.constant0._ZN7cutlass13device_kernelIN5flash19enable_sm80_to_sm89INS1_16FlashAttnBwdSm80INS1_25CollectiveMainloopBwdSm80ILi2ELi1EN4cute5tupleIJNS5_1CILi64EEENS7_ILi128EEENS7_ILi96EEEEEENS_10bfloat16_tEfNS_4arch4Sm80ELb0ELb1ELb1ELb1ELb0ELb0ELb0ELb0ELi2ELi2ELi4ELi2ELb1EEENS1_24CollectiveEpilogueBwdGQAISB_fSE_Li256ELb1ELb0EEENS1_19SingleTileSchedulerILb1ELb0ELb0ELi128EEEEEEEEEvNT_6ParamsE,"a",@progbits
	.sectionflags	@""
	.align	4
.nv.constant0._ZN7cutlass13device_kernelIN5flash19enable_sm80_to_sm89INS1_16FlashAttnBwdSm80INS1_25CollectiveMainloopBwdSm80ILi2ELi1EN4cute5tupleIJNS5_1CILi64EEENS7_ILi128EEENS7_ILi96EEEEEENS_10bfloat16_tEfNS_4arch4Sm80ELb0ELb1ELb1ELb1ELb0ELb0ELb0ELb0ELi2ELi2ELi4ELi2ELb1EEENS1_24CollectiveEpilogueBwdGQAISB_fSE_Li256ELb1ELb0EEENS1_19SingleTileSchedulerILb1ELb0ELb0ELi128EEEEEEEEEvNT_6ParamsE:
	.zero		984


//--------------------- .nv.constant0._ZN7cutlass13device_kernelIN5flash19enable_sm80_to_sm89INS1_16FlashAttnBwdSm80INS1_25CollectiveMainloopBwdSm80ILi2ELi1EN4cute5tupleIJNS5_1CILi64EEENS7_ILi128EEENS7_ILi96EEEEEENS_10bfloat16_tEfNS_4arch4Sm80ELb0ELb1ELb1ELb1ELb1ELb0ELb0ELb0ELi2ELi2ELi4ELi2ELb1EEENS1_24CollectiveEpilogueBwdGQAISB_fSE_Li256ELb1ELb1EEENS1_19SingleTileSchedulerILb1ELb0ELb0ELi128EEEEEEEEEvNT_6ParamsE --------------------------
	.section	.nv.constant0._ZN7cutlass13device_kernelIN5flash19enable_sm80_to_sm89INS1_16FlashAttnBwdSm80INS1_25CollectiveMainloopBwdSm80ILi2ELi1EN4cute5tupleIJNS5_1CILi64EEENS7_ILi128EEENS7_ILi96EEEEEENS_10bfloat16_tEfNS_4arch4Sm80ELb0ELb1ELb1ELb1ELb1ELb0ELb0ELb0ELi2ELi2ELi4ELi2ELb1EEENS1_24CollectiveEpilogueBwdGQAISB_fSE_Li256ELb1ELb1EEENS1_19SingleTileSchedulerILb1ELb0ELb0ELi128EEEEEEEEEvNT_6ParamsE,"a",@progbits
	.sectionflags	@""
	.align	4
.nv.constant0._ZN7cutlass13device_kernelIN5flash19enable_sm80_to_sm89INS1_16FlashAttnBwdSm80INS1_25CollectiveMainloopBwdSm80ILi2ELi1EN4cute5tupleIJNS5_1CILi64EEENS7_ILi128EEENS7_ILi96EEEEEENS_10bfloat16_tEfNS_4arch4Sm80ELb0ELb1ELb1ELb1ELb1ELb0ELb0ELb0ELi2ELi2ELi4ELi2ELb1EEENS1_24CollectiveEpilogueBwdGQAISB_fSE_Li256ELb1ELb1EEENS1_19SingleTileSchedulerILb1ELb0ELb0ELi128EEEEEEEEEvNT_6ParamsE:
	.zero		984


//--------------------- .nv.constant0._ZN7cutlass13device_kernelIN5flash19enable_sm80_to_sm89INS1_16FlashAttnBwdSm80INS1_25CollectiveMainloopBwdSm80ILi2ELi1EN4cute5tupleIJNS5_1CILi64EEENS7_ILi128EEENS7_ILi96EEEEEENS_10bfloat16_tEfNS_4arch4Sm80ELb1ELb0ELb1ELb0ELb0ELb0ELb0ELb0ELi2ELi2ELi4ELi2ELb1EEENS1_21CollectiveEpilogueBwdISB_SC_SE_Li256ELb0ELb0ELi2EEENS1_25SingleTileBwdLPTSchedulerILb0ELi128ELb0EEEEEEEEEvNT_6ParamsE --------------------------
	.section	.nv.constant0._ZN7cutlass13device_kernelIN5flash19enable_sm80_to_sm89INS1_16FlashAttnBwdSm80INS1_25CollectiveMainloopBwdSm80ILi2ELi1EN4cute5tupleIJNS5_1CILi64EEENS7_ILi128EEENS7_ILi96EEEEEENS_10bfloat16_tEfNS_4arch4Sm80ELb1ELb0ELb1ELb0ELb0ELb0ELb0ELb0ELi2ELi2ELi4ELi2ELb1EEENS1_21CollectiveEpilogueBwdISB_SC_SE_Li256ELb0ELb0ELi2EEENS1_25SingleTileBwdLPTSchedulerILb0ELi128ELb0EEEEEEEEEvNT_6ParamsE,"a",@progbits
	.sectionflags	@""
	.align	4
.nv.constant0._ZN7cutlass13device_kernelIN5flash19enable_sm80_to_sm89INS1_16FlashAttnBwdSm80INS1_25CollectiveMainloopBwdSm80ILi2ELi1EN4cute5tupleIJNS5_1CILi64EEENS7_ILi128EEENS7_ILi96EEEEEENS_10bfloat16_tEfNS_4arch4Sm80ELb1ELb0ELb1ELb0ELb0ELb0ELb0ELb0ELi2ELi2ELi4ELi2ELb1EEENS1_21CollectiveEpilogueBwdISB_SC_SE_Li256ELb0ELb0ELi2EEENS1_25SingleTileBwdLPTSchedulerILb0ELi128ELb0EEEEEEEEEvNT_6ParamsE:
	.zero		1000


//--------------------- .nv.constant0._ZN7cutlass13device_kernelIN5flash19enable_sm80_to_sm89INS1_16FlashAttnBwdSm80INS1_25CollectiveMainloopBwdSm80ILi2ELi1EN4cute5tupleIJNS5_1CILi64EEENS7_ILi128EEENS7_ILi96EEEEEENS_10bfloat16_tEfNS_4arch4Sm80ELb1ELb0ELb1ELb0ELb1ELb0ELb0ELb0ELi2ELi2ELi4ELi2ELb1EEENS1_21CollectiveEpilogueBwdISB_SC_SE_Li256ELb0ELb0ELi2EEENS1_25SingleTileBwdLPTSchedulerILb0ELi128ELb1EEEEEEEEEvNT_6ParamsE --------------------------
	.section	.nv.constant0._ZN7cutlass13device_kernelIN5flash19enable_sm80_to_sm89INS1_16FlashAttnBwdSm80INS1_25CollectiveMainloopBwdSm80ILi2ELi1EN4cute5tupleIJNS5_1CILi64EEENS7_ILi128EEENS7_ILi96EEEEEENS_10bfloat16_tEfNS_4arch4Sm80ELb1ELb0ELb1ELb0ELb1ELb0ELb0ELb0ELi2ELi2ELi4ELi2ELb1EEENS1_21CollectiveEpilogueBwdISB_SC_SE_Li256ELb0ELb0ELi2EEENS1_25SingleTileBwdLPTSchedulerILb0ELi128ELb1EEEEEEEEEvNT_6ParamsE,"a",@progbits
	.sectionflags	@""
	.align	4
.nv.constant0._ZN7cutlass13device_kernelIN5flash19enable_sm80_to_sm89INS1_16FlashAttnBwdSm80INS1_25CollectiveMainloopBwdSm80ILi2ELi1EN4cute5tupleIJNS5_1CILi64EEENS7_ILi128EEENS7_ILi96EEEEEENS_10bfloat16_tEfNS_4arch4Sm80ELb1ELb0ELb1ELb0ELb1ELb0ELb0ELb0ELi2ELi2ELi4ELi2ELb1EEENS1_21CollectiveEpilogueBwdISB_SC_SE_Li256ELb0ELb0ELi2EEENS1_25SingleTileBwdLPTSchedulerILb0ELi128ELb1EEEEEEEEEvNT_6ParamsE:
	.zero		1000


//--------------------- .nv.constant0._ZN7cutlass13device_kernelIN5flash19enable_sm80_to_sm89INS1_16FlashAttnBwdSm80INS1_25CollectiveMainloopBwdSm80ILi2ELi1EN4cute5tupleIJNS5_1CILi64EEENS7_ILi128EEENS7_ILi96EEEEEENS_10bfloat16_tEfNS_4arch4Sm80ELb1ELb0ELb1ELb0ELb0ELb0ELb0ELb0ELi2ELi2ELi4ELi2ELb1EEENS1_24CollectiveEpilogueBwdGQAISB_fSE_Li256ELb0ELb0EEENS1_25SingleTileBwdLPTSchedulerILb0ELi128ELb0EEEEEEEEEvNT_6ParamsE --------------------------
	.section	.nv.constant0._ZN7cutlass13device_kernelIN5flash19enable_sm80_to_sm89INS1_16FlashAttnBwdSm80INS1_25CollectiveMainloopBwdSm80ILi2ELi1EN4cute5tupleIJNS5_1CILi64EEENS7_ILi128EEENS7_ILi96EEEEEENS_10bfloat16_tEfNS_4arch4Sm80ELb1ELb0ELb1ELb0ELb0ELb0ELb0ELb0ELi2ELi2ELi4ELi2ELb1EEENS1_24CollectiveEpilogueBwdGQAISB_fSE_Li256ELb0ELb0EEENS1_25SingleTileBwdLPTSchedulerILb0ELi128ELb0EEEEEEEEEvNT_6ParamsE,"a",@progbits
	.sectionflags	@""
	.align	4
.nv.constant0._ZN7cutlass13device_kernelIN5flash19enable_sm80_to_sm89INS1_16FlashAttnBwdSm80INS1_25CollectiveMainloopBwdSm80ILi2ELi1EN4cute5tupleIJNS5_1CILi64EEENS7_ILi128EEENS7_ILi96EEEEEENS_10bfloat16_tEfNS_4arch4Sm80ELb1ELb0ELb1ELb0ELb0ELb0ELb0ELb0ELi2ELi2ELi4ELi2ELb1EEENS1_24CollectiveEpilogueBwdGQAISB_fSE_Li256ELb0ELb0EEENS1_25SingleTileBwdLPTSchedulerILb0ELi128ELb0EEEEEEEEEvNT_6ParamsE:
	.zero		1008


//--------------------- .nv.constant0._ZN7cutlass13device_kernelIN5flash19enable_sm80_to_sm89INS1_16FlashAttnBwdSm80INS1_25CollectiveMainloopBwdSm80ILi2ELi1EN4cute5tupleIJNS5_1CILi64EEENS7_ILi128EEENS7_ILi96EEEEEENS_10bfloat16_tEfNS_4arch4Sm80ELb1ELb0ELb1ELb0ELb1ELb0ELb0ELb0ELi2ELi2ELi4ELi2ELb1EEENS1_24CollectiveEpilogueBwdGQAISB_fSE_Li256ELb0ELb1EEENS1_25SingleTileBwdLPTSchedulerILb0ELi128ELb1EEEEEEEEEvNT_6ParamsE --------------------------
	.section	.nv.constant0._ZN7cutlass13device_kernelIN5flash19enable_sm80_to_sm89INS1_16FlashAttnBwdSm80INS1_25CollectiveMainloopBwdSm80ILi2ELi1EN4cute5tupleIJNS5_1CILi64EEENS7_ILi128EEENS7_ILi96EEEEEENS_10bfloat16_tEfNS_4arch4Sm80ELb1ELb0ELb1ELb0ELb1ELb0ELb0ELb0ELi2ELi2ELi4ELi2ELb1EEENS1_24CollectiveEpilogueBwdGQAISB_fSE_Li256ELb0ELb1EEENS1_25SingleTileBwdLPTSchedulerILb0ELi128ELb1EEEEEEEEEvNT_6ParamsE,"a",@progbits
	.sectionflags	@""
	.align	4
.nv.constant0._ZN7cutlass13device_kernelIN5flash19enable_sm80_to_sm89INS1_16FlashAttnBwdSm80INS1_25CollectiveMainloopBwdSm80ILi2ELi1EN4cute5tupleIJNS5_1CILi64EEENS7_ILi128EEENS7_ILi96EEEEEENS_10bfloat16_tEfNS_4arch4Sm80ELb1ELb0ELb1ELb0ELb1ELb0ELb0ELb0ELi2ELi2ELi4ELi2ELb1EEENS1_24CollectiveEpilogueBwdGQAISB_fSE_Li256ELb0ELb1EEENS1_25SingleTileBwdLPTSchedulerILb0ELi128ELb1EEEEEEEEEvNT_6ParamsE:
	.zero		1008


//--------------------- .nv.constant0._ZN7cutlass13device_kernelIN5flash19enable_sm80_to_sm89INS1_16FlashAttnBwdSm80INS1_25CollectiveMainloopBwdSm80ILi2ELi1EN4cute5tupleIJNS5_1CILi64EEENS7_ILi128EEENS7_ILi96EEEEEENS_10bfloat16_tEfNS_4arch4Sm80ELb1ELb0ELb1ELb1ELb0ELb0ELb0ELb0ELi2ELi2ELi4ELi2ELb1EEENS1_21CollectiveEpilogueBwdISB_SC_SE_Li256ELb1ELb0ELi2EEENS1_25SingleTileBwdLPTSchedulerILb1ELi128ELb0EEEEEEEEEvNT_6ParamsE --------------------------
	.section	.nv.constant0._ZN7cutlass13device_kernelIN5flash19enable_sm80_to_sm89INS1_16FlashAttnBwdSm80INS1_25CollectiveMainloopBwdSm80ILi2ELi1EN4cute5tupleIJNS5_1CILi64EEENS7_ILi128EEENS7_ILi96EEEEEENS_10bfloat16_tEfNS_4arch4Sm80ELb1ELb0ELb1ELb1ELb0ELb0ELb0ELb0ELi2ELi2ELi4ELi2ELb1EEENS1_21CollectiveEpilogueBwdISB_SC_SE_Li256ELb1ELb0ELi2EEENS1_25SingleTileBwdLPTSchedulerILb1ELi128ELb0EEEEEEEEEvNT_6ParamsE,"a",@progbits
	.sectionflags	@""
	.align	4
.nv.constant0._ZN7cutlass13device_kernelIN5flash19enable_sm80_to_sm89INS1_16FlashAttnBwdSm80INS1_25CollectiveMainloopBwdSm80ILi2ELi1EN4cute5tupleIJNS5_1CILi64EEENS7_ILi128EEENS7_ILi96EEEEEENS_10bfloat16_tEfNS_4arch4Sm80ELb1ELb0ELb1ELb1ELb0ELb0ELb0ELb0ELi2ELi2ELi4ELi2ELb1EEENS1_21CollectiveEpilogueBwdISB_SC_SE_Li256ELb1ELb0ELi2EEENS1_25SingleTileBwdLPTSchedulerILb1ELi128ELb0EEEEEEEEEvNT_6ParamsE:
	.zero		1000


//--------------------- .nv.constant0._ZN7cutlass13device_kernelIN5flash19enable_sm80_to_sm89INS1_16FlashAttnBwdSm80INS1_25CollectiveMainloopBwdSm80ILi2ELi1EN4cute5tupleIJNS5_1CILi64EEENS7_ILi128EEENS7_ILi96EEEEEENS_10bfloat16_tEfNS_4arch4Sm80ELb1ELb0ELb1ELb1ELb1ELb0ELb0ELb0ELi2ELi2ELi4ELi2ELb1EEENS1_21CollectiveEpilogueBwdISB_SC_SE_Li256ELb1ELb0ELi2EEENS1_25SingleTileBwdLPTSchedulerILb1ELi128ELb1EEEEEEEEEvNT_6ParamsE --------------------------
	.section	.nv.constant0._ZN7cutlass13device_kernelIN5flash19enable_sm80_to_sm89INS1_16FlashAttnBwdSm80INS1_25CollectiveMainloopBwdSm80ILi2ELi1EN4cute5tupleIJNS5_1CILi64EEENS7_ILi128EEENS7_ILi96EEEEEENS_10bfloat16_tEfNS_4arch4Sm80ELb1ELb0ELb1ELb1ELb1ELb0ELb0ELb0ELi2ELi2ELi4ELi2ELb1EEENS1_21CollectiveEpilogueBwdISB_SC_SE_Li256ELb1ELb0ELi2EEENS1_25SingleTileBwdLPTSchedulerILb1ELi128ELb1EEEEEEEEEvNT_6ParamsE,"a",@progbits
	.sectionflags	@""
	.align	4
.nv.constant0._ZN7cutlass13device_kernelIN5flash19enable_sm80_to_sm89INS1_16FlashAttnBwdSm80INS1_25CollectiveMainloopBwdSm80ILi2ELi1EN4cute5tupleIJNS5_1CILi64EEENS7_ILi128EEENS7_ILi96EEEEEENS_10bfloat16_tEfNS_4arch4Sm80ELb1ELb0ELb1ELb1ELb1ELb0ELb0ELb0ELi2ELi2ELi4ELi2ELb1EEENS1_21CollectiveEpilogueBwdISB_SC_SE_Li256ELb1ELb0ELi2EEENS1_25SingleTileBwdLPTSchedulerILb1ELi128ELb1EEEEEEEEEvNT_6ParamsE:
	.zero		1000


//--------------------- .nv.constant0._ZN7cutlass13device_kernelIN5flash19enable_sm80_to_sm89INS1_16FlashAttnBwdSm80INS1_25CollectiveMainloopBwdSm80ILi2ELi1EN4cute5tupleIJNS5_1CILi64EEENS7_ILi128EEENS7_ILi96EEEEEENS_10bfloat16_tEfNS_4arch4Sm80ELb1ELb0ELb1ELb1ELb0ELb0ELb0ELb0ELi2ELi2ELi4ELi2ELb1EEENS1_24CollectiveEpilogueBwdGQAISB_fSE_Li256ELb1ELb0EEENS1_25SingleTileBwdLPTSchedulerILb1ELi128ELb0EEEEEEEEEvNT_6ParamsE --------------------------
	.section	.nv.constant0._ZN7cutlass13device_kernelIN5flash19enable_sm80_to_sm89INS1_16FlashAttnBwdSm80INS1_25CollectiveMainloopBwdSm80ILi2ELi1EN4cute5tupleIJNS5_1CILi64EEENS7_ILi128EEENS7_ILi96EEEEEENS_10bfloat16_tEfNS_4arch4Sm80ELb1ELb0ELb1ELb1ELb0ELb0ELb0ELb0ELi2ELi2ELi4ELi2ELb1EEENS1_24CollectiveEpilogueBwdGQAISB_fSE_Li256ELb1ELb0EEENS1_25SingleTileBwdLPTSchedulerILb1ELi128ELb0EEEEEEEEEvNT_6ParamsE,"a",@progbits
	.sectionflags	@""
	.align	4
.nv.constant0._ZN7cutlass13device_kernelIN5flash19enable_sm80_to_sm89INS1_16FlashAttnBwdSm80INS1_25CollectiveMainloopBwdSm80ILi2ELi1EN4cute5tupleIJNS5_1CILi64EEENS7_ILi128EEENS7_ILi96EEEEEENS_10bfloat16_tEfNS_4arch4Sm80ELb1ELb0ELb1ELb1ELb0ELb0ELb0ELb0ELi2ELi2ELi4ELi2ELb1EEENS1_24CollectiveEpilogueBwdGQAISB_fSE_Li256ELb1ELb0EEENS1_25SingleTileBwdLPTSchedulerILb1ELi128ELb0EEEEEEEEEvNT_6ParamsE:
	.zero		1008


//--------------------- .nv.constant0._ZN7cutlass13device_kernelIN5flash19enable_sm80_to_sm89INS1_16FlashAttnBwdSm80INS1_25CollectiveMainloopBwdSm80ILi2ELi1EN4cute5tupleIJNS5_1CILi64EEENS7_ILi128EEENS7_ILi96EEEEEENS_10bfloat16_tEfNS_4arch4Sm80ELb1ELb0ELb1ELb1ELb1ELb0ELb0ELb0ELi2ELi2ELi4ELi2ELb1EEENS1_24CollectiveEpilogueBwdGQAISB_fSE_Li256ELb1ELb1EEENS1_25SingleTileBwdLPTSchedulerILb1ELi128ELb1EEEEEEEEEvNT_6ParamsE --------------------------
	.section	.nv.constant0._ZN7cutlass13device_kernelIN5flash19enable_sm80_to_sm89INS1_16FlashAttnBwdSm80INS1_25CollectiveMainloopBwdSm80ILi2ELi1EN4cute5tupleIJNS5_1CILi64EEENS7_ILi128EEENS7_ILi96EEEEEENS_10bfloat16_tEfNS_4arch4Sm80ELb1ELb0ELb1ELb1ELb1ELb0ELb0ELb0ELi2ELi2ELi4ELi2ELb1EEENS1_24CollectiveEpilogueBwdGQAISB_fSE_Li256ELb1ELb1EEENS1_25SingleTileBwdLPTSchedulerILb1ELi128ELb1EEEEEEEEEvNT_6ParamsE,"a",@progbits
	.sectionflags	@""
	.align	4
.nv.constant0._ZN7cutlass13device_kernelIN5flash19enable_sm80_to_sm89INS1_16FlashAttnBwdSm80INS1_25CollectiveMainloopBwdSm80ILi2ELi1EN4cute5tupleIJNS5_1CILi64EEENS7_ILi128EEENS7_ILi96EEEEEENS_10bfloat16_tEfNS_4arch4Sm80ELb1ELb0ELb1ELb1ELb1ELb0ELb0ELb0ELi2ELi2ELi4ELi2ELb1EEENS1_24CollectiveEpilogueBwdGQAISB_fSE_Li256ELb1ELb1EEENS1_25SingleTileBwdLPTSchedulerILb1ELi128ELb1EEEEEEEEEvNT_6ParamsE:
	.zero		1008


//--------------------- .nv.constant0._ZN7cutlass13device_kernelIN5flash19enable_sm80_to_sm89INS1_16FlashAttnBwdSm80INS1_25CollectiveMainloopBwdSm80ILi2ELi2EN4cute5tupleIJNS5_1CILi64EEENS7_ILi128EEENS7_ILi96EEEEEENS_10bfloat16_tEfNS_4arch4Sm80ELb0ELb0ELb1ELb0ELb0ELb0ELb0ELb0ELi2ELi2ELi4ELi2ELb0EEENS1_21CollectiveEpilogueBwdISB_SC_SE_Li256ELb0ELb0ELi2EEENS1_19SingleTileSchedulerILb0ELb0ELb0ELi128EEEEEEEEEvNT_6ParamsE --------------------------
	.section	.nv.constant0._ZN7cutlass13device_kernelIN5flash19enable_sm80_to_sm89INS1_16FlashAttnBwdSm80INS1_25CollectiveMainloopBwdSm80ILi2ELi2EN4cute5tupleIJNS5_1CILi64EEENS7_ILi128EEENS7_ILi96EEEEEENS_10bfloat16_tEfNS_4arch4Sm80ELb0ELb0ELb1ELb0ELb0ELb0ELb0ELb0ELi2ELi2ELi4ELi2ELb0EEENS1_21CollectiveEpilogueBwdISB_SC_SE_Li256ELb0ELb0ELi2EEENS1_19SingleTileSchedulerILb0ELb0ELb0ELi128EEEEEEEEEvNT_6ParamsE,"a",@progbits
	.sectionflags	@""
	.align	4
.nv.constant0._ZN7cutlass13device_kernelIN5flash19enable_sm80_to_sm89INS1_16FlashAttnBwdSm80INS1_25CollectiveMainloopBwdSm80ILi2ELi2EN4cute5tupleIJNS5_1CILi64EEENS7_ILi128EEENS7_ILi96EEEEEENS_10bfloat16_tEfNS_4arch4Sm80ELb0ELb0ELb1ELb0ELb0ELb0ELb0ELb0ELi2ELi2ELi4ELi2ELb0EEENS1_21CollectiveEpilogueBwdISB_SC_SE_Li256ELb0ELb0ELi2EEENS1_19SingleTileSchedulerILb0ELb0ELb0ELi128EEEEEEEEEvNT_6ParamsE:
	.zero		976


//--------------------- .nv.constant0._ZN7cutlass13device_kernelIN5flash19enable_sm80_to_sm89INS1_16FlashAttnBwdSm80INS1_25CollectiveMainloopBwdSm80ILi2ELi2EN4cute5tupleIJNS5_1CILi64EEENS7_ILi128EEENS7_ILi96EEEEEENS_10bfloat16_tEfNS_4arch4Sm80ELb0ELb0ELb1ELb0ELb1ELb0ELb0ELb0ELi2ELi2ELi4ELi2ELb0EEENS1_21CollectiveEpilogueBwdISB_SC_SE_Li256ELb0ELb0ELi2EEENS1_19SingleTileSchedulerILb0ELb0ELb0ELi128EEEEEEEEEvNT_6ParamsE --------------------------
	.section	.nv.constant0._ZN7cutlass13device_kernelIN5flash19enable_sm80_to_sm89INS1_16FlashAttnBwdSm80INS1_25CollectiveMainloopBwdSm80ILi2ELi2EN4cute5tupleIJNS5_1CILi64EEENS7_ILi128EEENS7_ILi96EEEEEENS_10bfloat16_tEfNS_4arch4Sm80ELb0ELb0ELb1ELb0ELb1ELb0ELb0ELb0ELi2ELi2ELi4ELi2ELb0EEENS1_21CollectiveEpilogueBwdISB_SC_SE_Li256ELb0ELb0ELi2EEENS1_19SingleTileSchedulerILb0ELb0ELb0ELi128EEEEEEEEEvNT_6ParamsE,"a",@progbits
	.sectionflags	@""
	.align	4
.nv.constant0._ZN7cutlass13device_kernelIN5flash19enable_sm80_to_sm89INS1_16FlashAttnBwdSm80INS1_25CollectiveMainloopBwdSm80ILi2ELi2EN4cute5tupleIJNS5_1CILi64EEENS7_ILi128EEENS7_ILi96EEEEEENS_10bfloat16_tEfNS_4arch4Sm80ELb0ELb0ELb1ELb0ELb1ELb0ELb0ELb0ELi2ELi2ELi4ELi2ELb0EEENS1_21CollectiveEpilogueBwdISB_SC_SE_Li256ELb0ELb0ELi2EEENS1_19SingleTileSchedulerILb0ELb0ELb0ELi128EEEEEEEEEvNT_6ParamsE:
	.zero		976


//--------------------- .nv.constant0._ZN7cutlass13device_kernelIN5flash19enable_sm80_to_sm89INS1_16FlashAttnBwdSm80INS1_25CollectiveMainloopBwdSm80ILi2ELi2EN4cute5tupleIJNS5_1CILi64EEENS7_ILi128EEENS7_ILi96EEEEEENS_10bfloat16_tEfNS_4arch4Sm80ELb0ELb0ELb1ELb0ELb0ELb0ELb0ELb0ELi2ELi2ELi4ELi2ELb0EEENS1_24CollectiveEpilogueBwdGQAISB_fSE_Li256ELb0ELb0EEENS1_19SingleTileSchedulerILb0ELb0ELb0ELi128EEEEEEEEEvNT_6ParamsE --------------------------
	.section	.nv.constant0._ZN7cutlass13device_kernelIN5flash19enable_sm80_to_sm89INS1_16FlashAttnBwdSm80INS1_25CollectiveMainloopBwdSm80ILi2ELi2EN4cute5tupleIJNS5_1CILi64EEENS7_ILi128EEENS7_ILi96EEEEEENS_10bfloat16_tEfNS_4arch4Sm80ELb0ELb0ELb1ELb0ELb0ELb0ELb0ELb0ELi2ELi2ELi4ELi2ELb0EEENS1_24CollectiveEpilogueBwdGQAISB_fSE_Li256ELb0ELb0EEENS1_19SingleTileSchedulerILb0ELb0ELb0ELi128EEEEEEEEEvNT_6ParamsE,"a",@progbits
	.sectionflags	@""
	.align	4
.nv.constant0._ZN7cutlass13device_kernelIN5flash19enable_sm80_to_sm89INS1_16FlashAttnBwdSm80INS1_25CollectiveMainloopBwdSm80ILi2ELi2EN4cute5tupleIJNS5_1CILi64EEENS7_ILi128EEENS7_ILi96EEEEEENS_10bfloat16_tEfNS_4arch4Sm80ELb0ELb0ELb1ELb0ELb0ELb0ELb0ELb0ELi2ELi2ELi4ELi2ELb0EEENS1_24CollectiveEpilogueBwdGQAISB_fSE_Li256ELb0ELb0EEENS1_19SingleTileSchedulerILb0ELb0ELb0ELi128EEEEEEEEEvNT_6ParamsE:
	.zero		984


//--------------------- .nv.constant0._ZN7cutlass13device_kernelIN5flash19enable_sm80_to_sm89INS1_16FlashAttnBwdSm80INS1_25CollectiveMainloopBwdSm80ILi2ELi2EN4cute5tupleIJNS5_1CILi64EEENS7_ILi128EEENS7_ILi96EEEEEENS_10bfloat16_tEfNS_4arch4Sm80ELb0ELb0ELb1ELb0ELb1ELb0ELb0ELb0ELi2ELi2ELi4ELi2ELb0EEENS1_24CollectiveEpilogueBwdGQAISB_fSE_Li256ELb0ELb1EEENS1_19SingleTileSchedulerILb0ELb0ELb0ELi128EEEEEEEEEvNT_6ParamsE --------------------------
	.section	.nv.constant0._ZN7cutlass13device_kernelIN5flash19enable_sm80_to_sm89INS1_16FlashAttnBwdSm80INS1_25CollectiveMainloopBwdSm80ILi2ELi2EN4cute5tupleIJNS5_1CILi64EEENS7_ILi128EEENS7_ILi96EEEEEENS_10bfloat16_tEfNS_4arch4Sm80ELb0ELb0ELb1ELb0ELb1ELb0ELb0ELb0ELi2ELi2ELi4ELi2ELb0EEENS1_24CollectiveEpilogueBwdGQAISB_fSE_Li256ELb0ELb1EEENS1_19SingleTileSchedulerILb0ELb0ELb0ELi128EEEEEEEEEvNT_6ParamsE,"a",@progbits
	.sectionflags	@""
	.align	4
.nv.constant0._ZN7cutlass13device_kernelIN5flash19enable_sm80_to_sm89INS1_16FlashAttnBwdSm80INS1_25CollectiveMainloopBwdSm80ILi2ELi2EN4cute5tupleIJNS5_1CILi64EEENS7_ILi128EEENS7_ILi96EEEEEENS_10bfloat16_tEfNS_4arch4Sm80ELb0ELb0ELb1ELb0ELb1ELb0ELb0ELb0ELi2ELi2ELi4ELi2ELb0EEENS1_24CollectiveEpilogueBwdGQAISB_fSE_Li256ELb0ELb1EEENS1_19SingleTileSchedulerILb0ELb0ELb0ELi128EEEEEEEEEvNT_6ParamsE:
	.zero		984


//--------------------- .nv.constant0._ZN7cutlass13device_kernelIN5flash19enable_sm80_to_sm89INS1_16FlashAttnBwdSm80INS1_25CollectiveMainloopBwdSm80ILi2ELi2EN4cute5tupleIJNS5_1CILi64EEENS7_ILi128EEENS7_ILi96EEEEEENS_10bfloat16_tEfNS_4arch4Sm80ELb0ELb0ELb1ELb1ELb0ELb0ELb0ELb0ELi2ELi2ELi4ELi2ELb0EEENS1_21CollectiveEpilogueBwdISB_SC_SE_Li256ELb1ELb0ELi2EEENS1_19SingleTileSchedulerILb1ELb0ELb0ELi128EEEEEEEEEvNT_6ParamsE --------------------------
	.section	.nv.constant0._ZN7cutlass13device_kernelIN5flash19enable_sm80_to_sm89INS1_16FlashAttnBwdSm80INS1_25CollectiveMainloopBwdSm80ILi2ELi2EN4cute5tupleIJNS5_1CILi64EEENS7_ILi128EEENS7_ILi96EEEEEENS_10bfloat16_tEfNS_4arch4Sm80ELb0ELb0ELb1ELb1ELb0ELb0ELb0ELb0ELi2ELi2ELi4ELi2ELb0EEENS1_21CollectiveEpilogueBwdISB_SC_SE_Li256ELb1ELb0ELi2EEENS1_19SingleTileSchedulerILb1ELb0ELb0ELi128EEEEEEEEEvNT_6ParamsE,"a",@progbits
	.sectionflags	@""
	.align	4
.nv.constant0._ZN7cutlass13device_kernelIN5flash19enable_sm80_to_sm89INS1_16FlashAttnBwdSm80INS1_25CollectiveMainloopBwdSm80ILi2ELi2EN4cute5tupleIJNS5_1CILi64EEENS7_ILi128EEENS7_ILi96EEEEEENS_10bfloat16_tEfNS_4arch4Sm80ELb0ELb0ELb1ELb1ELb0ELb0ELb0ELb0ELi2ELi2ELi4ELi2ELb0EEENS1_21CollectiveEpilogueBwdISB_SC_SE_Li256ELb1ELb0ELi2EEENS1_19SingleTileSchedulerILb1ELb0ELb0ELi128EEEEEEEEEvNT_6ParamsE:
	.zero		976


//--------------------- .nv.constant0._ZN7cutlass13device_kernelIN5flash19enable_sm80_to_sm89INS1_16FlashAttnBwdSm80INS1_25CollectiveMainloopBwdSm80ILi2ELi2EN4cute5tupleIJNS5_1CILi64EEENS7_ILi128EEENS7_ILi96EEEEEENS_10bfloat16_tEfNS_4arch4Sm80ELb0ELb0ELb1ELb1ELb1ELb0ELb0ELb0ELi2ELi2ELi4ELi2ELb0EEENS1_21CollectiveEpilogueBwdISB_SC_SE_Li256ELb1ELb0ELi2EEENS1_19SingleTileSchedulerILb1ELb0ELb0ELi128EEEEEEEEEvNT_6ParamsE --------------------------
	.section	.nv.constant0._ZN7cutlass13device_kernelIN5flash19enable_sm80_to_sm89INS1_16FlashAttnBwdSm80INS1_25CollectiveMainloopBwdSm80ILi2ELi2EN4cute5tupleIJNS5_1CILi64EEENS7_ILi128EEENS7_ILi96EEEEEENS_10bfloat16_tEfNS_4arch4Sm80ELb0ELb0ELb1ELb1ELb1ELb0ELb0ELb0ELi2ELi2ELi4ELi2ELb0EEENS1_21CollectiveEpilogueBwdISB_SC_SE_Li256ELb1ELb0ELi2EEENS1_19SingleTileSchedulerILb1ELb0ELb0ELi128EEEEEEEEEvNT_6ParamsE,"a",@progbits
	.sectionflags	@""
	.align	4
.nv.constant0._ZN7cutlass13device_kernelIN5flash19enable_sm80_to_sm89INS1_16FlashAttnBwdSm80INS1_25CollectiveMainloopBwdSm80ILi2ELi2EN4cute5tupleIJNS5_1CILi64EEENS7_ILi128EEENS7_ILi96EEEEEENS_10bfloat16_tEfNS_4arch4Sm80ELb0ELb0ELb1ELb1ELb1ELb0ELb0ELb0ELi2ELi2ELi4ELi2ELb0EEENS1_21CollectiveEpilogueBwdISB_SC_SE_Li256ELb1ELb0ELi2EEENS1_19SingleTileSchedulerILb1ELb0ELb0ELi128EEEEEEEEEvNT_6ParamsE:
	.zero		976


//--------------------- .nv.constant0._ZN7cutlass13device_kernelIN5flash19enable_sm80_to_sm89INS1_16FlashAttnBwdSm80INS1_25CollectiveMainloopBwdSm80ILi2ELi2EN4cute5tupleIJNS5_1CILi64EEENS7_ILi128EEENS7_ILi96EEEEEENS_10bfloat16_tEfNS_4arch4Sm80ELb0ELb0ELb1ELb1ELb0ELb0ELb0ELb0ELi2ELi2ELi4ELi2ELb0EEENS1_24CollectiveEpilogueBwdGQAISB_fSE_Li256ELb1ELb0EEENS1_19SingleTileSchedulerILb1ELb0ELb0ELi128EEEEEEEEEvNT_6ParamsE --------------------------
	.section	.nv.constant0._ZN7cutlass13device_kernelIN5flash19enable_sm80_to_sm89INS1_16FlashAttnBwdSm80INS1_25CollectiveMainloopBwdSm80ILi2ELi2EN4cute5tupleIJNS5_1CILi64EEENS7_ILi128EEENS7_ILi96EEEEEENS_10bfloat16_tEfNS_4arch4Sm80ELb0ELb0ELb1ELb1ELb0ELb0ELb0ELb0ELi2ELi2ELi4ELi2ELb0EEENS1_24CollectiveEpilogueBwdGQAISB_fSE_Li256ELb1ELb0EEENS1_19SingleTileSchedulerILb1ELb0ELb0ELi128EEEEEEEEEvNT_6ParamsE,"a",@progbits
	.sectionflags	@""
	.align	4
.nv.constant0._ZN7cutlass13device_kernelIN5flash19enable_sm80_to_sm89INS1_16FlashAttnBwdSm80INS1_25CollectiveMainloopBwdSm80ILi2ELi2EN4cute5tupleIJNS5_1CILi64EEENS7_ILi128EEENS7_ILi96EEEEEENS_10bfloat16_tEfNS_4arch4Sm80ELb0ELb0ELb1ELb1ELb0ELb0ELb0ELb0ELi2ELi2ELi4ELi2ELb0EEENS1_24CollectiveEpilogueBwdGQAISB_fSE_Li256ELb1ELb0EEENS1_19SingleTileSchedulerILb1ELb0ELb0ELi128EEEEEEEEEvNT_6ParamsE:
	.zero		984


//--------------------- .nv.constant0._ZN7cutlass13device_kernelIN5flash19enable_sm80_to_sm89INS1_16FlashAttnBwdSm80INS1_25CollectiveMainloopBwdSm80ILi2ELi2EN4cute5tupleIJNS5_1CILi64EEENS7_ILi128EEENS7_ILi96EEEEEENS_10bfloat16_tEfNS_4arch4Sm80ELb0ELb0ELb1ELb1ELb1ELb0ELb0ELb0ELi2ELi2ELi4ELi2ELb0EEENS1_24CollectiveEpilogueBwdGQAISB_fSE_Li256ELb1ELb1EEENS1_19SingleTileSchedulerILb1ELb0ELb0ELi128EEEEEEEEEvNT_6ParamsE --------------------------
	.section	.nv.constant0._ZN7cutlass13device_kernelIN5flash19enable_sm80_to_sm89INS1_16FlashAttnBwdSm80INS1_25CollectiveMainloopBwdSm80ILi2ELi2EN4cute5tupleIJNS5_1CILi64EEENS7_ILi128EEENS7_ILi96EEEEEENS_10bfloat16_tEfNS_4arch4Sm80ELb0ELb0ELb1ELb1ELb1ELb0ELb0ELb0ELi2ELi2ELi4ELi2ELb0EEENS1_24CollectiveEpilogueBwdGQAISB_fSE_Li256ELb1ELb1EEENS1_19SingleTileSchedulerILb1ELb0ELb0ELi128EEEEEEEEEvNT_6ParamsE,"a",@progbits
	.sectionflags	@""
	.align	4
.nv.constant0._ZN7cutlass13device_kernelIN5flash19enable_sm80_to_sm89INS1_16FlashAttnBwdSm80INS1_25CollectiveMainloopBwdSm80ILi2ELi2EN4cute5tupleIJNS5_1CILi64EEENS7_ILi128EEENS7_ILi96EEEEEENS_10bfloat16_tEfNS_4arch4Sm80ELb0ELb0ELb1ELb1ELb1ELb0ELb0ELb0ELi2ELi2ELi4ELi2ELb0EEENS1_24CollectiveEpilogueBwdGQAISB_fSE_Li256ELb1ELb1EEENS1_19SingleTileSchedulerILb1ELb0ELb0ELi128EEEEEEEEEvNT_6ParamsE:
	.zero		984


//--------------------- .nv.constant0._ZN7cutlass13device_kernelIN5flash19enable_sm80_to_sm89INS1_16FlashAttnBwdSm80INS1_25CollectiveMainloopBwdSm80ILi2ELi2EN4cute5tupleIJNS5_1CILi64EEENS7_ILi128EEENS7_ILi96EEEEEENS_10bfloat16_tEfNS_4arch4Sm80ELb0ELb1ELb1ELb0ELb0ELb0ELb0ELb0ELi2ELi2ELi4ELi2ELb0EEENS1_21CollectiveEpilogueBwdISB_SC_SE_Li256ELb0ELb0ELi2EEENS1_19SingleTileSchedulerILb0ELb0ELb0ELi128EEEEEEEEEvNT_6ParamsE --------------------------
	.section	.nv.constant0._ZN7cutlass13device_kernelIN5flash19enable_sm80_to_sm89INS1_16FlashAttnBwdSm80INS1_25CollectiveMainloopBwdSm80ILi2ELi2EN4cute5tupleIJNS5_1CILi64EEENS7_ILi128EEENS7_ILi96EEEEEENS_10bfloat16_tEfNS_4arch4Sm80ELb0ELb1ELb1ELb0ELb0ELb0ELb0ELb0ELi2ELi2ELi4ELi2ELb0EEENS1_21CollectiveEpilogueBwdISB_SC_SE_Li256ELb0ELb0ELi2EEENS1_19SingleTileSchedulerILb0ELb0ELb0ELi128EEEEEEEEEvNT_6ParamsE,"a",@progbits
	.sectionflags	@""
	.align	4
.nv.constant0._ZN7cutlass13device_kernelIN5flash19enable_sm80_to_sm89INS1_16FlashAttnBwdSm80INS1_25CollectiveMainloopBwdSm80ILi2ELi2EN4cute5tupleIJNS5_1CILi64EEENS7_ILi128EEENS7_ILi96EEEEEENS_10bfloat16_tEfNS_4arch4Sm80ELb0ELb1ELb1ELb0ELb0ELb0ELb0ELb0ELi2ELi2ELi4ELi2ELb0EEENS1_21CollectiveEpilogueBwdISB_SC_SE_Li256ELb0ELb0ELi2EEENS1_19SingleTileSchedulerILb0ELb0ELb0ELi128EEEEEEEEEvNT_6ParamsE:
	.zero		976


//--------------------- .nv.constant0._ZN7cutlass13device_kernelIN5flash19enable_sm80_to_sm89INS1_16FlashAttnBwdSm80INS1_25CollectiveMainloopBwdSm80ILi2ELi2EN4cute5tupleIJNS5_1CILi64EEENS7_ILi128EEENS7_ILi96EEEEEENS_10bfloat16_tEfNS_4arch4Sm80ELb0ELb1ELb1ELb0ELb1ELb0ELb0ELb0ELi2ELi2ELi4ELi2ELb0EEENS1_21CollectiveEpilogueBwdISB_SC_SE_Li256ELb0ELb0ELi2EEENS1_19SingleTileSchedulerILb0ELb0ELb0ELi128EEEEEEEEEvNT_6ParamsE --------------------------
	.section	.nv.constant0._ZN7cutlass13device_kernelIN5flash19enable_sm80_to_sm89INS1_16FlashAttnBwdSm80INS1_25CollectiveMainloopBwdSm80ILi2ELi2EN4cute5tupleIJNS5_1CILi64EEENS7_ILi128EEENS7_ILi96EEEEEENS_10bfloat16_tEfNS_4arch4Sm80ELb0ELb1ELb1ELb0ELb1ELb0ELb0ELb0ELi2ELi2ELi4ELi2ELb0EEENS1_21CollectiveEpilogueBwdISB_SC_SE_Li256ELb0ELb0ELi2EEENS1_19SingleTileSchedulerILb0ELb0ELb0ELi128EEEEEEEEEvNT_6ParamsE,"a",@progbits
	.sectionflags	@""
	.align	4
.nv.constant0._ZN7cutlass13device_kernelIN5flash19enable_sm80_to_sm89INS1_16FlashAttnBwdSm80INS1_25CollectiveMainloopBwdSm80ILi2ELi2EN4cute5tupleIJNS5_1CILi64EEENS7_ILi128EEENS7_ILi96EEEEEENS_10bfloat16_tEfNS_4arch4Sm80ELb0ELb1ELb1ELb0ELb1ELb0ELb0ELb0ELi2ELi2ELi4ELi2ELb0EEENS1_21CollectiveEpilogueBwdISB_SC_SE_Li256ELb0ELb0ELi2EEENS1_19SingleTileSchedulerILb0ELb0ELb0ELi128EEEEEEEEEvNT_6ParamsE:
	.zero		976


//--------------------- .nv.constant0._ZN7cutlass13device_kernelIN5flash19enable_sm80_to_sm89INS1_16FlashAttnBwdSm80INS1_25CollectiveMainloopBwdSm80ILi2ELi2EN4cute5tupleIJNS5_1CILi64EEENS7_ILi128EEENS7_ILi96EEEEEENS_10bfloat16_tEfNS_4arch4Sm80ELb0ELb1ELb1ELb0ELb0ELb0ELb0ELb0ELi2ELi2ELi4ELi2ELb0EEENS1_24CollectiveEpilogueBwdGQAISB_fSE_Li256ELb0ELb0EEENS1_19SingleTileSchedulerILb0ELb0ELb0ELi128EEEEEEEEEvNT_6ParamsE --------------------------
	.section	.nv.constant0._ZN7cutlass13device_kernelIN5flash19enable_sm80_to_sm89INS1_16FlashAttnBwdSm80INS1_25CollectiveMainloopBwdSm80ILi2ELi2EN4cute5tupleIJNS5_1CILi64EEENS7_ILi128EEENS7_ILi96EEEEEENS_10bfloat16_tEfNS_4arch4Sm80ELb0ELb1ELb1ELb0ELb0ELb0ELb0ELb0ELi2ELi2ELi4ELi2ELb0EEENS1_24CollectiveEpilogueBwdGQAISB_fSE_Li256ELb0ELb0EEENS1_19SingleTileSchedulerILb0ELb0ELb0ELi128EEEEEEEEEvNT_6ParamsE,"a",@progbits
	.sectionflags	@""
	.align	4
.nv.constant0._ZN7cutlass13device_kernelIN5flash19enable_sm80_to_sm89INS1_16FlashAttnBwdSm80INS1_25CollectiveMainloopBwdSm80ILi2ELi2EN4cute5tupleIJNS5_1CILi64EEENS7_ILi128EEENS7_ILi96EEEEEENS_10bfloat16_tEfNS_4arch4Sm80ELb0ELb1ELb1ELb0ELb0ELb0ELb0ELb0ELi2ELi2ELi4ELi2ELb0EEENS1_24CollectiveEpilogueBwdGQAISB_fSE_Li256ELb0ELb0EEENS1_19SingleTileSchedulerILb0ELb0ELb0ELi128EEEEEEEEEvNT_6ParamsE:
	.zero		984


//--------------------- .nv.constant0._ZN7cutlass13device_kernelIN5flash19enable_sm80_to_sm89INS1_16FlashAttnBwdSm80INS1_25CollectiveMainloopBwdSm80ILi2ELi2EN4cute5tupleIJNS5_1CILi64EEENS7_ILi128EEENS7_ILi96EEEEEENS_10bfloat16_tEfNS_4arch4Sm80ELb0ELb1ELb1ELb0ELb1ELb0ELb0ELb0ELi2ELi2ELi4ELi2ELb0EEENS1_24CollectiveEpilogueBwdGQAISB_fSE_Li256ELb0ELb1EEENS1_19SingleTileSchedulerILb0ELb0ELb0ELi128EEEEEEEEEvNT_6ParamsE --------------------------
	.section	.nv.constant0._ZN7cutlass13device_kernelIN5flash19enable_sm80_to_sm89INS1_16FlashAttnBwdSm80INS1_25CollectiveMainloopBwdSm80ILi2ELi2EN4cute5tupleIJNS5_1CILi64EEENS7_ILi128EEENS7_ILi96EEEEEENS_10bfloat16_tEfNS_4arch4Sm80ELb0ELb1ELb1ELb0ELb1ELb0ELb0ELb0ELi2ELi2ELi4ELi2ELb0EEENS1_24CollectiveEpilogueBwdGQAISB_fSE_Li256ELb0ELb1EEENS1_19SingleTileSchedulerILb0ELb0ELb0ELi128EEEEEEEEEvNT_6ParamsE,"a",@progbits
	.sectionflags	@""
	.align	4
.nv.constant0._ZN7cutlass13device_kernelIN5flash19enable_sm80_to_sm89INS1_16FlashAttnBwdSm80INS1_25CollectiveMainloopBwdSm80ILi2ELi2EN4cute5tupleIJNS5_1CILi64EEENS7_ILi128EEENS7_ILi96EEEEEENS_10bfloat16_tEfNS_4arch4Sm80ELb0ELb1ELb1ELb0ELb1ELb0ELb0ELb0ELi2ELi2ELi4ELi2ELb0EEENS1_24CollectiveEpilogueBwdGQAISB_fSE_Li256ELb0ELb1EEENS1_19SingleTileSchedulerILb0ELb0ELb0ELi128EEEEEEEEEvNT_6ParamsE:
	.zero		984


//--------------------- .nv.constant0._ZN7cutlass13device_kernelIN5flash19enable_sm80_to_sm89INS1_16FlashAttnBwdSm80INS1_25CollectiveMainloopBwdSm80ILi2ELi2EN4cute5tupleIJNS5_1CILi64EEENS7_ILi128EEENS7_ILi96EEEEEENS_10bfloat16_tEfNS_4arch4Sm80ELb0ELb1ELb1ELb1ELb0ELb0ELb0ELb0ELi2ELi2ELi4ELi2ELb0EEENS1_21CollectiveEpilogueBwdISB_SC_SE_Li256ELb1ELb0ELi2EEENS1_19SingleTileSchedulerILb1ELb0ELb0ELi128EEEEEEEEEvNT_6ParamsE --------------------------
	.section	.nv.constant0._ZN7cutlass13device_kernelIN5flash19enable_sm80_to_sm89INS1_16FlashAttnBwdSm80INS1_25CollectiveMainloopBwdSm80ILi2ELi2EN4cute5tupleIJNS5_1CILi64EEENS7_ILi128EEENS7_ILi96EEEEEENS_10bfloat16_tEfNS_4arch4Sm80ELb0ELb1ELb1ELb1ELb0ELb0ELb0ELb0ELi2ELi2ELi4ELi2ELb0EEENS1_21CollectiveEpilogueBwdISB_SC_SE_Li256ELb1ELb0ELi2EEENS1_19SingleTileSchedulerILb1ELb0ELb0ELi128EEEEEEEEEvNT_6ParamsE,"a",@progbits
	.sectionflags	@""
	.align	4
.nv.constant0._ZN7cutlass13device_kernelIN5flash19enable_sm80_to_sm89INS1_16FlashAttnBwdSm80INS1_25CollectiveMainloopBwdSm80ILi2ELi2EN4cute5tupleIJNS5_1CILi64EEENS7_ILi128EEENS7_ILi96EEEEEENS_10bfloat16_tEfNS_4arch4Sm80ELb0ELb1ELb1ELb1ELb0ELb0ELb0ELb0ELi2ELi2ELi4ELi2ELb0EEENS1_21CollectiveEpilogueBwdISB_SC_SE_Li256ELb1ELb0ELi2EEENS1_19SingleTileSchedulerILb1ELb0ELb0ELi128EEEEEEEEEvNT_6ParamsE:
	.zero		976


//--------------------- .nv.constant0._ZN7cutlass13device_kernelIN5flash19enable_sm80_to_sm89INS1_16FlashAttnBwdSm80INS1_25CollectiveMainloopBwdSm80ILi2ELi2EN4cute5tupleIJNS5_1CILi64EEENS7_ILi128EEENS7_ILi96EEEEEENS_10bfloat16_tEfNS_4arch4Sm80ELb0ELb1ELb1ELb1ELb1ELb0ELb0ELb0ELi2ELi2ELi4ELi2ELb0EEENS1_21CollectiveEpilogueBwdISB_SC_SE_Li256ELb1ELb0ELi2EEENS1_19SingleTileSchedulerILb1ELb0ELb0ELi128EEEEEEEEEvNT_6ParamsE --------------------------
	.section	.nv.constant0._ZN7cutlass13device_kernelIN5flash19enable_sm80_to_sm89INS1_16FlashAttnBwdSm80INS1_25CollectiveMainloopBwdSm80ILi2ELi2EN4cute5tupleIJNS5_1CILi64EEENS7_ILi128EEENS7_ILi96EEEEEENS_10bfloat16_tEfNS_4arch4Sm80ELb0ELb1ELb1ELb1ELb1ELb0ELb0ELb0ELi2ELi2ELi4ELi2ELb0EEENS1_21CollectiveEpilogueBwdISB_SC_SE_Li256ELb1ELb0ELi2EEENS1_19SingleTileSchedulerILb1ELb0ELb0ELi128EEEEEEEEEvNT_6ParamsE,"a",@progbits
	.sectionflags	@""
	.align	4
.nv.constant0._ZN7cutlass13device_kernelIN5flash19enable_sm80_to_sm89INS1_16FlashAttnBwdSm80INS1_25CollectiveMainloopBwdSm80ILi2ELi2EN4cute5tupleIJNS5_1CILi64EEENS7_ILi128EEENS7_ILi96EEEEEENS_10bfloat16_tEfNS_4arch4Sm80ELb0ELb1ELb1ELb1ELb1ELb0ELb0ELb0ELi2ELi2ELi4ELi2ELb0EEENS1_21CollectiveEpilogueBwdISB_SC_SE_Li256ELb1ELb0ELi2EEENS1_19SingleTileSchedulerILb1ELb0ELb0ELi128EEEEEEEEEvNT_6ParamsE:
	.zero		976


//--------------------- .nv.constant0._ZN7cutlass13device_kernelIN5flash19enable_sm80_to_sm89INS1_16FlashAttnBwdSm80INS1_25CollectiveMainloopBwdSm80ILi2ELi2EN4cute5tupleIJNS5_1CILi64EEENS7_ILi128EEENS7_ILi96EEEEEENS_10bfloat16_tEfNS_4arch4Sm80ELb0ELb1ELb1ELb1ELb0ELb0ELb0ELb0ELi2ELi2ELi4ELi2ELb0EEENS1_24CollectiveEpilogueBwdGQAISB_fSE_Li256ELb1ELb0EEENS1_19SingleTileSchedulerILb1ELb0ELb0ELi128EEEEEEEEEvNT_6ParamsE --------------------------
	.section	.nv.constant0._ZN7cutlass13device_kernelIN5flash19enable_sm80_to_sm89INS1_16FlashAttnBwdSm80INS1_25CollectiveMainloopBwdSm80ILi2ELi2EN4cute5tupleIJNS5_1CILi64EEENS7_ILi128EEENS7_ILi96EEEEEENS_10bfloat16_tEfNS_4arch4Sm80ELb0ELb1ELb1ELb1ELb0ELb0ELb0ELb0ELi2ELi2ELi4ELi2ELb0EEENS1_24CollectiveEpilogueBwdGQAISB_fSE_Li256ELb1ELb0EEENS1_19SingleTileSchedulerILb1ELb0ELb0ELi128EEEEEEEEEvNT_6ParamsE,"a",@progbits
	.sectionflags	@""
	.align	4
.nv.constant0._ZN7cutlass13device_kernelIN5flash19enable_sm80_to_sm89INS1_16FlashAttnBwdSm80INS1_25CollectiveMainloopBwdSm80ILi2ELi2EN4cute5tupleIJNS5_1CILi64EEENS7_ILi128EEENS7_ILi96EEEEEENS_10bfloat16_tEfNS_4arch4Sm80ELb0ELb1ELb1ELb1ELb0ELb0ELb0ELb0ELi2ELi2ELi4ELi2ELb0EEENS1_24CollectiveEpilogueBwdGQAISB_fSE_Li256ELb1ELb0EEENS1_19SingleTileSchedulerILb1ELb0ELb0ELi128EEEEEEEEEvNT_6ParamsE:
	.zero		984


//--------------------- .nv.constant0._ZN7cutlass13device_kernelIN5flash19enable_sm80_to_sm89INS1_16FlashAttnBwdSm80INS1_25CollectiveMainloopBwdSm80ILi2ELi2EN4cute5tupleIJNS5_1CILi64EEENS7_ILi128EEENS7_ILi96EEEEEENS_10bfloat16_tEfNS_4arch4Sm80ELb0ELb1ELb1ELb1ELb1ELb0ELb0ELb0ELi2ELi2ELi4ELi2ELb0EEENS1_24CollectiveEpilogueBwdGQAISB_fSE_Li256ELb1ELb1EEENS1_19SingleTileSchedulerILb1ELb0ELb0ELi128EEEEEEEEEvNT_6ParamsE --------------------------
	.section	.nv.constant0._ZN7cutlass13device_kernelIN5flash19enable_sm80_to_sm89INS1_16FlashAttnBwdSm80INS1_25CollectiveMainloopBwdSm80ILi2ELi2EN4cute5tupleIJNS5_1CILi64EEENS7_ILi128EEENS7_ILi96EEEEEENS_10bfloat16_tEfNS_4arch4Sm80ELb0ELb1ELb1ELb1ELb1ELb0ELb0ELb0ELi2ELi2ELi4ELi2ELb0EEENS1_24CollectiveEpilogueBwdGQAISB_fSE_Li256ELb1ELb1EEENS1_19SingleTileSchedulerILb1ELb0ELb0ELi128EEEEEEEEEvNT_6ParamsE,"a",@progbits
	.sectionflags	@""
	.align	4
.nv.constant0._ZN7cutlass13device_kernelIN5flash19enable_sm80_to_sm89INS1_16FlashAttnBwdSm80INS1_25CollectiveMainloopBwdSm80ILi2ELi2EN4cute5tupleIJNS5_1CILi64EEENS7_ILi128EEENS7_ILi96EEEEEENS_10bfloat16_tEfNS_4arch4Sm80ELb0ELb1ELb1ELb1ELb1ELb0ELb0ELb0ELi2ELi2ELi4ELi2ELb0EEENS1_24CollectiveEpilogueBwdGQAISB_fSE_Li256ELb1ELb1EEENS1_19SingleTileSchedulerILb1ELb0ELb0ELi128EEEEEEEEEvNT_6ParamsE:
	.zero		984


//--------------------- .nv.constant0._ZN7cutlass13device_kernelIN5flash19enable_sm80_to_sm89INS1_16FlashAttnBwdSm80INS1_25CollectiveMainloopBwdSm80ILi2ELi2EN4cute5tupleIJNS5_1CILi64EEENS7_ILi128EEENS7_ILi96EEEEEENS_10bfloat16_tEfNS_4arch4Sm80ELb1ELb0ELb1ELb0ELb0ELb0ELb0ELb0ELi2ELi2ELi4ELi2ELb0EEENS1_21CollectiveEpilogueBwdISB_SC_SE_Li256ELb0ELb0ELi2EEENS1_25SingleTileBwdLPTSchedulerILb0ELi128ELb0EEEEEEEEEvNT_6ParamsE --------------------------
	.section	.nv.constant0._ZN7cutlass13device_kernelIN5flash19enable_sm80_to_sm89INS1_16FlashAttnBwdSm80INS1_25CollectiveMainloopBwdSm80ILi2ELi2EN4cute5tupleIJNS5_1CILi64EEENS7_ILi128EEENS7_ILi96EEEEEENS_10bfloat16_tEfNS_4arch4Sm80ELb1ELb0ELb1ELb0ELb0ELb0ELb0ELb0ELi2ELi2ELi4ELi2ELb0EEENS1_21CollectiveEpilogueBwdISB_SC_SE_Li256ELb0ELb0ELi2EEENS1_25SingleTileBwdLPTSchedulerILb0ELi128ELb0EEEEEEEEEvNT_6ParamsE,"a",@progbits
	.sectionflags	@""
	.align	4
.nv.constant0._ZN7cutlass13device_kernelIN5flash19enable_sm80_to_sm89INS1_16FlashAttnBwdSm80INS1_25CollectiveMainloopBwdSm80ILi2ELi2EN4cute5tupleIJNS5_1CILi64EEENS7_ILi128EEENS7_ILi96EEEEEENS_10bfloat16_tEfNS_4arch4Sm80ELb1ELb0ELb1ELb0ELb0ELb0ELb0ELb0ELi2ELi2ELi4ELi2ELb0EEENS1_21CollectiveEpilogueBwdISB_SC_SE_Li256ELb0ELb0ELi2EEENS1_25SingleTileBwdLPTSchedulerILb0ELi128ELb0EEEEEEEEEvNT_6ParamsE:
	.zero		1000


//--------------------- .nv.constant0._ZN7cutlass13device_kernelIN5flash19enable_sm80_to_sm89INS1_16FlashAttnBwdSm80INS1_25CollectiveMainloopBwdSm80ILi2ELi2EN4cute5tupleIJNS5_1CILi64EEENS7_ILi128EEENS7_ILi96EEEEEENS_10bfloat16_tEfNS_4arch4Sm80ELb1ELb0ELb1ELb0ELb1ELb0ELb0ELb0ELi2ELi2ELi4ELi2ELb0EEENS1_21CollectiveEpilogueBwdISB_SC_SE_Li256ELb0ELb0ELi2EEENS1_25SingleTileBwdLPTSchedulerILb0ELi128ELb1EEEEEEEEEvNT_6ParamsE --------------------------
	.section	.nv.constant0._ZN7cutlass13device_kernelIN5flash19enable_sm80_to_sm89INS1_16FlashAttnBwdSm80INS1_25CollectiveMainloopBwdSm80ILi2ELi2EN4cute5tupleIJNS5_1CILi64EEENS7_ILi128EEENS7_ILi96EEEEEENS_10bfloat16_tEfNS_4arch4Sm80ELb1ELb0ELb1ELb0ELb1ELb0ELb0ELb0ELi2ELi2ELi4ELi2ELb0EEENS1_21CollectiveEpilogueBwdISB_SC_SE_Li256ELb0ELb0ELi2EEENS1_25SingleTileBwdLPTSchedulerILb0ELi128ELb1EEEEEEEEEvNT_6ParamsE,"a",@progbits
	.sectionflags	@""
	.align	4
.nv.constant0._ZN7cutlass13device_kernelIN5flash19enable_sm80_to_sm89INS1_16FlashAttnBwdSm80INS1_25CollectiveMainloopBwdSm80ILi2ELi2EN4cute5tupleIJNS5_1CILi64EEENS7_ILi128EEENS7_ILi96EEEEEENS_10bfloat16_tEfNS_4arch4Sm80ELb1ELb0ELb1ELb0ELb1ELb0ELb0ELb0ELi2ELi2ELi4ELi2ELb0EEENS1_21CollectiveEpilogueBwdISB_SC_SE_Li256ELb0ELb0ELi2EEENS1_25SingleTileBwdLPTSchedulerILb0ELi128ELb1EEEEEEEEEvNT_6ParamsE:
	.zero		1000


//--------------------- .nv.constant0._ZN7cutlass13device_kernelIN5flash19enable_sm80_to_sm89INS1_16FlashAttnBwdSm80INS1_25CollectiveMainloopBwdSm80ILi2ELi2EN4cute5tupleIJNS5_1CILi64EEENS7_ILi128EEENS7_ILi96EEEEEENS_10bfloat16_tEfNS_4arch4Sm80ELb1ELb0ELb1ELb0ELb0ELb0ELb0ELb0ELi2ELi2ELi4ELi2ELb0EEENS1_24CollectiveEpilogueBwdGQAISB_fSE_Li256ELb0ELb0EEENS1_25SingleTileBwdLPTSchedulerILb0ELi128ELb0EEEEEEEEEvNT_6ParamsE --------------------------
	.section	.nv.constant0._ZN7cutlass13device_kernelIN5flash19enable_sm80_to_sm89INS1_16FlashAttnBwdSm80INS1_25CollectiveMainloopBwdSm80ILi2ELi2EN4cute5tupleIJNS5_1CILi64EEENS7_ILi128EEENS7_ILi96EEEEEENS_10bfloat16_tEfNS_4arch4Sm80ELb1ELb0ELb1ELb0ELb0ELb0ELb0ELb0ELi2ELi2ELi4ELi2ELb0EEENS1_24CollectiveEpilogueBwdGQAISB_fSE_Li256ELb0ELb0EEENS1_25SingleTileBwdLPTSchedulerILb0ELi128ELb0EEEEEEEEEvNT_6ParamsE,"a",@progbits
	.sectionflags	@""
	.align	4
.nv.constant0._ZN7cutlass13device_kernelIN5flash19enable_sm80_to_sm89INS1_16FlashAttnBwdSm80INS1_25CollectiveMainloopBwdSm80ILi2ELi2EN4cute5tupleIJNS5_1CILi64EEENS7_ILi128EEENS7_ILi96EEEEEENS_10bfloat16_tEfNS_4arch4Sm80ELb1ELb0ELb1ELb0ELb0ELb0ELb0ELb0ELi2ELi2ELi4ELi2ELb0EEENS1_24CollectiveEpilogueBwdGQAISB_fSE_Li256ELb0ELb0EEENS1_25SingleTileBwdLPTSchedulerILb0ELi128ELb0EEEEEEEEEvNT_6ParamsE:
	.zero		1008


//--------------------- .nv.constant0._ZN7cutlass13device_kernelIN5flash19enable_sm80_to_sm89INS1_16FlashAttnBwdSm80INS1_25CollectiveMainloopBwdSm80ILi2ELi2EN4cute5tupleIJNS5_1CILi64EEENS7_ILi128EEENS7_ILi96EEEEEENS_10bfloat16_tEfNS_4arch4Sm80ELb1ELb0ELb1ELb0ELb1ELb0ELb0ELb0ELi2ELi2ELi4ELi2ELb0EEENS1_24CollectiveEpilogueBwdGQAISB_fSE_Li256ELb0ELb1EEENS1_25SingleTileBwdLPTSchedulerILb0ELi128ELb1EEEEEEEEEvNT_6ParamsE --------------------------
	.section	.nv.constant0._ZN7cutlass13device_kernelIN5flash19enable_sm80_to_sm89INS1_16FlashAttnBwdSm80INS1_25CollectiveMainloopBwdSm80ILi2ELi2EN4cute5tupleIJNS5_1CILi64EEENS7_ILi128EEENS7_ILi96EEEEEENS_10bfloat16_tEfNS_4arch4Sm80ELb1ELb0ELb1ELb0ELb1ELb0ELb0ELb0ELi2ELi2ELi4ELi2ELb0EEENS1_24CollectiveEpilogueBwdGQAISB_fSE_Li256ELb0ELb1EEENS1_25SingleTileBwdLPTSchedulerILb0ELi128ELb1EEEEEEEEEvNT_6ParamsE,"a",@progbits
	.sectionflags	@""
	.align	4
.nv.constant0._ZN7cutlass13device_kernelIN5flash19enable_sm80_to_sm89INS1_16FlashAttnBwdSm80INS1_25CollectiveMainloopBwdSm80ILi2ELi2EN4cute5tupleIJNS5_1CILi64EEENS7_ILi128EEENS7_ILi96EEEEEENS_10bfloat16_tEfNS_4arch4Sm80ELb1ELb0ELb1ELb0ELb1ELb0ELb0ELb0ELi2ELi2ELi4ELi2ELb0EEENS1_24CollectiveEpilogueBwdGQAISB_fSE_Li256ELb0ELb1EEENS1_25SingleTileBwdLPTSchedulerILb0ELi128ELb1EEEEEEEEEvNT_6ParamsE:
	.zero		1008


//--------------------- .nv.constant0._ZN7cutlass13device_kernelIN5flash22FlashAttnBwdPreprocessIN4cute5tupleIJNS3_1CILi64EEENS5_ILi96EEEEEENS_10bfloat16_tEfNS_4arch4Sm80ELb1ELb0EEEEEvNT_6ParamsE --------------------------
	.section	.nv.constant0._ZN7cutlass13device_kernelIN5flash22FlashAttnBwdPreprocessIN4cute5tupleIJNS3_1CILi64EEENS5_ILi96EEEEEENS_10bfloat16_tEfNS_4arch4Sm80ELb1ELb0EEEEEvNT_6ParamsE,"a",@progbits
	.sectionflags	@""
	.align	4
.nv.constant0._ZN7cutlass13device_kernelIN5flash22FlashAttnBwdPreprocessIN4cute5tupleIJNS3_1CILi64EEENS5_ILi96EEEEEENS_10bfloat16_tEfNS_4arch4Sm80ELb1ELb0EEEEEvNT_6ParamsE:
	.zero		592


//--------------------- .nv.constant0._ZN7cutlass13device_kernelIN5flash19enable_sm80_to_sm89INS1_16FlashAttnBwdSm80INS1_25CollectiveMainloopBwdSm80ILi2ELi2EN4cute5tupleIJNS5_1CILi64EEENS7_ILi128EEENS7_ILi96EEEEEENS_10bfloat16_tEfNS_4arch4Sm80ELb1ELb0ELb1ELb1ELb0ELb0ELb0ELb0ELi2ELi2ELi4ELi2ELb0EEENS1_21CollectiveEpilogueBwdISB_SC_SE_Li256ELb1ELb0ELi2EEENS1_25SingleTileBwdLPTSchedulerILb1ELi128ELb0EEEEEEEEEvNT_6ParamsE --------------------------
	.section	.nv.constant0._ZN7cutlass13device_kernelIN5flash19enable_sm80_to_sm89INS1_16FlashAttnBwdSm80INS1_25CollectiveMainloopBwdSm80ILi2ELi2EN4cute5tupleIJNS5_1CILi64EEENS7_ILi128EEENS7_ILi96EEEEEENS_10bfloat16_tEfNS_4arch4Sm80ELb1ELb0ELb1ELb1ELb0ELb0ELb0ELb0ELi2ELi2ELi4ELi2ELb0EEENS1_21CollectiveEpilogueBwdISB_SC_SE_Li256ELb1ELb0ELi2EEENS1_25SingleTileBwdLPTSchedulerILb1ELi128ELb0EEEEEEEEEvNT_6ParamsE,"a",@progbits
	.sectionflags	@""
	.align	4
.nv.constant0._ZN7cutlass13device_kernelIN5flash19enable_sm80_to_sm89INS1_16FlashAttnBwdSm80INS1_25CollectiveMainloopBwdSm80ILi2ELi2EN4cute5tupleIJNS5_1CILi64EEENS7_ILi128EEENS7_ILi96EEEEEENS_10bfloat16_tEfNS_4arch4Sm80ELb1ELb0ELb1ELb1ELb0ELb0ELb0ELb0ELi2ELi2ELi4ELi2ELb0EEENS1_21CollectiveEpilogueBwdISB_SC_SE_Li256ELb1ELb0ELi2EEENS1_25SingleTileBwdLPTSchedulerILb1ELi128ELb0EEEEEEEEEvNT_6ParamsE:
	.zero		1000


//--------------------- .nv.constant0._ZN7cutlass13device_kernelIN5flash19enable_sm80_to_sm89INS1_16FlashAttnBwdSm80INS1_25CollectiveMainloopBwdSm80ILi2ELi2EN4cute5tupleIJNS5_1CILi64EEENS7_ILi128EEENS7_ILi96EEEEEENS_10bfloat16_tEfNS_4arch4Sm80ELb1ELb0ELb1ELb1ELb1ELb0ELb0ELb0ELi2ELi2ELi4ELi2ELb0EEENS1_21CollectiveEpilogueBwdISB_SC_SE_Li256ELb1ELb0ELi2EEENS1_25SingleTileBwdLPTSchedulerILb1ELi128ELb1EEEEEEEEEvNT_6ParamsE --------------------------
	.section	.nv.constant0._ZN7cutlass13device_kernelIN5flash19enable_sm80_to_sm89INS1_16FlashAttnBwdSm80INS1_25CollectiveMainloopBwdSm80ILi2ELi2EN4cute5tupleIJNS5_1CILi64EEENS7_ILi128EEENS7_ILi96EEEEEENS_10bfloat16_tEfNS_4arch4Sm80ELb1ELb0ELb1ELb1ELb1ELb0ELb0ELb0ELi2ELi2ELi4ELi2ELb0EEENS1_21CollectiveEpilogueBwdISB_SC_SE_Li256ELb1ELb0ELi2EEENS1_25SingleTileBwdLPTSchedulerILb1ELi128ELb1EEEEEEEEEvNT_6ParamsE,"a",@progbits
	.sectionflags	@""
	.align	4
.nv.constant0._ZN7cutlass13device_kernelIN5flash19enable_sm80_to_sm89INS1_16FlashAttnBwdSm80INS1_25CollectiveMainloopBwdSm80ILi2ELi2EN4cute5tupleIJNS5_1CILi64EEENS7_ILi128EEENS7_ILi96EEEEEENS_10bfloat16_tEfNS_4arch4Sm80ELb1ELb0ELb1ELb1ELb1ELb0ELb0ELb0ELi2ELi2ELi4ELi2ELb0EEENS1_21CollectiveEpilogueBwdISB_SC_SE_Li256ELb1ELb0ELi2EEENS1_25SingleTileBwdLPTSchedulerILb1ELi128ELb1EEEEEEEEEvNT_6ParamsE:
	.zero		1000


//--------------------- .nv.constant0._ZN7cutlass13device_kernelIN5flash19enable_sm80_to_sm89INS1_16FlashAttnBwdSm80INS1_25CollectiveMainloopBwdSm80ILi2ELi2EN4cute5tupleIJNS5_1CILi64EEENS7_ILi128EEENS7_ILi96EEEEEENS_10bfloat16_tEfNS_4arch4Sm80ELb1ELb0ELb1ELb1ELb0ELb0ELb0ELb0ELi2ELi2ELi4ELi2ELb0EEENS1_24CollectiveEpilogueBwdGQAISB_fSE_Li256ELb1ELb0EEENS1_25SingleTileBwdLPTSchedulerILb1ELi128ELb0EEEEEEEEEvNT_6ParamsE --------------------------
	.section	.nv.constant0._ZN7cutlass13device_kernelIN5flash19enable_sm80_to_sm89INS1_16FlashAttnBwdSm80INS1_25CollectiveMainloopBwdSm80ILi2ELi2EN4cute5tupleIJNS5_1CILi64EEENS7_ILi128EEENS7_ILi96EEEEEENS_10bfloat16_tEfNS_4arch4Sm80ELb1ELb0ELb1ELb1ELb0ELb0ELb0ELb0ELi2ELi2ELi4ELi2ELb0EEENS1_24CollectiveEpilogueBwdGQAISB_fSE_Li256ELb1ELb0EEENS1_25SingleTileBwdLPTSchedulerILb1ELi128ELb0EEEEEEEEEvNT_6ParamsE,"a",@progbits
	.sectionflags	@""
	.align	4
.nv.constant0._ZN7cutlass13device_kernelIN5flash19enable_sm80_to_sm89INS1_16FlashAttnBwdSm80INS1_25CollectiveMainloopBwdSm80ILi2ELi2EN4cute5tupleIJNS5_1CILi64EEENS7_ILi128EEENS7_ILi96EEEEEENS_10bfloat16_tEfNS_4arch4Sm80ELb1ELb0ELb1ELb1ELb0ELb0ELb0ELb0ELi2ELi2ELi4ELi2ELb0EEENS1_24CollectiveEpilogueBwdGQAISB_fSE_Li256ELb1ELb0EEENS1_25SingleTileBwdLPTSchedulerILb1ELi128ELb0EEEEEEEEEvNT_6ParamsE:
	.zero		1008


//--------------------- .nv.constant0._ZN7cutlass13device_kernelIN5flash32FlashAttnBwdPostprocessConvertdQIN4cute5tupleIJNS3_1CILi128EEENS5_ILi96EEEEEENS_10bfloat16_tEfNS_4arch4Sm80ELi256ENS3_8TiledMMAINS3_8MMA_AtomIJNS3_30SM80_16x8x16_F32BF16BF16F32_TNEEEENS3_6LayoutINS4_IJNS5_ILi4EEENS5_ILi2EEENS5_ILi1EEEEEENS4_IJSJ_SH_NS5_ILi0EEEEEEEENS4_IJNS5_ILi64EEENS5_ILi32EEENS5_ILi16EEEEEEEELb0EEEEEvNT_6ParamsE --------------------------
	.section	.nv.constant0._ZN7cutlass13device_kernelIN5flash32FlashAttnBwdPostprocessConvertdQIN4cute5tupleIJNS3_1CILi128EEENS5_ILi96EEEEEENS_10bfloat16_tEfNS_4arch4Sm80ELi256ENS3_8TiledMMAINS3_8MMA_AtomIJNS3_30SM80_16x8x16_F32BF16BF16F32_TNEEEENS3_6LayoutINS4_IJNS5_ILi4EEENS5_ILi2EEENS5_ILi1EEEEEENS4_IJSJ_SH_NS5_ILi0EEEEEEEENS4_IJNS5_ILi64EEENS5_ILi32EEENS5_ILi16EEEEEEEELb0EEEEEvNT_6ParamsE,"a",@progbits
	.sectionflags	@""
	.align	4
.nv.constant0._ZN7cutlass13device_kernelIN5flash32FlashAttnBwdPostprocessConvertdQIN4cute5tupleIJNS3_1CILi128EEENS5_ILi96EEEEEENS_10bfloat16_tEfNS_4arch4Sm80ELi256ENS3_8TiledMMAINS3_8MMA_AtomIJNS3_30SM80_16x8x16_F32BF16BF16F32_TNEEEENS3_6LayoutINS4_IJNS5_ILi4EEENS5_ILi2EEENS5_ILi1EEEEEENS4_IJSJ_SH_NS5_ILi0EEEEEEEENS4_IJNS5_ILi64EEENS5_ILi32EEENS5_ILi16EEEEEEEELb0EEEEEvNT_6ParamsE:
	.zero		464


//--------------------- .nv.constant0._ZN7cutlass13device_kernelIN5flash32FlashAttnBwdPostprocessConvertdQIN4cute5tupleIJNS3_1CILi64EEENS5_ILi96EEEEEENS_10bfloat16_tEfNS_4arch4Sm80ELi256ENS3_8TiledMMAINS3_8MMA_AtomIJNS3_30SM80_16x8x16_F32BF16BF16F32_TNEEEENS3_6LayoutINS4_IJNS5_ILi2EEENS5_ILi4EEENS5_ILi1EEEEEENS4_IJSJ_SH_NS5_ILi0EEEEEEEENS4_IJNS5_ILi32EEESO_NS5_ILi16EEEEEEEELb0EEEEEvNT_6ParamsE --------------------------
	.section	.nv.constant0._ZN7cutlass13device_kernelIN5flash32FlashAttnBwdPostprocessConvertdQIN4cute5tupleIJNS3_1CILi64EEENS5_ILi96EEEEEENS_10bfloat16_tEfNS_4arch4Sm80ELi256ENS3_8TiledMMAINS3_8MMA_AtomIJNS3_30SM80_16x8x16_F32BF16BF16F32_TNEEEENS3_6LayoutINS4_IJNS5_ILi2EEENS5_ILi4EEENS5_ILi1EEEEEENS4_IJSJ_SH_NS5_ILi0EEEEEEEENS4_IJNS5_ILi32EEESO_NS5_ILi16EEEEEEEELb0EEEEEvNT_6ParamsE,"a",@progbits
	.sectionflags	@""
	.align	4
.nv.constant0._ZN7cutlass13device_kernelIN5flash32FlashAttnBwdPostprocessConvertdQIN4cute5tupleIJNS3_1CILi64EEENS5_ILi96EEEEEENS_10bfloat16_tEfNS_4arch4Sm80ELi256ENS3_8TiledMMAINS3_8MMA_AtomIJNS3_30SM80_16x8x16_F32BF16BF16F32_TNEEEENS3_6LayoutINS4_IJNS5_ILi2EEENS5_ILi4EEENS5_ILi1EEEEEENS4_IJSJ_SH_NS5_ILi0EEEEEEEENS4_IJNS5_ILi32EEESO_NS5_ILi16EEEEEEEELb0EEEEEvNT_6ParamsE:
	.zero		464


//--------------------- .nv.constant0._ZN7cutlass13device_kernelIN5flash19enable_sm80_to_sm89INS1_16FlashAttnBwdSm80INS1_25CollectiveMainloopBwdSm80ILi2ELi2EN4cute5tupleIJNS5_1CILi64EEENS7_ILi128EEENS7_ILi96EEEEEENS_10bfloat16_tEfNS_4arch4Sm80ELb1ELb0ELb1ELb1ELb1ELb0ELb0ELb0ELi2ELi2ELi4ELi2ELb0EEENS1_24CollectiveEpilogueBwdGQAISB_fSE_Li256ELb1ELb1EEENS1_25SingleTileBwdLPTSchedulerILb1ELi128ELb1EEEEEEEEEvNT_6ParamsE --------------------------
	.section	.nv.constant0._ZN7cutlass13device_kernelIN5flash19enable_sm80_to_sm89INS1_16FlashAttnBwdSm80INS1_25CollectiveMainloopBwdSm80ILi2ELi2EN4cute5tupleIJNS5_1CILi64EEENS7_ILi128EEENS7_ILi96EEEEEENS_10bfloat16_tEfNS_4arch4Sm80ELb1ELb0ELb1ELb1ELb1ELb0ELb0ELb0ELi2ELi2ELi4ELi2ELb0EEENS1_24CollectiveEpilogueBwdGQAISB_fSE_Li256ELb1ELb1EEENS1_25SingleTileBwdLPTSchedulerILb1ELi128ELb1EEEEEEEEEvNT_6ParamsE,"a",@progbits
	.sectionflags	@""
	.align	4
.nv.constant0._ZN7cutlass13device_kernelIN5flash19enable_sm80_to_sm89INS1_16FlashAttnBwdSm80INS1_25CollectiveMainloopBwdSm80ILi2ELi2EN4cute5tupleIJNS5_1CILi64EEENS7_ILi128EEENS7_ILi96EEEEEENS_10bfloat16_tEfNS_4arch4Sm80ELb1ELb0ELb1ELb1ELb1ELb0ELb0ELb0ELi2ELi2ELi4ELi2ELb0EEENS1_24CollectiveEpilogueBwdGQAISB_fSE_Li256ELb1ELb1EEENS1_25SingleTileBwdLPTSchedulerILb1ELi128ELb1EEEEEEEEEvNT_6ParamsE:
	.zero		1008


//--------------------- .nv.constant0._ZN7cutlass13device_kernelIN5flash22FlashAttnBwdPreprocessIN4cute5tupleIJNS3_1CILi64EEENS5_ILi96EEEEEENS_10bfloat16_tEfNS_4arch4Sm80ELb1ELb1EEEEEvNT_6ParamsE --------------------------
	.section	.nv.constant0._ZN7cutlass13device_kernelIN5flash22FlashAttnBwdPreprocessIN4cute5tupleIJNS3_1CILi64EEENS5_ILi96EEEEEENS_10bfloat16_tEfNS_4arch4Sm80ELb1ELb1EEEEEvNT_6ParamsE,"a",@progbits
	.sectionflags	@""
	.align	4
.nv.constant0._ZN7cutlass13device_kernelIN5flash22FlashAttnBwdPreprocessIN4cute5tupleIJNS3_1CILi64EEENS5_ILi96EEEEEENS_10bfloat16_tEfNS_4arch4Sm80ELb1ELb1EEEEEvNT_6ParamsE:
	.zero		592


//--------------------- .text._ZN7cutlass13device_kernelIN5flash19enable_sm80_to_sm89INS1_16FlashAttnBwdSm80INS1_25CollectiveMainloopBwdSm80ILi2ELi1EN4cute5tupleIJNS5_1CILi64EEENS7_ILi128EEENS7_ILi96EEEEEENS_10bfloat16_tEfNS_4arch4Sm80ELb0ELb0ELb1ELb0ELb0ELb0ELb0ELb0ELi2ELi2ELi4ELi2ELb1EEENS1_21CollectiveEpilogueBwdISB_SC_SE_Li256ELb0ELb0ELi2EEENS1_19SingleTileSchedulerILb0ELb0ELb0ELi128EEEEEEEEEvNT_6ParamsE --------------------------
	.section	.text._ZN7cutlass13device_kernelIN5flash19enable_sm80_to_sm89INS1_16FlashAttnBwdSm80INS1_25CollectiveMainloopBwdSm80ILi2ELi1EN4cute5tupleIJNS5_1CILi64EEENS7_ILi128EEENS7_ILi96EEEEEENS_10bfloat16_tEfNS_4arch4Sm80ELb0ELb0ELb1ELb0ELb0ELb0ELb0ELb0ELi2ELi2ELi4ELi2ELb1EEENS1_21CollectiveEpilogueBwdISB_SC_SE_Li256ELb0ELb0ELi2EEENS1_19SingleTileSchedulerILb0ELb0ELb0ELi128EEEEEEEEEvNT_6ParamsE,"ax",@progbits
	.sectioninfo	@"SHI_REGISTERS=255"
	.align	128
.text._ZN7cutlass13device_kernelIN5flash19enable_sm80_to_sm89INS1_16FlashAttnBwdSm80INS1_25CollectiveMainloopBwdSm80ILi2ELi1EN4cute5tupleIJNS5_1CILi64EEENS7_ILi128EEENS7_ILi96EEEEEENS_10bfloat16_tEfNS_4arch4Sm80ELb0ELb0ELb1ELb0ELb0ELb0ELb0ELb0ELi2ELi2ELi4ELi2ELb1EEENS1_21CollectiveEpilogueBwdISB_SC_SE_Li256ELb0ELb0ELi2EEENS1_19SingleTileSchedulerILb0ELb0ELb0ELi128EEEEEEEEEvNT_6ParamsE:
        .type           _ZN7cutlass13device_kernelIN5flash19enable_sm80_to_sm89INS1_16FlashAttnBwdSm80INS1_25CollectiveMainloopBwdSm80ILi2ELi1EN4cute5tupleIJNS5_1CILi64EEENS7_ILi128EEENS7_ILi96EEEEEENS_10bfloat16_tEfNS_4arch4Sm80ELb0ELb0ELb1ELb0ELb0ELb0ELb0ELb0ELi2ELi2ELi4ELi2ELb1EEENS1_21CollectiveEpilogueBwdISB_SC_SE_Li256ELb0ELb0ELi2EEENS1_19SingleTileSchedulerILb0ELb0ELb0ELi128EEEEEEEEEvNT_6ParamsE,@function
        .size           _ZN7cutlass13device_kernelIN5flash19enable_sm80_to_sm89INS1_16FlashAttnBwdSm80INS1_25CollectiveMainloopBwdSm80ILi2ELi1EN4cute5tupleIJNS5_1CILi64EEENS7_ILi128EEENS7_ILi96EEEEEENS_10bfloat16_tEfNS_4arch4Sm80ELb0ELb0ELb1ELb0ELb0ELb0ELb0ELb0ELi2ELi2ELi4ELi2ELb1EEENS1_21CollectiveEpilogueBwdISB_SC_SE_Li256ELb0ELb0ELi2EEENS1_19SingleTileSchedulerILb0ELb0ELb0ELi128EEEEEEEEEvNT_6ParamsE,(.L_x_1381 - _ZN7cutlass13device_kernelIN5flash19enable_sm80_to_sm89INS1_16FlashAttnBwdSm80INS1_25CollectiveMainloopBwdSm80ILi2ELi1EN4cute5tupleIJNS5_1CILi64EEENS7_ILi128EEENS7_ILi96EEEEEENS_10bfloat16_tEfNS_4arch4Sm80ELb0ELb0ELb1ELb0ELb0ELb0ELb0ELb0ELi2ELi2ELi4ELi2ELb1EEENS1_21CollectiveEpilogueBwdISB_SC_SE_Li256ELb0ELb0ELi2EEENS1_19SingleTileSchedulerILb0ELb0ELb0ELi128EEEEEEEEEvNT_6ParamsE)
        .other          _ZN7cutlass13device_kernelIN5flash19enable_sm80_to_sm89INS1_16FlashAttnBwdSm80INS1_25CollectiveMainloopBwdSm80ILi2ELi1EN4cute5tupleIJNS5_1CILi64EEENS7_ILi128EEENS7_ILi96EEEEEENS_10bfloat16_tEfNS_4arch4Sm80ELb0ELb0ELb1ELb0ELb0ELb0ELb0ELb0ELi2ELi2ELi4ELi2ELb1EEENS1_21CollectiveEpilogueBwdISB_SC_SE_Li256ELb0ELb0ELi2EEENS1_19SingleTileSchedulerILb0ELb0ELb0ELi128EEEEEEEEEvNT_6ParamsE,@"STO_CUDA_ENTRY STV_DEFAULT"
_ZN7cutlass13device_kernelIN5flash19enable_sm80_to_sm89INS1_16FlashAttnBwdSm80INS1_25CollectiveMainloopBwdSm80ILi2ELi1EN4cute5tupleIJNS5_1CILi64EEENS7_ILi128EEENS7_ILi96EEEEEENS_10bfloat16_tEfNS_4arch4Sm80ELb0ELb0ELb1ELb0ELb0ELb0ELb0ELb0ELi2ELi2ELi4ELi2ELb1EEENS1_21CollectiveEpilogueBwdISB_SC_SE_Li256ELb0ELb0ELi2EEENS1_19SingleTileSchedulerILb0ELb0ELb0ELi128EEEEEEEEEvNT_6ParamsE:
[----:B------:R-:W-:-:S03]  /*0000*/  MOV R1, c[0x0][0x28] ;  /* 0x00000a0000017a02 */ /* 0x000fc60000000f00 */
[----:B------:R-:W1:Y:S01]  /*0010*/  S2UR UR17, SR_CTAID.Z ;  /* 0x00000000001179c3 */ /* 0x000e620000002700 */
[----:B------:R-:W-:Y:S02]  /*0020*/  IADD3 R1, R1, -0x68, RZ ;  /* 0xffffff9801017810 */ /* 0x000fe40007ffe0ff */
[----:B-1----:R-:W-:-:S13]  /*0030*/  ISETP.LE.AND P0, PT, RZ, UR17, PT ;  /* 0x00000011ff007c0c */ /* 0x002fda000bf03270 */
[----:B------:R-:W-:Y:S05]  /*0040*/  @!P0 EXIT ;  /* 0x000000000000894d */ /* 0x000fea0003800000 */
[----:B------:R-:W1:Y:S01]  /*0050*/  S2R R4, SR_TID.X ;  /* 0x0000000000047919 */ /* 0x000e620000002100 */
[----:B------:R-:W-:Y:S01]  /*0060*/  IMAD.MOV.U32 R0, RZ, RZ, c[0x0][0x248] ;  /* 0x00009200ff007624 */ /* 0x000fe200078e00ff */
[----:B------:R-:W-:Y:S01]  /*0070*/  USHF.R.S32.HI UR6, URZ, 0x1f, UR17 ;  /* 0x0000001f3f067899 */ /* 0x000fe20008011411 */
[----:B------:R-:W-:Y:S01]  /*0080*/  IMAD.MOV.U32 R135, RZ, RZ, R5 ;  /* 0x000000ffff877224 */ /* 0x000fe200078e0005 */
[----:B------:R-:W2:Y:S01]  /*0090*/  S2R R34, SR_CTAID.Y ;  /* 0x0000000000227919 */ /* 0x000ea20000002600 */
[----:B------:R-:W-:Y:S01]  /*00a0*/  ULDC.64 UR4, c[0x0][0x278] ;  /* 0x00009e0000047ab9 */ /* 0x000fe20000000a00 */
[----:B------:R-:W-:Y:S01]  /*00b0*/  ISETP.NE.AND P0, PT, R0, 0x1, PT ;  /* 0x000000010000780c */ /* 0x000fe20003f05270 */
[----:B------:R-:W-:Y:S01]  /*00c0*/  UIMAD UR14, UR6, UR4, URZ ;  /* 0x00000004060e72a4 */ /* 0x000fe2000f8e023f */
[----:B------:R-:W3:Y:S01]  /*00d0*/  S2R R28, SR_CTAID.X ;  /* 0x00000000001c7919 */ /* 0x000ee20000002500 */
[----:B------:R-:W-:Y:S01]  /*00e0*/  UIMAD.WIDE.U32 UR20, UR17, UR4, URZ ;  /* 0x00000004111472a5 */ /* 0x000fe2000f8e003f */
[----:B------:R-:W-:Y:S01]  /*00f0*/  IMAD.MOV.U32 R33, RZ, RZ, -0x80 ;  /* 0xffffff80ff217424 */ /* 0x000fe200078e00ff */
[----:B------:R-:W-:Y:S01]  /*0100*/  UIMAD UR14, UR17, UR5, UR14 ;  /* 0x00000005110e72a4 */ /* 0x000fe2000f8e020e */
[----:B------:R-:W-:Y:S01]  /*0110*/  IMAD.MOV.U32 R223, RZ, RZ, 0x20 ;  /* 0x00000020ffdf7424 */ /* 0x000fe200078e00ff */
[----:B------:R-:W-:Y:S01]  /*0120*/  ULDC.64 UR24, c[0x0][0x118] ;  /* 0x0000460000187ab9 */ /* 0x000fe20000000a00 */
[----:B------:R-:W-:Y:S01]  /*0130*/  IMAD.MOV.U32 R225, RZ, RZ, 0x10 ;  /* 0x00000010ffe17424 */ /* 0x000fe200078e00ff */
[----:B------:R-:W-:Y:S01]  /*0140*/  ULDC.64 UR4, c[0x0][0x290] ;  /* 0x0000a40000047ab9 */ /* 0x000fe20000000a00 */
[----:B------:R-:W-:Y:S01]  /*0150*/  CS2R R126, SRZ ;  /* 0x00000000007e7805 */ /* 0x000fe2000001ff00 */
[----:B------:R-:W-:Y:S01]  /*0160*/  UIMAD UR7, UR6, UR4, URZ ;  /* 0x00000004060772a4 */ /* 0x000fe2000f8e023f */
[----:B------:R-:W-:Y:S01]  /*0170*/  CS2R R124, SRZ ;  /* 0x00000000007c7805 */ /* 0x000fe2000001ff00 */
[----:B------:R-:W-:Y:S01]  /*0180*/  UIADD3 UR14, UR21, UR14, URZ ;  /* 0x0000000e150e7290 */ /* 0x000fe2000fffe03f */
[----:B------:R-:W-:Y:S01]  /*0190*/  CS2R R130, SRZ ;  /* 0x0000000000827805 */ /* 0x000fe2000001ff00 */
[----:B------:R-:W-:Y:S01]  /*01a0*/  UIMAD.WIDE.U32 UR8, UR17, UR4, URZ ;  /* 0x00000004110872a5 */ /* 0x000fe2000f8e003f */
[----:B------:R-:W-:Y:S01]  /*01b0*/  CS2R R128, SRZ ;  /* 0x0000000000807805 */ /* 0x000fe2000001ff00 */
[----:B------:R-:W-:Y:S01]  /*01c0*/  UIMAD UR5, UR17, UR5, UR7 ;  /* 0x00000005110572a4 */ /* 0x000fe2000f8e0207 */
[--C-:B-1----:R-:W-:Y:S01]  /*01d0*/  IMAD.MOV.U32 R134, RZ, RZ, R4.reuse ;  /* 0x000000ffff867224 */ /* 0x102fe200078e0004 */
[----:B------:R1:W-:Y:S01]  /*01e0*/  STL [R1+0x20], R4 ;  /* 0x0000200401007387 */ /* 0x0003e20000100800 */
[----:B------:R-:W-:Y:S01]  /*01f0*/  IMAD.MOV.U32 R134, RZ, RZ, R4 ;  /* 0x000000ffff867224 */ /* 0x000fe200078e0004 */
[----:B------:R-:W-:Y:S01]  /*0200*/  UIADD3 UR15, UR9, UR5, URZ ;  /* 0x00000005090f7290 */ /* 0x000fe2000fffe03f */
[----:B--2---:R-:W-:Y:S01]  /*0210*/  @P0 IMAD.HI.U32 R2, R34, c[0x0][0x24c], RZ ;  /* 0x0000930022020a27 */ /* 0x004fe200078e00ff */
[----:B------:R-:W-:Y:S01]  /*0220*/  SHF.R.S32.HI R35, RZ, 0x1f, R34 ;  /* 0x0000001fff237819 */ /* 0x000fe20000011422 */
[----:B------:R-:W-:Y:S01]  /*0230*/  ULDC.64 UR4, c[0x0][0x1e8] ;  /* 0x00007a0000047ab9 */ /* 0x000fe20000000a00 */
[----:B------:R-:W-:Y:S01]  /*0240*/  SHF.R.S32.HI R32, RZ, 0x1f, R134 ;  /* 0x0000001fff207819 */ /* 0x000fe20000011486 */
[----:B------:R-:W-:Y:S01]  /*0250*/  IMAD.MOV.U32 R0, RZ, RZ, R34 ;  /* 0x000000ffff007224 */ /* 0x000fe200078e0022 */
[----:B------:R-:W-:Y:S01]  /*0260*/  @P0 SHF.R.U32.HI R0, RZ, c[0x0][0x250], R2 ;  /* 0x00009400ff000a19 */ /* 0x000fe20000011602 */
[----:B------:R-:W-:Y:S01]  /*0270*/  IMAD.SHL.U32 R6, R134, 0x4, RZ ;  /* 0x0000000486067824 */ /* 0x000fe200078e00ff */
[-C--:B------:R-:W-:Y:S01]  /*0280*/  LEA.HI R26, R32, R134.reuse, RZ, 0x2 ;  /* 0x00000086201a7211 */ /* 0x080fe200078f10ff */
[C---:B------:R-:W-:Y:S01]  /*0290*/  IMAD R9, R35.reuse, c[0x0][0x270], RZ ;  /* 0x00009c0023097a24 */ /* 0x040fe200078e02ff */
[----:B------:R-:W-:Y:S01]  /*02a0*/  SHF.R.S32.HI R8, RZ, 0x1f, R0 ;  /* 0x0000001fff087819 */ /* 0x000fe20000011400 */
[----:B------:R-:W-:Y:S01]  /*02b0*/  IMAD R10, R35, c[0x0][0x288], RZ ;  /* 0x0000a200230a7a24 */ /* 0x000fe200078e02ff */
[----:B------:R-:W-:Y:S01]  /*02c0*/  LOP3.LUT R2, R26, 0xfffffffc, RZ, 0xc0, !PT ;  /* 0xfffffffc1a027812 */ /* 0x000fe200078ec0ff */
[C---:B------:R-:W-:Y:S01]  /*02d0*/  IMAD R9, R34.reuse, c[0x0][0x274], R9 ;  /* 0x00009d0022097a24 */ /* 0x040fe200078e0209 */
[----:B------:R-:W-:Y:S01]  /*02e0*/  SHF.R.S32.HI R7, RZ, 0x1f, R6 ;  /* 0x0000001fff077819 */ /* 0x000fe20000011406 */
[----:B------:R-:W-:Y:S01]  /*02f0*/  IMAD R10, R34, c[0x0][0x28c], R10 ;  /* 0x0000a300220a7a24 */ /* 0x000fe200078e020a */
[-C--:B------:R-:W-:Y:S01]  /*0300*/  LEA.HI R27, R32, R134.reuse, RZ, 0x3 ;  /* 0x00000086201b7211 */ /* 0x080fe200078f18ff */
[----:B------:R-:W-:Y:S01]  /*0310*/  IMAD.IADD R19, R134, 0x1, -R2 ;  /* 0x0000000186137824 */ /* 0x000fe200078e0a02 */
[-C--:B------:R-:W-:Y:S01]  /*0320*/  LEA.HI R14, R32, R134.reuse, RZ, 0x4 ;  /* 0x00000086200e7211 */ /* 0x080fe200078f20ff */
[----:B------:R-:W-:Y:S01]  /*0330*/  IMAD R2, R8, c[0x0][0x1e0], RZ ;  /* 0x0000780008027a24 */ /* 0x000fe200078e02ff */
[----:B------:R2:W-:Y:S01]  /*0340*/  STL.64 [R1+0x10], R6 ;  /* 0x0000100601007387 */ /* 0x0005e20000100a00 */
[----:B------:R-:W-:Y:S01]  /*0350*/  IMAD.SHL.U32 R40, R19, 0x8, RZ ;  /* 0x0000000813287824 */ /* 0x000fe200078e00ff */
[----:B------:R-:W-:Y:S01]  /*0360*/  UIMAD UR4, UR6, UR4, URZ ;  /* 0x00000004060472a4 */ /* 0x000fe2000f8e023f */
[----:B-1----:R-:W-:Y:S01]  /*0370*/  IMAD.WIDE.U32 R4, R34, c[0x0][0x270], R6 ;  /* 0x00009c0022047a25 */ /* 0x002fe200078e0006 */
[----:B------:R-:W-:Y:S01]  /*0380*/  LEA.HI R25, R32, R134, RZ, 0x5 ;  /* 0x0000008620197211 */ /* 0x000fe200078f28ff */
[----:B------:R-:W-:Y:S01]  /*0390*/  ULDC UR7, c[0x0][0x168] ;  /* 0x00005a0000077ab9 */ /* 0x000fe20000000800 */
[----:B------:R-:W-:Y:S01]  /*03a0*/  SHF.R.S32.HI R41, RZ, 0x1f, R40 ;  /* 0x0000001fff297819 */ /* 0x000fe20000011428 */
[----:B------:R-:W-:Y:S01]  /*03b0*/  UIMAD UR4, UR17, UR5, UR4 ;  /* 0x00000005110472a4 */ /* 0x000fe2000f8e0204 */
[----:B------:R-:W-:Y:S01]  /*03c0*/  IADD3 R15, P1, R4, UR20, RZ ;  /* 0x00000014040f7c10 */ /* 0x000fe2000ff3e0ff */
[C---:B------:R-:W-:Y:S01]  /*03d0*/  IMAD R4, R0.reuse, c[0x0][0x1e4], R2 ;  /* 0x0000790000047a24 */ /* 0x040fe200078e0202 */
[----:B------:R-:W-:Y:S01]  /*03e0*/  SHF.R.S32.HI R38, RZ, 0x2, R26 ;  /* 0x00000002ff267819 */ /* 0x000fe2000001141a */
[----:B------:R-:W-:Y:S01]  /*03f0*/  IMAD.WIDE.U32 R2, R0, c[0x0][0x1e0], R40 ;  /* 0x0000780000027a25 */ /* 0x000fe200078e0028 */
[----:B------:R-:W-:Y:S01]  /*0400*/  IADD3.X R18, R5, UR14, R9, P1, !PT ;  /* 0x0000000e05127c10 */ /* 0x000fe20008ffe409 */
[----:B------:R-:W-:Y:S01]  /*0410*/  STL.64 [R1+0x18], R40 ;  /* 0x0000182801007387 */ /* 0x000fe20000100a00 */
[----:B------:R-:W-:Y:S01]  /*0420*/  SHF.R.S32.HI R9, RZ, 0x4, R14 ;  /* 0x00000004ff097819 */ /* 0x000fe2000001140e */
[----:B------:R-:W-:Y:S01]  /*0430*/  IMAD.IADD R5, R3, 0x1, R4 ;  /* 0x0000000103057824 */ /* 0x000fe200078e0204 */
[----:B------:R-:W-:Y:S01]  /*0440*/  SHF.R.S32.HI R39, RZ, 0x1f, R38 ;  /* 0x0000001fff277819 */ /* 0x000fe20000011426 */
[----:B------:R-:W-:Y:S01]  /*0450*/  IMAD.MOV.U32 R4, RZ, RZ, R2 ;  /* 0x000000ffff047224 */ /* 0x000fe200078e0002 */
[C---:B------:R-:W-:Y:S01]  /*0460*/  LEA R22, P2, R15.reuse, c[0x0][0x258], 0x2 ;  /* 0x000096000f167a11 */ /* 0x040fe200078410ff */
[----:B------:R-:W-:Y:S01]  /*0470*/  IMAD R2, R8, c[0x0][0x1b0], RZ ;  /* 0x00006c0008027a24 */ /* 0x000fe200078e02ff */
[----:B------:R-:W-:Y:S01]  /*0480*/  LEA.HI R8, R14, R9, RZ, 0x1 ;  /* 0x000000090e087211 */ /* 0x000fe200078f08ff */
[----:B---3--:R-:W-:Y:S01]  /*0490*/  IMAD R33, R28, R33, c[0x0][0x198] ;  /* 0x000066001c217624 */ /* 0x008fe200078e0221 */
[----:B------:R-:W-:Y:S01]  /*04a0*/  IADD3 R37, R40, 0x20, RZ ;  /* 0x0000002028257810 */ /* 0x000fe20007ffe0ff */
[----:B------:R-:W-:Y:S01]  /*04b0*/  IMAD.WIDE.U32 R48, R38, c[0x0][0x178], R40 ;  /* 0x00005e0026307a25 */ /* 0x000fe200078e0028 */
[----:B------:R-:W-:Y:S01]  /*04c0*/  LOP3.LUT R8, R8, 0xfffffffe, RZ, 0xc0, !PT ;  /* 0xfffffffe08087812 */ /* 0x000fe200078ec0ff */
[----:B------:R-:W-:Y:S01]  /*04d0*/  STL.64 [R1], R38 ;  /* 0x0000002601007387 */ /* 0x000fe20000100a00 */
[----:B------:R-:W-:Y:S01]  /*04e0*/  IADD3 R36, R40, 0x40, RZ ;  /* 0x0000004028247810 */ /* 0x000fe20007ffe0ff */
[----:B--2---:R-:W-:Y:S01]  /*04f0*/  IMAD.WIDE.U32 R6, R34, c[0x0][0x288], R6 ;  /* 0x0000a20022067a25 */ /* 0x004fe200078e0006 */
[----:B------:R-:W-:Y:S01]  /*0500*/  LEA.HI.X R23, R15, c[0x0][0x25c], R18, 0x2, P2 ;  /* 0x000097000f177a11 */ /* 0x000fe200010f1412 */
[----:B------:R-:W-:Y:S01]  /*0510*/  STL [R1+0x28], R37 ;  /* 0x0000282501007387 */ /* 0x000fe20000100800 */
[----:B------:R-:W-:Y:S01]  /*0520*/  ISETP.GE.AND P3, PT, R40, c[0x0][0x1cc], PT ;  /* 0x0000730028007a0c */ /* 0x000fe20003f66270 */
[----:B------:R-:W-:Y:S01]  /*0530*/  IMAD.IADD R21, R9, 0x1, -R8 ;  /* 0x0000000109157824 */ /* 0x000fe200078e0a08 */
[----:B------:R-:W-:Y:S01]  /*0540*/  IADD3 R16, P0, R6, UR8, RZ ;  /* 0x0000000806107c10 */ /* 0x000fe2000ff1e0ff */
[----:B------:R-:W-:Y:S01]  /*0550*/  IMAD.SHL.U32 R6, R27, 0x8, RZ ;  /* 0x000000081b067824 */ /* 0x000fe200078e00ff */
[----:B------:R-:W-:Y:S01]  /*0560*/  ISETP.GE.AND P2, PT, R37, c[0x0][0x1cc], PT ;  /* 0x0000730025007a0c */ /* 0x000fe20003f46270 */
[----:B------:R-:W-:Y:S01]  /*0570*/  IMAD.WIDE.U32 R44, R38, c[0x0][0x208], R40 ;  /* 0x00008200262c7a25 */ /* 0x000fe200078e0028 */
[----:B------:R-:W-:Y:S01]  /*0580*/  IADD3.X R20, R7, UR15, R10, P0, !PT ;  /* 0x0000000f07147c10 */ /* 0x000fe200087fe40a */
[----:B------:R-:W-:Y:S01]  /*0590*/  STL [R1+0x2c], R36 ;  /* 0x00002c2401007387 */ /* 0x000fe20000100800 */
[----:B------:R-:W-:Y:S01]  /*05a0*/  LOP3.LUT R6, R6, 0xc0, RZ, 0xc0, !PT ;  /* 0x000000c006067812 */ /* 0x000fe200078ec0ff */
[C---:B------:R-:W-:Y:S01]  /*05b0*/  IMAD R7, R0.reuse, c[0x0][0x1b4], R2 ;  /* 0x00006d0000077a24 */ /* 0x040fe200078e0202 */
[----:B------:R-:W-:Y:S01]  /*05c0*/  UISETP.GE.AND UP0, UPT, UR7, 0x1, UPT ;  /* 0x000000010700788c */ /* 0x000fe2000bf06270 */
[----:B------:R-:W-:Y:S01]  /*05d0*/  IMAD.WIDE.U32 R2, R0, c[0x0][0x1b0], R40 ;  /* 0x00006c0000027a25 */ /* 0x000fe200078e0028 */
[----:B------:R-:W-:Y:S01]  /*05e0*/  SHF.R.U32.HI R0, RZ, 0x3, R6 ;  /* 0x00000003ff007819 */ /* 0x000fe20000011606 */
[----:B------:R-:W-:Y:S01]  /*05f0*/  CS2R R122, SRZ ;  /* 0x00000000007a7805 */ /* 0x000fe2000001ff00 */
[----:B------:R-:W-:Y:S01]  /*0600*/  LOP3.LUT R6, R6, 0x18, R40, 0xf8, !PT ;  /* 0x0000001806067812 */ /* 0x000fe200078ef828 */
[----:B------:R-:W-:Y:S01]  /*0610*/  IMAD.U32 R10, RZ, RZ, UR17 ;  /* 0x00000011ff0a7e24 */ /* 0x000fe2000f8e00ff */
[----:B------:R-:W-:Y:S01]  /*0620*/  CS2R R120, SRZ ;  /* 0x0000000000787805 */ /* 0x000fe2000001ff00 */
[----:B------:R-:W-:Y:S01]  /*0630*/  IMAD.IADD R3, R3, 0x1, R7 ;  /* 0x0000000103037824 */ /* 0x000fe200078e0207 */
[----:B------:R-:W-:Y:S01]  /*0640*/  LOP3.LUT R17, R6, R0, RZ, 0x3c, !PT ;  /* 0x0000000006117212 */ /* 0x000fe200078e3cff */
[----:B------:R-:W-:Y:S01]  /*0650*/  IMAD.U32 R7, RZ, RZ, UR17 ;  /* 0x00000011ff077e24 */ /* 0x000fe2000f8e00ff */
[----:B------:R-:W-:Y:S01]  /*0660*/  SHF.R.S32.HI R0, RZ, 0x5, R25 ;  /* 0x00000005ff007819 */ /* 0x000fe20000011419 */
[----:B------:R-:W-:Y:S01]  /*0670*/  IMAD.WIDE.U32 R4, R10, c[0x0][0x1e8], R4 ;  /* 0x00007a000a047a25 */ /* 0x000fe200078e0004 */
[----:B------:R-:W-:Y:S01]  /*0680*/  SHF.R.S32.HI R6, RZ, 0x1f, R25 ;  /* 0x0000001fff067819 */ /* 0x000fe20000011419 */
[----:B------:R-:W-:Y:S01]  /*0690*/  CS2R R118, SRZ ;  /* 0x0000000000767805 */ /* 0x000fe2000001ff00 */
[----:B------:R-:W-:Y:S01]  /*06a0*/  CS2R R116, SRZ ;  /* 0x0000000000747805 */ /* 0x000fe2000001ff00 */
[----:B------:R-:W-:Y:S01]  /*06b0*/  IMAD.WIDE.U32 R8, R7, c[0x0][0x1b8], R2 ;  /* 0x00006e0007087a25 */ /* 0x000fe200078e0002 */
[----:B------:R-:W-:Y:S01]  /*06c0*/  IADD3 R3, R5, UR4, RZ ;  /* 0x0000000405037c10 */ /* 0x000fe2000fffe0ff */
[----:B------:R-:W-:Y:S01]  /*06d0*/  ULDC.64 UR4, c[0x0][0x1b8] ;  /* 0x00006e0000047ab9 */ /* 0x000fe20000000a00 */
[----:B------:R-:W-:Y:S01]  /*06e0*/  LEA.HI R5, R26, R38, RZ, 0x1 ;  /* 0x000000261a057211 */ /* 0x000fe200078f08ff */
[----:B------:R-:W-:Y:S01]  /*06f0*/  IMAD.MOV.U32 R2, RZ, RZ, R4 ;  /* 0x000000ffff027224 */ /* 0x000fe200078e0004 */
[----:B------:R-:W-:Y:S01]  /*0700*/  UIMAD UR4, UR6, UR4, URZ ;  /* 0x00000004060472a4 */ /* 0x000fe2000f8e023f */
[-C--:B------:R-:W-:Y:S01]  /*0710*/  LEA.HI R4, R25, R0.reuse, RZ, 0x1 ;  /* 0x0000000019047211 */ /* 0x080fe200078f08ff */
[----:B------:R-:W-:Y:S01]  /*0720*/  IMAD.WIDE R10, R28, 0x80, R38 ;  /* 0x000000801c0a7825 */ /* 0x000fe200078e0226 */
[----:B------:R-:W-:Y:S01]  /*0730*/  LEA.HI R6, R6, R0, RZ, 0x2 ;  /* 0x0000000006067211 */ /* 0x000fe200078f10ff */
[----:B------:R-:W-:Y:S01]  /*0740*/  UIMAD UR4, UR17, UR5, UR4 ;  /* 0x00000005110472a4 */ /* 0x000fe2000f8e0204 */
[----:B------:R-:W-:Y:S01]  /*0750*/  LOP3.LUT R7, R5, 0x7fffffe, RZ, 0xc0, !PT ;  /* 0x07fffffe05077812 */ /* 0x000fe200078ec0ff */
[----:B------:R-:W-:Y:S01]  /*0760*/  IMAD R13, R11, c[0x0][0x1d8], RZ ;  /* 0x000076000b0d7a24 */ /* 0x000fe200078e02ff */
[----:B------:R-:W-:Y:S01]  /*0770*/  LOP3.LUT R4, R4, 0xfffffffe, RZ, 0xc0, !PT ;  /* 0xfffffffe04047812 */ /* 0x000fe200078ec0ff */
[----:B------:R-:W-:Y:S01]  /*0780*/  IMAD.MOV.U32 R46, RZ, RZ, R48 ;  /* 0x000000ffff2e7224 */ /* 0x000fe200078e0030 */
[----:B------:R-:W-:Y:S01]  /*0790*/  LOP3.LUT R5, R6, 0xfffffffc, RZ, 0xc0, !PT ;  /* 0xfffffffc06057812 */ /* 0x000fe200078ec0ff */
[----:B------:R-:W-:Y:S01]  /*07a0*/  IMAD.IADD R12, R38, 0x1, -R7 ;  /* 0x00000001260c7824 */ /* 0x000fe200078e0a07 */
[----:B------:R-:W-:Y:S01]  /*07b0*/  CS2R R110, SRZ ;  /* 0x00000000006e7805 */ /* 0x000fe2000001ff00 */
[----:B------:R-:W-:Y:S01]  /*07c0*/  IMAD.IADD R24, R0, 0x1, -R4 ;  /* 0x0000000100187824 */ /* 0x000fe200078e0a04 */
[----:B------:R-:W-:Y:S01]  /*07d0*/  CS2R R108, SRZ ;  /* 0x00000000006c7805 */ /* 0x000fe2000001ff00 */
[C---:B------:R-:W-:Y:S01]  /*07e0*/  IMAD.WIDE.U32 R6, R10.reuse, c[0x0][0x1d8], R2 ;  /* 0x000076000a067a25 */ /* 0x040fe200078e0002 */
[----:B------:R-:W-:Y:S01]  /*07f0*/  IADD3 R3, R9, UR4, RZ ;  /* 0x0000000409037c10 */ /* 0x000fe2000fffe0ff */
[----:B------:R-:W-:Y:S01]  /*0800*/  ULDC.64 UR4, c[0x0][0x188] ;  /* 0x0000620000047ab9 */ /* 0x000fe20000000a00 */
[----:B------:R-:W-:Y:S01]  /*0810*/  CS2R R114, SRZ ;  /* 0x0000000000727805 */ /* 0x000fe2000001ff00 */
[----:B------:R-:W-:Y:S01]  /*0820*/  IMAD R4, R10, c[0x0][0x1dc], R13 ;  /* 0x000077000a047a24 */ /* 0x000fe200078e020d */
[----:B------:R-:W-:Y:S01]  /*0830*/  UIMAD UR12, UR6, UR4, URZ ;  /* 0x00000004060c72a4 */ /* 0x000fe2000f8e023f */
[C---:B------:R-:W-:Y:S01]  /*0840*/  IMAD.IADD R31, R0.reuse, 0x1, -R5 ;  /* 0x00000001001f7824 */ /* 0x040fe200078e0a05 */
[----:B------:R-:W-:Y:S01]  /*0850*/  UIMAD.WIDE.U32 UR22, UR17, UR4, URZ ;  /* 0x00000004111672a5 */ /* 0x000fe2000f8e003f */
[----:B------:R-:W-:Y:S01]  /*0860*/  IMAD R12, R0, 0x8, R12 ;  /* 0x00000008000c7824 */ /* 0x000fe200078e020c */
[----:B------:R-:W-:Y:S01]  /*0870*/  UIMAD UR12, UR17, UR5, UR12 ;  /* 0x00000005110c72a4 */ /* 0x000fe2000f8e020c */
[----:B------:R-:W-:Y:S01]  /*0880*/  IMAD R0, R11, c[0x0][0x1a8], RZ ;  /* 0x00006a000b007a24 */ /* 0x000fe200078e02ff */
[----:B------:R-:W-:Y:S01]  /*0890*/  CS2R R112, SRZ ;  /* 0x0000000000707805 */ /* 0x000fe2000001ff00 */
[----:B------:R-:W-:Y:S01]  /*08a0*/  IMAD.MOV.U32 R2, RZ, RZ, R8 ;  /* 0x000000ffff027224 */ /* 0x000fe200078e0008 */
[----:B------:R-:W-:Y:S01]  /*08b0*/  ULDC.64 UR4, c[0x0][0x218] ;  /* 0x0000860000047ab9 */ /* 0x000fe20000000a00 */
[----:B------:R-:W-:Y:S01]  /*08c0*/  IMAD.IADD R5, R7, 0x1, R4 ;  /* 0x0000000107057824 */ /* 0x000fe200078e0204 */
[----:B------:R-:W-:Y:S01]  /*08d0*/  LEA R4, P0, R6, c[0x0][0x1c0], 0x1 ;  /* 0x0000700006047a11 */ /* 0x000fe200078008ff */
[C---:B------:R-:W-:Y:S01]  /*08e0*/  IMAD R0, R10.reuse, c[0x0][0x1ac], R0 ;  /* 0x00006b000a007a24 */ /* 0x040fe200078e0200 */
[----:B------:R-:W-:Y:S01]  /*08f0*/  UIMAD.WIDE.U32 UR8, UR17, UR4, URZ ;  /* 0x00000004110872a5 */ /* 0x000fe2000f8e003f */
[----:B------:R-:W-:Y:S01]  /*0900*/  IMAD.WIDE.U32 R8, R10, c[0x0][0x1a8], R2 ;  /* 0x00006a000a087a25 */ /* 0x000fe200078e0002 */
[----:B------:R-:W-:Y:S01]  /*0910*/  LEA.HI.X R5, R6, c[0x0][0x1c4], R5, 0x1, P0 ;  /* 0x0000710006057a11 */ /* 0x000fe200000f0c05 */
[----:B------:R-:W-:Y:S01]  /*0920*/  UIADD3 UR12, UR23, UR12, URZ ;  /* 0x0000000c170c7290 */ /* 0x000fe2000fffe03f */
[----:B------:R-:W-:Y:S01]  /*0930*/  CS2R R106, SRZ ;  /* 0x00000000006a7805 */ /* 0x000fe2000001ff00 */
[----:B------:R-:W-:Y:S01]  /*0940*/  IMAD.MOV.U32 R7, RZ, RZ, c[0x0][0x1d8] ;  /* 0x00007600ff077624 */ /* 0x000fe200078e00ff */
[C---:B------:R-:W-:Y:S01]  /*0950*/  LEA R2, P0, R8.reuse, c[0x0][0x190], 0x1 ;  /* 0x0000640008027a11 */ /* 0x040fe200078008ff */
[----:B------:R-:W-:Y:S01]  /*0960*/  IMAD.IADD R0, R9, 0x1, R0 ;  /* 0x0000000109007824 */ /* 0x000fe200078e0200 */
[----:B------:R-:W-:Y:S01]  /*0970*/  UIMAD UR4, UR6, UR4, URZ ;  /* 0x00000004060472a4 */ /* 0x000fe2000f8e023f */
[----:B------:R-:W-:Y:S01]  /*0980*/  IMAD.MOV.U32 R10, RZ, RZ, c[0x0][0x1dc] ;  /* 0x00007700ff0a7624 */ /* 0x000fe200078e00ff */
[C---:B------:R-:W-:Y:S01]  /*0990*/  LEA R6, P1, R7.reuse, R4, 0x7 ;  /* 0x0000000407067211 */ /* 0x040fe200078238ff */
[----:B------:R-:W-:Y:S01]  /*09a0*/  IMAD.MOV.U32 R9, RZ, RZ, c[0x0][0x1ac] ;  /* 0x00006b00ff097624 */ /* 0x000fe200078e00ff */
[----:B------:R-:W-:Y:S01]  /*09b0*/  LEA.HI.X R3, R8, c[0x0][0x194], R0, 0x1, P0 ;  /* 0x0000650008037a11 */ /* 0x000fe200000f0c00 */
[----:B------:R-:W-:Y:S01]  /*09c0*/  IMAD.MOV.U32 R0, RZ, RZ, c[0x0][0x1a8] ;  /* 0x00006a00ff007624 */ /* 0x000fe200078e00ff */
[----:B------:R-:W-:Y:S01]  /*09d0*/  LEA.HI.X R7, R7, R5, R10, 0x7, P1 ;  /* 0x0000000507077211 */ /* 0x000fe200008f3c0a */
[----:B------:R-:W-:Y:S01]  /*09e0*/  IMAD.IADD R8, R33, 0x1, -R38 ;  /* 0x0000000121087824 */ /* 0x000fe200078e0a26 */
[----:B------:R-:W-:Y:S01]  /*09f0*/  ISETP.GE.AND P1, PT, R36, c[0x0][0x1cc], PT ;  /* 0x0000730024007a0c */ /* 0x000fe20003f26270 */
[----:B------:R-:W-:Y:S01]  /*0a00*/  IMAD.MOV.U32 R42, RZ, RZ, R44 ;  /* 0x000000ffff2a7224 */ /* 0x000fe200078e002c */
[----:B------:R-:W-:Y:S01]  /*0a10*/  LEA R10, P0, R0, R2, 0x7 ;  /* 0x00000002000a7211 */ /* 0x000fe200078038ff */
[----:B------:R-:W-:Y:S01]  /*0a20*/  UIMAD UR5, UR17, UR5, UR4 ;  /* 0x00000005110572a4 */ /* 0x000fe2000f8e0204 */
[C---:B------:R-:W-:Y:S01]  /*0a30*/  ISETP.LT.OR P6, PT, R8.reuse, 0x1, P3 ;  /* 0x000000010800780c */ /* 0x040fe20001fc1670 */
[----:B------:R-:W-:Y:S01]  /*0a40*/  CS2R R104, SRZ ;  /* 0x0000000000687805 */ /* 0x000fe2000001ff00 */
[C---:B------:R-:W-:Y:S01]  /*0a50*/  ISETP.LT.OR P5, PT, R8.reuse, 0x1, P2 ;  /* 0x000000010800780c */ /* 0x040fe200017a1670 */
[----:B------:R-:W-:Y:S01]  /*0a60*/  UIADD3 UR13, UR9, UR5, URZ ;  /* 0x00000005090d7290 */ /* 0x000fe2000fffe03f */
[----:B------:R-:W-:Y:S01]  /*0a70*/  ISETP.LT.OR P4, PT, R8, 0x1, P1 ;  /* 0x000000010800780c */ /* 0x000fe20000f81670 */
[----:B------:R-:W-:Y:S01]  /*0a80*/  CS2R R102, SRZ ;  /* 0x0000000000667805 */ /* 0x000fe2000001ff00 */
[----:B------:R-:W-:Y:S01]  /*0a90*/  LEA.HI.X R11, R0, R3, R9, 0x7, P0 ;  /* 0x00000003000b7211 */ /* 0x000fe200000f3c09 */
[----:B------:R-:W-:Y:S01]  /*0aa0*/  IMAD.U32 R0, R12, 0x20, R17 ;  /* 0x000000200c007824 */ /* 0x000fe200078e0011 */
[C---:B------:R-:W-:Y:S01]  /*0ab0*/  ISETP.LT.OR P3, PT, R8.reuse, 0x41, P3 ;  /* 0x000000410800780c */ /* 0x040fe20001f61670 */
[----:B------:R-:W-:Y:S01]  /*0ac0*/  CS2R R100, SRZ ;  /* 0x0000000000647805 */ /* 0x000fe2000001ff00 */
[----:B------:R-:W-:Y:S01]  /*0ad0*/  ISETP.LT.OR P2, PT, R8, 0x41, P2 ;  /* 0x000000410800780c */ /* 0x000fe20001741670 */
[----:B------:R-:W-:Y:S01]  /*0ae0*/  IMAD.SHL.U32 R132, R0, 0x2, RZ ;  /* 0x0000000200847824 */ /* 0x000fe200078e00ff */
[----:B------:R-:W-:Y:S01]  /*0af0*/  ISETP.LT.OR P1, PT, R8, 0x41, P1 ;  /* 0x000000410800780c */ /* 0x000fe20000f21670 */
[----:B------:R-:W-:Y:S01]  /*0b00*/  CS2R R94, SRZ ;  /* 0x00000000005e7805 */ /* 0x000fe2000001ff00 */
[----:B------:R-:W-:Y:S01]  /*0b10*/  LOP3.LUT R0, R27, 0xfffffff8, RZ, 0xc0, !PT ;  /* 0xfffffff81b007812 */ /* 0x000fe200078ec0ff */
[----:B------:R-:W-:Y:S01]  /*0b20*/  CS2R R92, SRZ ;  /* 0x00000000005c7805 */ /* 0x000fe2000001ff00 */
[----:B------:R1:W-:Y:S01]  /*0b30*/  LDGSTS.E.BYPASS.LTC128B.128 [R132+0x6080], [R4.64], !P6 ;  /* 0x0608000004847fae */ /* 0x0003e2000f101d58 */
[----:B------:R-:W-:Y:S01]  /*0b40*/  LEA R28, P0, R16, c[0x0][0x280], 0x2 ;  /* 0x0000a000101c7a11 */ /* 0x000fe200078010ff */
[----:B------:R-:W-:Y:S01]  /*0b50*/  CS2R R98, SRZ ;  /* 0x0000000000627805 */ /* 0x000fe2000001ff00 */
[----:B------:R-:W-:Y:S01]  /*0b60*/  IMAD.IADD R18, R134, 0x1, -R0 ;  /* 0x0000000186127824 */ /* 0x000fe200078e0a00 */
[----:B------:R1:W-:Y:S01]  /*0b70*/  LDGSTS.E.BYPASS.LTC128B.128 [R132+0x8080], [R4.64+0x40], !P5 ;  /* 0x0808004004847fae */ /* 0x0003e2000e901d58 */
[----:B------:R-:W-:Y:S01]  /*0b80*/  ISETP.GE.AND P5, PT, R40, c[0x0][0x19c], PT ;  /* 0x0000670028007a0c */ /* 0x000fe20003fa6270 */
[----:B------:R-:W-:Y:S01]  /*0b90*/  CS2R R96, SRZ ;  /* 0x0000000000607805 */ /* 0x000fe2000001ff00 */
[----:B------:R-:W-:Y:S01]  /*0ba0*/  LEA.HI.X R29, R16, c[0x0][0x284], R20, 0x2, P0 ;  /* 0x0000a100101d7a11 */ /* 0x000fe200000f1414 */
[----:B------:R1:W-:Y:S01]  /*0bb0*/  LDGSTS.E.BYPASS.LTC128B.128 [R132+0xa080], [R4.64+0x80], !P4 ;  /* 0x0a08008004847fae */ /* 0x0003e2000e101d58 */
[C---:B------:R-:W-:Y:S01]  /*0bc0*/  ISETP.GE.AND P4, PT, R37.reuse, c[0x0][0x19c], PT ;  /* 0x0000670025007a0c */ /* 0x040fe20003f86270 */
[----:B------:R-:W-:Y:S01]  /*0bd0*/  CS2R R90, SRZ ;  /* 0x00000000005a7805 */ /* 0x000fe2000001ff00 */
[----:B------:R-:W-:Y:S01]  /*0be0*/  LOP3.LUT R0, R14, 0xfffffff0, RZ, 0xc0, !PT ;  /* 0xfffffff00e007812 */ /* 0x000fe200078ec0ff */
[----:B------:R2:W-:Y:S01]  /*0bf0*/  LDGSTS.E.BYPASS.LTC128B.128 [R132+0x7080], [R6.64], !P3 ;  /* 0x0708000006847fae */ /* 0x0005e2000d901d58 */
[----:B------:R-:W-:Y:S01]  /*0c00*/  ISETP.GE.AND P3, PT, R37, c[0x0][0x16c], PT ;  /* 0x00005b0025007a0c */ /* 0x000fe20003f66270 */
[----:B------:R-:W-:Y:S01]  /*0c10*/  CS2R R88, SRZ ;  /* 0x0000000000587805 */ /* 0x000fe2000001ff00 */
[----:B------:R-:W-:Y:S01]  /*0c20*/  ISETP.LT.OR P0, PT, R8, 0x1, P5 ;  /* 0x000000010800780c */ /* 0x000fe20002f01670 */
[----:B------:R2:W-:Y:S01]  /*0c30*/  LDGSTS.E.BYPASS.LTC128B.128 [R132+0x9080], [R6.64+0x40], !P2 ;  /* 0x0908004006847fae */ /* 0x0005e2000d101d58 */
[----:B------:R-:W-:Y:S01]  /*0c40*/  ISETP.GE.AND P2, PT, R40, c[0x0][0x16c], PT ;  /* 0x00005b0028007a0c */ /* 0x000fe20003f46270 */
[----:B------:R-:W-:Y:S01]  /*0c50*/  IMAD.IADD R0, R134, 0x1, -R0 ;  /* 0x0000000186007824 */ /* 0x000fe200078e0a00 */
[----:B------:R-:W-:Y:S01]  /*0c60*/  SEL R14, RZ, 0x2, P3 ;  /* 0x00000002ff0e7807 */ /* 0x000fe20001800000 */
[----:B------:R2:W-:Y:S01]  /*0c70*/  LDGSTS.E.BYPASS.LTC128B.128 [R132+0xb080], [R6.64+0x80], !P1 ;  /* 0x0b08008006847fae */ /* 0x0005e2000c901d58 */
[----:B------:R-:W-:Y:S01]  /*0c80*/  SEL R12, RZ, 0x1, P2 ;  /* 0x00000001ff0c7807 */ /* 0x000fe20001000000 */
[----:B------:R-:W-:Y:S01]  /*0c90*/  CS2R R86, SRZ ;  /* 0x0000000000567805 */ /* 0x000fe2000001ff00 */
[C---:B------:R-:W-:Y:S01]  /*0ca0*/  ISETP.GE.AND P2, PT, R36.reuse, c[0x0][0x16c], PT ;  /* 0x00005b0024007a0c */ /* 0x040fe20003f46270 */
[----:B------:R-:W0:Y:S01]  /*0cb0*/  LDGDEPBAR ;  /* 0x00000000000079af */ /* 0x000e220000000000 */
[----:B------:R-:W-:Y:S01]  /*0cc0*/  ISETP.GE.AND P1, PT, R36, c[0x0][0x19c], PT ;  /* 0x0000670024007a0c */ /* 0x000fe20003f26270 */
[----:B------:R-:W-:Y:S01]  /*0cd0*/  CS2R R84, SRZ ;  /* 0x0000000000547805 */ /* 0x000fe2000001ff00 */
[C---:B------:R-:W-:Y:S01]  /*0ce0*/  ISETP.LT.OR P3, PT, R8.reuse, 0x1, P4 ;  /* 0x000000010800780c */ /* 0x040fe20002761670 */
[----:B------:R3:W-:Y:S01]  /*0cf0*/  LDGSTS.E.BYPASS.LTC128B.128 [R132+0x80], [R2.64], !P0 ;  /* 0x0008000002847fae */ /* 0x0007e2000c101d58 */
[----:B------:R-:W-:Y:S01]  /*0d00*/  SEL R13, RZ, 0x4, P2 ;  /* 0x00000004ff0d7807 */ /* 0x000fe20001000000 */
[----:B------:R-:W-:Y:S01]  /*0d10*/  CS2R R78, SRZ ;  /* 0x00000000004e7805 */ /* 0x000fe2000001ff00 */
[C---:B------:R-:W-:Y:S01]  /*0d20*/  ISETP.LT.OR P2, PT, R8.reuse, 0x1, P1 ;  /* 0x000000010800780c */ /* 0x040fe20000f41670 */
[----:B------:R-:W-:Y:S01]  /*0d30*/  STL [R1+0xc], R132 ;  /* 0x00000c8401007387 */ /* 0x000fe20000100800 */
[----:B------:R-:W-:Y:S01]  /*0d40*/  ISETP.LT.OR P5, PT, R8, 0x41, P5 ;  /* 0x000000410800780c */ /* 0x000fe20002fa1670 */
[----:B------:R-:W-:Y:S01]  /*0d50*/  CS2R R76, SRZ ;  /* 0x00000000004c7805 */ /* 0x000fe2000001ff00 */
[----:B-1----:R-:W-:Y:S01]  /*0d60*/  LEA.HI R4, R32, R134, RZ, 0x6 ;  /* 0x0000008620047211 */ /* 0x002fe200078f30ff */
[----:B------:R-:W-:Y:S01]  /*0d70*/  STL.64 [R1+0x50], R48 ;  /* 0x0000503001007387 */ /* 0x000fe20000100a00 */
[----:B------:R-:W-:Y:S01]  /*0d80*/  ISETP.LT.OR P4, PT, R8, 0x41, P4 ;  /* 0x000000410800780c */ /* 0x000fe20002781670 */
[----:B------:R-:W-:Y:S01]  /*0d90*/  CS2R R82, SRZ ;  /* 0x0000000000527805 */ /* 0x000fe2000001ff00 */
[----:B------:R-:W-:Y:S01]  /*0da0*/  SHF.R.S32.HI R20, RZ, 0x6, R4 ;  /* 0x00000006ff147819 */ /* 0x000fe20000011404 */
[----:B------:R3:W-:Y:S01]  /*0db0*/  LDGSTS.E.BYPASS.LTC128B.128 [R132+0x2080], [R2.64+0x40], !P3 ;  /* 0x0208004002847fae */ /* 0x0007e2000d901d58 */
[----:B------:R-:W-:Y:S01]  /*0dc0*/  LEA.HI R4, R18, R18, RZ, 0x1 ;  /* 0x0000001212047211 */ /* 0x000fe200078f08ff */
[----:B------:R-:W-:Y:S01]  /*0dd0*/  CS2R R80, SRZ ;  /* 0x0000000000507805 */ /* 0x000fe2000001ff00 */
[----:B------:R-:W-:Y:S01]  /*0de0*/  ISETP.LT.OR P1, PT, R8, 0x41, P1 ;  /* 0x000000410800780c */ /* 0x000fe20000f21670 */
[----:B------:R3:W-:Y:S01]  /*0df0*/  LDGSTS.E.BYPASS.LTC128B.128 [R132+0x4080], [R2.64+0x80], !P2 ;  /* 0x0408008002847fae */ /* 0x0007e2000d101d58 */
[----:B------:R-:W-:Y:S01]  /*0e00*/  LOP3.LUT R5, R4, 0x7fffffe, RZ, 0xc0, !PT ;  /* 0x07fffffe04057812 */ /* 0x000fe200078ec0ff */
[----:B------:R-:W-:Y:S01]  /*0e10*/  CS2R R74, SRZ ;  /* 0x00000000004a7805 */ /* 0x000fe2000001ff00 */
[----:B--2---:R-:W-:Y:S01]  /*0e20*/  SHF.R.S32.HI R7, RZ, 0x1f, R0 ;  /* 0x0000001fff077819 */ /* 0x004fe20000011400 */
[----:B------:R1:W-:Y:S01]  /*0e30*/  LDGSTS.E.BYPASS.LTC128B.128 [R132+0x1080], [R10.64], !P5 ;  /* 0x010800000a847fae */ /* 0x0003e2000e901d58 */
[-C--:B------:R-:W-:Y:S01]  /*0e40*/  LEA.HI R17, R0, R0.reuse, RZ, 0x1 ;  /* 0x0000000000117211 */ /* 0x080fe200078f08ff */
[----:B------:R-:W-:Y:S01]  /*0e50*/  IMAD.IADD R6, R18, 0x1, -R5 ;  /* 0x0000000112067824 */ /* 0x000fe200078e0a05 */
[----:B------:R-:W-:Y:S01]  /*0e60*/  SHF.R.S32.HI R4, RZ, 0x1, R4 ;  /* 0x00000001ff047819 */ /* 0x000fe20000011404 */
[----:B------:R-:W-:Y:S01]  /*0e70*/  IMAD R5, R21, 0x4, R20 ;  /* 0x0000000415057824 */ /* 0x000fe200078e0214 */
[----:B------:R1:W-:Y:S01]  /*0e80*/  LDGSTS.E.BYPASS.LTC128B.128 [R132+0x3080], [R10.64+0x40], !P4 ;  /* 0x030800400a847fae */ /* 0x0003e2000e101d58 */
[----:B------:R-:W-:Y:S01]  /*0e90*/  CS2R R72, SRZ ;  /* 0x0000000000487805 */ /* 0x000fe2000001ff00 */
[C---:B------:R-:W-:Y:S01]  /*0ea0*/  LOP3.LUT P0, RZ, R4.reuse, 0x2, RZ, 0xc0, !PT ;  /* 0x0000000204ff7812 */ /* 0x040fe2000780c0ff */
[----:B------:R-:W-:Y:S01]  /*0eb0*/  IMAD R15, R5, 0x8, R6 ;  /* 0x00000008050f7824 */ /* 0x000fe200078e0206 */
[----:B------:R1:W-:Y:S01]  /*0ec0*/  LDGSTS.E.BYPASS.LTC128B.128 [R132+0x5080], [R10.64+0x80], !P1 ;  /* 0x050800800a847fae */ /* 0x0003e2000c901d58 */
[----:B------:R-:W-:Y:S01]  /*0ed0*/  LEA.HI R5, R7, R0, RZ, 0x3 ;  /* 0x0000000007057211 */ /* 0x000fe200078f18ff */
[----:B------:R-:W-:Y:S01]  /*0ee0*/  IMAD.SHL.U32 R8, R4, 0x40, RZ ;  /* 0x0000004004087824 */ /* 0x000fe200078e00ff */
[----:B------:R-:W-:Y:S01]  /*0ef0*/  LOP3.LUT R6, R17, 0x7fffffe, RZ, 0xc0, !PT ;  /* 0x07fffffe11067812 */ /* 0x000fe200078ec0ff */
[----:B------:R-:W0:Y:S01]  /*0f00*/  LDGDEPBAR ;  /* 0x00000000000079af */ /* 0x000e220000000000 */
[----:B------:R-:W-:Y:S01]  /*0f10*/  LOP3.LUT R7, R5, 0xfffffff8, RZ, 0xc0, !PT ;  /* 0xfffffff805077812 */ /* 0x000fe200078ec0ff */
[----:B------:R-:W-:Y:S01]  /*0f20*/  IMAD.SHL.U32 R4, R24, 0x400, RZ ;  /* 0x0000040018047824 */ /* 0x000fe200078e00ff */
[----:B------:R-:W-:Y:S01]  /*0f30*/  CS2R R70, SRZ ;  /* 0x0000000000467805 */ /* 0x000fe2000001ff00 */
[C---:B------:R-:W-:Y:S01]  /*0f40*/  IMAD.IADD R9, R0.reuse, 0x1, -R6 ;  /* 0x0000000100097824 */ /* 0x040fe200078e0a06 */
[----:B------:R-:W-:Y:S01]  /*0f50*/  SHF.R.S32.HI R6, RZ, 0x3, R5 ;  /* 0x00000003ff067819 */ /* 0x000fe20000011405 */
[----:B------:R-:W-:Y:S01]  /*0f60*/  IMAD.IADD R16, R0, 0x1, -R7 ;  /* 0x0000000100107824 */ /* 0x000fe200078e0a07 */
[----:B------:R-:W-:Y:S01]  /*0f70*/  IADD3 R0, R13, R14, R12 ;  /* 0x0000000e0d007210 */ /* 0x000fe20007ffe00c */
[----:B------:R-:W-:Y:S01]  /*0f80*/  IMAD R19, R19, 0x2, R4 ;  /* 0x0000000213137824 */ /* 0x000fe200078e0204 */
[----:B------:R-:W-:Y:S01]  /*0f90*/  LOP3.LUT R5, R8, 0xc0, RZ, 0xc0, !PT ;  /* 0x000000c008057812 */ /* 0x000fe200078ec0ff */
[C---:B---3--:R-:W-:Y:S01]  /*0fa0*/  IMAD R2, R39.reuse, c[0x0][0x178], RZ ;  /* 0x00005e0027027a24 */ /* 0x048fe200078e02ff */
[----:B------:R-:W-:Y:S01]  /*0fb0*/  LOP3.LUT P3, RZ, R0, 0x2, RZ, 0xc0, !PT ;  /* 0x0000000200ff7812 */ /* 0x000fe2000786c0ff */
[----:B------:R-:W-:Y:S01]  /*0fc0*/  IMAD R30, R6, 0x8, R9 ;  /* 0x00000008061e7824 */ /* 0x000fe200078e0209 */
[----:B------:R-:W-:Y:S01]  /*0fd0*/  LOP3.LUT P2, RZ, R0, 0x4, RZ, 0xc0, !PT ;  /* 0x0000000400ff7812 */ /* 0x000fe2000784c0ff */
[----:B------:R-:W-:Y:S01]  /*0fe0*/  IMAD R0, R39, c[0x0][0x208], RZ ;  /* 0x0000820027007a24 */ /* 0x000fe200078e02ff */
[----:B------:R-:W-:Y:S01]  /*0ff0*/  LOP3.LUT R7, R5, 0x8, R27, 0xf8, !PT ;  /* 0x0000000805077812 */ /* 0x000fe200078ef81b */
[C---:B------:R-:W-:Y:S01]  /*1000*/  IMAD R2, R38.reuse, c[0x0][0x17c], R2 ;  /* 0x00005f0026027a24 */ /* 0x040fe200078e0202 */
[----:B------:R-:W-:Y:S01]  /*1010*/  SHF.R.U32.HI R5, RZ, 0x3, R5 ;  /* 0x00000003ff057819 */ /* 0x000fe20000011605 */
[----:B------:R-:W-:Y:S01]  /*1020*/  IMAD R0, R38, c[0x0][0x20c], R0 ;  /* 0x0000830026007a24 */ /* 0x000fe200078e0200 */
[----:B------:R-:W-:Y:S01]  /*1030*/  STL.64 [R1+0x48], R44 ;  /* 0x0000482c01007387 */ /* 0x000fe20000100a00 */
[----:B------:R-:W-:Y:S01]  /*1040*/  IMAD.IADD R47, R49, 0x1, R2 ;  /* 0x00000001312f7824 */ /* 0x000fe200078e0202 */
[----:B------:R-:W-:Y:S01]  /*1050*/  LOP3.LUT R8, R7, R5, RZ, 0x3c, !PT ;  /* 0x0000000507087212 */ /* 0x000fe200078e3cff */
[----:B------:R-:W-:Y:S01]  /*1060*/  IMAD R218, R6, 0x200, R4 ;  /* 0x0000020006da7824 */ /* 0x000fe200078e0204 */
[----:B------:R-:W-:Y:S01]  /*1070*/  LOP3.LUT P6, RZ, R16, 0x2, RZ, 0xc0, !PT ;  /* 0x0000000210ff7812 */ /* 0x000fe200078cc0ff */
[----:B------:R-:W-:Y:S01]  /*1080*/  IMAD.IADD R43, R45, 0x1, R0 ;  /* 0x000000012d2b7824 */ /* 0x000fe200078e0200 */
[----:B------:R-:W-:-:S04]  /*1090*/  DEPBAR.LE SB0, 0x1 ;  /* 0x000080400000791a */ /* 0x000fc80000000000 */
[----:B------:R-:W-:Y:S01]  /*10a0*/  IMAD R6, R35, c[0x0][0x180], RZ ;  /* 0x0000600023067a24 */ /* 0x000fe200078e02ff */
[----:B------:R2:W-:Y:S01]  /*10b0*/  STL.64 [R1+0x38], R46 ;  /* 0x0000382e01007387 */ /* 0x0005e20000100a00 */
[C---:B------:R-:W-:Y:S01]  /*10c0*/  IMAD.WIDE.U32 R4, R34.reuse, c[0x0][0x180], R46 ;  /* 0x0000600022047a25 */ /* 0x040fe200078e002e */
[----:B------:R-:W-:Y:S01]  /*10d0*/  SEL R224, R225, 0xfffffff0, !P6 ;  /* 0xfffffff0e1e07807 */ /* 0x000fe20007000000 */
[----:B------:R-:W-:Y:S01]  /*10e0*/  CS2R R68, SRZ ;  /* 0x0000000000447805 */ /* 0x000fe2000001ff00 */
[----:B------:R3:W-:Y:S01]  /*10f0*/  STL.64 [R1+0x30], R42 ;  /* 0x0000302a01007387 */ /* 0x0007e20000100a00 */
[----:B------:R-:W-:Y:S01]  /*1100*/  IMAD.WIDE.U32 R2, R34, c[0x0][0x210], R42 ;  /* 0x0000840022027a25 */ /* 0x000fe200078e002a */
[----:B------:R-:W-:Y:S01]  /*1110*/  IADD3 R0, P4, R4, UR22, RZ ;  /* 0x0000001604007c10 */ /* 0x000fe2000ff9e0ff */
[----:B------:R-:W-:Y:S01]  /*1120*/  CS2R R62, SRZ ;  /* 0x00000000003e7805 */ /* 0x000fe2000001ff00 */
[----:B------:R-:W-:Y:S01]  /*1130*/  CS2R R60, SRZ ;  /* 0x00000000003c7805 */ /* 0x000fe2000001ff00 */
[----:B------:R-:W-:Y:S01]  /*1140*/  IMAD R6, R34, c[0x0][0x184], R6 ;  /* 0x0000610022067a24 */ /* 0x000fe200078e0206 */
[----:B------:R-:W-:Y:S01]  /*1150*/  IADD3 R4, P1, R2, UR8, RZ ;  /* 0x0000000802047c10 */ /* 0x000fe2000ff3e0ff */
[----:B------:R-:W-:Y:S01]  /*1160*/  IMAD.U32 R2, R15, 0x20, R8 ;  /* 0x000000200f027824 */ /* 0x000fe200078e0008 */
[----:B------:R-:W-:Y:S01]  /*1170*/  CS2R R66, SRZ ;  /* 0x0000000000427805 */ /* 0x000fe2000001ff00 */
[----:B------:R-:W-:Y:S01]  /*1180*/  IMAD R7, R35, c[0x0][0x210], RZ ;  /* 0x0000840023077a24 */ /* 0x000fe200078e02ff */
[----:B------:R-:W-:Y:S01]  /*1190*/  IADD3.X R5, R5, UR12, R6, P4, !PT ;  /* 0x0000000c05057c10 */ /* 0x000fe2000a7fe406 */
[----:B------:R-:W-:Y:S01]  /*11a0*/  IMAD.SHL.U32 R214, R2, 0x2, RZ ;  /* 0x0000000202d67824 */ /* 0x000fe200078e00ff */
[----:B------:R-:W-:Y:S01]  /*11b0*/  BAR.SYNC.DEFER_BLOCKING 0x0 ;  /* 0x0000000000007b1d */ /* 0x000fe20000010000 */
[----:B------:R-:W-:Y:S01]  /*11c0*/  LEA R8, P4, R0, c[0x0][0x160], 0x1 ;  /* 0x0000580000087a11 */ /* 0x000fe200078808ff */
[----:B------:R-:W-:Y:S01]  /*11d0*/  IMAD R7, R34, c[0x0][0x214], R7 ;  /* 0x0000850022077a24 */ /* 0x000fe200078e0207 */
[----:B------:R-:W-:Y:S01]  /*11e0*/  CS2R R64, SRZ ;  /* 0x0000000000407805 */ /* 0x000fe2000001ff00 */
[----:B------:R-:W-:Y:S01]  /*11f0*/  IMAD.SHL.U32 R2, R18, 0x40, RZ ;  /* 0x0000004012027824 */ /* 0x000fe200078e00ff */
[----:B------:R-:W-:Y:S01]  /*1200*/  LEA.HI.X R9, R0, c[0x0][0x164], R5, 0x1, P4 ;  /* 0x0000590000097a11 */ /* 0x000fe200020f0c05 */
[----:B------:R-:W-:Y:S01]  /*1210*/  CS2R R58, SRZ ;  /* 0x00000000003a7805 */ /* 0x000fe2000001ff00 */
[----:B------:R-:W-:Y:S01]  /*1220*/  SEL R0, R223, 0xffffffe0, !P0 ;  /* 0xffffffe0df007807 */ /* 0x000fe20004000000 */
[----:B------:R-:W-:Y:S01]  /*1230*/  CS2R R56, SRZ ;  /* 0x0000000000387805 */ /* 0x000fe2000001ff00 */
[----:B------:R-:W-:Y:S01]  /*1240*/  IADD3.X R3, R3, UR13, R7, P1, !PT ;  /* 0x0000000d03037c10 */ /* 0x000fe20008ffe407 */
[----:B------:R-:W-:Y:S01]  /*1250*/  CS2R R54, SRZ ;  /* 0x0000000000367805 */ /* 0x000fe2000001ff00 */
[----:B------:R-:W-:Y:S01]  /*1260*/  LEA R6, P1, R4, c[0x0][0x1f0], 0x1 ;  /* 0x00007c0004067a11 */ /* 0x000fe200078208ff */
[----:B------:R-:W-:Y:S01]  /*1270*/  IMAD.IADD R215, R214, 0x1, R0 ;  /* 0x00000001d6d77824 */ /* 0x000fe200078e0200 */
[----:B------:R-:W-:Y:S01]  /*1280*/  ISETP.GE.AND P4, PT, R40, c[0x0][0x16c], PT ;  /* 0x00005b0028007a0c */ /* 0x000fe20003f86270 */
[----:B------:R-:W-:Y:S01]  /*1290*/  CS2R R52, SRZ ;  /* 0x0000000000347805 */ /* 0x000fe2000001ff00 */
[----:B------:R-:W-:Y:S01]  /*12a0*/  LEA.HI.X R7, R4, c[0x0][0x1f4], R3, 0x1, P1 ;  /* 0x00007d0004077a11 */ /* 0x000fe200008f0c03 */
[----:B------:R-:W-:Y:S01]  /*12b0*/  IMAD.SHL.U32 R3, R31, 0x10, RZ ;  /* 0x000000101f037824 */ /* 0x000fe200078e00ff */
[C---:B------:R-:W-:Y:S01]  /*12c0*/  ISETP.GE.OR P5, PT, R38.reuse, c[0x0][0x168], P4 ;  /* 0x00005a0026007a0c */ /* 0x040fe200027a6670 */
[----:B--2---:R-:W-:Y:S01]  /*12d0*/  CS2R R46, SRZ ;  /* 0x00000000002e7805 */ /* 0x004fe2000001ff00 */
[C---:B------:R-:W-:Y:S01]  /*12e0*/  ISETP.GE.OR P1, PT, R38.reuse, c[0x0][0x168], !P3 ;  /* 0x00005a0026007a0c */ /* 0x040fe20005f26670 */
[----:B------:R-:W-:Y:S01]  /*12f0*/  CS2R R44, SRZ ;  /* 0x00000000002c7805 */ /* 0x000fe2000001ff00 */
[----:B------:R-:W-:Y:S01]  /*1300*/  ISETP.GE.OR P0, PT, R38, c[0x0][0x168], !P2 ;  /* 0x00005a0026007a0c */ /* 0x000fe20005706670 */
[----:B------:R-:W-:Y:S01]  /*1310*/  CS2R R50, SRZ ;  /* 0x0000000000327805 */ /* 0x000fe2000001ff00 */
[--C-:B------:R-:W-:Y:S01]  /*1320*/  SHF.R.S32.HI R0, RZ, 0x1, R17.reuse ;  /* 0x00000001ff007819 */ /* 0x100fe20000011411 */
[----:B------:R-:W2:Y:S01]  /*1330*/  LDSM.16.M88.4 R164, [R214+0x6080] ;  /* 0x00608000d6a4783b */ /* 0x000ea20000000200 */
[----:B------:R-:W-:Y:S01]  /*1340*/  SHF.R.S32.HI R4, RZ, 0x1f, R17 ;  /* 0x0000001fff047819 */ /* 0x000fe20000011411 */
[----:B------:R-:W-:Y:S01]  /*1350*/  CS2R R48, SRZ ;  /* 0x0000000000307805 */ /* 0x000fe2000001ff00 */
[----:B------:R-:W-:Y:S01]  /*1360*/  LOP3.LUT R2, R2, 0x1c0, RZ, 0xc0, !PT ;  /* 0x000001c002027812 */ /* 0x000fe200078ec0ff */
[----:B------:R-:W4:Y:S01]  /*1370*/  LDSM.16.M88.4 R168, [R214+0x7080] ;  /* 0x00708000d6a8783b */ /* 0x000f220000000200 */
[----:B------:R-:W-:Y:S01]  /*1380*/  LEA.HI R4, R4, R0, RZ, 0x2 ;  /* 0x0000000004047211 */ /* 0x000fe200078f10ff */
[----:B---3--:R-:W-:Y:S01]  /*1390*/  CS2R R42, SRZ ;  /* 0x00000000002a7805 */ /* 0x008fe2000001ff00 */
[----:B------:R-:W-:Y:S01]  /*13a0*/  LOP3.LUT R5, R2, 0x30, R3, 0xf8, !PT ;  /* 0x0000003002057812 */ /* 0x000fe200078ef803 */
[----:B------:R-:W3:Y:S01]  /*13b0*/  LDSM.16.M88.4 R172, [R215+0x6080] ;  /* 0x00608000d7ac783b */ /* 0x000ee20000000200 */
[----:B------:R-:W-:-:S02]  /*13c0*/  LOP3.LUT R3, R4, 0xfffffffc, RZ, 0xc0, !PT ;  /* 0xfffffffc04037812 */ /* 0x000fc400078ec0ff */
[----:B------:R-:W-:Y:S01]  /*13d0*/  SHF.R.U32.HI R213, RZ, 0x3, R2 ;  /* 0x00000003ffd57819 */ /* 0x000fe20000011602 */
[----:B------:R-:W1:Y:S01]  /*13e0*/  LDSM.16.M88.4 R176, [R215+0x7080] ;  /* 0x00708000d7b0783b */ /* 0x000e620000000200 */
[----:B------:R-:W-:Y:S01]  /*13f0*/  LOP3.LUT R2, R25, 0xffffffe0, RZ, 0xc0, !PT ;  /* 0xffffffe019027812 */ /* 0x000fe200078ec0ff */
[----:B------:R-:W-:Y:S02]  /*1400*/  IMAD.IADD R3, R0, 0x1, -R3 ;  /* 0x0000000100037824 */ /* 0x000fe400078e0a03 */
[----:B------:R-:W1:Y:S04]  /*1410*/  LDSM.16.M88.4 R180, [R214+0x8080] ;  /* 0x00808000d6b4783b */ /* 0x000e680000000200 */
[----:B------:R-:W1:Y:S04]  /*1420*/  LDSM.16.M88.4 R184, [R214+0x9080] ;  /* 0x00908000d6b8783b */ /* 0x000e680000000200 */
[----:B------:R-:W1:Y:S04]  /*1430*/  LDSM.16.M88.4 R188, [R215+0x8080] ;  /* 0x00808000d7bc783b */ /* 0x000e680000000200 */
[----:B------:R-:W1:Y:S04]  /*1440*/  LDSM.16.M88.4 R192, [R215+0x9080] ;  /* 0x00908000d7c0783b */ /* 0x000e680000000200 */
[----:B------:R-:W1:Y:S04]  /*1450*/  LDSM.16.M88.4 R196, [R214+0xa080] ;  /* 0x00a08000d6c4783b */ /* 0x000e680000000200 */
[----:B------:R-:W1:Y:S04]  /*1460*/  LDSM.16.M88.4 R200, [R214+0xb080] ;  /* 0x00b08000d6c8783b */ /* 0x000e680000000200 */
[----:B------:R-:W1:Y:S04]  /*1470*/  LDSM.16.M88.4 R204, [R215+0xa080] ;  /* 0x00a08000d7cc783b */ /* 0x000e680000000200 */
[----:B------:R-:W1:Y:S04]  /*1480*/  LDSM.16.M88.4 R208, [R215+0xb080] ;  /* 0x00b08000d7d0783b */ /* 0x000e680000000200 */
[----:B------:R-:W-:Y:S06]  /*1490*/  BAR.SYNC.DEFER_BLOCKING 0x0 ;  /* 0x0000000000007b1d */ /* 0x000fec0000010000 */
[----:B------:R-:W-:Y:S01]  /*14a0*/  @!PT LDS RZ, [RZ] ;  /* 0x00000000fffff984 */ /* 0x000fe20000000800 */
[----:B------:R-:W-:Y:S01]  /*14b0*/  @!PT LDS RZ, [RZ] ;  /* 0x00000000fffff984 */ /* 0x000fe20000000800 */
[----:B------:R-:W-:Y:S01]  /*14c0*/  @!PT LDS RZ, [RZ] ;  /* 0x00000000fffff984 */ /* 0x000fe20000000800 */
[----:B------:R5:W-:Y:S04]  /*14d0*/  LDGSTS.E.BYPASS.LTC128B.128 [R132+0x6080], [R8.64], !P5 ;  /* 0x0608000008847fae */ /* 0x000be8000e901d58 */
[----:B------:R5:W-:Y:S01]  /*14e0*/  LDGSTS.E.BYPASS.LTC128B.128 [R132+0x7080], [R8.64+0x40], !P1 ;  /* 0x0708004008847fae */ /* 0x000be2000c901d58 */
[----:B------:R-:W-:-:S03]  /*14f0*/  ISETP.GT.AND P1, PT, R134, 0xf, PT ;  /* 0x0000000f8600780c */ /* 0x000fc60003f24270 */
[----:B------:R5:W-:Y:S01]  /*1500*/  LDGSTS.E.BYPASS.LTC128B.128 [R132+0x8080], [R8.64+0x80], !P0 ;  /* 0x0808008008847fae */ /* 0x000be2000c101d58 */
[----:B------:R-:W-:-:S04]  /*1510*/  ISETP.GE.AND P0, PT, R38, c[0x0][0x168], PT ;  /* 0x00005a0026007a0c */ /* 0x000fc80003f06270 */
[----:B------:R-:W-:Y:S02]  /*1520*/  ISETP.GE.OR P5, PT, R40, c[0x0][0x1fc], P0 ;  /* 0x00007f0028007a0c */ /* 0x000fe400007a6670 */
[----:B------:R-:W-:-:S03]  /*1530*/  CS2R R40, SRZ ;  /* 0x0000000000287805 */ /* 0x000fc6000001ff00 */
[----:B------:R-:W-:-:S05]  /*1540*/  @!P1 IMAD.SHL.U32 R4, R134, 0x10, RZ ;  /* 0x0000001086049824 */ /* 0x000fca00078e00ff */
[----:B------:R2:W-:Y:S04]  /*1550*/  @!P1 LDGSTS.E.BYPASS.LTC128B.128 [R4+0xf080], [R22.64] ;  /* 0x0f08000016049fae */ /* 0x0005e8000b901d58 */
[----:B------:R-:W0:Y:S04]  /*1560*/  LDGDEPBAR ;  /* 0x00000000000079af */ /* 0x000e280000000000 */
[----:B------:R3:W-:Y:S01]  /*1570*/  LDGSTS.E.BYPASS.LTC128B.128 [R132+0xc080], [R6.64], !P5 ;  /* 0x0c08000006847fae */ /* 0x0007e2000e901d58 */
[----:B------:R-:W-:Y:S02]  /*1580*/  ISETP.GE.OR P5, PT, R37, c[0x0][0x1fc], P0 ;  /* 0x00007f0025007a0c */ /* 0x000fe400007a6670 */
[----:B------:R-:W-:-:S02]  /*1590*/  ISETP.GE.OR P0, PT, R36, c[0x0][0x1fc], P0 ;  /* 0x00007f0024007a0c */ /* 0x000fc40000706670 */
[----:B-----5:R-:W-:Y:S01]  /*15a0*/  SHF.R.S32.HI R8, RZ, 0x1f, R26 ;  /* 0x0000001fff087819 */ /* 0x020fe2000001141a */
[----:B------:R-:W-:Y:S01]  /*15b0*/  CS2R R36, SRZ ;  /* 0x0000000000247805 */ /* 0x000fe2000001ff00 */
[----:B------:R-:W-:Y:S01]  /*15c0*/  LOP3.LUT R9, R5, 0x8, R27, 0xf8, !PT ;  /* 0x0000000805097812 */ /* 0x000fe200078ef81b */
[----:B------:R-:W-:Y:S01]  /*15d0*/  IMAD.SHL.U32 R5, R21, 0x10, RZ ;  /* 0x0000001015057824 */ /* 0x000fe200078e00ff */
[----:B------:R-:W-:Y:S02]  /*15e0*/  LEA.HI R8, R8, R38, RZ, 0x3 ;  /* 0x0000002608087211 */ /* 0x000fe400078f18ff */
[----:B------:R-:W-:Y:S01]  /*15f0*/  LOP3.LUT R213, R9, R213, RZ, 0x3c, !PT ;  /* 0x000000d509d57212 */ /* 0x000fe200078e3cff */
[----:B------:R-:W-:Y:S01]  /*1600*/  IMAD.IADD R9, R134, 0x1, -R2 ;  /* 0x0000000186097824 */ /* 0x000fe200078e0a02 */
[----:B------:R-:W-:Y:S01]  /*1610*/  LOP3.LUT R8, R8, 0xfffffff8, RZ, 0xc0, !PT ;  /* 0xfffffff808087812 */ /* 0x000fe200078ec0ff */
[C---:B------:R-:W-:Y:S01]  /*1620*/  IMAD.SHL.U32 R2, R16.reuse, 0x40, RZ ;  /* 0x0000004010027824 */ /* 0x040fe200078e00ff */
[----:B------:R-:W-:Y:S01]  /*1630*/  LOP3.LUT R5, R5, 0x10, RZ, 0xc0, !PT ;  /* 0x0000001005057812 */ /* 0x000fe200078ec0ff */
[----:B------:R3:W-:Y:S01]  /*1640*/  LDGSTS.E.BYPASS.LTC128B.128 [R132+0xd080], [R6.64+0x40], !P5 ;  /* 0x0d08004006847fae */ /* 0x0007e2000e901d58 */
[----:B------:R-:W-:Y:S01]  /*1650*/  LOP3.LUT P5, RZ, R16, 0x4, RZ, 0xc0, !PT ;  /* 0x0000000410ff7812 */ /* 0x000fe200078ac0ff */
[----:B-1----:R-:W-:Y:S01]  /*1660*/  IMAD.IADD R10, R38, 0x1, -R8 ;  /* 0x00000001260a7824 */ /* 0x002fe200078e0a08 */
[----:B--2---:R-:W-:Y:S01]  /*1670*/  LEA.HI R4, R32, R134, RZ, 0x7 ;  /* 0x0000008620047211 */ /* 0x004fe200078f38ff */
[----:B------:R-:W-:Y:S01]  /*1680*/  IMAD.SHL.U32 R8, R20, 0x8, RZ ;  /* 0x0000000814087824 */ /* 0x000fe200078e00ff */
[----:B------:R-:W-:Y:S01]  /*1690*/  LOP3.LUT R2, R2, 0x1c0, RZ, 0xc0, !PT ;  /* 0x000001c002027812 */ /* 0x000fe200078ec0ff */
[----:B------:R-:W-:Y:S01]  /*16a0*/  IMAD.SHL.U32 R0, R10, 0x40, RZ ;  /* 0x000000400a007824 */ /* 0x000fe200078e00ff */
[----:B------:R1:W-:Y:S01]  /*16b0*/  STL [R1+0x40], R10 ;  /* 0x0000400a01007387 */ /* 0x0003e20000100800 */
[----:B------:R-:W-:Y:S01]  /*16c0*/  SEL R223, R223, 0xffffffe0, !P5 ;  /* 0xffffffe0dfdf7807 */ /* 0x000fe20006800000 */
[----:B------:R-:W-:Y:S01]  /*16d0*/  IMAD R213, R21, 0x200, R213 ;  /* 0x0000020015d57824 */ /* 0x000fe200078e02d5 */
[----:B------:R-:W-:Y:S01]  /*16e0*/  LOP3.LUT R8, R8, 0x18, RZ, 0xc0, !PT ;  /* 0x0000001808087812 */ /* 0x000fe200078ec0ff */
[----:B------:R3:W-:Y:S01]  /*16f0*/  LDGSTS.E.BYPASS.LTC128B.128 [R132+0xe080], [R6.64+0x80], !P0 ;  /* 0x0e08008006847fae */ /* 0x0007e2000c101d58 */
[----:B------:R-:W-:Y:S01]  /*1700*/  LOP3.LUT R0, R0, 0x1c0, RZ, 0xc0, !PT ;  /* 0x000001c000007812 */ /* 0x000fe200078ec0ff */
[----:B------:R-:W-:Y:S01]  /*1710*/  CS2R R38, SRZ ;  /* 0x0000000000267805 */ /* 0x000fe2000001ff00 */
[----:B------:R-:W-:-:S02]  /*1720*/  LOP3.LUT P0, RZ, R3, 0x2, RZ, 0xc0, !PT ;  /* 0x0000000203ff7812 */ /* 0x000fc4000780c0ff */
[----:B------:R-:W-:Y:S02]  /*1730*/  PLOP3.LUT P5, PT, PT, PT, UP0, 0x80, 0x0 ;  /* 0x000000000000781c */ /* 0x000fe40003faf008 */
[----:B------:R-:W-:Y:S02]  /*1740*/  SEL R225, R225, 0xfffffff0, !P0 ;  /* 0xfffffff0e1e17807 */ /* 0x000fe40004000000 */
[----:B-1----:R-:W-:Y:S02]  /*1750*/  SHF.R.U32.HI R10, RZ, 0x4, R4 ;  /* 0x00000004ff0a7819 */ /* 0x002fe40000011604 */
[----:B------:R-:W-:Y:S02]  /*1760*/  SHF.R.U32.HI R4, RZ, 0x3, R0 ;  /* 0x00000003ff047819 */ /* 0x000fe40000011600 */
[----:B------:R-:W-:Y:S01]  /*1770*/  LOP3.LUT R10, R5, 0x8, R10, 0xf8, !PT ;  /* 0x00000008050a7812 */ /* 0x000fe200078ef80a */
[----:B------:R-:W-:Y:S01]  /*1780*/  IMAD.SHL.U32 R5, R3, 0x40, RZ ;  /* 0x0000004003057824 */ /* 0x000fe200078e00ff */
[----:B------:R-:W-:-:S02]  /*1790*/  LOP3.LUT R0, R4, R0, R8, 0x1e, !PT ;  /* 0x0000000004007212 */ /* 0x000fc400078e1e08 */
[----:B------:R-:W-:Y:S02]  /*17a0*/  SHF.R.S32.HI R4, RZ, 0x1f, R9 ;  /* 0x0000001fff047819 */ /* 0x000fe40000011409 */
[----:B------:R-:W-:Y:S01]  /*17b0*/  LOP3.LUT R5, R5, 0xc0, RZ, 0xc0, !PT ;  /* 0x000000c005057812 */ /* 0x000fe200078ec0ff */
[----:B------:R-:W-:Y:S01]  /*17c0*/  IMAD.IADD R19, R19, 0x1, R0 ;  /* 0x0000000113137824 */ /* 0x000fe200078e0200 */
[----:B------:R-:W-:Y:S01]  /*17d0*/  LEA.HI R234, R4, R9, RZ, 0x2 ;  /* 0x0000000904ea7211 */ /* 0x000fe200078f10ff */
[----:B------:R-:W-:Y:S01]  /*17e0*/  IMAD.SHL.U32 R0, R21, 0x8, RZ ;  /* 0x0000000815007824 */ /* 0x000fe200078e00ff */
[----:B---3--:R-:W-:Y:S02]  /*17f0*/  SHF.R.U32.HI R7, RZ, 0x3, R2 ;  /* 0x00000003ff077819 */ /* 0x008fe40000011602 */
[----:B------:R-:W-:Y:S02]  /*1800*/  SHF.R.S32.HI R4, RZ, 0x2, R234 ;  /* 0x00000002ff047819 */ /* 0x000fe400000114ea */
[----:B------:R-:W-:Y:S01]  /*1810*/  LOP3.LUT R3, R0, 0x8, RZ, 0xc0, !PT ;  /* 0x0000000800037812 */ /* 0x000fe200078ec0ff */
[----:B------:R-:W-:Y:S01]  /*1820*/  IMAD.SHL.U32 R0, R30, 0x20, RZ ;  /* 0x000000201e007824 */ /* 0x000fe200078e00ff */
[----:B------:R-:W-:Y:S01]  /*1830*/  SHF.R.U32.HI R6, RZ, 0x3, R5 ;  /* 0x00000003ff067819 */ /* 0x000fe20000011605 */
[C---:B------:R-:W-:Y:S01]  /*1840*/  IMAD R11, R24.reuse, 0x10, R4 ;  /* 0x00000010180b7824 */ /* 0x040fe200078e0204 */
[----:B------:R-:W-:Y:S01]  /*1850*/  LOP3.LUT R7, R7, R2, R3, 0x1e, !PT ;  /* 0x0000000207077212 */ /* 0x000fe200078e1e03 */
[----:B------:R-:W-:Y:S01]  /*1860*/  IMAD R4, R24, 0x200, R0 ;  /* 0x0000020018047824 */ /* 0x000fe200078e0200 */
[----:B------:R-:W-:-:S02]  /*1870*/  LOP3.LUT R2, R6, R10, R5, 0x1e, !PT ;  /* 0x0000000a06027212 */ /* 0x000fc400078e1e05 */
[----:B------:R1:W-:Y:S01]  /*1880*/  STL [R1+0x8], R11 ;  /* 0x0000080b01007387 */ /* 0x0003e20000100800 */
[-C--:B------:R-:W-:Y:S01]  /*1890*/  LOP3.LUT R3, R6, R5.reuse, R3, 0x1e, !PT ;  /* 0x0000000506037212 */ /* 0x080fe200078e1e03 */
[----:B------:R-:W-:Y:S01]  /*18a0*/  IMAD.IADD R218, R218, 0x1, R7 ;  /* 0x00000001dada7824 */ /* 0x000fe200078e0207 */
[----:B------:R-:W-:Y:S01]  /*18b0*/  LOP3.LUT R212, R6, R5, R8, 0x1e, !PT ;  /* 0x0000000506d47212 */ /* 0x000fe200078e1e08 */
[----:B------:R-:W-:Y:S02]  /*18c0*/  @!P1 IMAD.SHL.U32 R5, R134, 0x10, RZ ;  /* 0x0000001086059824 */ /* 0x000fe400078e00ff */
[----:B------:R-:W-:Y:S02]  /*18d0*/  IMAD.IADD R222, R4, 0x1, R3 ;  /* 0x0000000104de7824 */ /* 0x000fe400078e0203 */
[C---:B------:R-:W-:Y:S01]  /*18e0*/  IMAD.IADD R221, R0.reuse, 0x1, R2 ;  /* 0x0000000100dd7824 */ /* 0x040fe200078e0202 */
[----:B------:R1:W-:Y:S01]  /*18f0*/  @!P1 LDGSTS.E.BYPASS.LTC128B.128 [R5+0xf280], [R28.64] ;  /* 0x0f2800001c059fae */ /* 0x0003e2000b901d58 */
[----:B------:R-:W-:-:S03]  /*1900*/  IMAD.IADD R212, R0, 0x1, R212 ;  /* 0x0000000100d47824 */ /* 0x000fc600078e02d4 */
[----:B------:R-:W0:Y:S04]  /*1910*/  LDGDEPBAR ;  /* 0x00000000000079af */ /* 0x000e280000000000 */
[----:B------:R-:W0:Y:S01]  /*1920*/  LDGDEPBAR ;  /* 0x00000000000079af */ /* 0x000e220000000000 */
[----:B------:R-:W-:Y:S05]  /*1930*/  @!P5 BRA `(.L_x_0) ;  /* 0x000042100000d947 */ /* 0x000fea0003800000 */
[----:B----4-:R-:W-:Y:S01]  /*1940*/  SHF.R.S32.HI R0, RZ, 0x1f, R20 ;  /* 0x0000001fff007819 */ /* 0x010fe20000011414 */
[----:B------:R-:W-:Y:S01]  /*1950*/  IMAD R2, R35, c[0x0][0x238], RZ ;  /* 0x00008e0023027a24 */ /* 0x000fe200078e02ff */
[----:B------:R-:W-:Y:S01]  /*1960*/  SHF.R.S32.HI R135, RZ, 0x1f, R134 ;  /* 0x0000001fff877819 */ /* 0x000fe20000011486 */
[----:B------:R-:W-:Y:S01]  /*1970*/  ULDC.64 UR4, c[0x0][0x240] ;  /* 0x0000900000047ab9 */ /* 0x000fe20000000a00 */
[----:B------:R-:W-:Y:S01]  /*1980*/  LEA.HI R0, R0, R20, RZ, 0x2 ;  /* 0x0000001400007211 */ /* 0x000fe200078f10ff */
[----:B------:R-:W-:Y:S01]  /*1990*/  IMAD.SHL.U32 R228, R19, 0x2, RZ ;  /* 0x0000000213e47824 */ /* 0x000fe200078e00ff */
[----:B------:R-:W-:Y:S01]  /*19a0*/  UIMAD UR4, UR6, UR4, URZ ;  /* 0x00000004060472a4 */ /* 0x000fe2000f8e023f */
[----:B------:R-:W-:Y:S01]  /*19b0*/  STL [R1+0x24], R135 ;  /* 0x0000248701007387 */ /* 0x000fe20000100800 */
[----:B------:R-:W-:Y:S01]  /*19c0*/  LOP3.LUT R4, R0, 0xfffffffc, RZ, 0xc0, !PT ;  /* 0xfffffffc00047812 */ /* 0x000fe200078ec0ff */
[C---:B------:R-:W-:Y:S01]  /*19d0*/  IMAD R0, R34.reuse, c[0x0][0x23c], R2 ;  /* 0x00008f0022007a24 */ /* 0x040fe200078e0202 */
[----:B------:R-:W-:Y:S01]  /*19e0*/  UIMAD UR5, UR17, UR5, UR4 ;  /* 0x00000005110572a4 */ /* 0x000fe2000f8e0204 */
[----:B------:R-:W-:Y:S01]  /*19f0*/  IMAD.WIDE.U32 R2, R34, c[0x0][0x238], R134 ;  /* 0x00008e0022027a25 */ /* 0x000fe200078e0086 */
[----:B------:R-:W-:Y:S01]  /*1a00*/  LEA R218, R218, 0x13480, 0x1 ;  /* 0x00013480dada7811 */ /* 0x000fe200078e08ff */
[----:B------:R-:W-:Y:S01]  /*1a10*/  UIADD3 UR7, UR7, 0x3f, URZ ;  /* 0x0000003f07077890 */ /* 0x000fe2000fffe03f */
[----:B------:R-:W-:Y:S01]  /*1a20*/  LOP3.LUT R234, R234, 0xfffffffc, RZ, 0xc0, !PT ;  /* 0xfffffffceaea7812 */ /* 0x000fe200078ec0ff */
[----:B------:R-:W-:Y:S01]  /*1a30*/  IMAD.IADD R3, R3, 0x1, R0 ;  /* 0x0000000103037824 */ /* 0x000fe200078e0200 */
[----:B------:R-:W-:Y:S01]  /*1a40*/  LEA R219, R223, R218, 0x1 ;  /* 0x000000dadfdb7211 */ /* 0x000fe200078e08ff */
[----:B------:R-:W-:Y:S01]  /*1a50*/  IMAD.U32 R0, RZ, RZ, UR17 ;  /* 0x00000011ff007e24 */ /* 0x000fe2000f8e00ff */
[----:B------:R-:W-:Y:S01]  /*1a60*/  IADD3 R234, R9, -R234, RZ ;  /* 0x800000ea09ea7210 */ /* 0x000fe20007ffe0ff */
[----:B------:R-:W-:Y:S01]  /*1a70*/  IMAD.SHL.U32 R216, R222, 0x2, RZ ;  /* 0x00000002ded87824 */ /* 0x000fe200078e00ff */
[----:B------:R-:W-:Y:S01]  /*1a80*/  USHF.R.S32.HI UR6, URZ, 0x1f, UR7 ;  /* 0x0000001f3f067899 */ /* 0x000fe20008011407 */
[----:B------:R-:W-:Y:S01]  /*1a90*/  IMAD.WIDE.U32 R6, R0, c[0x0][0x240], R2 ;  /* 0x0000900000067a25 */ /* 0x000fe200078e0002 */
[----:B------:R-:W-:Y:S01]  /*1aa0*/  IADD3 R0, R132, 0x6080, RZ ;  /* 0x0000608084007810 */ /* 0x000fe20007ffe0ff */
[----:B------:R-:W-:Y:S01]  /*1ab0*/  CS2R R130, SRZ ;  /* 0x0000000000827805 */ /* 0x000fe2000001ff00 */
[----:B------:R-:W-:Y:S01]  /*1ac0*/  IADD3 R217, R216, 0xc080, RZ ;  /* 0x0000c080d8d97810 */ /* 0x000fe20007ffe0ff */
[----:B------:R-:W-:Y:S01]  /*1ad0*/  IMAD.IADD R4, R20, 0x1, -R4 ;  /* 0x0000000114047824 */ /* 0x000fe200078e0a04 */
[----:B------:R-:W-:Y:S01]  /*1ae0*/  STL.64 [R1+0x58], R6 ;  /* 0x0000580601007387 */ /* 0x000fe20000100a00 */
[----:B------:R-:W-:Y:S01]  /*1af0*/  IMAD R220, R224, 0x2, R218 ;  /* 0x00000002e0dc7824 */ /* 0x000fe200078e02da */
[----:B------:R-:W-:Y:S01]  /*1b00*/  ULEA.HI UR6, UR6, UR7, URZ, 0x6 ;  /* 0x0000000706067291 */ /* 0x000fe2000f8f303f */
[----:B------:R-:W-:Y:S01]  /*1b10*/  IMAD R4, R4, -0x8, R33 ;  /* 0xfffffff804047824 */ /* 0x000fe200078e0221 */
[----:B------:R2:W-:Y:S01]  /*1b20*/  STL [R1+0x64], R0 ;  /* 0x0000640001007387 */ /* 0x0005e20000100800 */
[----:B------:R-:W-:Y:S01]  /*1b30*/  SHF.L.U32 R213, R213, 0x1, RZ ;  /* 0x00000001d5d57819 */ /* 0x000fe200000006ff */
[----:B------:R-:W-:Y:S01]  /*1b40*/  CS2R R128, SRZ ;  /* 0x0000000000807805 */ /* 0x000fe2000001ff00 */
[----:B------:R-:W-:Y:S01]  /*1b50*/  IMAD R234, R234, -0x2, R4 ;  /* 0xfffffffeeaea7824 */ /* 0x000fe200078e0204 */
[----:B------:R-:W-:Y:S01]  /*1b60*/  LEA R212, R212, 0x80, 0x1 ;  /* 0x00000080d4d47811 */ /* 0x000fe200078e08ff */
[----:B------:R-:W-:Y:S01]  /*1b70*/  CS2R R126, SRZ ;  /* 0x00000000007e7805 */ /* 0x000fe2000001ff00 */
        /* <DEDUP_REMOVED lines=19> */
[----:B--2---:R-:W-:Y:S01]  /*1cb0*/  IADD3 R0, R228, 0xf480, RZ ;  /* 0x0000f480e4007810 */ /* 0x004fe20007ffe0ff */
[----:B------:R-:W-:Y:S01]  /*1cc0*/  CS2R R86, SRZ ;  /* 0x0000000000567805 */ /* 0x000fe2000001ff00 */
[----:B------:R-:W-:Y:S01]  /*1cd0*/  CS2R R84, SRZ ;  /* 0x0000000000547805 */ /* 0x000fe2000001ff00 */
[----:B------:R-:W-:Y:S01]  /*1ce0*/  CS2R R82, SRZ ;  /* 0x0000000000527805 */ /* 0x000fe2000001ff00 */
[----:B------:R-:W-:Y:S01]  /*1cf0*/  CS2R R80, SRZ ;  /* 0x0000000000507805 */ /* 0x000fe2000001ff00 */
[----:B------:R2:W-:Y:S01]  /*1d00*/  STL [R1+0x60], R0 ;  /* 0x0000600001007387 */ /* 0x0005e20000100800 */
        /* <DEDUP_REMOVED lines=22> */
[----:B------:R-:W-:Y:S01]  /*1e70*/  IMAD R224, R224, 0x2, R219 ;  /* 0x00000002e0e07824 */ /* 0x000fe200078e02db */
[----:B------:R-:W-:Y:S01]  /*1e80*/  LEA R223, R223, R220, 0x1 ;  /* 0x000000dcdfdf7211 */ /* 0x000fe200078e08ff */
[----:B------:R-:W-:Y:S01]  /*1e90*/  IMAD R217, R225, 0x2, R217 ;  /* 0x00000002e1d97824 */ /* 0x000fe200078e02d9 */
[----:B--2---:R-:W-:Y:S01]  /*1ea0*/  IADD3 R0, R7, UR5, RZ ;  /* 0x0000000507007c10 */ /* 0x004fe2000fffe0ff */
[----:B------:R-:W-:Y:S01]  /*1eb0*/  ULDC UR9, c[0x0][0x218] ;  /* 0x0000860000097ab9 */ /* 0x000fe20000000800 */
[----:B------:R-:W-:Y:S01]  /*1ec0*/  IADD3 R226, R222, R225, RZ ;  /* 0x000000e1dee27210 */ /* 0x000fe20007ffe0ff */
[----:B------:R-:W-:-:S02]  /*1ed0*/  ULDC UR8, c[0x0][0x290] ;  /* 0x0000a40000087ab9 */ /* 0x000fc40000000800 */
[----:B------:R2:W-:Y:S01]  /*1ee0*/  STL [R1+0x44], R0 ;  /* 0x0000440001007387 */ /* 0x0005e20000100800 */
[----:B------:R-:W-:Y:S02]  /*1ef0*/  UMOV UR19, 0x1 ;  /* 0x0000000100137882 */ /* 0x000fe40000000000 */
[----:B------:R-:W-:Y:S02]  /*1f00*/  UMOV UR4, URZ ;  /* 0x0000003f00047c82 */ /* 0x000fe40008000000 */
[----:B------:R-:W-:Y:S02]  /*1f10*/  UMOV UR11, URZ ;  /* 0x0000003f000b7c82 */ /* 0x000fe40008000000 */
[----:B------:R-:W-:Y:S02]  /*1f20*/  ULDC UR10, c[0x0][0x168] ;  /* 0x00005a00000a7ab9 */ /* 0x000fe40000000800 */
[----:B------:R-:W-:Y:S02]  /*1f30*/  UIMAD UR9, UR17, UR9, URZ ;  /* 0x00000009110972a4 */ /* 0x000fe4000f8e023f */
[----:B------:R-:W-:-:S02]  /*1f40*/  UIMAD UR8, UR17, UR8, URZ ;  /* 0x00000008110872a4 */ /* 0x000fc4000f8e023f */
[----:B------:R-:W-:Y:S02]  /*1f50*/  USHF.R.S32.HI UR16, URZ, 0x6, UR6 ;  /* 0x000000063f107899 */ /* 0x000fe40008011406 */
[----:B------:R-:W-:Y:S02]  /*1f60*/  ULDC UR5, c[0x0][0x168] ;  /* 0x00005a0000057ab9 */ /* 0x000fe40000000800 */
.L_x_3:
[----:B------:R-:W-:Y:S04]  /*1f70*/  DEPBAR.LE SB0, 0x1 ;  /* 0x000080400000791a */ /* 0x000fe80000000000 */
[----:B------:R-:W-:Y:S01]  /*1f80*/  BAR.SYNC.DEFER_BLOCKING 0x0 ;  /* 0x0000000000007b1d */ /* 0x000fe20000010000 */
[----:B--2---:R-:W-:Y:S01]  /*1f90*/  MOV R0, UR4 ;  /* 0x0000000400007c02 */ /* 0x004fe20008000f00 */
[----:B------:R-:W-:Y:S01]  /*1fa0*/  UIADD3 UR18, UR11, 0x1, URZ ;  /* 0x000000010b127890 */ /* 0x000fe2000fffe03f */
[----:B------:R-:W-:Y:S03]  /*1fb0*/  MOV R2, UR4 ;  /* 0x0000000400027c02 */ /* 0x000fe60008000f00 */
[----:B------:R-:W-:Y:S01]  /*1fc0*/  IMAD R0, R0, 0x1800, R222 ;  /* 0x0000180000007824 */ /* 0x000fe200078e02de */
[----:B------:R-:W-:Y:S01]  /*1fd0*/  UISETP.GE.AND UP0, UPT, UR18, UR16, UPT ;  /* 0x000000101200728c */ /* 0x000fe2000bf06270 */
[----:B------:R-:W-:Y:S03]  /*1fe0*/  IMAD R2, R2, 0x1800, R225 ;  /* 0x0000180002027824 */ /* 0x000fe600078e02e1 */
[----:B------:R-:W-:Y:S02]  /*1ff0*/  SHF.L.U32 R0, R0, 0x1, RZ ;  /* 0x0000000100007819 */ /* 0x000fe400000006ff */
[----:B------:R-:W-:Y:S02]  /*2000*/  IADD3 R2, R222, R2, RZ ;  /* 0x00000002de027210 */ /* 0x000fe40007ffe0ff */
[----:B------:R-:W-:Y:S02]  /*2010*/  PLOP3.LUT P0, PT, PT, PT, UP0, 0x80, 0x0 ;  /* 0x000000000000781c */ /* 0x000fe40003f0f008 */
[----:B------:R-:W-:Y:S02]  /*2020*/  SHF.L.U32 R3, R2, 0x1, RZ ;  /* 0x0000000102037819 */ /* 0x000fe400000006ff */
[----:B------:R-:W-:Y:S01]  /*2030*/  MOV R2, UR4 ;  /* 0x0000000400027c02 */ /* 0x000fe20008000f00 */
[----:B------:R-:W-:Y:S04]  /*2040*/  LDSM.16.M88.4 R16, [R214+0x80] ;  /* 0x00008000d610783b */ /* 0x000fe80000000200 */
[----:B------:R-:W-:Y:S05]  /*2050*/  IMAD R2, R2, 0x1800, R226 ;  /* 0x0000180002027824 */ /* 0x000fea00078e02e2 */
[----:B------:R-:W-:Y:S01]  /*2060*/  SHF.L.U32 R2, R2, 0x1, RZ ;  /* 0x0000000102027819 */ /* 0x000fe200000006ff */
[----:B------:R-:W2:Y:S08]  /*2070*/  LDSM.16.M88.4 R32, [R0+0x6080] ;  /* 0x006080000020783b */ /* 0x000eb00000000200 */
[----:B-1----:R-:W1:Y:S08]  /*2080*/  LDSM.16.M88.4 R28, [R0+0x6880] ;  /* 0x00688000001c783b */ /* 0x002e700000000200 */
[----:B------:R-:W3:Y:S08]  /*2090*/  LDSM.16.M88.4 R132, [R214+0x1080] ;  /* 0x00108000d684783b */ /* 0x000ef00000000200 */
[----:B------:R-:W-:Y:S08]  /*20a0*/  LDSM.16.M88.4 R140, [R215+0x80] ;  /* 0x00008000d78c783b */ /* 0x000ff00000000200 */
[----:B------:R-:W4:Y:S01]  /*20b0*/  LDSM.16.M88.4 R136, [R3+0x6080] ;  /* 0x006080000388783b */ /* 0x000f220000000200 */
[-C--:B--2---:R-:W-:Y:S07]  /*20c0*/  HMMA.16816.F32.BF16 R4, R32, R16.reuse, RZ ;  /* 0x000000102004723c */ /* 0x084fee00000418ff */
[----:B------:R-:W2:Y:S01]  /*20d0*/  LDSM.16.M88.4 R144, [R3+0x6880] ;  /* 0x006880000390783b */ /* 0x000ea20000000200 */
[C---:B-1----:R-:W-:Y:S07]  /*20e0*/  HMMA.16816.F32.BF16 R8, R28.reuse, R16, RZ ;  /* 0x000000101c08723c */ /* 0x042fee00000418ff */
[----:B------:R-:W1:Y:S01]  /*20f0*/  LDSM.16.M88.4 R148, [R215+0x1080] ;  /* 0x00108000d794783b */ /* 0x000e620000000200 */
[-C--:B------:R-:W-:Y:S07]  /*2100*/  HMMA.16816.F32.BF16 R12, R28, R18.reuse, RZ ;  /* 0x000000121c0c723c */ /* 0x080fee00000418ff */
[----:B------:R-:W-:Y:S01]  /*2110*/  LDSM.16.M88.4 R156, [R214+0x2080] ;  /* 0x00208000d69c783b */ /* 0x000fe20000000200 */
[C---:B------:R-:W-:Y:S07]  /*2120*/  HMMA.16816.F32.BF16 R16, R32.reuse, R18, RZ ;  /* 0x000000122010723c */ /* 0x040fee00000418ff */
[----:B------:R-:W5:Y:S01]  /*2130*/  LDSM.16.M88.4 R152, [R0+0x7080] ;  /* 0x007080000098783b */ /* 0x000f620000000200 */
[-C--:B---3--:R-:W-:Y:S07]  /*2140*/  HMMA.16816.F32.BF16 R20, R32, R132.reuse, RZ ;  /* 0x000000842014723c */ /* 0x088fee00000418ff */
[----:B------:R-:W5:Y:S01]  /*2150*/  LDSM.16.M88.4 R160, [R0+0x7880] ;  /* 0x0078800000a0783b */ /* 0x000f620000000200 */
[C---:B------:R-:W-:Y:S07]  /*2160*/  HMMA.16816.F32.BF16 R24, R28.reuse, R132, RZ ;  /* 0x000000841c18723c */ /* 0x040fee00000418ff */
[----:B------:R-:W3:Y:S01]  /*2170*/  LDL R229, [R1+0x8] ;  /* 0x0000080001e57983 */ /* 0x000ee20000100800 */
[-C--:B------:R-:W-:Y:S08]  /*2180*/  HMMA.16816.F32.BF16 R28, R28, R134.reuse, RZ ;  /* 0x000000861c1c723c */ /* 0x080ff000000418ff */
[----:B------:R-:W-:Y:S01]  /*2190*/  HMMA.16816.F32.BF16 R32, R32, R134, RZ ;  /* 0x000000862020723c */ /* 0x000fe200000418ff */
[----:B------:R-:W5:Y:S07]  /*21a0*/  LDSM.16.M88.4 R132, [R214+0x3080] ;  /* 0x00308000d684783b */ /* 0x000f6e0000000200 */
[-C--:B----4-:R-:W-:Y:S08]  /*21b0*/  HMMA.16816.F32.BF16 R4, R136, R140.reuse, R4 ;  /* 0x0000008c8804723c */ /* 0x090ff00000041804 */
[C---:B--2---:R-:W-:Y:S08]  /*21c0*/  HMMA.16816.F32.BF16 R8, R144.reuse, R140, R8 ;  /* 0x0000008c9008723c */ /* 0x044ff00000041808 */
[-C--:B------:R-:W-:Y:S08]  /*21d0*/  HMMA.16816.F32.BF16 R12, R144, R142.reuse, R12 ;  /* 0x0000008e900c723c */ /* 0x080ff0000004180c */
[C---:B------:R-:W-:Y:S01]  /*21e0*/  HMMA.16816.F32.BF16 R16, R136.reuse, R142, R16 ;  /* 0x0000008e8810723c */ /* 0x040fe20000041810 */
[----:B------:R-:W-:Y:S07]  /*21f0*/  LDSM.16.M88.4 R140, [R215+0x2080] ;  /* 0x00208000d78c783b */ /* 0x000fee0000000200 */
[-C--:B-1----:R-:W-:Y:S08]  /*2200*/  HMMA.16816.F32.BF16 R20, R136, R148.reuse, R20 ;  /* 0x000000948814723c */ /* 0x082ff00000041814 */
[C---:B------:R-:W-:Y:S08]  /*2210*/  HMMA.16816.F32.BF16 R24, R144.reuse, R148, R24 ;  /* 0x000000949018723c */ /* 0x040ff00000041818 */
[-C--:B------:R-:W-:Y:S01]  /*2220*/  HMMA.16816.F32.BF16 R28, R144, R150.reuse, R28 ;  /* 0x00000096901c723c */ /* 0x080fe2000004181c */
[----:B------:R-:W-:Y:S07]  /*2230*/  LDSM.16.M88.4 R144, [R3+0x7880] ;  /* 0x007880000390783b */ /* 0x000fee0000000200 */
[----:B------:R-:W-:Y:S01]  /*2240*/  HMMA.16816.F32.BF16 R32, R136, R150, R32 ;  /* 0x000000968820723c */ /* 0x000fe20000041820 */
[----:B------:R-:W1:Y:S07]  /*2250*/  LDSM.16.M88.4 R136, [R2+0x7080] ;  /* 0x007080000288783b */ /* 0x000e6e0000000200 */
[-C--:B-----5:R-:W-:Y:S01]  /*2260*/  HMMA.16816.F32.BF16 R4, R152, R156.reuse, R4 ;  /* 0x0000009c9804723c */ /* 0x0a0fe20000041804 */
[----:B------:R-:W2:Y:S07]  /*2270*/  LDSM.16.M88.4 R148, [R215+0x3080] ;  /* 0x00308000d794783b */ /* 0x000eae0000000200 */
[C---:B------:R-:W-:Y:S08]  /*2280*/  HMMA.16816.F32.BF16 R8, R160.reuse, R156, R8 ;  /* 0x0000009ca008723c */ /* 0x040ff00000041808 */
[-C--:B------:R-:W-:Y:S08]  /*2290*/  HMMA.16816.F32.BF16 R12, R160, R158.reuse, R12 ;  /* 0x0000009ea00c723c */ /* 0x080ff0000004180c */
[C---:B------:R-:W-:Y:S01]  /*22a0*/  HMMA.16816.F32.BF16 R16, R152.reuse, R158, R16 ;  /* 0x0000009e9810723c */ /* 0x040fe20000041810 */
[----:B------:R-:W-:Y:S07]  /*22b0*/  LDSM.16.M88.4 R156, [R0+0x8080] ;  /* 0x00808000009c783b */ /* 0x000fee0000000200 */
[-C--:B------:R-:W-:Y:S08]  /*22c0*/  HMMA.16816.F32.BF16 R20, R152, R132.reuse, R20 ;  /* 0x000000849814723c */ /* 0x080ff00000041814 */
[C---:B------:R-:W-:Y:S08]  /*22d0*/  HMMA.16816.F32.BF16 R24, R160.reuse, R132, R24 ;  /* 0x00000084a018723c */ /* 0x040ff00000041818 */
[-C--:B------:R-:W-:Y:S01]  /*22e0*/  HMMA.16816.F32.BF16 R28, R160, R134.reuse, R28 ;  /* 0x00000086a01c723c */ /* 0x080fe2000004181c */
[----:B------:R-:W4:Y:S07]  /*22f0*/  LDSM.16.M88.4 R160, [R214+0x4080] ;  /* 0x00408000d6a0783b */ /* 0x000f2e0000000200 */
[----:B------:R-:W-:Y:S01]  /*2300*/  HMMA.16816.F32.BF16 R32, R152, R134, R32 ;  /* 0x000000869820723c */ /* 0x000fe20000041820 */
[----:B------:R5:W4:Y:S07]  /*2310*/  LDSM.16.M88.4 R132, [R0+0x8880] ;  /* 0x008880000084783b */ /* 0x000b2e0000000200 */
[-C--:B-1----:R-:W-:Y:S01]  /*2320*/  HMMA.16816.F32.BF16 R4, R136, R140.reuse, R4 ;  /* 0x0000008c8804723c */ /* 0x082fe20000041804 */
[----:B------:R-:W-:Y:S07]  /*2330*/  LDSM.16.M88.4 R152, [R215+0x4080] ;  /* 0x00408000d798783b */ /* 0x000fee0000000200 */
[C---:B------:R-:W-:Y:S08]  /*2340*/  HMMA.16816.F32.BF16 R8, R144.reuse, R140, R8 ;  /* 0x0000008c9008723c */ /* 0x040ff00000041808 */
[-C--:B------:R-:W-:Y:S01]  /*2350*/  HMMA.16816.F32.BF16 R12, R144, R142.reuse, R12 ;  /* 0x0000008e900c723c */ /* 0x080fe2000004180c */
[----:B-----5:R-:W-:Y:S07]  /*2360*/  MOV R0, UR4 ;  /* 0x0000000400007c02 */ /* 0x020fee0008000f00 */
[C---:B------:R-:W-:Y:S01]  /*2370*/  HMMA.16816.F32.BF16 R16, R136.reuse, R142, R16 ;  /* 0x0000008e8810723c */ /* 0x040fe20000041810 */
[----:B------:R-:W1:Y:S07]  /*2380*/  LDSM.16.M88.4 R140, [R214+0x5080] ;  /* 0x00508000d68c783b */ /* 0x000e6e0000000200 */
[-C--:B--2---:R-:W-:Y:S08]  /*2390*/  HMMA.16816.F32.BF16 R20, R136, R148.reuse, R20 ;  /* 0x000000948814723c */ /* 0x084ff00000041814 */
[C---:B------:R-:W-:Y:S08]  /*23a0*/  HMMA.16816.F32.BF16 R24, R144.reuse, R148, R24 ;  /* 0x000000949018723c */ /* 0x040ff00000041818 */
[-C--:B------:R-:W-:Y:S01]  /*23b0*/  HMMA.16816.F32.BF16 R28, R144, R150.reuse, R28 ;  /* 0x00000096901c723c */ /* 0x080fe2000004181c */
[----:B------:R-:W2:Y:S07]  /*23c0*/  LDSM.16.M88.4 R144, [R2+0x8080] ;  /* 0x008080000290783b */ /* 0x000eae0000000200 */
[----:B------:R-:W-:Y:S01]  /*23d0*/  HMMA.16816.F32.BF16 R32, R136, R150, R32 ;  /* 0x000000968820723c */ /* 0x000fe20000041820 */
[----:B------:R-:W5:Y:S07]  /*23e0*/  LDSM.16.M88.4 R136, [R3+0x8880] ;  /* 0x008880000388783b */ /* 0x000f6e0000000200 */
[-C--:B----4-:R-:W-:Y:S08]  /*23f0*/  HMMA.16816.F32.BF16 R4, R156, R160.reuse, R4 ;  /* 0x000000a09c04723c */ /* 0x090ff00000041804 */
[C---:B------:R-:W-:Y:S08]  /*2400*/  HMMA.16816.F32.BF16 R8, R132.reuse, R160, R8 ;  /* 0x000000a08408723c */ /* 0x040ff00000041808 */
[-C--:B------:R-:W-:Y:S08]  /*2410*/  HMMA.16816.F32.BF16 R12, R132, R162.reuse, R12 ;  /* 0x000000a2840c723c */ /* 0x080ff0000004180c */
[C---:B------:R-:W-:Y:S08]  /*2420*/  HMMA.16816.F32.BF16 R16, R156.reuse, R162, R16 ;  /* 0x000000a29c10723c */ /* 0x040ff00000041810 */
[-C--:B-1----:R-:W-:Y:S08]  /*2430*/  HMMA.16816.F32.BF16 R20, R156, R140.reuse, R20 ;  /* 0x0000008c9c14723c */ /* 0x082ff00000041814 */
[C---:B------:R-:W-:Y:S08]  /*2440*/  HMMA.16816.F32.BF16 R24, R132.reuse, R140, R24 ;  /* 0x0000008c8418723c */ /* 0x040ff00000041818 */
[-C--:B------:R-:W-:Y:S08]  /*2450*/  HMMA.16816.F32.BF16 R28, R132, R142.reuse, R28 ;  /* 0x0000008e841c723c */ /* 0x080ff0000004181c */
[----:B------:R-:W-:Y:S08]  /*2460*/  HMMA.16816.F32.BF16 R32, R156, R142, R32 ;  /* 0x0000008e9c20723c */ /* 0x000ff00000041820 */
[-C--:B--2---:R-:W-:Y:S08]  /*2470*/  HMMA.16816.F32.BF16 R4, R144, R152.reuse, R4 ;  /* 0x000000989004723c */ /* 0x084ff00000041804 */
[C---:B-----5:R-:W-:Y:S08]  /*2480*/  HMMA.16816.F32.BF16 R8, R136.reuse, R152, R8 ;  /* 0x000000988808723c */ /* 0x060ff00000041808 */
[-C--:B------:R-:W-:Y:S04]  /*2490*/  HMMA.16816.F32.BF16 R12, R136, R154.reuse, R12 ;  /* 0x0000009a880c723c */ /* 0x080fe8000004180c */
[----:B---3--:R-:W-:Y:S04]  /*24a0*/  LEA R0, R0, R229, 0x6 ;  /* 0x000000e500007211 */ /* 0x008fe800078e30ff */
[----:B------:R-:W-:Y:S01]  /*24b0*/  FMUL.FTZ R4, R4, c[0x0][0x2b4] ;  /* 0x0000ad0004047a20 */ /* 0x000fe20000410000 */
[C---:B------:R-:W-:Y:S03]  /*24c0*/  HMMA.16816.F32.BF16 R16, R144.reuse, R154, R16 ;  /* 0x0000009a9010723c */ /* 0x040fe60000041810 */
[----:B------:R-:W1:Y:S01]  /*24d0*/  MUFU.TANH R236, R4 ;  /* 0x0000000400ec7308 */ /* 0x000e620000002400 */
[----:B------:R-:W-:Y:S02]  /*24e0*/  FMUL.FTZ R5, R5, c[0x0][0x2b4] ;  /* 0x0000ad0005057a20 */ /* 0x000fe40000410000 */
[----:B------:R-:W-:Y:S02]  /*24f0*/  FMUL.FTZ R6, R6, c[0x0][0x2b4] ;  /* 0x0000ad0006067a20 */ /* 0x000fe40000410000 */
[----:B------:R-:W-:Y:S04]  /*2500*/  FMUL.FTZ R7, R7, c[0x0][0x2b4] ;  /* 0x0000ad0007077a20 */ /* 0x000fe80000410000 */
[----:B------:R-:W-:Y:S01]  /*2510*/  FMUL.FTZ R8, R8, c[0x0][0x2b4] ;  /* 0x0000ad0008087a20 */ /* 0x000fe20000410000 */
[----:B------:R-:W2:Y:S01]  /*2520*/  MUFU.TANH R157, R5 ;  /* 0x00000005009d7308 */ /* 0x000ea20000002400 */
[----:B------:R-:W-:Y:S02]  /*2530*/  FMUL.FTZ R9, R9, c[0x0][0x2b4] ;  /* 0x0000ad0009097a20 */ /* 0x000fe40000410000 */
[----:B------:R-:W-:Y:S02]  /*2540*/  FMUL.FTZ R10, R10, c[0x0][0x2b4] ;  /* 0x0000ad000a0a7a20 */ /* 0x000fe40000410000 */
[----:B------:R-:W-:Y:S02]  /*2550*/  FMUL.FTZ R11, R11, c[0x0][0x2b4] ;  /* 0x0000ad000b0b7a20 */ /* 0x000fe40000410000 */
[----:B------:R-:W-:Y:S02]  /*2560*/  FMUL.FTZ R12, R12, c[0x0][0x2b4] ;  /* 0x0000ad000c0c7a20 */ /* 0x000fe40000410000 */
[----:B------:R-:W-:Y:S01]  /*2570*/  FMUL.FTZ R13, R13, c[0x0][0x2b4] ;  /* 0x0000ad000d0d7a20 */ /* 0x000fe20000410000 */
[----:B------:R-:W3:Y:S01]  /*2580*/  MUFU.TANH R238, R6 ;  /* 0x0000000600ee7308 */ /* 0x000ee20000002400 */
[----:B------:R-:W-:Y:S02]  /*2590*/  FMUL.FTZ R14, R14, c[0x0][0x2b4] ;  /* 0x0000ad000e0e7a20 */ /* 0x000fe40000410000 */
[----:B------:R-:W-:Y:S02]  /*25a0*/  FMUL.FTZ R15, R15, c[0x0][0x2b4] ;  /* 0x0000ad000f0f7a20 */ /* 0x000fe40000410000 */
[----:B------:R-:W-:Y:S02]  /*25b0*/  FMUL.FTZ R16, R16, c[0x0][0x2b4] ;  /* 0x0000ad0010107a20 */ /* 0x000fe40000410000 */
[----:B------:R-:W-:Y:S02]  /*25c0*/  FMUL.FTZ R17, R17, c[0x0][0x2b4] ;  /* 0x0000ad0011117a20 */ /* 0x000fe40000410000 */
[----:B------:R-:W-:Y:S01]  /*25d0*/  FMUL.FTZ R18, R18, c[0x0][0x2b4] ;  /* 0x0000ad0012127a20 */ /* 0x000fe20000410000 */
[----:B------:R4:W1:Y:S01]  /*25e0*/  MUFU.TANH R162, R7 ;  /* 0x0000000700a27308 */ /* 0x0008620000002400 */
[----:B------:R-:W-:Y:S09]  /*25f0*/  FMUL.FTZ R19, R19, c[0x0][0x2b4] ;  /* 0x0000ad0013137a20 */ /* 0x000ff20000410000 */
[----:B------:R-:W1:Y:S10]  /*2600*/  MUFU.TANH R243, R8 ;  /* 0x0000000800f37308 */ /* 0x000e740000002400 */
[----:B------:R-:W1:Y:S01]  /*2610*/  MUFU.TANH R246, R9 ;  /* 0x0000000900f67308 */ /* 0x000e620000002400 */
[----:B----4-:R-:W4:Y:S09]  /*2620*/  LDSM.16.M88.4 R4, [R215+0x5080] ;  /* 0x00508000d704783b */ /* 0x010f320000000200 */
[----:B------:R-:W1:Y:S10]  /*2630*/  MUFU.TANH R230, R10 ;  /* 0x0000000a00e67308 */ /* 0x000e740000002400 */
[----:B------:R-:W1:Y:S10]  /*2640*/  MUFU.TANH R252, R11 ;  /* 0x0000000b00fc7308 */ /* 0x000e740000002400 */
[----:B------:R-:W1:Y:S10]  /*2650*/  MUFU.TANH R242, R12 ;  /* 0x0000000c00f27308 */ /* 0x000e740000002400 */
[----:B------:R-:W1:Y:S01]  /*2660*/  MUFU.TANH R241, R13 ;  /* 0x0000000d00f17308 */ /* 0x000e620000002400 */
[-C--:B----4-:R-:W-:Y:S09]  /*2670*/  HMMA.16816.F32.BF16 R20, R144, R4.reuse, R20 ;  /* 0x000000049014723c */ /* 0x090ff20000041814 */
[----:B------:R-:W4:Y:S01]  /*2680*/  MUFU.TANH R251, R14 ;  /* 0x0000000e00fb7308 */ /* 0x000f220000002400 */
[C---:B------:R-:W-:Y:S09]  /*2690*/  HMMA.16816.F32.BF16 R24, R136.reuse, R4, R24 ;  /* 0x000000048818723c */ /* 0x040ff20000041818 */
[----:B------:R-:W1:Y:S01]  /*26a0*/  MUFU.TANH R250, R15 ;  /* 0x0000000f00fa7308 */ /* 0x000e620000002400 */
[-C--:B------:R-:W-:Y:S04]  /*26b0*/  HMMA.16816.F32.BF16 R28, R136, R6.reuse, R28 ;  /* 0x00000006881c723c */ /* 0x080fe8000004181c */
[----:B------:R-:W-:Y:S04]  /*26c0*/  FMUL.FTZ R20, R20, c[0x0][0x2b4] ;  /* 0x0000ad0014147a20 */ /* 0x000fe80000410000 */
[----:B------:R-:W-:Y:S01]  /*26d0*/  HMMA.16816.F32.BF16 R32, R144, R6, R32 ;  /* 0x000000069020723c */ /* 0x000fe20000041820 */
[----:B------:R-:W1:Y:S01]  /*26e0*/  MUFU.TANH R149, R16 ;  /* 0x0000001000957308 */ /* 0x000e620000002400 */
[----:B------:R1:W1:Y:S02]  /*26f0*/  LDS R147, [R0.X4+0xf080] ;  /* 0x00f0800000937984 */ /* 0x0002640000004800 */
[----:B------:R-:W-:Y:S02]  /*2700*/  FMUL.FTZ R21, R21, c[0x0][0x2b4] ;  /* 0x0000ad0015157a20 */ /* 0x000fe40000410000 */
[----:B------:R1:W1:Y:S01]  /*2710*/  LDS R146, [R0.X4+0xf0a0] ;  /* 0x00f0a00000927984 */ /* 0x0002620000004800 */
[----:B------:R-:W-:Y:S02]  /*2720*/  FMUL.FTZ R22, R22, c[0x0][0x2b4] ;  /* 0x0000ad0016167a20 */ /* 0x000fe40000410000 */
[----:B------:R-:W-:Y:S01]  /*2730*/  FMUL.FTZ R23, R23, c[0x0][0x2b4] ;  /* 0x0000ad0017177a20 */ /* 0x000fe20000410000 */
[----:B------:R1:W1:Y:S01]  /*2740*/  LDS R145, [R0.X4+0xf100] ;  /* 0x00f1000000917984 */ /* 0x0002620000004800 */
[----:B------:R-:W1:Y:S01]  /*2750*/  MUFU.TANH R152, R17 ;  /* 0x0000001100987308 */ /* 0x000e620000002400 */
[----:B------:R-:W-:Y:S02]  /*2760*/  FMUL.FTZ R24, R24, c[0x0][0x2b4] ;  /* 0x0000ad0018187a20 */ /* 0x000fe40000410000 */
[----:B------:R1:W1:Y:S01]  /*2770*/  LDS R144, [R0.X4+0xf120] ;  /* 0x00f1200000907984 */ /* 0x0002620000004800 */
[----:B------:R-:W-:Y:S04]  /*2780*/  DEPBAR.LE SB0, 0x0 ;  /* 0x000080000000791a */ /* 0x000fe80000000000 */
[----:B------:R-:W-:Y:S02]  /*2790*/  FMUL.FTZ R28, R28, c[0x0][0x2b4] ;  /* 0x0000ad001c1c7a20 */ /* 0x000fe40000410000 */
[----:B------:R-:W1:Y:S01]  /*27a0*/  MUFU.TANH R154, R18 ;  /* 0x00000012009a7308 */ /* 0x000e620000002400 */
[----:B------:R-:W-:Y:S01]  /*27b0*/  BAR.SYNC.DEFER_BLOCKING 0x0 ;  /* 0x0000000000007b1d */ /* 0x000fe20000010000 */
[----:B------:R-:W-:Y:S02]  /*27c0*/  FMUL.FTZ R29, R29, c[0x0][0x2b4] ;  /* 0x0000ad001d1d7a20 */ /* 0x000fe40000410000 */
[----:B------:R-:W-:Y:S02]  /*27d0*/  FMUL.FTZ R30, R30, c[0x0][0x2b4] ;  /* 0x0000ad001e1e7a20 */ /* 0x000fe40000410000 */
[----:B------:R-:W-:Y:S02]  /*27e0*/  FMUL.FTZ R31, R31, c[0x0][0x2b4] ;  /* 0x0000ad001f1f7a20 */ /* 0x000fe40000410000 */
[----:B------:R-:W-:Y:S02]  /*27f0*/  FMUL.FTZ R25, R25, c[0x0][0x2b4] ;  /* 0x0000ad0019197a20 */ /* 0x000fe40000410000 */
[----:B------:R-:W1:Y:S01]  /*2800*/  MUFU.TANH R237, R28 ;  /* 0x0000001c00ed7308 */ /* 0x000e620000002400 */
[----:B------:R-:W-:Y:S02]  /*2810*/  FMUL.FTZ R26, R26, c[0x0][0x2b4] ;  /* 0x0000ad001a1a7a20 */ /* 0x000fe40000410000 */
[----:B------:R-:W-:Y:S02]  /*2820*/  FMUL.FTZ R27, R27, c[0x0][0x2b4] ;  /* 0x0000ad001b1b7a20 */ /* 0x000fe40000410000 */
[----:B------:R-:W-:Y:S02]  /*2830*/  FMUL.FTZ R32, R32, c[0x0][0x2b4] ;  /* 0x0000ad0020207a20 */ /* 0x000fe40000410000 */
[----:B------:R-:W-:Y:S02]  /*2840*/  FMUL.FTZ R33, R33, c[0x0][0x2b4] ;  /* 0x0000ad0021217a20 */ /* 0x000fe40000410000 */
[----:B------:R-:W-:Y:S01]  /*2850*/  FMUL.FTZ R34, R34, c[0x0][0x2b4] ;  /* 0x0000ad0022227a20 */ /* 0x000fe20000410000 */
[----:B------:R-:W1:Y:S01]  /*2860*/  MUFU.TANH R161, R19 ;  /* 0x0000001300a17308 */ /* 0x000e620000002400 */
[----:B------:R-:W-:Y:S01]  /*2870*/  FMUL.FTZ R35, R35, c[0x0][0x2b4] ;  /* 0x0000ad0023237a20 */ /* 0x000fe20000410000 */
[----:B------:R1:W1:Y:S08]  /*2880*/  LDSM.16.M88.4 R132, [R216+0xc080] ;  /* 0x00c08000d884783b */ /* 0x0002700000000200 */
[----:B------:R-:W1:Y:S01]  /*2890*/  MUFU.TANH R235, R29 ;  /* 0x0000001d00eb7308 */ /* 0x000e620000002400 */
[----:B------:R1:W1:Y:S09]  /*28a0*/  LDSM.16.M88.4 R136, [R217] ;  /* 0x00000000d988783b */ /* 0x0002720000000200 */
[----:B------:R-:W1:Y:S01]  /*28b0*/  MUFU.TANH R151, R20 ;  /* 0x0000001400977308 */ /* 0x000e620000002400 */
[----:B------:R1:W1:Y:S09]  /*28c0*/  LDSM.16.M88.4 R140, [R217+0x800] ;  /* 0x00080000d98c783b */ /* 0x0002720000000200 */
[----:B------:R-:W1:Y:S10]  /*28d0*/  MUFU.TANH R245, R30 ;  /* 0x0000001e00f57308 */ /* 0x000e740000002400 */
[----:B------:R-:W1:Y:S10]  /*28e0*/  MUFU.TANH R150, R21 ;  /* 0x0000001500967308 */ /* 0x000e740000002400 */
[----:B------:R5:W1:Y:S10]  /*28f0*/  MUFU.TANH R244, R31 ;  /* 0x0000001f00f47308 */ /* 0x000a740000002400 */
[----:B------:R1:W1:Y:S10]  /*2900*/  MUFU.TANH R158, R22 ;  /* 0x00000016009e7308 */ /* 0x0002740000002400 */
[----:B------:R1:W1:Y:S01]  /*2910*/  MUFU.TANH R159, R23 ;  /* 0x00000017009f7308 */ /* 0x0002620000002400 */
[----:B-----5:R1:W1:Y:S09]  /*2920*/  LDSM.16.M88.4 R28, [R216+0xc880] ;  /* 0x00c88000d81c783b */ /* 0x0202720000000200 */
[----:B------:R1:W1:Y:S10]  /*2930*/  MUFU.TANH R240, R24 ;  /* 0x0000001800f07308 */ /* 0x0002740000002400 */
[----:B------:R1:W1:Y:S10]  /*2940*/  MUFU.TANH R239, R25 ;  /* 0x0000001900ef7308 */ /* 0x0002740000002400 */
[----:B------:R1:W1:Y:S10]  /*2950*/  MUFU.TANH R247, R26 ;  /* 0x0000001a00f77308 */ /* 0x0002740000002400 */
[----:B------:R1:W1:Y:S10]  /*2960*/  MUFU.TANH R248, R27 ;  /* 0x0000001b00f87308 */ /* 0x0002740000002400 */
[----:B------:R1:W1:Y:S10]  /*2970*/  MUFU.TANH R148, R32 ;  /* 0x0000002000947308 */ /* 0x0002740000002400 */
[----:B------:R1:W1:Y:S10]  /*2980*/  MUFU.TANH R232, R33 ;  /* 0x0000002100e87308 */ /* 0x0002740000002400 */
[----:B------:R1:W1:Y:S10]  /*2990*/  MUFU.TANH R156, R34 ;  /* 0x00000022009c7308 */ /* 0x0002740000002400 */
[----:B------:R1:W1:Y:S01]  /*29a0*/  MUFU.TANH R233, R35 ;  /* 0x0000002300e97308 */ /* 0x0002620000002400 */
[----:B------:R-:W-:-:S05]  /*29b0*/  @P0 BRA `(.L_x_1) ;  /* 0x0000036000000947 */ /* 0x000fca0003800000 */
[----:B--234-:R-:W2:Y:S01]  /*29c0*/  LDL.64 R12, [R1+0x38] ;  /* 0x00003800010c7983 */ /* 0x01cea20000100a00 */
[----:B------:R-:W-:Y:S02]  /*29d0*/  ULDC.64 UR6, c[0x0][0x178] ;  /* 0x00005e0000067ab9 */ /* 0x000fe40000000a00 */
[----:B------:R-:W-:Y:S01]  /*29e0*/  UIMAD.WIDE.U32 UR28, UR18, UR6, URZ ;  /* 0x00000006121c72a5 */ /* 0x000fe2000f8e003f */
[----:B------:R-:W3:Y:S01]  /*29f0*/  LDL.64 R2, [R1+0x50] ;  /* 0x0000500001027983 */ /* 0x000ee20000100a00 */
[----:B------:R-:W-:Y:S03]  /*2a00*/  USHF.R.S32.HI UR26, URZ, 0x1f, UR18 ;  /* 0x0000001f3f1a7899 */ /* 0x000fe60008011412 */
[----:B------:R-:W4:Y:S01]  /*2a10*/  LDL.64 R10, [R1+0x10] ;  /* 0x00001000010a7983 */ /* 0x000f220000100a00 */
[----:B------:R-:W-:Y:S02]  /*2a20*/  UIMAD UR26, UR26, UR6, URZ ;  /* 0x000000061a1a72a4 */ /* 0x000fe4000f8e023f */
[----:B------:R-:W-:Y:S01]  /*2a30*/  UIMAD UR6, UR18, -0x40, UR10 ;  /* 0xffffffc0120678a4 */ /* 0x000fe2000f8e020a */
[----:B------:R-:W5:Y:S01]  /*2a40*/  LDL R9, [R1+0x64] ;  /* 0x0000640001097983 */ /* 0x000f620000100800 */
[----:B------:R-:W-:Y:S03]  /*2a50*/  UIMAD UR26, UR18, UR7, UR26 ;  /* 0x00000007121a72a4 */ /* 0x000fe6000f8e021a */
[----:B------:R-:W1:Y:S01]  /*2a60*/  S2R R8, SR_CTAID.Y ;  /* 0x0000000000087919 */ /* 0x000e620000002600 */
[----:B------:R-:W-:Y:S01]  /*2a70*/  UIADD3 UR26, UR29, UR26, URZ ;  /* 0x0000001a1d1a7290 */ /* 0x000fe2000fffe03f */
[----:B--2---:R-:W-:Y:S01]  /*2a80*/  IMAD.MOV.U32 R5, RZ, RZ, R13 ;  /* 0x000000ffff057224 */ /* 0x004fe200078e000d */
[----:B-1----:R-:W-:Y:S01]  /*2a90*/  SHF.R.S32.HI R6, RZ, 0x1f, R8 ;  /* 0x0000001fff067819 */ /* 0x002fe20000011408 */
[----:B------:R-:W2:Y:S01]  /*2aa0*/  LDL.64 R12, [R1] ;  /* 0x00000000010c7983 */ /* 0x000ea20000100a00 */
[----:B---3--:R-:W-:Y:S03]  /*2ab0*/  IMAD.MOV.U32 R4, RZ, RZ, R2 ;  /* 0x000000ffff047224 */ /* 0x008fe600078e0002 */
[----:B------:R-:W-:Y:S01]  /*2ac0*/  IMAD R7, R6, c[0x0][0x180], RZ ;  /* 0x0000600006077a24 */ /* 0x000fe200078e02ff */
[----:B----4-:R-:W-:Y:S01]  /*2ad0*/  @!P1 MOV R3, R11 ;  /* 0x0000000b00039202 */ /* 0x010fe20000000f00 */
[----:B------:R-:W-:Y:S04]  /*2ae0*/  IMAD.WIDE.U32 R4, R8, c[0x0][0x180], R4 ;  /* 0x0000600008047a25 */ /* 0x000fe800078e0004 */
[----:B------:R-:W-:Y:S01]  /*2af0*/  @!P1 IMAD.MOV.U32 R2, RZ, RZ, R10 ;  /* 0x000000ffff029224 */ /* 0x000fe200078e000a */
[----:B------:R-:W-:Y:S01]  /*2b00*/  IADD3 R0, P6, R4, UR22, RZ ;  /* 0x0000001604007c10 */ /* 0x000fe2000ffde0ff */
[----:B------:R-:W-:Y:S02]  /*2b10*/  @!P1 IMAD R6, R6, c[0x0][0x270], RZ ;  /* 0x00009c0006069a24 */ /* 0x000fe400078e02ff */
[C---:B------:R-:W-:Y:S04]  /*2b20*/  @!P1 IMAD.WIDE.U32 R2, R8.reuse, c[0x0][0x270], R2 ;  /* 0x00009c0008029a25 */ /* 0x040fe800078e0002 */
[C---:B------:R-:W-:Y:S02]  /*2b30*/  IMAD R7, R8.reuse, c[0x0][0x184], R7 ;  /* 0x0000610008077a24 */ /* 0x040fe400078e0207 */
[----:B------:R-:W-:Y:S01]  /*2b40*/  @!P1 IMAD R4, R8, c[0x0][0x274], R6 ;  /* 0x00009d0008049a24 */ /* 0x000fe200078e0206 */
[----:B------:R-:W-:Y:S01]  /*2b50*/  @!P1 IADD3 R6, P0, R2, UR20, RZ ;  /* 0x0000001402069c10 */ /* 0x000fe2000ff1e0ff */
[----:B------:R-:W-:Y:S01]  /*2b60*/  IMAD.U32 R8, RZ, RZ, UR28 ;  /* 0x0000001cff087e24 */ /* 0x000fe2000f8e00ff */
[----:B------:R-:W-:Y:S02]  /*2b70*/  LEA R2, P5, R0, c[0x0][0x160], 0x1 ;  /* 0x0000580000027a11 */ /* 0x000fe400078a08ff */
[----:B------:R-:W-:Y:S01]  /*2b80*/  IADD3.X R5, R5, UR12, R7, P6, !PT ;  /* 0x0000000c05057c10 */ /* 0x000fe2000b7fe407 */
[----:B------:R-:W-:Y:S01]  /*2b90*/  IMAD.U32 R7, RZ, RZ, UR26 ;  /* 0x0000001aff077e24 */ /* 0x000fe2000f8e00ff */
[----:B------:R-:W-:Y:S02]  /*2ba0*/  @!P1 IADD3.X R3, R3, UR14, R4, P0, !PT ;  /* 0x0000000e03039c10 */ /* 0x000fe400087fe404 */
[----:B------:R-:W-:Y:S02]  /*2bb0*/  LEA R2, P0, R8, R2, 0x7 ;  /* 0x0000000208027211 */ /* 0x000fe400078038ff */
[----:B------:R-:W-:Y:S02]  /*2bc0*/  LEA.HI.X R0, R0, c[0x0][0x164], R5, 0x1, P5 ;  /* 0x0000590000007a11 */ /* 0x000fe400028f0c05 */
[C---:B------:R-:W-:Y:S04]  /*2bd0*/  @!P1 LEA R4, P5, R6.reuse, c[0x0][0x258], 0x2 ;  /* 0x0000960006049a11 */ /* 0x040fe800078a10ff */
[----:B------:R-:W-:Y:S02]  /*2be0*/  @!P1 LEA.HI.X R5, R6, c[0x0][0x25c], R3, 0x2, P5 ;  /* 0x0000970006059a11 */ /* 0x000fe400028f1403 */
[----:B------:R-:W-:Y:S01]  /*2bf0*/  LEA.HI.X R3, R8, R0, R7, 0x7, P0 ;  /* 0x0000000008037211 */ /* 0x000fe200000f3c07 */
[----:B------:R-:W-:Y:S01]  /*2c00*/  IMAD.U32 R0, RZ, RZ, UR19 ;  /* 0x00000013ff007e24 */ /* 0x000fe2000f8e00ff */
[----:B------:R-:W-:Y:S01]  /*2c10*/  MOV R6, UR11 ;  /* 0x0000000b00067c02 */ /* 0x000fe20008000f00 */
[----:B------:R-:W-:Y:S03]  /*2c20*/  IMAD.U32 R7, RZ, RZ, UR19 ;  /* 0x00000013ff077e24 */ /* 0x000fe6000f8e00ff */
[----:B------:R-:W-:Y:S01]  /*2c30*/  @!P1 LEA R8, R0, R10, 0x6 ;  /* 0x0000000a00089211 */ /* 0x000fe200078e30ff */
[----:B-----5:R-:W-:Y:S01]  /*2c40*/  IMAD R0, R7, 0x3000, R9 ;  /* 0x0000300007007824 */ /* 0x020fe200078e0209 */
[----:B------:R-:W-:Y:S05]  /*2c50*/  @!P1 LEA R6, R6, 0x40, 0x6 ;  /* 0x0000004006069811 */ /* 0x000fea00078e30ff */
[----:B------:R-:W-:Y:S04]  /*2c60*/  @!P1 IMAD.WIDE R4, R6, 0x4, R4 ;  /* 0x0000000406049825 */ /* 0x000fe800078e0204 */
[----:B------:R-:W-:Y:S01]  /*2c70*/  @!P1 IMAD.SHL.U32 R6, R8, 0x4, RZ ;  /* 0x0000000408069824 */ /* 0x000fe200078e00ff */
[C---:B--2---:R-:W-:Y:S02]  /*2c80*/  ISETP.GE.OR P6, PT, R12.reuse, UR6, P4 ;  /* 0x000000060c007c0c */ /* 0x044fe4000a7c6670 */
[C---:B------:R-:W-:Y:S02]  /*2c90*/  ISETP.GE.OR P5, PT, R12.reuse, UR6, !P3 ;  /* 0x000000060c007c0c */ /* 0x040fe4000dfa6670 */
[----:B------:R-:W-:Y:S09]  /*2ca0*/  ISETP.GE.OR P0, PT, R12, UR6, !P2 ;  /* 0x000000060c007c0c */ /* 0x000ff2000d706670 */
[----:B------:R-:W-:Y:S01]  /*2cb0*/  @!PT LDS RZ, [RZ] ;  /* 0x00000000fffff984 */ /* 0x000fe20000000800 */
[----:B------:R-:W-:Y:S01]  /*2cc0*/  @!PT LDS RZ, [RZ] ;  /* 0x00000000fffff984 */ /* 0x000fe20000000800 */
[----:B------:R-:W-:Y:S01]  /*2cd0*/  @!PT LDS RZ, [RZ] ;  /* 0x00000000fffff984 */ /* 0x000fe20000000800 */
[----:B------:R1:W-:Y:S04]  /*2ce0*/  LDGSTS.E.BYPASS.LTC128B.128 [R0], [R2.64], !P6 ;  /* 0x0000000002007fae */ /* 0x0003e8000f101d58 */
[----:B------:R1:W-:Y:S04]  /*2cf0*/  LDGSTS.E.BYPASS.LTC128B.128 [R0+0x1000], [R2.64+0x40], !P5 ;  /* 0x0100004002007fae */ /* 0x0003e8000e901d58 */
[----:B------:R1:W-:Y:S04]  /*2d00*/  LDGSTS.E.BYPASS.LTC128B.128 [R0+0x2000], [R2.64+0x80], !P0 ;  /* 0x0200008002007fae */ /* 0x0003e8000c101d58 */
[----:B------:R1:W-:Y:S02]  /*2d10*/  @!P1 LDGSTS.E.BYPASS.LTC128B.128 [R6+0xf080], [R4.64] ;  /* 0x0f08000004069fae */ /* 0x0003e4000b901d58 */
.L_x_1:
[-C--:B-1234-:R-:W-:Y:S01]  /*2d20*/  HMMA.16816.F32.BF16 R4, R132, R164.reuse, RZ ;  /* 0x000000a48404723c */ /* 0x09efe200000418ff */
[----:B------:R-:W-:Y:S02]  /*2d30*/  LDS R2, [R229.X4+0xf280] ;  /* 0x00f28000e5027984 */ /* 0x000fe40000004800 */
[C---:B------:R-:W-:Y:S02]  /*2d40*/  ISETP.GT.AND P5, PT, R234.reuse, 0x60, PT ;  /* 0x00000060ea00780c */ /* 0x040fe40003fa4270 */
[----:B------:R-:W0:Y:S01]  /*2d50*/  LDGDEPBAR ;  /* 0x00000000000079af */ /* 0x000e220000000000 */
[C---:B------:R-:W-:Y:S02]  /*2d60*/  ISETP.GT.AND P6, PT, R234.reuse, 0x41, PT ;  /* 0x00000041ea00780c */ /* 0x040fe40003fc4270 */
[C---:B------:R-:W-:Y:S02]  /*2d70*/  HMMA.16816.F32.BF16 R8, R28.reuse, R164, RZ ;  /* 0x000000a41c08723c */ /* 0x040fe400000418ff */
[----:B------:R-:W-:Y:S02]  /*2d80*/  ISETP.GT.AND P0, PT, R234, 0x1, PT ;  /* 0x00000001ea00780c */ /* 0x000fe40003f04270 */
[----:B------:R-:W-:Y:S02]  /*2d90*/  FSEL R3, R148, -INF , P5 ;  /* 0xff80000094037808 */ /* 0x000fe40002800000 */
[----:B------:R-:W-:Y:S02]  /*2da0*/  FSEL R153, R246, -INF , P0 ;  /* 0xff800000f6997808 */ /* 0x000fe40000000000 */
[-C--:B------:R-:W-:Y:S01]  /*2db0*/  HMMA.16816.F32.BF16 R12, R28, R166.reuse, RZ ;  /* 0x000000a61c0c723c */ /* 0x080fe200000418ff */
[----:B------:R-:W-:Y:S03]  /*2dc0*/  FSEL R155, R252, -INF , P0 ;  /* 0xff800000fc9b7808 */ /* 0x000fe60000000000 */
[----:B------:R-:W-:Y:S01]  /*2dd0*/  FFMA.FTZ R153, R153, c[0x0][0x29c], -R145 ;  /* 0x0000a70099997a23 */ /* 0x000fe20000010891 */
[----:B------:R-:W-:Y:S03]  /*2de0*/  LOP3.LUT R227, R227, 0xffffff7f, RZ, 0xc0, !PT ;  /* 0xffffff7fe3e37812 */ /* 0x000fe600078ec0ff */
[C---:B------:R-:W-:Y:S04]  /*2df0*/  HMMA.16816.F32.BF16 R16, R132.reuse, R166, RZ ;  /* 0x000000a68410723c */ /* 0x040fe800000418ff */
[----:B------:R-:W-:Y:S02]  /*2e00*/  @P4 LOP3.LUT R227, R227, 0x80, RZ, 0xfc, !PT ;  /* 0x00000080e3e34812 */ /* 0x000fe400078efcff */
[C---:B------:R-:W-:Y:S02]  /*2e10*/  ISETP.GT.AND P4, PT, R234.reuse, RZ, PT ;  /* 0x000000ffea00720c */ /* 0x040fe40003f84270 */
[-C--:B------:R-:W-:Y:S01]  /*2e20*/  HMMA.16816.F32.BF16 R20, R132, R168.reuse, RZ ;  /* 0x000000a88414723c */ /* 0x080fe200000418ff */
[----:B------:R-:W-:Y:S04]  /*2e30*/  LOP3.LUT R227, R227, 0xffffffbf, RZ, 0xc0, !PT ;  /* 0xffffffbfe3e37812 */ /* 0x000fe800078ec0ff */
[----:B------:R-:W-:Y:S02]  /*2e40*/  @P3 LOP3.LUT R227, R227, 0x40, RZ, 0xfc, !PT ;  /* 0x00000040e3e33812 */ /* 0x000fe400078efcff */
[----:B------:R-:W-:Y:S01]  /*2e50*/  ISETP.GT.AND P3, PT, R234, 0x20, PT ;  /* 0x00000020ea00780c */ /* 0x000fe20003f64270 */
[C---:B------:R-:W-:Y:S04]  /*2e60*/  HMMA.16816.F32.BF16 R24, R28.reuse, R168, RZ ;  /* 0x000000a81c18723c */ /* 0x040fe800000418ff */
[----:B------:R-:W-:Y:S02]  /*2e70*/  FSEL R0, R149, -INF , P3 ;  /* 0xff80000095007808 */ /* 0x000fe40001800000 */
[----:B------:R-:W-:Y:S02]  /*2e80*/  LOP3.LUT R227, R227, 0xffffffdf, RZ, 0xc0, !PT ;  /* 0xffffffdfe3e37812 */ /* 0x000fe400078ec0ff */
[-C--:B------:R-:W-:Y:S01]  /*2e90*/  HMMA.16816.F32.BF16 R28, R28, R170.reuse, RZ ;  /* 0x000000aa1c1c723c */ /* 0x080fe200000418ff */
[--C-:B------:R-:W-:Y:S03]  /*2ea0*/  FFMA.FTZ R0, R0, c[0x0][0x29c], -R147.reuse ;  /* 0x0000a70000007a23 */ /* 0x100fe60000010893 */
[----:B------:R-:W-:Y:S02]  /*2eb0*/  @P2 LOP3.LUT R227, R227, 0x20, RZ, 0xfc, !PT ;  /* 0x00000020e3e32812 */ /* 0x000fe400078efcff */
[C---:B------:R-:W-:Y:S02]  /*2ec0*/  ISETP.GT.AND P2, PT, R234.reuse, 0x21, PT ;  /* 0x00000021ea00780c */ /* 0x040fe40003f44270 */
[----:B------:R-:W-:Y:S01]  /*2ed0*/  HMMA.16816.F32.BF16 R32, R132, R170, RZ ;  /* 0x000000aa8420723c */ /* 0x000fe200000418ff */
[----:B------:R-:W1:Y:S03]  /*2ee0*/  LDSM.16.M88.4 R132, [R216+0xd080] ;  /* 0x00d08000d884783b */ /* 0x000e660000000200 */
[----:B------:R-:W-:Y:S04]  /*2ef0*/  LOP3.LUT R227, R227, 0xffffffef, RZ, 0xc0, !PT ;  /* 0xffffffefe3e37812 */ /* 0x000fe800078ec0ff */
[-C--:B------:R-:W-:Y:S05]  /*2f00*/  HMMA.16816.F32.BF16 R4, R136, R172.reuse, R4 ;  /* 0x000000ac8804723c */ /* 0x080fea0000041804 */
[----:B------:R-:W-:Y:S02]  /*2f10*/  @P1 LOP3.LUT R227, R227, 0x10, RZ, 0xfc, !PT ;  /* 0x00000010e3e31812 */ /* 0x000fe400078efcff */
[----:B------:R-:W-:Y:S01]  /*2f20*/  ISETP.GT.AND P1, PT, R234, 0x40, PT ;  /* 0x00000040ea00780c */ /* 0x000fe20003f24270 */
[C---:B------:R-:W-:Y:S08]  /*2f30*/  HMMA.16816.F32.BF16 R8, R140.reuse, R172, R8 ;  /* 0x000000ac8c08723c */ /* 0x040ff00000041808 */
[-C--:B------:R-:W-:Y:S08]  /*2f40*/  HMMA.16816.F32.BF16 R12, R140, R174.reuse, R12 ;  /* 0x000000ae8c0c723c */ /* 0x080ff0000004180c */
[C---:B------:R-:W-:Y:S08]  /*2f50*/  HMMA.16816.F32.BF16 R16, R136.reuse, R174, R16 ;  /* 0x000000ae8810723c */ /* 0x040ff00000041810 */
[-C--:B------:R-:W-:Y:S08]  /*2f60*/  HMMA.16816.F32.BF16 R20, R136, R176.reuse, R20 ;  /* 0x000000b08814723c */ /* 0x080ff00000041814 */
[C---:B------:R-:W-:Y:S08]  /*2f70*/  HMMA.16816.F32.BF16 R24, R140.reuse, R176, R24 ;  /* 0x000000b08c18723c */ /* 0x040ff00000041818 */
[-C--:B------:R-:W-:Y:S01]  /*2f80*/  HMMA.16816.F32.BF16 R28, R140, R178.reuse, R28 ;  /* 0x000000b28c1c723c */ /* 0x080fe2000004181c */
[----:B------:R-:W2:Y:S07]  /*2f90*/  LDSM.16.M88.4 R140, [R216+0xd880] ;  /* 0x00d88000d88c783b */ /* 0x000eae0000000200 */
[----:B------:R-:W-:Y:S01]  /*2fa0*/  HMMA.16816.F32.BF16 R32, R136, R178, R32 ;  /* 0x000000b28820723c */ /* 0x000fe20000041820 */
[----:B------:R-:W3:Y:S07]  /*2fb0*/  LDSM.16.M88.4 R136, [R217+0x1000] ;  /* 0x00100000d988783b */ /* 0x000eee0000000200 */
[-C--:B-1----:R-:W-:Y:S08]  /*2fc0*/  HMMA.16816.F32.BF16 R4, R132, R180.reuse, R4 ;  /* 0x000000b48404723c */ /* 0x082ff00000041804 */
[C---:B--2---:R-:W-:Y:S08]  /*2fd0*/  HMMA.16816.F32.BF16 R8, R140.reuse, R180, R8 ;  /* 0x000000b48c08723c */ /* 0x044ff00000041808 */
[-C--:B------:R-:W-:Y:S08]  /*2fe0*/  HMMA.16816.F32.BF16 R12, R140, R182.reuse, R12 ;  /* 0x000000b68c0c723c */ /* 0x080ff0000004180c */
[C---:B------:R-:W-:Y:S08]  /*2ff0*/  HMMA.16816.F32.BF16 R16, R132.reuse, R182, R16 ;  /* 0x000000b68410723c */ /* 0x040ff00000041810 */
[-C--:B------:R-:W-:Y:S08]  /*3000*/  HMMA.16816.F32.BF16 R20, R132, R184.reuse, R20 ;  /* 0x000000b88414723c */ /* 0x080ff00000041814 */
[C---:B------:R-:W-:Y:S08]  /*3010*/  HMMA.16816.F32.BF16 R24, R140.reuse, R184, R24 ;  /* 0x000000b88c18723c */ /* 0x040ff00000041818 */
[-C--:B------:R-:W-:Y:S01]  /*3020*/  HMMA.16816.F32.BF16 R28, R140, R186.reuse, R28 ;  /* 0x000000ba8c1c723c */ /* 0x080fe2000004181c */
[----:B------:R-:W1:Y:S07]  /*3030*/  LDSM.16.M88.4 R140, [R217+0x1800] ;  /* 0x00180000d98c783b */ /* 0x000e6e0000000200 */
[----:B------:R-:W-:Y:S01]  /*3040*/  HMMA.16816.F32.BF16 R32, R132, R186, R32 ;  /* 0x000000ba8420723c */ /* 0x000fe20000041820 */
[----:B------:R-:W2:Y:S07]  /*3050*/  LDSM.16.M88.4 R132, [R216+0xe080] ;  /* 0x00e08000d884783b */ /* 0x000eae0000000200 */
[-C--:B---3--:R-:W-:Y:S08]  /*3060*/  HMMA.16816.F32.BF16 R4, R136, R188.reuse, R4 ;  /* 0x000000bc8804723c */ /* 0x088ff00000041804 */
[C---:B-1----:R-:W-:Y:S08]  /*3070*/  HMMA.16816.F32.BF16 R8, R140.reuse, R188, R8 ;  /* 0x000000bc8c08723c */ /* 0x042ff00000041808 */
[-C--:B------:R-:W-:Y:S08]  /*3080*/  HMMA.16816.F32.BF16 R12, R140, R190.reuse, R12 ;  /* 0x000000be8c0c723c */ /* 0x080ff0000004180c */
[C---:B------:R-:W-:Y:S08]  /*3090*/  HMMA.16816.F32.BF16 R16, R136.reuse, R190, R16 ;  /* 0x000000be8810723c */ /* 0x040ff00000041810 */
[-C--:B------:R-:W-:Y:S08]  /*30a0*/  HMMA.16816.F32.BF16 R20, R136, R192.reuse, R20 ;  /* 0x000000c08814723c */ /* 0x080ff00000041814 */
[C---:B------:R-:W-:Y:S08]  /*30b0*/  HMMA.16816.F32.BF16 R24, R140.reuse, R192, R24 ;  /* 0x000000c08c18723c */ /* 0x040ff00000041818 */
[-C--:B------:R-:W-:Y:S01]  /*30c0*/  HMMA.16816.F32.BF16 R28, R140, R194.reuse, R28 ;  /* 0x000000c28c1c723c */ /* 0x080fe2000004181c */
[----:B------:R-:W1:Y:S07]  /*30d0*/  LDSM.16.M88.4 R140, [R216+0xe880] ;  /* 0x00e88000d88c783b */ /* 0x000e6e0000000200 */
[----:B------:R-:W-:Y:S01]  /*30e0*/  HMMA.16816.F32.BF16 R32, R136, R194, R32 ;  /* 0x000000c28820723c */ /* 0x000fe20000041820 */
[----:B------:R-:W3:Y:S07]  /*30f0*/  LDSM.16.M88.4 R136, [R217+0x2000] ;  /* 0x00200000d988783b */ /* 0x000eee0000000200 */
[-C--:B--2---:R-:W-:Y:S08]  /*3100*/  HMMA.16816.F32.BF16 R4, R132, R196.reuse, R4 ;  /* 0x000000c48404723c */ /* 0x084ff00000041804 */
[C---:B-1----:R-:W-:Y:S08]  /*3110*/  HMMA.16816.F32.BF16 R8, R140.reuse, R196, R8 ;  /* 0x000000c48c08723c */ /* 0x042ff00000041808 */
[-C--:B------:R-:W-:Y:S08]  /*3120*/  HMMA.16816.F32.BF16 R12, R140, R198.reuse, R12 ;  /* 0x000000c68c0c723c */ /* 0x080ff0000004180c */
[C---:B------:R-:W-:Y:S08]  /*3130*/  HMMA.16816.F32.BF16 R16, R132.reuse, R198, R16 ;  /* 0x000000c68410723c */ /* 0x040ff00000041810 */
[-C--:B------:R-:W-:Y:S08]  /*3140*/  HMMA.16816.F32.BF16 R20, R132, R200.reuse, R20 ;  /* 0x000000c88414723c */ /* 0x080ff00000041814 */
[C---:B------:R-:W-:Y:S08]  /*3150*/  HMMA.16816.F32.BF16 R24, R140.reuse, R200, R24 ;  /* 0x000000c88c18723c */ /* 0x040ff00000041818 */
[-C--:B------:R-:W-:Y:S01]  /*3160*/  HMMA.16816.F32.BF16 R28, R140, R202.reuse, R28 ;  /* 0x000000ca8c1c723c */ /* 0x080fe2000004181c */
[----:B------:R-:W1:Y:S07]  /*3170*/  LDSM.16.M88.4 R140, [R217+0x2800] ;  /* 0x00280000d98c783b */ /* 0x000e6e0000000200 */
[----:B------:R-:W-:Y:S07]  /*3180*/  HMMA.16816.F32.BF16 R32, R132, R202, R32 ;  /* 0x000000ca8420723c */ /* 0x000fee0000041820 */
[--C-:B------:R-:W-:Y:S01]  /*3190*/  FFMA.FTZ R133, R3, c[0x0][0x29c], -R147.reuse ;  /* 0x0000a70003857a23 */ /* 0x100fe20000010893 */
[-C--:B---3--:R-:W-:Y:S05]  /*31a0*/  HMMA.16816.F32.BF16 R4, R136, R204.reuse, R4 ;  /* 0x000000cc8804723c */ /* 0x088fea0000041804 */
[----:B------:R-:W-:Y:S01]  /*31b0*/  MUFU.EX2 R133, R133 ;  /* 0x0000008500857308 */ /* 0x000fe20000000800 */
[----:B------:R-:W-:Y:S02]  /*31c0*/  FSEL R135, R150, -INF , P6 ;  /* 0xff80000096877808 */ /* 0x000fe40003000000 */
[----:B------:R-:W-:Y:S04]  /*31d0*/  FSEL R134, R157, -INF , P0 ;  /* 0xff8000009d867808 */ /* 0x000fe80000000000 */
[--C-:B------:R-:W-:Y:S01]  /*31e0*/  FFMA.FTZ R135, R135, c[0x0][0x29c], -R147.reuse ;  /* 0x0000a70087877a23 */ /* 0x100fe20000010893 */
[----:B------:R-:W-:Y:S01]  /*31f0*/  FSEL R132, R152, -INF , P2 ;  /* 0xff80000098847808 */ /* 0x000fe20001000000 */
[--C-:B------:R-:W-:Y:S04]  /*3200*/  FFMA.FTZ R134, R134, c[0x0][0x29c], -R147.reuse ;  /* 0x0000a70086867a23 */ /* 0x100fe80000010893 */
[----:B------:R-:W-:Y:S01]  /*3210*/  MUFU.EX2 R135, R135 ;  /* 0x0000008700877308 */ /* 0x000fe20000000800 */
[--C-:B------:R-:W-:Y:S05]  /*3220*/  FFMA.FTZ R132, R132, c[0x0][0x29c], -R147.reuse ;  /* 0x0000a70084847a23 */ /* 0x100fea0000010893 */
[--C-:B------:R-:W-:Y:S01]  /*3230*/  FADD.FTZ R5, R5, -R2.reuse ;  /* 0x8000000205057221 */ /* 0x100fe20000010000 */
[C---:B-1----:R-:W-:Y:S03]  /*3240*/  HMMA.16816.F32.BF16 R8, R140.reuse, R204, R8 ;  /* 0x000000cc8c08723c */ /* 0x042fe60000041808 */
[----:B------:R-:W1:Y:S05]  /*3250*/  MUFU.EX2 R134, R134 ;  /* 0x0000008600867308 */ /* 0x000e6a0000000800 */
[-C--:B------:R-:W-:Y:S05]  /*3260*/  HMMA.16816.F32.BF16 R12, R140, R206.reuse, R12 ;  /* 0x000000ce8c0c723c */ /* 0x080fea000004180c */
[----:B------:R-:W-:Y:S03]  /*3270*/  MUFU.EX2 R132, R132 ;  /* 0x0000008400847308 */ /* 0x000fe60000000800 */
[C---:B------:R-:W-:Y:S08]  /*3280*/  HMMA.16816.F32.BF16 R16, R136.reuse, R206, R16 ;  /* 0x000000ce8810723c */ /* 0x040ff00000041810 */
[-C--:B------:R-:W-:Y:S04]  /*3290*/  HMMA.16816.F32.BF16 R20, R136, R208.reuse, R20 ;  /* 0x000000d08814723c */ /* 0x080fe80000041814 */
[----:B-1----:R-:W-:Y:S04]  /*32a0*/  FMUL.FTZ R5, R134, R5 ;  /* 0x0000000586057220 */ /* 0x002fe80000410000 */
[C---:B------:R-:W-:Y:S08]  /*32b0*/  HMMA.16816.F32.BF16 R24, R140.reuse, R208, R24 ;  /* 0x000000d08c18723c */ /* 0x040ff00000041818 */
[-C--:B------:R-:W-:Y:S01]  /*32c0*/  HMMA.16816.F32.BF16 R28, R140, R210.reuse, R28 ;  /* 0x000000d28c1c723c */ /* 0x080fe2000004181c */
[----:B------:R-:W1:Y:S03]  /*32d0*/  MUFU.EX2 R140, R0 ;  /* 0x00000000008c7308 */ /* 0x000e660000000800 */
[--C-:B------:R-:W-:Y:S03]  /*32e0*/  FADD.FTZ R3, R16, -R2.reuse ;  /* 0x8000000210037221 */ /* 0x100fe60000010000 */
[----:B------:R-:W-:Y:S01]  /*32f0*/  FSEL R141, R162, -INF , P0 ;  /* 0xff800000a28d7808 */ /* 0x000fe20000000000 */
[----:B------:R-:W-:Y:S04]  /*3300*/  HMMA.16816.F32.BF16 R32, R136, R210, R32 ;  /* 0x000000d28820723c */ /* 0x000fe80000041820 */
[----:B------:R-:W-:Y:S01]  /*3310*/  ISETP.GT.AND P0, PT, R234, 0x61, PT ;  /* 0x00000061ea00780c */ /* 0x000fe20003f04270 */
[--C-:B------:R-:W-:Y:S02]  /*3320*/  FADD.FTZ R21, R21, -R2.reuse ;  /* 0x8000000215157221 */ /* 0x100fe40000010000 */
[----:B------:R-:W-:Y:S01]  /*3330*/  FFMA.FTZ R138, -R149, R149, 1 ;  /* 0x3f800000958a7423 */ /* 0x000fe20000010195 */
[----:B------:R-:W-:Y:S01]  /*3340*/  FSEL R137, R236, -INF , P4 ;  /* 0xff800000ec897808 */ /* 0x000fe20002000000 */
[----:B------:R-:W-:Y:S03]  /*3350*/  FFMA.FTZ R139, -R157, R157, 1 ;  /* 0x3f8000009d8b7423 */ /* 0x000fe6000001019d */
[----:B------:R-:W-:Y:S01]  /*3360*/  FSEL R16, R232, -INF , P0 ;  /* 0xff800000e8107808 */ /* 0x000fe20000000000 */
[--C-:B------:R-:W-:Y:S01]  /*3370*/  FFMA.FTZ R163, R137, c[0x0][0x29c], -R147.reuse ;  /* 0x0000a70089a37a23 */ /* 0x100fe20000010893 */
[----:B------:R-:W-:Y:S01]  /*3380*/  MOV R149, R230 ;  /* 0x000000e600957202 */ /* 0x000fe20000000f00 */
[----:B------:R-:W-:Y:S02]  /*3390*/  FADD.FTZ R20, R20, -R2 ;  /* 0x8000000214147221 */ /* 0x000fe40000010000 */
[----:B-1----:R-:W-:Y:S01]  /*33a0*/  FMUL.FTZ R3, R140, R3 ;  /* 0x000000038c037220 */ /* 0x002fe20000410000 */
[----:B------:R-:W-:Y:S01]  /*33b0*/  FSEL R0, R151, -INF , P1 ;  /* 0xff80000097007808 */ /* 0x000fe20000800000 */
[----:B------:R-:W-:Y:S02]  /*33c0*/  FMUL.FTZ R231, R5, R139 ;  /* 0x0000008b05e77220 */ /* 0x000fe40000410000 */
[----:B------:R-:W-:Y:S02]  /*33d0*/  FMUL.FTZ R142, R3, R138 ;  /* 0x0000008a038e7220 */ /* 0x000fe40000410000 */
[----:B------:R-:W-:Y:S02]  /*33e0*/  FFMA.FTZ R3, R141, c[0x0][0x29c], -R146 ;  /* 0x0000a7008d037a23 */ /* 0x000fe40000010892 */
[--C-:B------:R-:W-:Y:S02]  /*33f0*/  FFMA.FTZ R136, R0, c[0x0][0x29c], -R147.reuse ;  /* 0x0000a70000887a23 */ /* 0x100fe40000010893 */
[----:B------:R-:W1:Y:S01]  /*3400*/  LDS R0, [R229.X4+0xf2a0] ;  /* 0x00f2a000e5007984 */ /* 0x000e620000004800 */
[----:B------:R2:W-:Y:S01]  /*3410*/  MUFU.EX2 R160, R3 ;  /* 0x0000000300a07308 */ /* 0x0005e20000000800 */
[----:B------:R-:W-:Y:S01]  /*3420*/  FFMA.FTZ R147, R16, c[0x0][0x29c], -R147 ;  /* 0x0000a70010937a23 */ /* 0x000fe20000010893 */
[----:B------:R-:W-:Y:S01]  /*3430*/  FSEL R16, R154, -INF , P3 ;  /* 0xff8000009a107808 */ /* 0x000fe20001800000 */
[----:B------:R-:W-:Y:S02]  /*3440*/  FADD.FTZ R5, R17, -R2 ;  /* 0x8000000211057221 */ /* 0x000fe40000010000 */
[----:B------:R-:W-:Y:S01]  /*3450*/  FFMA.FTZ R138, -R151, R151, 1 ;  /* 0x3f800000978a7423 */ /* 0x000fe20000010197 */
[----:B------:R-:W-:Y:S01]  /*3460*/  MOV R151, R229 ;  /* 0x000000e500977202 */ /* 0x000fe20000000f00 */
[----:B------:R-:W-:Y:S02]  /*3470*/  FFMA.FTZ R16, R16, c[0x0][0x29c], -R146 ;  /* 0x0000a70010107a23 */ /* 0x000fe40000010892 */
[----:B------:R-:W-:Y:S01]  /*3480*/  FMUL.FTZ R5, R132, R5 ;  /* 0x0000000584057220 */ /* 0x000fe20000410000 */
[----:B------:R-:W3:Y:S01]  /*3490*/  MUFU.EX2 R136, R136 ;  /* 0x0000008800887308 */ /* 0x000ee20000000800 */
[----:B------:R-:W-:Y:S01]  /*34a0*/  FFMA.FTZ R17, -R150, R150, 1 ;  /* 0x3f80000096117423 */ /* 0x000fe20000010196 */
[----:B------:R-:W-:Y:S01]  /*34b0*/  MOV R150, R142 ;  /* 0x0000008e00967202 */ /* 0x000fe20000000f00 */
[----:B------:R-:W-:Y:S02]  /*34c0*/  FFMA.FTZ R137, -R152, R152, 1 ;  /* 0x3f80000098897423 */ /* 0x000fe40000010198 */
[----:B------:R-:W-:Y:S02]  /*34d0*/  FADD.FTZ R32, R32, -R2 ;  /* 0x8000000220207221 */ /* 0x000fe40000010000 */
[----:B------:R-:W-:Y:S01]  /*34e0*/  FMUL.FTZ R249, R5, R137 ;  /* 0x0000008905f97220 */ /* 0x000fe20000410000 */
[----:B------:R-:W-:Y:S02]  /*34f0*/  FSEL R5, R156, -INF , P5 ;  /* 0xff8000009c057808 */ /* 0x000fe40002800000 */
[----:B------:R-:W-:Y:S01]  /*3500*/  FSEL R137, R238, -INF , P4 ;  /* 0xff800000ee897808 */ /* 0x000fe20002000000 */
[----:B------:R-:W-:Y:S02]  /*3510*/  MUFU.EX2 R147, R147 ;  /* 0x0000009300937308 */ /* 0x000fe40000000800 */
[--C-:B------:R-:W-:Y:S02]  /*3520*/  FFMA.FTZ R142, R5, c[0x0][0x29c], -R146.reuse ;  /* 0x0000a700058e7a23 */ /* 0x100fe40000010892 */
[----:B--2---:R-:W-:Y:S02]  /*3530*/  FMUL.FTZ R3, R135, R21 ;  /* 0x0000001587037220 */ /* 0x004fe40000410000 */
[--C-:B------:R-:W-:Y:S02]  /*3540*/  FFMA.FTZ R157, R137, c[0x0][0x29c], -R146.reuse ;  /* 0x0000a700899d7a23 */ /* 0x100fe40000010892 */
[----:B------:R-:W-:Y:S01]  /*3550*/  FMUL.FTZ R230, R3, R17 ;  /* 0x0000001103e67220 */ /* 0x000fe20000410000 */
[----:B------:R-:W-:Y:S01]  /*3560*/  FSEL R3, R233, -INF , P0 ;  /* 0xff800000e9037808 */ /* 0x000fe20000000000 */
[----:B------:R2:W4:Y:S01]  /*3570*/  MUFU.EX2 R21, R16 ;  /* 0x0000001000157308 */ /* 0x0005220000000800 */
[----:B------:R-:W-:Y:S01]  /*3580*/  FSEL R17, R158, -INF , P1 ;  /* 0xff8000009e117808 */ /* 0x000fe20000800000 */
[----:B------:R-:W-:Y:S02]  /*3590*/  FFMA.FTZ R5, -R154, R154, 1 ;  /* 0x3f8000009a057423 */ /* 0x000fe4000001019a */
[----:B---3--:R-:W-:Y:S02]  /*35a0*/  FMUL.FTZ R20, R136, R20 ;  /* 0x0000001488147220 */ /* 0x008fe40000410000 */
[----:B------:R-:W-:Y:S02]  /*35b0*/  FFMA.FTZ R139, R17, c[0x0][0x29c], -R146 ;  /* 0x0000a700118b7a23 */ /* 0x000fe40000010892 */
[----:B------:R-:W-:Y:S01]  /*35c0*/  FMUL.FTZ R143, R20, R138 ;  /* 0x0000008a148f7220 */ /* 0x000fe20000410000 */
[----:B------:R-:W-:Y:S01]  /*35d0*/  FSEL R20, R161, -INF , P2 ;  /* 0xff800000a1147808 */ /* 0x000fe20001000000 */
[----:B-1----:R-:W-:Y:S02]  /*35e0*/  FADD.FTZ R7, R7, -R0 ;  /* 0x8000000007077221 */ /* 0x002fe40000010000 */
[----:B------:R-:W-:Y:S02]  /*35f0*/  FFMA.FTZ R17, -R148, R148, 1 ;  /* 0x3f80000094117423 */ /* 0x000fe40000010194 */
[----:B------:R-:W-:Y:S01]  /*3600*/  FFMA.FTZ R138, R20, c[0x0][0x29c], -R146 ;  /* 0x0000a700148a7a23 */ /* 0x000fe20000010892 */
[----:B------:R-:W-:Y:S01]  /*3610*/  FSEL R20, R251, -INF , P3 ;  /* 0xff800000fb147808 */ /* 0x000fe20001800000 */
[--C-:B------:R-:W-:Y:S02]  /*3620*/  FADD.FTZ R154, R4, -R2.reuse ;  /* 0x80000002049a7221 */ /* 0x100fe40000010000 */
[----:B------:R-:W-:Y:S02]  /*3630*/  FMUL.FTZ R4, R133, R32 ;  /* 0x0000002085047220 */ /* 0x000fe40000410000 */
[----:B------:R-:W-:Y:S02]  /*3640*/  FMUL.FTZ R7, R160, R7 ;  /* 0x00000007a0077220 */ /* 0x000fe40000410000 */
[----:B------:R-:W-:Y:S01]  /*3650*/  FADD.FTZ R137, R33, -R2 ;  /* 0x8000000221897221 */ /* 0x000fe20000010000 */
[----:B------:R-:W-:Y:S02]  /*3660*/  FSEL R2, R235, -INF , P0 ;  /* 0xff800000eb027808 */ /* 0x000fe40000000000 */
[----:B--2---:R-:W-:Y:S05]  /*3670*/  FSEL R16, R159, -INF , P6 ;  /* 0xff8000009f107808 */ /* 0x004fea0003000000 */
[--C-:B------:R-:W-:Y:S02]  /*3680*/  FFMA.FTZ R141, R16, c[0x0][0x29c], -R146.reuse ;  /* 0x0000a700108d7a23 */ /* 0x100fe40000010892 */
[----:B------:R-:W-:Y:S02]  /*3690*/  FFMA.FTZ R146, R3, c[0x0][0x29c], -R146 ;  /* 0x0000a70003927a23 */ /* 0x000fe40000010892 */
[--C-:B------:R-:W-:Y:S02]  /*36a0*/  FADD.FTZ R3, R18, -R0.reuse ;  /* 0x8000000012037221 */ /* 0x100fe40000010000 */
[----:B------:R1:W2:Y:S01]  /*36b0*/  MUFU.EX2 R18, R138 ;  /* 0x0000008a00127308 */ /* 0x0002a20000000800 */
[----:B------:R-:W-:Y:S02]  /*36c0*/  FFMA.FTZ R16, -R162, R162, 1 ;  /* 0x3f800000a2107423 */ /* 0x000fe400000101a2 */
[----:B----4-:R-:W-:Y:S02]  /*36d0*/  FMUL.FTZ R3, R21, R3 ;  /* 0x0000000315037220 */ /* 0x010fe40000410000 */
[----:B------:R-:W-:Y:S01]  /*36e0*/  FMUL.FTZ R162, R4, R17 ;  /* 0x0000001104a27220 */ /* 0x000fe20000410000 */
[----:B------:R-:W-:Y:S01]  /*36f0*/  FSEL R4, R239, -INF , P6 ;  /* 0xff800000ef047808 */ /* 0x000fe20003000000 */
[----:B------:R-:W-:Y:S01]  /*3700*/  FMUL.FTZ R229, R7, R16 ;  /* 0x0000001007e57220 */ /* 0x000fe20000410000 */
[----:B------:R-:W-:Y:S01]  /*3710*/  FSEL R7, R241, -INF , P2 ;  /* 0xff800000f1077808 */ /* 0x000fe20001000000 */
[----:B------:R-:W-:Y:S01]  /*3720*/  FMUL.FTZ R32, R3, R5 ;  /* 0x0000000503207220 */ /* 0x000fe20000410000 */
[----:B------:R-:W-:Y:S01]  /*3730*/  FSEL R5, R240, -INF , P1 ;  /* 0xff800000f0057808 */ /* 0x000fe20000800000 */
[----:B------:R-:W-:Y:S01]  /*3740*/  MUFU.EX2 R146, R146 ;  /* 0x0000009200927308 */ /* 0x000fe20000000800 */
[----:B------:R-:W-:Y:S02]  /*3750*/  FSEL R3, R237, -INF , P5 ;  /* 0xff800000ed037808 */ /* 0x000fe40002800000 */
[----:B------:R-:W-:Y:S02]  /*3760*/  FSEL R16, R242, -INF , P3 ;  /* 0xff800000f2107808 */ /* 0x000fe40001800000 */
[----:B------:R-:W-:Y:S01]  /*3770*/  FSEL R17, R243, -INF , P4 ;  /* 0xff800000f3117808 */ /* 0x000fe20002000000 */
[--C-:B------:R-:W-:Y:S01]  /*3780*/  FFMA.FTZ R148, R3, c[0x0][0x29c], -R145.reuse ;  /* 0x0000a70003947a23 */ /* 0x100fe20000010891 */
[----:B------:R-:W-:Y:S01]  /*3790*/  LOP3.LUT P3, RZ, R227, 0x40, RZ, 0xc0, !PT ;  /* 0x00000040e3ff7812 */ /* 0x000fe2000786c0ff */
[--C-:B------:R-:W-:Y:S01]  /*37a0*/  FFMA.FTZ R152, R16, c[0x0][0x29c], -R145.reuse ;  /* 0x0000a70010987a23 */ /* 0x100fe20000010891 */
[----:B------:R-:W-:Y:S01]  /*37b0*/  MOV R16, R151 ;  /* 0x0000009700107202 */ /* 0x000fe20000000f00 */
[--C-:B------:R-:W-:Y:S01]  /*37c0*/  FFMA.FTZ R151, R7, c[0x0][0x29c], -R145.reuse ;  /* 0x0000a70007977a23 */ /* 0x100fe20000010891 */
[----:B------:R-:W-:Y:S01]  /*37d0*/  MOV R7, R150 ;  /* 0x0000009600077202 */ /* 0x000fe20000000f00 */
[--C-:B------:R-:W-:Y:S01]  /*37e0*/  FFMA.FTZ R150, R5, c[0x0][0x29c], -R145.reuse ;  /* 0x0000a70005967a23 */ /* 0x100fe20000010891 */
[----:B------:R-:W-:Y:S01]  /*37f0*/  MOV R5, R149 ;  /* 0x0000009500057202 */ /* 0x000fe20000000f00 */
[--C-:B------:R-:W-:Y:S01]  /*3800*/  FFMA.FTZ R149, R4, c[0x0][0x29c], -R145.reuse ;  /* 0x0000a70004957a23 */ /* 0x100fe20000010891 */
[----:B------:R-:W-:Y:S01]  /*3810*/  MOV R4, R143 ;  /* 0x0000008f00047202 */ /* 0x000fe20000000f00 */
[--C-:B------:R-:W-:Y:S01]  /*3820*/  FFMA.FTZ R143, R2, c[0x0][0x29c], -R145.reuse ;  /* 0x0000a700028f7a23 */ /* 0x100fe20000010891 */
[----:B------:R-:W-:Y:S01]  /*3830*/  FSEL R33, R5, -INF , P4 ;  /* 0xff80000005217808 */ /* 0x000fe20002000000 */
[----:B------:R-:W-:Y:S01]  /*3840*/  FFMA.FTZ R145, R17, c[0x0][0x29c], -R145 ;  /* 0x0000a70011917a23 */ /* 0x000fe20000010891 */
[----:B-1----:R-:W-:Y:S01]  /*3850*/  MOV R138, R16 ;  /* 0x00000010008a7202 */ /* 0x002fe20000000f00 */
[----:B------:R-:W-:Y:S01]  /*3860*/  FADD.FTZ R2, R19, -R0 ;  /* 0x8000000013027221 */ /* 0x000fe20000010000 */
[----:B------:R-:W1:Y:S01]  /*3870*/  MUFU.EX2 R17, R139 ;  /* 0x0000008b00117308 */ /* 0x000e620000000800 */
[----:B------:R-:W-:Y:S01]  /*3880*/  FFMA.FTZ R3, -R161, R161, 1 ;  /* 0x3f800000a1037423 */ /* 0x000fe200000101a1 */
[----:B------:R-:W-:Y:S01]  /*3890*/  MOV R19, R249 ;  /* 0x000000f900137202 */ /* 0x000fe20000000f00 */
[----:B--2---:R-:W-:Y:S01]  /*38a0*/  FMUL.FTZ R2, R18, R2 ;  /* 0x0000000212027220 */ /* 0x004fe20000410000 */
[----:B------:R-:W-:Y:S01]  /*38b0*/  FSEL R16, R250, -INF , P2 ;  /* 0xff800000fa107808 */ /* 0x000fe20001000000 */
[----:B------:R-:W-:Y:S01]  /*38c0*/  FFMA.FTZ R33, R33, c[0x0][0x29c], -R144 ;  /* 0x0000a70021217a23 */ /* 0x000fe20000010890 */
[C---:B------:R-:W-:Y:S01]  /*38d0*/  LOP3.LUT P4, RZ, R227.reuse, 0x80, RZ, 0xc0, !PT ;  /* 0x00000080e3ff7812 */ /* 0x040fe2000788c0ff */
[----:B------:R-:W-:Y:S01]  /*38e0*/  FMUL.FTZ R249, R2, R3 ;  /* 0x0000000302f97220 */ /* 0x000fe20000410000 */
[----:B------:R-:W-:Y:S01]  /*38f0*/  LOP3.LUT P2, RZ, R227, 0x20, RZ, 0xc0, !PT ;  /* 0x00000020e3ff7812 */ /* 0x000fe2000784c0ff */
[--C-:B------:R-:W-:Y:S01]  /*3900*/  FADD.FTZ R2, R22, -R0.reuse ;  /* 0x8000000016027221 */ /* 0x100fe20000010000 */
[----:B------:R-:W-:Y:S01]  /*3910*/  MOV R22, R7 ;  /* 0x0000000700167202 */ /* 0x000fe20000000f00 */
[----:B------:R-:W-:Y:S01]  /*3920*/  FFMA.FTZ R3, -R158, R158, 1 ;  /* 0x3f8000009e037423 */ /* 0x000fe2000001019e */
[----:B------:R2:W3:Y:S10]  /*3930*/  MUFU.EX2 R7, R141 ;  /* 0x0000008d00077308 */ /* 0x0004f40000000800 */
[----:B------:R-:W-:Y:S01]  /*3940*/  MUFU.EX2 R145, R145 ;  /* 0x0000009100917308 */ /* 0x000fe20000000800 */
[----:B-1----:R-:W-:Y:S01]  /*3950*/  FMUL.FTZ R2, R17, R2 ;  /* 0x0000000211027220 */ /* 0x002fe20000410000 */
[----:B------:R-:W-:Y:S02]  /*3960*/  MOV R139, R4 ;  /* 0x00000004008b7202 */ /* 0x000fe40000000f00 */
[----:B------:R-:W-:Y:S01]  /*3970*/  FSEL R4, R247, -INF , P1 ;  /* 0xff800000f7047808 */ /* 0x000fe20000800000 */
[----:B------:R-:W-:Y:S01]  /*3980*/  FMUL.FTZ R161, R2, R3 ;  /* 0x0000000302a17220 */ /* 0x000fe20000410000 */
[----:B------:R-:W-:Y:S01]  /*3990*/  LOP3.LUT P1, RZ, R227, 0x10, RZ, 0xc0, !PT ;  /* 0x00000010e3ff7812 */ /* 0x000fe2000782c0ff */
[--C-:B------:R-:W-:Y:S01]  /*39a0*/  FADD.FTZ R2, R23, -R0.reuse ;  /* 0x8000000017027221 */ /* 0x100fe20000010000 */
[----:B------:R-:W-:Y:S01]  /*39b0*/  MOV R23, R5 ;  /* 0x0000000500177202 */ /* 0x000fe20000000f00 */
[----:B------:R-:W-:Y:S02]  /*39c0*/  FADD.FTZ R5, R6, -R0 ;  /* 0x8000000006057221 */ /* 0x000fe40000010000 */
[----:B------:R-:W1:Y:S01]  /*39d0*/  MUFU.EX2 R6, R142 ;  /* 0x0000008e00067308 */ /* 0x000e620000000800 */
[----:B------:R-:W-:Y:S01]  /*39e0*/  FFMA.FTZ R3, -R159, R159, 1 ;  /* 0x3f8000009f037423 */ /* 0x000fe2000001019f */
[----:B--2---:R-:W-:Y:S01]  /*39f0*/  MOV R141, R139 ;  /* 0x0000008b008d7202 */ /* 0x004fe20000000f00 */
[----:B---3--:R-:W-:Y:S02]  /*3a00*/  FMUL.FTZ R2, R7, R2 ;  /* 0x0000000207027220 */ /* 0x008fe40000410000 */
[----:B------:R-:W-:Y:S01]  /*3a10*/  FFMA.FTZ R139, R20, c[0x0][0x29c], -R144 ;  /* 0x0000a700148b7a23 */ /* 0x000fe20000010890 */
[----:B------:R-:W-:Y:S01]  /*3a20*/  MOV R20, R161 ;  /* 0x000000a100147202 */ /* 0x000fe20000000f00 */
[----:B------:R-:W-:Y:S01]  /*3a30*/  FMUL.FTZ R158, R2, R3 ;  /* 0x00000003029e7220 */ /* 0x000fe20000410000 */
[----:B------:R-:W-:Y:S01]  /*3a40*/  FSEL R3, R248, -INF , P6 ;  /* 0xff800000f8037808 */ /* 0x000fe20003000000 */
[--C-:B------:R-:W-:Y:S01]  /*3a50*/  FADD.FTZ R2, R34, -R0.reuse ;  /* 0x8000000022027221 */ /* 0x100fe20000010000 */
[----:B------:R-:W-:Y:S01]  /*3a60*/  MOV R34, R138 ;  /* 0x0000008a00227202 */ /* 0x000fe20000000f00 */
[----:B------:R-:W-:Y:S01]  /*3a70*/  FADD.FTZ R138, R35, -R0 ;  /* 0x80000000238a7221 */ /* 0x000fe20000010000 */
[----:B------:R-:W-:Y:S01]  /*3a80*/  MOV R35, R32 ;  /* 0x0000002000237202 */ /* 0x000fe20000000f00 */
[--C-:B------:R-:W-:Y:S02]  /*3a90*/  FFMA.FTZ R32, R155, c[0x0][0x29c], -R144.reuse ;  /* 0x0000a7009b207a23 */ /* 0x100fe40000010890 */
[--C-:B------:R-:W-:Y:S02]  /*3aa0*/  FFMA.FTZ R155, R4, c[0x0][0x29c], -R144.reuse ;  /* 0x0000a700049b7a23 */ /* 0x100fe40000010890 */
[----:B------:R-:W2:Y:S01]  /*3ab0*/  MUFU.EX2 R4, R163 ;  /* 0x000000a300047308 */ /* 0x000ea20000000800 */
[----:B------:R-:W-:Y:S02]  /*3ac0*/  FFMA.FTZ R0, -R156, R156, 1 ;  /* 0x3f8000009c007423 */ /* 0x000fe4000001019c */
[--C-:B------:R-:W-:Y:S02]  /*3ad0*/  FFMA.FTZ R159, R3, c[0x0][0x29c], -R144.reuse ;  /* 0x0000a700039f7a23 */ /* 0x100fe40000010890 */
[----:B-1----:R-:W-:Y:S02]  /*3ae0*/  FMUL.FTZ R2, R6, R2 ;  /* 0x0000000206027220 */ /* 0x002fe40000410000 */
[--C-:B------:R-:W-:Y:S03]  /*3af0*/  FFMA.FTZ R142, R16, c[0x0][0x29c], -R144.reuse ;  /* 0x0000a700108e7a23 */ /* 0x100fe60000010890 */
[----:B------:R-:W1:Y:S01]  /*3b00*/  MUFU.EX2 R3, R157 ;  /* 0x0000009d00037308 */ /* 0x000e620000000800 */
[----:B------:R-:W-:Y:S01]  /*3b10*/  FMUL.FTZ R156, R2, R0 ;  /* 0x00000000029c7220 */ /* 0x000fe20000410000 */
[----:B------:R-:W-:Y:S02]  /*3b20*/  FSEL R0, R244, -INF , P0 ;  /* 0xff800000f4007808 */ /* 0x000fe40000000000 */
[----:B------:R-:W-:Y:S05]  /*3b30*/  FSEL R2, R245, -INF , P5 ;  /* 0xff800000f5027808 */ /* 0x000fea0002800000 */
[--C-:B------:R-:W-:Y:S01]  /*3b40*/  FFMA.FTZ R161, R2, c[0x0][0x29c], -R144.reuse ;  /* 0x0000a70002a17a23 */ /* 0x100fe20000010890 */
[----:B------:R-:W-:Y:S01]  /*3b50*/  MUFU.EX2 R16, R150 ;  /* 0x0000009600107308 */ /* 0x000fe20000000800 */
[----:B------:R-:W-:Y:S02]  /*3b60*/  FFMA.FTZ R144, R0, c[0x0][0x29c], -R144 ;  /* 0x0000a70000907a23 */ /* 0x000fe40000010890 */
[----:B------:R-:W-:Y:S01]  /*3b70*/  FFMA.FTZ R0, -R236, R236, 1 ;  /* 0x3f800000ec007423 */ /* 0x000fe200000101ec */
[----:B------:R-:W-:Y:S01]  /*3b80*/  MOV R236, R34 ;  /* 0x0000002200ec7202 */ /* 0x000fe20000000f00 */
[----:B--2---:R-:W-:Y:S01]  /*3b90*/  FMUL.FTZ R154, R4, R154 ;  /* 0x0000009a049a7220 */ /* 0x004fe20000410000 */
[----:B------:R-:W-:Y:S01]  /*3ba0*/  MOV R163, R23 ;  /* 0x0000001700a37202 */ /* 0x000fe20000000f00 */
[----:B------:R-:W-:Y:S01]  /*3bb0*/  FMUL.FTZ R2, R147, R137 ;  /* 0x0000008993027220 */ /* 0x000fe20000410000 */
[----:B------:R-:W-:Y:S01]  /*3bc0*/  F2FP.BF16.PACK_AB R134, R134, R4 ;  /* 0x000000048686723e */ /* 0x000fe200000010ff */
[----:B------:R-:W-:Y:S01]  /*3bd0*/  FMUL.FTZ R34, R154, R0 ;  /* 0x000000009a227220 */ /* 0x000fe20000410000 */
[----:B------:R2:W-:Y:S01]  /*3be0*/  MUFU.EX2 R137, R153 ;  /* 0x0000009900897308 */ /* 0x0005e20000000800 */
[----:B------:R-:W-:Y:S01]  /*3bf0*/  FFMA.FTZ R0, -R232, R232, 1 ;  /* 0x3f800000e8007423 */ /* 0x000fe200000101e8 */
[----:B------:R-:W-:Y:S02]  /*3c00*/  MOV R232, R20 ;  /* 0x0000001400e87202 */ /* 0x000fe40000000f00 */
[----:B-1----:R-:W-:Y:S01]  /*3c10*/  F2FP.BF16.PACK_AB R4, R160, R3 ;  /* 0x00000003a004723e */ /* 0x002fe200000010ff */
[----:B------:R-:W-:Y:S01]  /*3c20*/  FMUL.FTZ R23, R2, R0 ;  /* 0x0000000002177220 */ /* 0x000fe20000410000 */
[----:B------:R-:W-:Y:S01]  /*3c30*/  MOV R157, R35 ;  /* 0x00000023009d7202 */ /* 0x000fe20000000f00 */
[----:B------:R-:W-:Y:S01]  /*3c40*/  FFMA.FTZ R0, -R238, R238, 1 ;  /* 0x3f800000ee007423 */ /* 0x000fe200000101ee */
[----:B------:R-:W-:Y:S01]  /*3c50*/  MOV R238, R141 ;  /* 0x0000008d00ee7202 */ /* 0x000fe20000000f00 */
[----:B------:R-:W-:Y:S01]  /*3c60*/  FMUL.FTZ R5, R3, R5 ;  /* 0x0000000503057220 */ /* 0x000fe20000410000 */
[----:B------:R1:W-:Y:S01]  /*3c70*/  MUFU.EX2 R2, R152 ;  /* 0x0000009800027308 */ /* 0x0003e20000000800 */
[----:B------:R-:W-:Y:S02]  /*3c80*/  F2FP.BF16.PACK_AB R3, R132, R140 ;  /* 0x0000008c8403723e */ /* 0x000fe400000010ff */
[----:B------:R-:W-:Y:S01]  /*3c90*/  F2FP.BF16.PACK_AB R132, R18, R21 ;  /* 0x000000151284723e */ /* 0x000fe200000010ff */
[----:B------:R-:W-:Y:S01]  /*3ca0*/  FMUL.FTZ R154, R5, R0 ;  /* 0x00000000059a7220 */ /* 0x000fe20000410000 */
[C---:B------:R-:W-:Y:S01]  /*3cb0*/  F2FP.BF16.PACK_AB R21, R146.reuse, R6 ;  /* 0x000000069215723e */ /* 0x040fe200000010ff */
[----:B------:R-:W3:Y:S01]  /*3cc0*/  LDS R0, [R236.X4+0xf300] ;  /* 0x00f30000ec007984 */ /* 0x000ee20000004800 */
[----:B------:R-:W-:Y:S01]  /*3cd0*/  FMUL.FTZ R146, R146, R138 ;  /* 0x0000008a92927220 */ /* 0x000fe20000410000 */
[----:B------:R-:W-:Y:S01]  /*3ce0*/  F2FP.BF16.PACK_AB R35, R135, R136 ;  /* 0x000000888723723e */ /* 0x000fe200000010ff */
[----:B------:R-:W-:Y:S01]  /*3cf0*/  FFMA.FTZ R6, -R233, R233, 1 ;  /* 0x3f800000e9067423 */ /* 0x000fe200000101e9 */
[----:B------:R4:W-:Y:S01]  /*3d00*/  MUFU.EX2 R141, R32 ;  /* 0x00000020008d7308 */ /* 0x0009e20000000800 */
[----:B------:R-:W-:Y:S02]  /*3d10*/  F2FP.BF16.PACK_AB R147, R147, R133 ;  /* 0x000000859393723e */ /* 0x000fe400000010ff */
[----:B------:R-:W-:Y:S02]  /*3d20*/  F2FP.BF16.PACK_AB R34, R231, R34 ;  /* 0x00000022e722723e */ /* 0x000fe400000010ff */
[----:B--2---:R-:W-:Y:S02]  /*3d30*/  MOV R153, R22 ;  /* 0x0000001600997202 */ /* 0x004fe40000000f00 */
[----:B------:R-:W-:Y:S02]  /*3d40*/  F2FP.BF16.PACK_AB R135, R23, R162 ;  /* 0x000000a21787723e */ /* 0x000fe400000010ff */
[----:B------:R-:W-:Y:S01]  /*3d50*/  F2FP.BF16.PACK_AB R23, R229, R154 ;  /* 0x0000009ae517723e */ /* 0x000fe200000010ff */
[----:B------:R-:W2:Y:S01]  /*3d60*/  MUFU.EX2 R5, R151 ;  /* 0x0000009700057308 */ /* 0x000ea20000000800 */
[----:B------:R-:W-:Y:S02]  /*3d70*/  F2FP.BF16.PACK_AB R136, R230, R238 ;  /* 0x000000eee688723e */ /* 0x000fe400000010ff */
[----:B-1----:R-:W-:Y:S04]  /*3d80*/  MOV R152, R19 ;  /* 0x0000001300987202 */ /* 0x002fe80000000f00 */
[----:B------:R-:W-:Y:S03]  /*3d90*/  F2FP.BF16.PACK_AB R133, R152, R153 ;  /* 0x000000999885723e */ /* 0x000fe600000010ff */
[----:B------:R1:W-:Y:S01]  /*3da0*/  MUFU.EX2 R19, R148 ;  /* 0x0000009400137308 */ /* 0x0003e20000000800 */
[----:B----4-:R-:W-:Y:S01]  /*3db0*/  F2FP.BF16.PACK_AB R32, R7, R17 ;  /* 0x000000110720723e */ /* 0x010fe200000010ff */
[----:B------:R-:W-:Y:S02]  /*3dc0*/  FMUL.FTZ R17, R146, R6 ;  /* 0x0000000692117220 */ /* 0x000fe40000410000 */
[----:B------:R-:W4:Y:S01]  /*3dd0*/  LDL R146, [R1+0x60] ;  /* 0x0000600001927983 */ /* 0x000f220000100800 */
[----:B------:R-:W-:Y:S05]  /*3de0*/  FFMA.FTZ R6, -R246, R246, 1 ;  /* 0x3f800000f6067423 */ /* 0x000fea00000101f6 */
[----:B------:R-:W-:Y:S01]  /*3df0*/  MUFU.EX2 R140, R139 ;  /* 0x0000008b008c7308 */ /* 0x000fe20000000800 */
[----:B------:R-:W-:Y:S02]  /*3e00*/  F2FP.BF16.PACK_AB R17, R17, R156 ;  /* 0x0000009c1111723e */ /* 0x000fe400000010ff */
[----:B--2---:R-:W-:Y:S01]  /*3e10*/  F2FP.BF16.PACK_AB R7, R5, R2 ;  /* 0x000000020507723e */ /* 0x004fe200000010ff */
[--C-:B---3--:R-:W-:Y:S02]  /*3e20*/  FADD.FTZ R8, R8, -R0.reuse ;  /* 0x8000000008087221 */ /* 0x108fe40000010000 */
[--C-:B------:R-:W-:Y:S04]  /*3e30*/  FADD.FTZ R9, R9, -R0.reuse ;  /* 0x8000000009097221 */ /* 0x100fe80000010000 */
[----:B------:R-:W2:Y:S01]  /*3e40*/  MUFU.EX2 R22, R143 ;  /* 0x0000008f00167308 */ /* 0x000ea20000000800 */
[----:B------:R-:W-:Y:S01]  /*3e50*/  FMUL.FTZ R18, R145, R8 ;  /* 0x0000000891127220 */ /* 0x000fe20000410000 */
[C---:B------:R-:W-:Y:S01]  /*3e60*/  F2FP.BF16.PACK_AB R145, R137.reuse, R145 ;  /* 0x000000918991723e */ /* 0x040fe200000010ff */
[----:B------:R-:W-:Y:S01]  /*3e70*/  FMUL.FTZ R9, R137, R9 ;  /* 0x0000000989097220 */ /* 0x000fe20000410000 */
[----:B-1----:R-:W3:Y:S01]  /*3e80*/  LDL R148, [R1+0x40] ;  /* 0x0000400001947983 */ /* 0x002ee20000100800 */
[----:B------:R-:W-:Y:S02]  /*3e90*/  FFMA.FTZ R8, -R243, R243, 1 ;  /* 0x3f800000f3087423 */ /* 0x000fe400000101f3 */
[--C-:B------:R-:W-:Y:S02]  /*3ea0*/  FADD.FTZ R12, R12, -R0.reuse ;  /* 0x800000000c0c7221 */ /* 0x100fe40000010000 */
[--C-:B------:R-:W-:Y:S01]  /*3eb0*/  FADD.FTZ R13, R13, -R0.reuse ;  /* 0x800000000d0d7221 */ /* 0x100fe20000010000 */
[----:B------:R-:W1:Y:S01]  /*3ec0*/  MUFU.EX2 R20, R149 ;  /* 0x0000009500147308 */ /* 0x000e620000000800 */
[----:B------:R-:W-:Y:S01]  /*3ed0*/  FMUL.FTZ R8, R18, R8 ;  /* 0x0000000812087220 */ /* 0x000fe20000410000 */
[----:B------:R-:W-:Y:S01]  /*3ee0*/  F2FP.BF16.PACK_AB R18, R158, R232 ;  /* 0x000000e89e12723e */ /* 0x000fe200000010ff */
[----:B------:R-:W-:Y:S02]  /*3ef0*/  FMUL.FTZ R6, R9, R6 ;  /* 0x0000000609067220 */ /* 0x000fe40000410000 */
[--C-:B------:R-:W-:Y:S02]  /*3f00*/  FADD.FTZ R24, R24, -R0.reuse ;  /* 0x8000000018187221 */ /* 0x100fe40000010000 */
[--C-:B------:R-:W-:Y:S02]  /*3f10*/  FADD.FTZ R29, R29, -R0.reuse ;  /* 0x800000001d1d7221 */ /* 0x100fe40000010000 */
[----:B------:R-:W-:Y:S01]  /*3f20*/  FMUL.FTZ R12, R2, R12 ;  /* 0x0000000c020c7220 */ /* 0x000fe20000410000 */
[----:B------:R5:W5:Y:S01]  /*3f30*/  MUFU.EX2 R143, R33 ;  /* 0x00000021008f7308 */ /* 0x000b620000000800 */
[----:B------:R-:W-:Y:S02]  /*3f40*/  FMUL.FTZ R13, R5, R13 ;  /* 0x0000000d050d7220 */ /* 0x000fe40000410000 */
[----:B------:R-:W-:Y:S02]  /*3f50*/  FFMA.FTZ R5, -R242, R242, 1 ;  /* 0x3f800000f2057423 */ /* 0x000fe400000101f2 */
[----:B------:R-:W-:Y:S02]  /*3f60*/  FFMA.FTZ R2, -R241, R241, 1 ;  /* 0x3f800000f1027423 */ /* 0x000fe400000101f1 */
[----:B------:R-:W-:Y:S02]  /*3f70*/  FMUL.FTZ R138, R12, R5 ;  /* 0x000000050c8a7220 */ /* 0x000fe40000410000 */
[----:B------:R-:W-:Y:S01]  /*3f80*/  FMUL.FTZ R137, R13, R2 ;  /* 0x000000020d897220 */ /* 0x000fe20000410000 */
[----:B------:R-:W-:Y:S01]  /*3f90*/  F2FP.BF16.PACK_AB R13, R6, R8 ;  /* 0x00000008060d723e */ /* 0x000fe200000010ff */
[--C-:B------:R-:W-:Y:S01]  /*3fa0*/  FADD.FTZ R25, R25, -R0.reuse ;  /* 0x8000000019197221 */ /* 0x100fe20000010000 */
[----:B--2---:R-:W-:Y:S01]  /*3fb0*/  F2FP.BF16.PACK_AB R6, R22, R19 ;  /* 0x000000131606723e */ /* 0x004fe200000010ff */
[----:B------:R-:W-:Y:S01]  /*3fc0*/  FADD.FTZ R28, R28, -R0 ;  /* 0x800000001c1c7221 */ /* 0x000fe20000010000 */
[----:B-1----:R-:W-:Y:S01]  /*3fd0*/  F2FP.BF16.PACK_AB R5, R20, R16 ;  /* 0x000000101405723e */ /* 0x002fe200000010ff */
[----:B------:R-:W-:Y:S01]  /*3fe0*/  FMUL.FTZ R139, R16, R24 ;  /* 0x00000018108b7220 */ /* 0x000fe20000410000 */
[----:B------:R-:W1:Y:S01]  /*3ff0*/  LDS R0, [R236.X4+0xf320] ;  /* 0x00f32000ec007984 */ /* 0x000e620000004800 */
[----:B------:R-:W-:Y:S01]  /*4000*/  FMUL.FTZ R22, R22, R29 ;  /* 0x0000001d16167220 */ /* 0x000fe20000410000 */
[----:B------:R-:W2:Y:S01]  /*4010*/  MUFU.EX2 R142, R142 ;  /* 0x0000008e008e7308 */ /* 0x000ea20000000800 */
[----:B------:R-:W-:Y:S01]  /*4020*/  FFMA.FTZ R12, -R240, R240, 1 ;  /* 0x3f800000f00c7423 */ /* 0x000fe200000101f0 */
[----:B------:R-:W-:Y:S01]  /*4030*/  STS [R228+0xf480], R134 ;  /* 0x00f48086e4007388 */ /* 0x000fe20000000800 */
[----:B------:R-:W-:Y:S02]  /*4040*/  FFMA.FTZ R2, -R235, R235, 1 ;  /* 0x3f800000eb027423 */ /* 0x000fe400000101eb */
[----:B------:R-:W-:Y:S01]  /*4050*/  FMUL.FTZ R20, R20, R25 ;  /* 0x0000001914147220 */ /* 0x000fe20000410000 */
[----:B------:R2:W-:Y:S01]  /*4060*/  STS [R228+0xf880], R4 ;  /* 0x00f88004e4007388 */ /* 0x0005e20000000800 */
[----:B------:R-:W-:Y:S01]  /*4070*/  FMUL.FTZ R25, R139, R12 ;  /* 0x0000000c8b197220 */ /* 0x000fe20000410000 */
[----:B-----5:R-:W-:Y:S01]  /*4080*/  F2FP.BF16.PACK_AB R33, R249, R157 ;  /* 0x0000009df921723e */ /* 0x020fe200000010ff */
[----:B------:R-:W-:Y:S01]  /*4090*/  FMUL.FTZ R12, R22, R2 ;  /* 0x00000002160c7220 */ /* 0x000fe20000410000 */
[----:B------:R-:W-:Y:S01]  /*40a0*/  IADD3 R2, R228, 0xf4c0, RZ ;  /* 0x0000f4c0e4027810 */ /* 0x000fe20007ffe0ff */
[----:B------:R-:W-:Y:S01]  /*40b0*/  MUFU.EX2 R24, R159 ;  /* 0x0000009f00187308 */ /* 0x000fe20000000800 */
[----:B------:R-:W-:Y:S02]  /*40c0*/  FMUL.FTZ R16, R19, R28 ;  /* 0x0000001c13107220 */ /* 0x000fe40000410000 */
[----:B------:R-:W-:Y:S02]  /*40d0*/  FFMA.FTZ R9, -R239, R239, 1 ;  /* 0x3f800000ef097423 */ /* 0x000fe400000101ef */
[----:B------:R-:W-:Y:S02]  /*40e0*/  FFMA.FTZ R8, -R237, R237, 1 ;  /* 0x3f800000ed087423 */ /* 0x000fe400000101ed */
[----:B------:R-:W-:Y:S01]  /*40f0*/  FMUL.FTZ R20, R20, R9 ;  /* 0x0000000914147220 */ /* 0x000fe20000410000 */
[----:B------:R-:W-:Y:S01]  /*4100*/  F2FP.BF16.PACK_AB R9, R137, R138 ;  /* 0x0000008a8909723e */ /* 0x000fe200000010ff */
[----:B------:R-:W-:Y:S01]  /*4110*/  FMUL.FTZ R16, R16, R8 ;  /* 0x0000000810107220 */ /* 0x000fe20000410000 */
[----:B------:R-:W-:Y:S02]  /*4120*/  MUFU.EX2 R155, R155 ;  /* 0x0000009b009b7308 */ /* 0x000fe40000000800 */
[----:B------:R-:W-:Y:S02]  /*4130*/  F2FP.BF16.PACK_AB R8, R20, R25 ;  /* 0x000000191408723e */ /* 0x000fe400000010ff */
[----:B------:R-:W-:Y:S02]  /*4140*/  F2FP.BF16.PACK_AB R12, R12, R16 ;  /* 0x000000100c0c723e */ /* 0x000fe400000010ff */
[----:B--2---:R-:W-:Y:S04]  /*4150*/  F2FP.BF16.PACK_AB R4, R141, R143 ;  /* 0x0000008f8d04723e */ /* 0x004fe800000010ff */
[----:B------:R-:W2:Y:S01]  /*4160*/  MUFU.EX2 R19, R161 ;  /* 0x000000a100137308 */ /* 0x000ea20000000800 */
[--C-:B-1----:R-:W-:Y:S02]  /*4170*/  FADD.FTZ R10, R10, -R0.reuse ;  /* 0x800000000a0a7221 */ /* 0x102fe40000010000 */
[--C-:B------:R-:W-:Y:S07]  /*4180*/  FADD.FTZ R11, R11, -R0.reuse ;  /* 0x800000000b0b7221 */ /* 0x100fee0000010000 */
[----:B------:R-:W1:Y:S01]  /*4190*/  MUFU.EX2 R144, R144 ;  /* 0x0000009000907308 */ /* 0x000e620000000800 */
[----:B------:R-:W-:Y:S02]  /*41a0*/  FMUL.FTZ R10, R143, R10 ;  /* 0x0000000a8f0a7220 */ /* 0x000fe40000410000 */
[--C-:B------:R-:W-:Y:S02]  /*41b0*/  FADD.FTZ R14, R14, -R0.reuse ;  /* 0x800000000e0e7221 */ /* 0x100fe40000010000 */
[--C-:B------:R-:W-:Y:S02]  /*41c0*/  FADD.FTZ R15, R15, -R0.reuse ;  /* 0x800000000f0f7221 */ /* 0x100fe40000010000 */
[----:B------:R-:W-:Y:S02]  /*41d0*/  FMUL.FTZ R14, R140, R14 ;  /* 0x0000000e8c0e7220 */ /* 0x000fe40000410000 */
[----:B------:R-:W-:Y:S02]  /*41e0*/  FMUL.FTZ R15, R142, R15 ;  /* 0x0000000f8e0f7220 */ /* 0x000fe40000410000 */
[--C-:B------:R-:W-:Y:S02]  /*41f0*/  FADD.FTZ R26, R26, -R0.reuse ;  /* 0x800000001a1a7221 */ /* 0x100fe40000010000 */
[--C-:B------:R-:W-:Y:S02]  /*4200*/  FADD.FTZ R27, R27, -R0.reuse ;  /* 0x800000001b1b7221 */ /* 0x100fe40000010000 */
[--C-:B------:R-:W-:Y:S02]  /*4210*/  FADD.FTZ R30, R30, -R0.reuse ;  /* 0x800000001e1e7221 */ /* 0x100fe40000010000 */
[----:B------:R-:W-:Y:S02]  /*4220*/  FADD.FTZ R31, R31, -R0 ;  /* 0x800000001f1f7221 */ /* 0x000fe40000010000 */
[----:B------:R-:W-:Y:S02]  /*4230*/  FFMA.FTZ R0, -R247, R247, 1 ;  /* 0x3f800000f7007423 */ /* 0x000fe400000101f7 */
[----:B--2---:R-:W-:Y:S02]  /*4240*/  FMUL.FTZ R30, R19, R30 ;  /* 0x0000001e131e7220 */ /* 0x004fe40000410000 */
[----:B-1----:R-:W-:Y:S01]  /*4250*/  FMUL.FTZ R31, R144, R31 ;  /* 0x0000001f901f7220 */ /* 0x002fe20000410000 */
[----:B---3--:R-:W-:Y:S11]  /*4260*/  LOP3.LUT P0, RZ, R148, 0x4, RZ, 0xc0, !PT ;  /* 0x0000000494ff7812 */ /* 0x008ff6000780c0ff */
[----:B------:R-:W-:Y:S02]  /*4270*/  @!UPT UIADD3 URZ, URZ, URZ, URZ ;  /* 0x0000003f3f3ff290 */ /* 0x000fe4000fffe03f */
[----:B----4-:R-:W-:Y:S02]  /*4280*/  @P0 IADD3 R2, R146, -0x40, RZ ;  /* 0xffffffc092020810 */ /* 0x010fe40007ffe0ff */
[----:B------:R-:W-:Y:S03]  /*4290*/  PLOP3.LUT P0, PT, PT, PT, UP0, 0x80, 0x0 ;  /* 0x000000000000781c */ /* 0x000fe60003f0f008 */
[----:B------:R1:W-:Y:S04]  /*42a0*/  STS [R2], R3 ;  /* 0x0000000302007388 */ /* 0x0003e80000000800 */
[----:B------:R-:W-:Y:S04]  /*42b0*/  STS [R2+0x400], R132 ;  /* 0x0004008402007388 */ /* 0x000fe80000000800 */
[----:B------:R-:W-:Y:S04]  /*42c0*/  STS [R228+0x10480], R145 ;  /* 0x01048091e4007388 */ /* 0x000fe80000000800 */
[----:B------:R2:W-:Y:S04]  /*42d0*/  STS [R228+0x10880], R4 ;  /* 0x01088004e4007388 */ /* 0x0005e80000000800 */
[----:B------:R3:W-:Y:S01]  /*42e0*/  STS [R2+0x1000], R7 ;  /* 0x0010000702007388 */ /* 0x0007e20000000800 */
[----:B-1----:R-:W-:Y:S05]  /*42f0*/  F2FP.BF16.PACK_AB R3, R142, R140 ;  /* 0x0000008c8e03723e */ /* 0x002fea00000010ff */
[----:B------:R1:W-:Y:S04]  /*4300*/  STS [R2+0x1400], R3 ;  /* 0x0014000302007388 */ /* 0x0003e80000000800 */
[----:B------:R-:W-:Y:S01]  /*4310*/  STS [R228+0x11480], R35 ;  /* 0x01148023e4007388 */ /* 0x000fe20000000800 */
[----:B--2---:R-:W-:Y:S03]  /*4320*/  FFMA.FTZ R4, -R252, R252, 1 ;  /* 0x3f800000fc047423 */ /* 0x004fe600000101fc */
[----:B------:R-:W-:Y:S01]  /*4330*/  STS [R228+0x11880], R32 ;  /* 0x01188020e4007388 */ /* 0x000fe20000000800 */
[----:B---3--:R-:W-:Y:S03]  /*4340*/  FMUL.FTZ R7, R141, R11 ;  /* 0x0000000b8d077220 */ /* 0x008fe60000410000 */
[----:B------:R-:W-:Y:S01]  /*4350*/  STS [R2+0x2000], R147 ;  /* 0x0020009302007388 */ /* 0x000fe20000000800 */
[----:B------:R-:W-:Y:S03]  /*4360*/  FMUL.FTZ R7, R7, R4 ;  /* 0x0000000407077220 */ /* 0x000fe60000410000 */
[----:B------:R-:W-:Y:S01]  /*4370*/  STS [R2+0x2400], R21 ;  /* 0x0024001502007388 */ /* 0x000fe20000000800 */
[----:B------:R-:W-:Y:S03]  /*4380*/  FFMA.FTZ R4, -R250, R250, 1 ;  /* 0x3f800000fa047423 */ /* 0x000fe600000101fa */
[----:B------:R2:W-:Y:S01]  /*4390*/  STS [R228+0x12480], R5 ;  /* 0x01248005e4007388 */ /* 0x0005e20000000800 */
[----:B------:R-:W-:Y:S01]  /*43a0*/  FMUL.FTZ R4, R15, R4 ;  /* 0x000000040f047220 */ /* 0x000fe20000410000 */
[----:B-1----:R-:W-:Y:S05]  /*43b0*/  F2FP.BF16.PACK_AB R3, R24, R155 ;  /* 0x0000009b1803723e */ /* 0x002fea00000010ff */
[----:B------:R1:W-:Y:S04]  /*43c0*/  STS [R228+0x12880], R3 ;  /* 0x01288003e4007388 */ /* 0x0003e80000000800 */
[----:B------:R3:W-:Y:S01]  /*43d0*/  STS [R2+0x3000], R6 ;  /* 0x0030000602007388 */ /* 0x0007e20000000800 */
[----:B--2---:R-:W-:Y:S04]  /*43e0*/  FFMA.FTZ R5, -R251, R251, 1 ;  /* 0x3f800000fb057423 */ /* 0x004fe800000101fb */
[----:B------:R-:W-:Y:S05]  /*43f0*/  FMUL.FTZ R5, R14, R5 ;  /* 0x000000050e057220 */ /* 0x000fea0000410000 */
[----:B------:R-:W-:Y:S01]  /*4400*/  F2FP.BF16.PACK_AB R5, R4, R5 ;  /* 0x000000050405723e */ /* 0x000fe200000010ff */
[----:B-1----:R-:W-:Y:S02]  /*4410*/  FFMA.FTZ R3, -R163, R163, 1 ;  /* 0x3f800000a3037423 */ /* 0x002fe400000101a3 */
[----:B------:R-:W-:Y:S02]  /*4420*/  FFMA.FTZ R4, -R245, R245, 1 ;  /* 0x3f800000f5047423 */ /* 0x000fe400000101f5 */
[----:B------:R-:W-:Y:S01]  /*4430*/  FMUL.FTZ R10, R10, R3 ;  /* 0x000000030a0a7220 */ /* 0x000fe20000410000 */
[----:B------:R-:W-:Y:S01]  /*4440*/  F2FP.BF16.PACK_AB R3, R144, R19 ;  /* 0x000000139003723e */ /* 0x000fe200000010ff */
[----:B---3--:R-:W-:Y:S04]  /*4450*/  FFMA.FTZ R6, -R248, R248, 1 ;  /* 0x3f800000f8067423 */ /* 0x008fe800000101f8 */
[----:B------:R1:W-:Y:S04]  /*4460*/  STS [R2+0x3400], R3 ;  /* 0x0034000302007388 */ /* 0x0003e80000000800 */
[----:B------:R-:W-:Y:S01]  /*4470*/  BAR.SYNC.DEFER_BLOCKING 0x0 ;  /* 0x0000000000007b1d */ /* 0x000fe20000010000 */
[----:B-1----:R-:W-:Y:S01]  /*4480*/  F2FP.BF16.PACK_AB R3, R7, R10 ;  /* 0x0000000a0703723e */ /* 0x002fe200000010ff */
[----:B------:R-:W-:Y:S06]  /*4490*/  FMUL.FTZ R10, R155, R26 ;  /* 0x0000001a9b0a7220 */ /* 0x000fec0000410000 */
[----:B------:R-:W-:Y:S01]  /*44a0*/  STS [R228+0x13480], R34 ;  /* 0x01348022e4007388 */ /* 0x000fe20000000800 */
[----:B------:R-:W-:Y:S02]  /*44b0*/  FMUL.FTZ R7, R24, R27 ;  /* 0x0000001b18077220 */ /* 0x000fe40000410000 */
[----:B------:R-:W-:Y:S01]  /*44c0*/  FMUL.FTZ R10, R10, R0 ;  /* 0x000000000a0a7220 */ /* 0x000fe20000410000 */
[----:B------:R-:W-:Y:S01]  /*44d0*/  STS [R228+0x13880], R23 ;  /* 0x01388017e4007388 */ /* 0x000fe20000000800 */
[----:B------:R-:W-:Y:S02]  /*44e0*/  FMUL.FTZ R7, R7, R6 ;  /* 0x0000000607077220 */ /* 0x000fe40000410000 */
[----:B------:R-:W-:Y:S01]  /*44f0*/  FFMA.FTZ R0, -R244, R244, 1 ;  /* 0x3f800000f4007423 */ /* 0x000fe200000101f4 */
[----:B------:R-:W-:Y:S01]  /*4500*/  STS [R2+0x4000], R133 ;  /* 0x0040008502007388 */ /* 0x000fe20000000800 */
[----:B------:R-:W-:Y:S01]  /*4510*/  FMUL.FTZ R6, R30, R4 ;  /* 0x000000041e067220 */ /* 0x000fe20000410000 */
[----:B------:R-:W-:Y:S01]  /*4520*/  F2FP.BF16.PACK_AB R4, R7, R10 ;  /* 0x0000000a0704723e */ /* 0x000fe200000010ff */
[----:B------:R-:W-:Y:S01]  /*4530*/  FMUL.FTZ R0, R31, R0 ;  /* 0x000000001f007220 */ /* 0x000fe20000410000 */
[----:B------:R-:W-:Y:S04]  /*4540*/  STS [R2+0x4400], R33 ;  /* 0x0044002102007388 */ /* 0x000fe80000000800 */
[----:B------:R1:W-:Y:S04]  /*4550*/  STS [R228+0x14880], R3 ;  /* 0x01488003e4007388 */ /* 0x0003e80000000800 */
[----:B------:R-:W-:Y:S04]  /*4560*/  STS [R228+0x14480], R13 ;  /* 0x0144800de4007388 */ /* 0x000fe80000000800 */
[----:B------:R-:W-:Y:S04]  /*4570*/  STS [R2+0x5000], R9 ;  /* 0x0050000902007388 */ /* 0x000fe80000000800 */
[----:B------:R-:W-:Y:S04]  /*4580*/  STS [R2+0x5400], R5 ;  /* 0x0054000502007388 */ /* 0x000fe80000000800 */
[----:B------:R-:W-:Y:S04]  /*4590*/  STS [R228+0x15480], R136 ;  /* 0x01548088e4007388 */ /* 0x000fe80000000800 */
[----:B------:R-:W-:Y:S04]  /*45a0*/  STS [R228+0x15880], R18 ;  /* 0x01588012e4007388 */ /* 0x000fe80000000800 */
[----:B------:R-:W-:Y:S01]  /*45b0*/  STS [R2+0x6000], R135 ;  /* 0x0060008702007388 */ /* 0x000fe20000000800 */
[----:B-1----:R-:W-:Y:S02]  /*45c0*/  F2FP.BF16.PACK_AB R3, R0, R6 ;  /* 0x000000060003723e */ /* 0x002fe400000010ff */
[----:B------:R-:W-:Y:S01]  /*45d0*/  SHF.L.U32 R0, R221, 0x1, RZ ;  /* 0x00000001dd007819 */ /* 0x000fe200000006ff */
[----:B------:R-:W-:Y:S04]  /*45e0*/  STS [R2+0x6400], R17 ;  /* 0x0064001102007388 */ /* 0x000fe80000000800 */
[----:B------:R-:W-:Y:S04]  /*45f0*/  STS [R228+0x16480], R8 ;  /* 0x01648008e4007388 */ /* 0x000fe80000000800 */
[----:B------:R-:W-:Y:S04]  /*4600*/  STS [R228+0x16880], R4 ;  /* 0x01688004e4007388 */ /* 0x000fe80000000800 */
[----:B------:R-:W-:Y:S04]  /*4610*/  STS [R2+0x7000], R12 ;  /* 0x0070000c02007388 */ /* 0x000fe80000000800 */
[----:B------:R-:W-:Y:S04]  /*4620*/  STS [R2+0x7400], R3 ;  /* 0x0074000302007388 */ /* 0x000fe80000000800 */
[----:B------:R-:W-:Y:S08]  /*4630*/  LDSM.16.MT88.4 R4, [R213+0xf480] ;  /* 0x00f48000d504783b */ /* 0x000ff00000004200 */
[----:B------:R-:W1:Y:S08]  /*4640*/  LDSM.16.MT88.4 R8, [R0+0xc080] ;  /* 0x00c080000008783b */ /* 0x000e700000004200 */
[----:B------:R-:W2:Y:S08]  /*4650*/  LDSM.16.MT88.4 R12, [R213+0x11480] ;  /* 0x01148000d50c783b */ /* 0x000eb00000004200 */
[----:B------:R-:W3:Y:S08]  /*4660*/  LDSM.16.MT88.4 R16, [R0+0xd080] ;  /* 0x00d080000010783b */ /* 0x000ef00000004200 */
[----:B------:R-:W4:Y:S08]  /*4670*/  LDSM.16.MT88.4 R20, [R0+0xe080] ;  /* 0x00e080000014783b */ /* 0x000f300000004200 */
[----:B------:R-:W-:Y:S01]  /*4680*/  LDSM.16.MT88.4 R24, [R213+0xfc80] ;  /* 0x00fc8000d518783b */ /* 0x000fe20000004200 */
[-C--:B-1----:R-:W-:Y:S07]  /*4690*/  HMMA.16816.F32.BF16 R36, R4, R8.reuse, R36 ;  /* 0x000000080424723c */ /* 0x082fee0000041824 */
[----:B------:R-:W1:Y:S01]  /*46a0*/  LDSM.16.MT88.4 R28, [R0+0xc480] ;  /* 0x00c48000001c783b */ /* 0x000e620000004200 */
[C---:B--2---:R-:W-:Y:S07]  /*46b0*/  HMMA.16816.F32.BF16 R40, R12.reuse, R8, R40 ;  /* 0x000000080c28723c */ /* 0x044fee0000041828 */
[----:B------:R-:W2:Y:S01]  /*46c0*/  LDSM.16.MT88.4 R32, [R213+0x11c80] ;  /* 0x011c8000d520783b */ /* 0x000ea20000004200 */
[-C--:B------:R-:W-:Y:S07]  /*46d0*/  HMMA.16816.F32.BF16 R44, R12, R10.reuse, R44 ;  /* 0x0000000a0c2c723c */ /* 0x080fee000004182c */
[----:B------:R-:W5:Y:S01]  /*46e0*/  LDSM.16.MT88.4 R132, [R0+0xd480] ;  /* 0x00d480000084783b */ /* 0x000f620000004200 */
[C---:B------:R-:W-:Y:S07]  /*46f0*/  HMMA.16816.F32.BF16 R48, R4.reuse, R10, R48 ;  /* 0x0000000a0430723c */ /* 0x040fee0000041830 */
[----:B------:R-:W1:Y:S01]  /*4700*/  LDSM.16.MT88.4 R8, [R0+0xe480] ;  /* 0x00e480000008783b */ /* 0x000e620000004200 */
[-C--:B---3--:R-:W-:Y:S07]  /*4710*/  HMMA.16816.F32.BF16 R52, R4, R16.reuse, R52 ;  /* 0x000000100434723c */ /* 0x088fee0000041834 */
[----:B------:R-:W-:Y:S01]  /*4720*/  LDSM.16.MT88.4 R136, [R213+0x10c80] ;  /* 0x010c8000d588783b */ /* 0x000fe20000004200 */
[C---:B------:R-:W-:Y:S07]  /*4730*/  HMMA.16816.F32.BF16 R56, R12.reuse, R16, R56 ;  /* 0x000000100c38723c */ /* 0x040fee0000041838 */
[----:B------:R-:W-:Y:S01]  /*4740*/  LDSM.16.MT88.4 R140, [R0+0xcc80] ;  /* 0x00cc8000008c783b */ /* 0x000fe20000004200 */
[-C--:B------:R-:W-:Y:S08]  /*4750*/  HMMA.16816.F32.BF16 R60, R12, R18.reuse, R60 ;  /* 0x000000120c3c723c */ /* 0x080ff0000004183c */
[C---:B------:R-:W-:Y:S01]  /*4760*/  HMMA.16816.F32.BF16 R64, R4.reuse, R18, R64 ;  /* 0x000000120440723c */ /* 0x040fe20000041840 */
[----:B------:R-:W-:Y:S07]  /*4770*/  LDSM.16.MT88.4 R16, [R0+0xc880] ;  /* 0x00c880000010783b */ /* 0x000fee0000004200 */
[-C--:B----4-:R-:W-:Y:S08]  /*4780*/  HMMA.16816.F32.BF16 R68, R4, R20.reuse, R68 ;  /* 0x000000140444723c */ /* 0x090ff00000041844 */
[C---:B------:R-:W-:Y:S08]  /*4790*/  HMMA.16816.F32.BF16 R72, R12.reuse, R20, R72 ;  /* 0x000000140c48723c */ /* 0x040ff00000041848 */
[-C--:B------:R-:W-:Y:S01]  /*47a0*/  HMMA.16816.F32.BF16 R76, R12, R22.reuse, R76 ;  /* 0x000000160c4c723c */ /* 0x080fe2000004184c */
[----:B------:R-:W3:Y:S07]  /*47b0*/  LDSM.16.MT88.4 R12, [R213+0x10480] ;  /* 0x01048000d50c783b */ /* 0x000eee0000004200 */
[----:B------:R-:W-:Y:S01]  /*47c0*/  HMMA.16816.F32.BF16 R80, R4, R22, R80 ;  /* 0x000000160450723c */ /* 0x000fe20000041850 */
[----:B------:R-:W4:Y:S07]  /*47d0*/  LDSM.16.MT88.4 R4, [R213+0x12480] ;  /* 0x01248000d504783b */ /* 0x000f2e0000004200 */
[-C--:B-1----:R-:W-:Y:S01]  /*47e0*/  HMMA.16816.F32.BF16 R36, R24, R28.reuse, R36 ;  /* 0x0000001c1824723c */ /* 0x082fe20000041824 */
[----:B------:R-:W1:Y:S07]  /*47f0*/  LDSM.16.MT88.4 R20, [R0+0xd880] ;  /* 0x00d880000014783b */ /* 0x000e6e0000004200 */
[C---:B--2---:R-:W-:Y:S08]  /*4800*/  HMMA.16816.F32.BF16 R40, R32.reuse, R28, R40 ;  /* 0x0000001c2028723c */ /* 0x044ff00000041828 */
[-C--:B------:R-:W-:Y:S08]  /*4810*/  HMMA.16816.F32.BF16 R44, R32, R30.reuse, R44 ;  /* 0x0000001e202c723c */ /* 0x080ff0000004182c */
[C---:B------:R-:W-:Y:S01]  /*4820*/  HMMA.16816.F32.BF16 R48, R24.reuse, R30, R48 ;  /* 0x0000001e1830723c */ /* 0x040fe20000041830 */
[----:B------:R-:W2:Y:S07]  /*4830*/  LDSM.16.MT88.4 R28, [R0+0xe880] ;  /* 0x00e88000001c783b */ /* 0x000eae0000004200 */
[-C--:B-----5:R-:W-:Y:S08]  /*4840*/  HMMA.16816.F32.BF16 R52, R24, R132.reuse, R52 ;  /* 0x000000841834723c */ /* 0x0a0ff00000041834 */
[C---:B------:R-:W-:Y:S08]  /*4850*/  HMMA.16816.F32.BF16 R56, R32.reuse, R132, R56 ;  /* 0x000000842038723c */ /* 0x040ff00000041838 */
[-C--:B------:R-:W-:Y:S08]  /*4860*/  HMMA.16816.F32.BF16 R60, R32, R134.reuse, R60 ;  /* 0x00000086203c723c */ /* 0x080ff0000004183c */
[C---:B------:R-:W-:Y:S01]  /*4870*/  HMMA.16816.F32.BF16 R64, R24.reuse, R134, R64 ;  /* 0x000000861840723c */ /* 0x040fe20000041840 */
[----:B------:R-:W5:Y:S07]  /*4880*/  LDSM.16.MT88.4 R132, [R213+0x12c80] ;  /* 0x012c8000d584783b */ /* 0x000f6e0000004200 */
[-C--:B------:R-:W-:Y:S08]  /*4890*/  HMMA.16816.F32.BF16 R68, R24, R8.reuse, R68 ;  /* 0x000000081844723c */ /* 0x080ff00000041844 */
[C---:B------:R-:W-:Y:S08]  /*48a0*/  HMMA.16816.F32.BF16 R72, R32.reuse, R8, R72 ;  /* 0x000000082048723c */ /* 0x040ff00000041848 */
[-C--:B------:R-:W-:Y:S08]  /*48b0*/  HMMA.16816.F32.BF16 R76, R32, R10.reuse, R76 ;  /* 0x0000000a204c723c */ /* 0x080ff0000004184c */
[----:B------:R-:W-:Y:S01]  /*48c0*/  HMMA.16816.F32.BF16 R80, R24, R10, R80 ;  /* 0x0000000a1850723c */ /* 0x000fe20000041850 */
[----:B------:R-:W2:Y:S07]  /*48d0*/  LDSM.16.MT88.4 R8, [R0+0xdc80] ;  /* 0x00dc80000008783b */ /* 0x000eae0000004200 */
[-C--:B---3--:R-:W-:Y:S08]  /*48e0*/  HMMA.16816.F32.BF16 R36, R12, R16.reuse, R36 ;  /* 0x000000100c24723c */ /* 0x088ff00000041824 */
[C---:B----4-:R-:W-:Y:S08]  /*48f0*/  HMMA.16816.F32.BF16 R40, R4.reuse, R16, R40 ;  /* 0x000000100428723c */ /* 0x050ff00000041828 */
[-C--:B------:R-:W-:Y:S08]  /*4900*/  HMMA.16816.F32.BF16 R44, R4, R18.reuse, R44 ;  /* 0x00000012042c723c */ /* 0x080ff0000004182c */
[C---:B------:R-:W-:Y:S01]  /*4910*/  HMMA.16816.F32.BF16 R48, R12.reuse, R18, R48 ;  /* 0x000000120c30723c */ /* 0x040fe20000041830 */
[----:B------:R-:W3:Y:S07]  /*4920*/  LDSM.16.MT88.4 R16, [R0+0xec80] ;  /* 0x00ec80000010783b */ /* 0x000eee0000004200 */
[-C--:B-1----:R-:W-:Y:S01]  /*4930*/  HMMA.16816.F32.BF16 R52, R12, R20.reuse, R52 ;  /* 0x000000140c34723c */ /* 0x082fe20000041834 */
[----:B------:R-:W-:Y:S07]  /*4940*/  BAR.SYNC.DEFER_BLOCKING 0x0 ;  /* 0x0000000000007b1d */ /* 0x000fee0000010000 */
[C---:B------:R-:W-:Y:S08]  /*4950*/  HMMA.16816.F32.BF16 R56, R4.reuse, R20, R56 ;  /* 0x000000140438723c */ /* 0x040ff00000041838 */
[-C--:B------:R-:W-:Y:S08]  /*4960*/  HMMA.16816.F32.BF16 R60, R4, R22.reuse, R60 ;  /* 0x00000016043c723c */ /* 0x080ff0000004183c */
[C---:B------:R-:W-:Y:S01]  /*4970*/  HMMA.16816.F32.BF16 R64, R12.reuse, R22, R64 ;  /* 0x000000160c40723c */ /* 0x040fe20000041840 */
[----:B------:R1:W4:Y:S06]  /*4980*/  LDSM.16.MT88.2 R2, [R212] ;  /* 0x00000000d402783b */ /* 0x00032c0000004100 */
[----:B------:R1:W1:Y:S01]  /*4990*/  LDSM.16.MT88.2 R148, [R212+0x2400] ;  /* 0x00240000d494783b */ /* 0x0002620000004100 */
[-C--:B--2---:R-:W-:Y:S05]  /*49a0*/  HMMA.16816.F32.BF16 R68, R12, R28.reuse, R68 ;  /* 0x0000001c0c44723c */ /* 0x084fea0000041844 */
[----:B------:R2:W1:Y:S03]  /*49b0*/  LDSM.16.MT88.2 R150, [R212+0x4400] ;  /* 0x00440000d496783b */ /* 0x0004660000004100 */
[C---:B------:R-:W-:Y:S03]  /*49c0*/  HMMA.16816.F32.BF16 R72, R4.reuse, R28, R72 ;  /* 0x0000001c0448723c */ /* 0x040fe60000041848 */
[----:B------:R2:W1:Y:S05]  /*49d0*/  LDSM.16.MT88.2 R28, [R212+0x2000] ;  /* 0x00200000d41c783b */ /* 0x00046a0000004100 */
[-C--:B------:R-:W-:Y:S01]  /*49e0*/  HMMA.16816.F32.BF16 R76, R4, R30.reuse, R76 ;  /* 0x0000001e044c723c */ /* 0x080fe2000004184c */
[----:B------:R2:W1:Y:S07]  /*49f0*/  LDSM.16.M88.4 R20, [R218] ;  /* 0x00000000da14783b */ /* 0x00046e0000000200 */
[----:B------:R-:W-:Y:S01]  /*4a00*/  HMMA.16816.F32.BF16 R80, R12, R30, R80 ;  /* 0x0000001e0c50723c */ /* 0x000fe20000041850 */
[----:B------:R2:W1:Y:S06]  /*4a10*/  LDSM.16.MT88.2 R30, [R212+0x4000] ;  /* 0x00400000d41e783b */ /* 0x00046c0000004100 */
[----:B------:R2:W1:Y:S01]  /*4a20*/  LDSM.16.M88.4 R24, [R218+0x1000] ;  /* 0x00100000da18783b */ /* 0x0004620000000200 */
[-C--:B------:R-:W-:Y:S07]  /*4a30*/  HMMA.16816.F32.BF16 R36, R136, R140.reuse, R36 ;  /* 0x0000008c8824723c */ /* 0x080fee0000041824 */
[----:B------:R2:W1:Y:S01]  /*4a40*/  LDSM.16.M88.4 R32, [R220] ;  /* 0x00000000dc20783b */ /* 0x0004620000000200 */
[C---:B-----5:R-:W-:Y:S07]  /*4a50*/  HMMA.16816.F32.BF16 R40, R132.reuse, R140, R40 ;  /* 0x0000008c8428723c */ /* 0x060fee0000041828 */
[----:B------:R2:W1:Y:S01]  /*4a60*/  LDSM.16.MT88.2 R140, [R212+0x400] ;  /* 0x00040000d48c783b */ /* 0x0004620000004100 */
[-C--:B------:R-:W-:Y:S05]  /*4a70*/  HMMA.16816.F32.BF16 R44, R132, R142.reuse, R44 ;  /* 0x0000008e842c723c */ /* 0x080fea000004182c */
[----:B------:R2:W1:Y:S03]  /*4a80*/  LDSM.16.M88.4 R144, [R220+0x1000] ;  /* 0x00100000dc90783b */ /* 0x0004660000000200 */
[C---:B------:R-:W-:Y:S08]  /*4a90*/  HMMA.16816.F32.BF16 R48, R136.reuse, R142, R48 ;  /* 0x0000008e8830723c */ /* 0x040ff00000041830 */
[-C--:B------:R-:W-:Y:S08]  /*4aa0*/  HMMA.16816.F32.BF16 R52, R136, R8.reuse, R52 ;  /* 0x000000088834723c */ /* 0x080ff00000041834 */
[C---:B------:R-:W-:Y:S08]  /*4ab0*/  HMMA.16816.F32.BF16 R56, R132.reuse, R8, R56 ;  /* 0x000000088438723c */ /* 0x040ff00000041838 */
[-C--:B------:R-:W-:Y:S08]  /*4ac0*/  HMMA.16816.F32.BF16 R60, R132, R10.reuse, R60 ;  /* 0x0000000a843c723c */ /* 0x080ff0000004183c */
[C---:B------:R-:W-:Y:S08]  /*4ad0*/  HMMA.16816.F32.BF16 R64, R136.reuse, R10, R64 ;  /* 0x0000000a8840723c */ /* 0x040ff00000041840 */
[-C--:B---3--:R-:W-:Y:S08]  /*4ae0*/  HMMA.16816.F32.BF16 R68, R136, R16.reuse, R68 ;  /* 0x000000108844723c */ /* 0x088ff00000041844 */
[C---:B------:R-:W-:Y:S08]  /*4af0*/  HMMA.16816.F32.BF16 R72, R132.reuse, R16, R72 ;  /* 0x000000108448723c */ /* 0x040ff00000041848 */
[-C--:B------:R-:W-:Y:S08]  /*4b00*/  HMMA.16816.F32.BF16 R76, R132, R18.reuse, R76 ;  /* 0x00000012844c723c */ /* 0x080ff0000004184c */
[----:B------:R-:W-:Y:S01]  /*4b10*/  HMMA.16816.F32.BF16 R80, R136, R18, R80 ;  /* 0x000000128850723c */ /* 0x000fe20000041850 */
[----:B------:R-:W-:-:S07]  /*4b20*/  @P0 BRA `(.L_x_2) ;  /* 0x0000042000000947 */ /* 0x000fce0003800000 */
[----:B-12-4-:R-:W2:Y:S01]  /*4b30*/  LDL.64 R152, [R1+0x48] ;  /* 0x0000480001987983 */ /* 0x016ea20000100a00 */
[----:B------:R-:W-:Y:S02]  /*4b40*/  ULDC.64 UR6, c[0x0][0x208] ;  /* 0x0000820000067ab9 */ /* 0x000fe40000000a00 */
[----:B------:R-:W-:Y:S01]  /*4b50*/  UIMAD.WIDE.U32 UR28, UR18, UR6, URZ ;  /* 0x00000006121c72a5 */ /* 0x000fe2000f8e003f */
[----:B------:R-:W3:Y:S01]  /*4b60*/  LDL.64 R230, [R1+0x10] ;  /* 0x0000100001e67983 */ /* 0x000ee20000100a00 */
[----:B------:R-:W-:Y:S03]  /*4b70*/  USHF.R.S32.HI UR26, URZ, 0x1f, UR18 ;  /* 0x0000001f3f1a7899 */ /* 0x000fe60008011412 */
[----:B------:R-:W4:Y:S01]  /*4b80*/  LDL.64 R158, [R1+0x30] ;  /* 0x00003000019e7983 */ /* 0x000f220000100a00 */
[----:B------:R-:W-:Y:S01]  /*4b90*/  UIMAD UR26, UR26, UR6, URZ ;  /* 0x000000061a1a72a4 */ /* 0x000fe2000f8e023f */
[----:B------:R-:W-:Y:S02]  /*4ba0*/  IMAD.U32 R11, RZ, RZ, UR28 ;  /* 0x0000001cff0b7e24 */ /* 0x000fe4000f8e00ff */
[----:B------:R-:W5:Y:S01]  /*4bb0*/  LDL R156, [R1+0x28] ;  /* 0x00002800019c7983 */ /* 0x000f620000100800 */
[----:B------:R-:W-:Y:S02]  /*4bc0*/  UIMAD UR7, UR18, UR7, UR26 ;  /* 0x00000007120772a4 */ /* 0x000fe4000f8e021a */
[----:B------:R-:W-:Y:S01]  /*4bd0*/  USHF.L.U32 UR26, UR18, 0x6, URZ ;  /* 0x00000006121a7899 */ /* 0x000fe2000800063f */
[----:B------:R-:W5:Y:S01]  /*4be0*/  LDL R154, [R1+0x2c] ;  /* 0x00002c00019a7983 */ /* 0x000f620000100800 */
[----:B------:R-:W-:Y:S02]  /*4bf0*/  UIADD3 UR7, UR29, UR7, URZ ;  /* 0x000000071d077290 */ /* 0x000fe4000fffe03f */
[----:B------:R-:W-:Y:S01]  /*4c00*/  UIADD3 UR6, -UR26, UR5, URZ ;  /* 0x000000051a067290 */ /* 0x000fe2000fffe13f */
[----:B------:R-:W5:Y:S01]  /*4c10*/  LDL.64 R18, [R1+0x18] ;  /* 0x0000180001127983 */ /* 0x000f620000100a00 */
[----:B------:R-:W-:Y:S02]  /*4c20*/  IMAD.U32 R12, RZ, RZ, UR26 ;  /* 0x0000001aff0c7e24 */ /* 0x000fe4000f8e00ff */
[----:B------:R-:W-:Y:S01]  /*4c30*/  IMAD.U32 R13, RZ, RZ, UR26 ;  /* 0x0000001aff0d7e24 */ /* 0x000fe2000f8e00ff */
[----:B------:R-:W5:Y:S04]  /*4c40*/  LDL R14, [R1+0xc] ;  /* 0x00000c00010e7983 */ /* 0x000f680000100800 */
[----:B------:R-:W5:Y:S04]  /*4c50*/  LDL.64 R16, [R1+0x20] ;  /* 0x0000200001107983 */ /* 0x000f680000100a00 */
[----:B------:R-:W1:Y:S02]  /*4c60*/  S2R R8, SR_CTAID.Y ;  /* 0x0000000000087919 */ /* 0x000e640000002600 */
[----:B-1----:R-:W-:Y:S05]  /*4c70*/  SHF.R.S32.HI R10, RZ, 0x1f, R8 ;  /* 0x0000001fff0a7819 */ /* 0x002fea0000011408 */
[C---:B------:R-:W-:Y:S02]  /*4c80*/  IMAD R9, R10.reuse, c[0x0][0x288], RZ ;  /* 0x0000a2000a097a24 */ /* 0x040fe400078e02ff */
[----:B------:R-:W-:Y:S02]  /*4c90*/  IMAD R10, R10, c[0x0][0x210], RZ ;  /* 0x000084000a0a7a24 */ /* 0x000fe400078e02ff */
[C---:B------:R-:W-:Y:S02]  /*4ca0*/  IMAD R9, R8.reuse, c[0x0][0x28c], R9 ;  /* 0x0000a30008097a24 */ /* 0x040fe400078e0209 */
[C---:B------:R-:W-:Y:S02]  /*4cb0*/  IMAD R10, R8.reuse, c[0x0][0x214], R10 ;  /* 0x00008500080a7a24 */ /* 0x040fe400078e020a */
[----:B--2---:R-:W-:Y:S02]  /*4cc0*/  IMAD.MOV.U32 R6, RZ, RZ, R152 ;  /* 0x000000ffff067224 */ /* 0x004fe400078e0098 */
[----:B------:R-:W2:Y:S01]  /*4cd0*/  LDL.64 R152, [R1] ;  /* 0x0000000001987983 */ /* 0x000ea20000100a00 */
[----:B---3--:R-:W-:Y:S02]  /*4ce0*/  IMAD.MOV.U32 R4, RZ, RZ, R230 ;  /* 0x000000ffff047224 */ /* 0x008fe400078e00e6 */
[----:B------:R-:W-:Y:S02]  /*4cf0*/  IMAD.MOV.U32 R5, RZ, RZ, R231 ;  /* 0x000000ffff057224 */ /* 0x000fe400078e00e7 */
[----:B----4-:R-:W-:Y:S02]  /*4d00*/  IMAD.MOV.U32 R7, RZ, RZ, R159 ;  /* 0x000000ffff077224 */ /* 0x010fe400078e009f */
[C---:B------:R-:W-:Y:S04]  /*4d10*/  IMAD.WIDE.U32 R4, R8.reuse, c[0x0][0x288], R4 ;  /* 0x0000a20008047a25 */ /* 0x040fe800078e0004 */
[----:B------:R-:W-:Y:S01]  /*4d20*/  IMAD.WIDE.U32 R6, R8, c[0x0][0x210], R6 ;  /* 0x0000840008067a25 */ /* 0x000fe200078e0006 */
[----:B------:R-:W-:Y:S04]  /*4d30*/  IADD3 R0, P0, R4, UR8, RZ ;  /* 0x0000000804007c10 */ /* 0x000fe8000ff1e0ff */
[----:B------:R-:W-:Y:S02]  /*4d40*/  IADD3 R8, P6, R6, UR9, RZ ;  /* 0x0000000906087c10 */ /* 0x000fe4000ffde0ff */
[----:B------:R-:W-:Y:S02]  /*4d50*/  IADD3.X R9, R5, UR15, R9, P0, !PT ;  /* 0x0000000f05097c10 */ /* 0x000fe400087fe409 */
[----:B------:R-:W-:Y:S02]  /*4d60*/  LEA R6, P0, R0, c[0x0][0x280], 0x2 ;  /* 0x0000a00000067a11 */ /* 0x000fe400078010ff */
[----:B------:R-:W-:Y:S02]  /*4d70*/  LEA R4, P5, R8, c[0x0][0x1f0], 0x1 ;  /* 0x00007c0008047a11 */ /* 0x000fe400078a08ff */
[----:B------:R-:W-:Y:S01]  /*4d80*/  IADD3.X R5, R7, UR13, R10, P6, !PT ;  /* 0x0000000d07057c10 */ /* 0x000fe2000b7fe40a */
[----:B------:R-:W-:Y:S01]  /*4d90*/  IMAD.U32 R10, RZ, RZ, UR7 ;  /* 0x00000007ff0a7e24 */ /* 0x000fe2000f8e00ff */
[----:B------:R-:W-:Y:S02]  /*4da0*/  LEA.HI.X R7, R0, c[0x0][0x284], R9, 0x2, P0 ;  /* 0x0000a10000077a11 */ /* 0x000fe400000f1409 */
[----:B-----5:R-:W-:Y:S02]  /*4db0*/  ISETP.GE.AND P0, PT, R156, c[0x0][0x1fc], PT ;  /* 0x00007f009c007a0c */ /* 0x020fe40003f06270 */
[----:B------:R-:W-:Y:S02]  /*4dc0*/  LEA.HI.X R9, R8, c[0x0][0x1f4], R5, 0x1, P5 ;  /* 0x00007d0008097a11 */ /* 0x000fe400028f0c05 */
[----:B------:R-:W-:Y:S02]  /*4dd0*/  ISETP.GE.AND P5, PT, R154, c[0x0][0x1fc], PT ;  /* 0x00007f009a007a0c */ /* 0x000fe40003fa6270 */
[----:B------:R-:W-:Y:S02]  /*4de0*/  SEL R8, RZ, 0x2, P0 ;  /* 0x00000002ff087807 */ /* 0x000fe40000000000 */
[----:B------:R-:W-:Y:S02]  /*4df0*/  ISETP.GE.AND P0, PT, R18, c[0x0][0x1fc], PT ;  /* 0x00007f0012007a0c */ /* 0x000fe40003f06270 */
[----:B------:R-:W-:Y:S02]  /*4e00*/  SEL R5, RZ, 0x4, P5 ;  /* 0x00000004ff057807 */ /* 0x000fe40002800000 */
[----:B------:R-:W-:Y:S02]  /*4e10*/  SEL R0, RZ, 0x1, P0 ;  /* 0x00000001ff007807 */ /* 0x000fe40000000000 */
[----:B------:R-:W-:Y:S02]  /*4e20*/  LEA R6, P0, R12, R6, 0x2 ;  /* 0x000000060c067211 */ /* 0x000fe400078010ff */
[----:B------:R-:W-:Y:S02]  /*4e30*/  IADD3 R0, R5, R8, R0 ;  /* 0x0000000805007210 */ /* 0x000fe40007ffe000 */
[----:B------:R-:W-:Y:S02]  /*4e40*/  LEA R4, P6, R11, R4, 0x7 ;  /* 0x000000040b047211 */ /* 0x000fe400078c38ff */
[----:B------:R-:W-:Y:S02]  /*4e50*/  LEA.HI.X.SX32 R7, R13, R7, 0x2, P0 ;  /* 0x000000070d077211 */ /* 0x000fe400000f16ff */
[C---:B------:R-:W-:Y:S02]  /*4e60*/  LOP3.LUT P0, RZ, R0.reuse, 0x2, RZ, 0xc0, !PT ;  /* 0x0000000200ff7812 */ /* 0x040fe4000780c0ff */
[----:B------:R-:W-:Y:S02]  /*4e70*/  LEA.HI.X R5, R11, R9, R10, 0x7, P6 ;  /* 0x000000090b057211 */ /* 0x000fe400030f3c0a */
[----:B------:R-:W-:Y:S01]  /*4e80*/  LOP3.LUT P6, RZ, R0, 0x4, RZ, 0xc0, !PT ;  /* 0x0000000400ff7812 */ /* 0x000fe200078cc0ff */
[----:B------:R-:W-:Y:S01]  /*4e90*/  @!P1 IMAD.SHL.U32 R0, R16, 0x10, RZ ;  /* 0x0000001010009824 */ /* 0x000fe200078e00ff */
[C---:B--2---:R-:W-:Y:S02]  /*4ea0*/  ISETP.LT.AND P5, PT, R152.reuse, UR6, PT ;  /* 0x0000000698007c0c */ /* 0x044fe4000bfa1270 */
[----:B------:R-:W-:Y:S02]  /*4eb0*/  ISETP.GE.OR P0, PT, R152, UR6, !P0 ;  /* 0x0000000698007c0c */ /* 0x000fe4000c706670 */
[----:B------:R-:W-:Y:S02]  /*4ec0*/  ISETP.GE.OR P5, PT, R18, c[0x0][0x1fc], !P5 ;  /* 0x00007f0012007a0c */ /* 0x000fe40006fa6670 */
[----:B------:R-:W-:Y:S11]  /*4ed0*/  ISETP.GE.OR P6, PT, R152, UR6, !P6 ;  /* 0x0000000698007c0c */ /* 0x000ff6000f7c6670 */
[----:B------:R-:W-:Y:S01]  /*4ee0*/  @!PT LDS RZ, [RZ] ;  /* 0x00000000fffff984 */ /* 0x000fe20000000800 */
[----:B------:R-:W-:Y:S01]  /*4ef0*/  @!PT LDS RZ, [RZ] ;  /* 0x00000000fffff984 */ /* 0x000fe20000000800 */
[----:B------:R-:W-:Y:S01]  /*4f00*/  @!PT LDS RZ, [RZ] ;  /* 0x00000000fffff984 */ /* 0x000fe20000000800 */
[----:B------:R1:W-:Y:S04]  /*4f10*/  LDGSTS.E.BYPASS.LTC128B.128 [R14+0xc080], [R4.64], !P5 ;  /* 0x0c080000040e7fae */ /* 0x0003e8000e901d58 */
[----:B------:R1:W-:Y:S04]  /*4f20*/  LDGSTS.E.BYPASS.LTC128B.128 [R14+0xd080], [R4.64+0x40], !P0 ;  /* 0x0d080040040e7fae */ /* 0x0003e8000c101d58 */
[----:B------:R1:W-:Y:S04]  /*4f30*/  LDGSTS.E.BYPASS.LTC128B.128 [R14+0xe080], [R4.64+0x80], !P6 ;  /* 0x0e080080040e7fae */ /* 0x0003e8000f101d58 */
[----:B------:R1:W-:Y:S02]  /*4f40*/  @!P1 LDGSTS.E.BYPASS.LTC128B.128 [R0+0xf280], [R6.64] ;  /* 0x0f28000006009fae */ /* 0x0003e4000b901d58 */
.L_x_2:
[-C--:B-12-4-:R-:W-:Y:S01]  /*4f50*/  HMMA.16816.F32.BF16 R4, R20, R2.reuse, RZ ;  /* 0x000000021404723c */ /* 0x096fe200000418ff */
[----:B------:R-:W2:Y:S01]  /*4f60*/  LDL.64 R162, [R1+0x58] ;  /* 0x0000580001a27983 */ /* 0x000ea20000100a00 */
[----:B------:R-:W-:Y:S02]  /*4f70*/  UIMAD UR11, UR11, 0x1800, URZ ;  /* 0x000018000b0b78a4 */ /* 0x000fe4000f8e023f */
[----:B------:R-:W-:Y:S01]  /*4f80*/  UISETP.GE.AND UP0, UPT, UR18, UR16, UPT ;  /* 0x000000101200728c */ /* 0x000fe2000bf06270 */
[----:B------:R-:W3:Y:S01]  /*4f90*/  LDL R160, [R1+0x44] ;  /* 0x0000440001a07983 */ /* 0x000ee20000100800 */
[----:B------:R-:W-:Y:S02]  /*4fa0*/  UIADD3 UR7, UR4, 0x1, URZ ;  /* 0x0000000104077890 */ /* 0x000fe4000fffe03f */
[C---:B------:R-:W-:Y:S01]  /*4fb0*/  HMMA.16816.F32.BF16 R8, R24.reuse, R2, RZ ;  /* 0x000000021808723c */ /* 0x040fe200000418ff */
[----:B------:R-:W-:Y:S01]  /*4fc0*/  LDSM.16.MT88.2 R2, [R212+0x800] ;  /* 0x00080000d402783b */ /* 0x000fe20000004100 */
[----:B------:R-:W-:Y:S02]  /*4fd0*/  UISETP.GE.AND UP2, UPT, UR4, 0x1, UPT ;  /* 0x000000010400788c */ /* 0x000fe4000bf46270 */
[----:B------:R-:W-:Y:S01]  /*4fe0*/  UIADD3 UR6, UR19, 0x1, URZ ;  /* 0x0000000113067890 */ /* 0x000fe2000fffe03f */
[----:B------:R-:W1:Y:S01]  /*4ff0*/  LDSM.16.M88.4 R132, [R219] ;  /* 0x00000000db84783b */ /* 0x000e620000000200 */
[----:B------:R-:W-:Y:S02]  /*5000*/  UISETP.GE.AND UP1, UPT, UR19, 0x1, UPT ;  /* 0x000000011300788c */ /* 0x000fe4000bf26270 */
[-C--:B------:R-:W-:Y:S01]  /*5010*/  HMMA.16816.F32.BF16 R12, R24, R28.reuse, RZ ;  /* 0x0000001c180c723c */ /* 0x080fe200000418ff */
[----:B------:R-:W4:Y:S01]  /*5020*/  LDSM.16.M88.4 R136, [R219+0x1000] ;  /* 0x00100000db88783b */ /* 0x000f220000000200 */
[----:B------:R-:W-:Y:S03]  /*5030*/  USEL UR19, UR6, URZ, !UP1 ;  /* 0x0000003f06137287 */ /* 0x000fe6000c800000 */
[----:B------:R-:W-:Y:S03]  /*5040*/  LDSM.16.M88.4 R152, [R224+0x1000] ;  /* 0x00100000e098783b */ /* 0x000fe60000000200 */
[C---:B------:R-:W-:Y:S01]  /*5050*/  HMMA.16816.F32.BF16 R16, R20.reuse, R28, RZ ;  /* 0x0000001c1410723c */ /* 0x040fe200000418ff */
[----:B------:R-:W5:Y:S04]  /*5060*/  LDSM.16.MT88.2 R28, [R212+0x2800] ;  /* 0x00280000d41c783b */ /* 0x000f680000004100 */
[----:B------:R-:W-:Y:S03]  /*5070*/  LDSM.16.MT88.2 R156, [R212+0x2c00] ;  /* 0x002c0000d49c783b */ /* 0x000fe60000004100 */
[-C--:B------:R-:W-:Y:S01]  /*5080*/  HMMA.16816.F32.BF16 R20, R20, R30.reuse, RZ ;  /* 0x0000001e1414723c */ /* 0x080fe200000418ff */
[----:B------:R-:W0:Y:S07]  /*5090*/  LDGDEPBAR ;  /* 0x00000000000079af */ /* 0x000e2e0000000000 */
[----:B------:R-:W-:Y:S01]  /*50a0*/  HMMA.16816.F32.BF16 R24, R24, R30, RZ ;  /* 0x0000001e1818723c */ /* 0x000fe200000418ff */
[----:B------:R-:W1:Y:S07]  /*50b0*/  LDSM.16.MT88.2 R30, [R212+0x4800] ;  /* 0x00480000d41e783b */ /* 0x000e6e0000004100 */
[-C--:B------:R-:W-:Y:S08]  /*50c0*/  HMMA.16816.F32.BF16 R4, R32, R140.reuse, R4 ;  /* 0x0000008c2004723c */ /* 0x080ff00000041804 */
[C---:B------:R-:W-:Y:S01]  /*50d0*/  HMMA.16816.F32.BF16 R8, R144.reuse, R140, R8 ;  /* 0x0000008c9008723c */ /* 0x040fe20000041808 */
[----:B------:R-:W-:Y:S07]  /*50e0*/  LDSM.16.M88.4 R140, [R224] ;  /* 0x00000000e08c783b */ /* 0x000fee0000000200 */
[-C--:B------:R-:W-:Y:S08]  /*50f0*/  HMMA.16816.F32.BF16 R12, R144, R148.reuse, R12 ;  /* 0x00000094900c723c */ /* 0x080ff0000004180c */
[C---:B------:R-:W-:Y:S01]  /*5100*/  HMMA.16816.F32.BF16 R16, R32.reuse, R148, R16 ;  /* 0x000000942010723c */ /* 0x040fe20000041810 */
[----:B------:R-:W5:Y:S07]  /*5110*/  LDSM.16.MT88.2 R148, [R212+0xc00] ;  /* 0x000c0000d494783b */ /* 0x000f6e0000004100 */
[-C--:B------:R-:W-:Y:S01]  /*5120*/  HMMA.16816.F32.BF16 R20, R32, R150.reuse, R20 ;  /* 0x000000962014723c */ /* 0x080fe20000041814 */
[----:B------:R-:W-:Y:S07]  /*5130*/  LDSM.16.M88.4 R32, [R218+0x2000] ;  /* 0x00200000da20783b */ /* 0x000fee0000000200 */
[----:B------:R-:W-:Y:S01]  /*5140*/  HMMA.16816.F32.BF16 R24, R144, R150, R24 ;  /* 0x000000969018723c */ /* 0x000fe20000041818 */
[----:B------:R-:W-:Y:S04]  /*5150*/  LDSM.16.M88.4 R144, [R218+0x3000] ;  /* 0x00300000da90783b */ /* 0x000fe80000000200 */
[----:B------:R-:W-:Y:S03]  /*5160*/  LDSM.16.MT88.2 R150, [R212+0x3000] ;  /* 0x00300000d496783b */ /* 0x000fe60000004100 */
[-C--:B-1----:R-:W-:Y:S08]  /*5170*/  HMMA.16816.F32.BF16 R4, R132, R2.reuse, R4 ;  /* 0x000000028404723c */ /* 0x082ff00000041804 */
[C---:B----4-:R-:W-:Y:S01]  /*5180*/  HMMA.16816.F32.BF16 R8, R136.reuse, R2, R8 ;  /* 0x000000028808723c */ /* 0x050fe20000041808 */
[----:B------:R-:W1:Y:S07]  /*5190*/  LDSM.16.MT88.2 R2, [R212+0x4c00] ;  /* 0x004c0000d402783b */ /* 0x000e6e0000004100 */
[-C--:B-----5:R-:W-:Y:S08]  /*51a0*/  HMMA.16816.F32.BF16 R12, R136, R28.reuse, R12 ;  /* 0x0000001c880c723c */ /* 0x0a0ff0000004180c */
[C---:B------:R-:W-:Y:S01]  /*51b0*/  HMMA.16816.F32.BF16 R16, R132.reuse, R28, R16 ;  /* 0x0000001c8410723c */ /* 0x040fe20000041810 */
[----:B------:R-:W4:Y:S07]  /*51c0*/  LDSM.16.MT88.2 R28, [R212+0x1000] ;  /* 0x00100000d41c783b */ /* 0x000f2e0000004100 */
[-C--:B------:R-:W-:Y:S01]  /*51d0*/  HMMA.16816.F32.BF16 R20, R132, R30.reuse, R20 ;  /* 0x0000001e8414723c */ /* 0x080fe20000041814 */
[----:B------:R-:W-:Y:S07]  /*51e0*/  LDSM.16.M88.4 R132, [R220+0x2000] ;  /* 0x00200000dc84783b */ /* 0x000fee0000000200 */
[----:B------:R-:W-:Y:S01]  /*51f0*/  HMMA.16816.F32.BF16 R24, R136, R30, R24 ;  /* 0x0000001e8818723c */ /* 0x000fe20000041818 */
[----:B------:R-:W5:Y:S04]  /*5200*/  LDSM.16.MT88.2 R30, [R212+0x5000] ;  /* 0x00500000d41e783b */ /* 0x000f680000004100 */
[----:B------:R-:W4:Y:S03]  /*5210*/  LDSM.16.MT88.2 R136, [R212+0x1400] ;  /* 0x00140000d488783b */ /* 0x000f260000004100 */
[-C--:B------:R-:W-:Y:S01]  /*5220*/  HMMA.16816.F32.BF16 R4, R140, R148.reuse, R4 ;  /* 0x000000948c04723c */ /* 0x080fe20000041804 */
[----:B------:R-:W-:Y:S07]  /*5230*/  LDSM.16.MT88.2 R138, [R212+0x3400] ;  /* 0x00340000d48a783b */ /* 0x000fee0000004100 */
[C---:B------:R-:W-:Y:S08]  /*5240*/  HMMA.16816.F32.BF16 R8, R152.reuse, R148, R8 ;  /* 0x000000949808723c */ /* 0x040ff00000041808 */
[-C--:B------:R-:W-:Y:S08]  /*5250*/  HMMA.16816.F32.BF16 R12, R152, R156.reuse, R12 ;  /* 0x0000009c980c723c */ /* 0x080ff0000004180c */
[C---:B------:R-:W-:Y:S01]  /*5260*/  HMMA.16816.F32.BF16 R16, R140.reuse, R156, R16 ;  /* 0x0000009c8c10723c */ /* 0x040fe20000041810 */
[----:B------:R-:W5:Y:S07]  /*5270*/  LDSM.16.M88.4 R156, [R220+0x3000] ;  /* 0x00300000dc9c783b */ /* 0x000f6e0000000200 */
[-C--:B-1----:R-:W-:Y:S01]  /*5280*/  HMMA.16816.F32.BF16 R20, R140, R2.reuse, R20 ;  /* 0x000000028c14723c */ /* 0x082fe20000041814 */
[----:B------:R-:W-:Y:S07]  /*5290*/  LDSM.16.M88.4 R140, [R219+0x2000] ;  /* 0x00200000db8c783b */ /* 0x000fee0000000200 */
[----:B------:R-:W-:Y:S01]  /*52a0*/  HMMA.16816.F32.BF16 R24, R152, R2, R24 ;  /* 0x000000029818723c */ /* 0x000fe20000041818 */
[----:B------:R-:W1:Y:S04]  /*52b0*/  LDSM.16.MT88.2 R2, [R212+0x5400] ;  /* 0x00540000d402783b */ /* 0x000e680000004100 */
[----:B------:R-:W-:Y:S03]  /*52c0*/  LDSM.16.MT88.2 R152, [R212+0x3800] ;  /* 0x00380000d498783b */ /* 0x000fe60000004100 */
[-C--:B----4-:R-:W-:Y:S08]  /*52d0*/  HMMA.16816.F32.BF16 R4, R32, R28.reuse, R4 ;  /* 0x0000001c2004723c */ /* 0x090ff00000041804 */
[C---:B------:R-:W-:Y:S01]  /*52e0*/  HMMA.16816.F32.BF16 R8, R144.reuse, R28, R8 ;  /* 0x0000001c9008723c */ /* 0x040fe20000041808 */
[----:B------:R-:W4:Y:S07]  /*52f0*/  LDSM.16.MT88.2 R28, [R212+0x1800] ;  /* 0x00180000d41c783b */ /* 0x000f2e0000004100 */
[-C--:B------:R-:W-:Y:S08]  /*5300*/  HMMA.16816.F32.BF16 R12, R144, R150.reuse, R12 ;  /* 0x00000096900c723c */ /* 0x080ff0000004180c */
[C---:B------:R-:W-:Y:S01]  /*5310*/  HMMA.16816.F32.BF16 R16, R32.reuse, R150, R16 ;  /* 0x000000962010723c */ /* 0x040fe20000041810 */
[----:B------:R-:W1:Y:S07]  /*5320*/  LDSM.16.M88.4 R148, [R219+0x3000] ;  /* 0x00300000db94783b */ /* 0x000e6e0000000200 */
[-C--:B-----5:R-:W-:Y:S01]  /*5330*/  HMMA.16816.F32.BF16 R20, R32, R30.reuse, R20 ;  /* 0x0000001e2014723c */ /* 0x0a0fe20000041814 */
[----:B------:R-:W-:Y:S07]  /*5340*/  LDSM.16.M88.4 R32, [R223+0x2000] ;  /* 0x00200000df20783b */ /* 0x000fee0000000200 */
[----:B------:R-:W-:Y:S01]  /*5350*/  HMMA.16816.F32.BF16 R24, R144, R30, R24 ;  /* 0x0000001e9018723c */ /* 0x000fe20000041818 */
[----:B------:R-:W5:Y:S04]  /*5360*/  LDSM.16.MT88.2 R30, [R212+0x5800] ;  /* 0x00580000d41e783b */ /* 0x000f680000004100 */
[----:B------:R-:W-:Y:S03]  /*5370*/  LDSM.16.M88.4 R144, [R223+0x3000] ;  /* 0x00300000df90783b */ /* 0x000fe60000000200 */
[-C--:B------:R-:W-:Y:S08]  /*5380*/  HMMA.16816.F32.BF16 R4, R132, R136.reuse, R4 ;  /* 0x000000888404723c */ /* 0x080ff00000041804 */
[C---:B------:R-:W-:Y:S01]  /*5390*/  HMMA.16816.F32.BF16 R8, R156.reuse, R136, R8 ;  /* 0x000000889c08723c */ /* 0x040fe20000041808 */
[----:B------:R-:W2:Y:S07]  /*53a0*/  LDSM.16.MT88.2 R136, [R212+0x1c00] ;  /* 0x001c0000d488783b */ /* 0x000eae0000004100 */
[-C--:B------:R-:W-:Y:S08]  /*53b0*/  HMMA.16816.F32.BF16 R12, R156, R138.reuse, R12 ;  /* 0x0000008a9c0c723c */ /* 0x080ff0000004180c */
[C---:B------:R-:W-:Y:S01]  /*53c0*/  HMMA.16816.F32.BF16 R16, R132.reuse, R138, R16 ;  /* 0x0000008a8410723c */ /* 0x040fe20000041810 */
[----:B------:R-:W3:Y:S07]  /*53d0*/  LDSM.16.MT88.2 R138, [R212+0x3c00] ;  /* 0x003c0000d48a783b */ /* 0x000eee0000004100 */
[-C--:B-1----:R-:W-:Y:S08]  /*53e0*/  HMMA.16816.F32.BF16 R20, R132, R2.reuse, R20 ;  /* 0x000000028414723c */ /* 0x082ff00000041814 */
[----:B------:R-:W-:Y:S01]  /*53f0*/  HMMA.16816.F32.BF16 R24, R156, R2, R24 ;  /* 0x000000029c18723c */ /* 0x000fe20000041818 */
[----:B------:R-:W1:Y:S07]  /*5400*/  LDSM.16.MT88.2 R2, [R212+0x5c00] ;  /* 0x005c0000d402783b */ /* 0x000e6e0000004100 */
[-C--:B----4-:R-:W-:Y:S08]  /*5410*/  HMMA.16816.F32.BF16 R4, R140, R28.reuse, R4 ;  /* 0x0000001c8c04723c */ /* 0x090ff00000041804 */
[C---:B------:R-:W-:Y:S04]  /*5420*/  HMMA.16816.F32.BF16 R8, R148.reuse, R28, R8 ;  /* 0x0000001c9408723c */ /* 0x040fe80000041808 */
[----:B--2---:R-:W-:Y:S03]  /*5430*/  IADD3 R0, P0, R162, UR11, RZ ;  /* 0x0000000ba2007c10 */ /* 0x004fe6000ff1e0ff */
[----:B------:R-:W-:Y:S01]  /*5440*/  IMAD.U32 R29, RZ, RZ, UR11 ;  /* 0x0000000bff1d7e24 */ /* 0x000fe2000f8e00ff */
[-C--:B------:R-:W-:Y:S01]  /*5450*/  HMMA.16816.F32.BF16 R12, R148, R152.reuse, R12 ;  /* 0x00000098940c723c */ /* 0x080fe2000004180c */
[----:B------:R-:W-:Y:S03]  /*5460*/  UMOV UR11, UR18 ;  /* 0x00000012000b7c82 */ /* 0x000fe60008000000 */
[----:B---3--:R-:W-:Y:S02]  /*5470*/  LEA.HI.X.SX32 R29, R29, R160, 0x1, P0 ;  /* 0x000000a01d1d7211 */ /* 0x008fe400000f0eff */
[C---:B------:R-:W-:Y:S02]  /*5480*/  LEA R28, P0, R0.reuse, c[0x0][0x220], 0x2 ;  /* 0x00008800001c7a11 */ /* 0x040fe400078010ff */
[C---:B------:R-:W-:Y:S04]  /*5490*/  HMMA.16816.F32.BF16 R16, R140.reuse, R152, R16 ;  /* 0x000000988c10723c */ /* 0x040fe80000041810 */
[----:B------:R-:W-:Y:S01]  /*54a0*/  LEA.HI.X R29, R0, c[0x0][0x224], R29, 0x2, P0 ;  /* 0x00008900001d7a11 */ /* 0x000fe200000f141d */
[----:B------:R-:W-:Y:S01]  /*54b0*/  IMAD.U32 R0, RZ, RZ, UR4 ;  /* 0x00000004ff007e24 */ /* 0x000fe2000f8e00ff */
[----:B------:R-:W-:Y:S01]  /*54c0*/  PLOP3.LUT P0, PT, PT, PT, UP0, 0x80, 0x0 ;  /* 0x000000000000781c */ /* 0x000fe20003f0f008 */
[----:B------:R-:W-:Y:S01]  /*54d0*/  USEL UR4, UR7, URZ, !UP2 ;  /* 0x0000003f07047287 */ /* 0x000fe2000d000000 */
[-C--:B-----5:R-:W-:Y:S04]  /*54e0*/  HMMA.16816.F32.BF16 R20, R140, R30.reuse, R20 ;  /* 0x0000001e8c14723c */ /* 0x0a0fe80000041814 */
[----:B------:R-:W-:Y:S04]  /*54f0*/  IMAD R0, R0, 0x1800, R221 ;  /* 0x0000180000007824 */ /* 0x000fe800078e02dd */
[----:B------:R-:W-:Y:S04]  /*5500*/  HMMA.16816.F32.BF16 R24, R148, R30, R24 ;  /* 0x0000001e9418723c */ /* 0x000fe80000041818 */
[----:B------:R-:W-:Y:S04]  /*5510*/  IMAD.SHL.U32 R0, R0, 0x2, RZ ;  /* 0x0000000200007824 */ /* 0x000fe800078e00ff */
[-C--:B------:R-:W-:Y:S01]  /*5520*/  HMMA.16816.F32.BF16 R4, R32, R136.reuse, R4 ;  /* 0x000000882004723c */ /* 0x080fe20000041804 */
[----:B------:R-:W-:Y:S07]  /*5530*/  LDSM.16.MT88.4 R132, [R0+0x7480] ;  /* 0x007480000084783b */ /* 0x000fee0000004200 */
[C---:B------:R-:W-:Y:S08]  /*5540*/  HMMA.16816.F32.BF16 R8, R144.reuse, R136, R8 ;  /* 0x000000889008723c */ /* 0x040ff00000041808 */
[-C--:B------:R-:W-:Y:S07]  /*5550*/  HMMA.16816.F32.BF16 R12, R144, R138.reuse, R12 ;  /* 0x0000008a900c723c */ /* 0x080fee000004180c */
[----:B------:R-:W-:Y:S01]  /*5560*/  RED.E.ADD.F32.FTZ.RN.STRONG.GPU [R28.64], R4 ;  /* 0x000000041c00798e */ /* 0x000fe2000c10e798 */
[C---:B------:R-:W-:Y:S03]  /*5570*/  HMMA.16816.F32.BF16 R16, R32.reuse, R138, R16 ;  /* 0x0000008a2010723c */ /* 0x040fe60000041810 */
[----:B------:R-:W-:Y:S04]  /*5580*/  RED.E.ADD.F32.FTZ.RN.STRONG.GPU [R28.64+0x400], R5 ;  /* 0x000400051c00798e */ /* 0x000fe8000c10e798 */
[----:B------:R-:W-:Y:S01]  /*5590*/  RED.E.ADD.F32.FTZ.RN.STRONG.GPU [R28.64+0x800], R6 ;  /* 0x000800061c00798e */ /* 0x000fe2000c10e798 */
[-C--:B-1----:R-:W-:Y:S03]  /*55a0*/  HMMA.16816.F32.BF16 R20, R32, R2.reuse, R20 ;  /* 0x000000022014723c */ /* 0x082fe60000041814 */
[----:B------:R-:W-:Y:S04]  /*55b0*/  RED.E.ADD.F32.FTZ.RN.STRONG.GPU [R28.64+0xc00], R7 ;  /* 0x000c00071c00798e */ /* 0x000fe8000c10e798 */
[----:B------:R-:W-:Y:S01]  /*55c0*/  RED.E.ADD.F32.FTZ.RN.STRONG.GPU [R28.64+0x1000], R8 ;  /* 0x001000081c00798e */ /* 0x000fe2000c10e798 */
[----:B------:R-:W-:Y:S03]  /*55d0*/  HMMA.16816.F32.BF16 R24, R144, R2, R24 ;  /* 0x000000029018723c */ /* 0x000fe60000041818 */
[----:B------:R-:W-:Y:S04]  /*55e0*/  RED.E.ADD.F32.FTZ.RN.STRONG.GPU [R28.64+0x1400], R9 ;  /* 0x001400091c00798e */ /* 0x000fe8000c10e798 */
[----:B------:R-:W-:Y:S04]  /*55f0*/  RED.E.ADD.F32.FTZ.RN.STRONG.GPU [R28.64+0x1800], R10 ;  /* 0x0018000a1c00798e */ /* 0x000fe8000c10e798 */
[----:B------:R-:W-:Y:S04]  /*5600*/  RED.E.ADD.F32.FTZ.RN.STRONG.GPU [R28.64+0x1c00], R11 ;  /* 0x001c000b1c00798e */ /* 0x000fe8000c10e798 */
[----:B------:R-:W-:Y:S04]  /*5610*/  RED.E.ADD.F32.FTZ.RN.STRONG.GPU [R28.64+0x2000], R16 ;  /* 0x002000101c00798e */ /* 0x000fe8000c10e798 */
[----:B------:R-:W-:Y:S04]  /*5620*/  RED.E.ADD.F32.FTZ.RN.STRONG.GPU [R28.64+0x2400], R17 ;  /* 0x002400111c00798e */ /* 0x000fe8000c10e798 */
[----:B------:R-:W-:Y:S04]  /*5630*/  RED.E.ADD.F32.FTZ.RN.STRONG.GPU [R28.64+0x2800], R18 ;  /* 0x002800121c00798e */ /* 0x000fe8000c10e798 */
[----:B------:R-:W-:Y:S04]  /*5640*/  RED.E.ADD.F32.FTZ.RN.STRONG.GPU [R28.64+0x2c00], R19 ;  /* 0x002c00131c00798e */ /* 0x000fe8000c10e798 */
[----:B------:R-:W-:Y:S04]  /*5650*/  RED.E.ADD.F32.FTZ.RN.STRONG.GPU [R28.64+0x3000], R12 ;  /* 0x0030000c1c00798e */ /* 0x000fe8000c10e798 */
[----:B------:R-:W-:Y:S04]  /*5660*/  LDSM.16.MT88.4 R4, [R213+0x13480] ;  /* 0x01348000d504783b */ /* 0x000fe80000004200 */
[----:B------:R-:W1:Y:S04]  /*5670*/  LDSM.16.MT88.4 R8, [R0+0x6080] ;  /* 0x006080000008783b */ /* 0x000e680000004200 */
[----:B------:R-:W-:Y:S04]  /*5680*/  RED.E.ADD.F32.FTZ.RN.STRONG.GPU [R28.64+0x3400], R13 ;  /* 0x0034000d1c00798e */ /* 0x000fe8000c10e798 */
[----:B------:R-:W-:Y:S04]  /*5690*/  RED.E.ADD.F32.FTZ.RN.STRONG.GPU [R28.64+0x3800], R14 ;  /* 0x0038000e1c00798e */ /* 0x000fe8000c10e798 */
[----:B------:R-:W-:Y:S04]  /*56a0*/  RED.E.ADD.F32.FTZ.RN.STRONG.GPU [R28.64+0x3c00], R15 ;  /* 0x003c000f1c00798e */ /* 0x000fe8000c10e798 */
[----:B------:R-:W2:Y:S04]  /*56b0*/  LDSM.16.MT88.4 R12, [R213+0x15480] ;  /* 0x01548000d50c783b */ /* 0x000ea80000004200 */
[----:B------:R-:W3:Y:S04]  /*56c0*/  LDSM.16.MT88.4 R16, [R0+0x7080] ;  /* 0x007080000010783b */ /* 0x000ee80000004200 */
[----:B------:R-:W-:Y:S04]  /*56d0*/  LDSM.16.MT88.4 R32, [R213+0x15c80] ;  /* 0x015c8000d520783b */ /* 0x000fe80000004200 */
[----:B------:R-:W-:Y:S04]  /*56e0*/  LDSM.16.MT88.4 R136, [R213+0x16c80] ;  /* 0x016c8000d588783b */ /* 0x000fe80000004200 */
[----:B------:R-:W-:Y:S04]  /*56f0*/  RED.E.ADD.F32.FTZ.RN.STRONG.GPU [R28.64+0x4000], R20 ;  /* 0x004000141c00798e */ /* 0x000fe8000c10e798 */
[----:B------:R-:W-:Y:S01]  /*5700*/  RED.E.ADD.F32.FTZ.RN.STRONG.GPU [R28.64+0x4400], R21 ;  /* 0x004400151c00798e */ /* 0x000fe2000c10e798 */
[-C--:B-1----:R-:W-:Y:S03]  /*5710*/  HMMA.16816.F32.BF16 R84, R4, R8.reuse, R84 ;  /* 0x000000080454723c */ /* 0x082fe60000041854 */
[----:B------:R-:W-:Y:S04]  /*5720*/  RED.E.ADD.F32.FTZ.RN.STRONG.GPU [R28.64+0x4800], R22 ;  /* 0x004800161c00798e */ /* 0x000fe8000c10e798 */
[----:B------:R-:W-:Y:S04]  /*5730*/  RED.E.ADD.F32.FTZ.RN.STRONG.GPU [R28.64+0x4c00], R23 ;  /* 0x004c00171c00798e */ /* 0x000fe8000c10e798 */
[----:B------:R-:W1:Y:S04]  /*5740*/  LDSM.16.MT88.4 R20, [R0+0x8080] ;  /* 0x008080000014783b */ /* 0x000e680000004200 */
[----:B------:R-:W-:Y:S01]  /*5750*/  RED.E.ADD.F32.FTZ.RN.STRONG.GPU [R28.64+0x5000], R24 ;  /* 0x005000181c00798e */ /* 0x000fe2000c10e798 */
[C---:B--2---:R-:W-:Y:S03]  /*5760*/  HMMA.16816.F32.BF16 R88, R12.reuse, R8, R88 ;  /* 0x000000080c58723c */ /* 0x044fe60000041858 */
[----:B------:R-:W-:Y:S04]  /*5770*/  RED.E.ADD.F32.FTZ.RN.STRONG.GPU [R28.64+0x5400], R25 ;  /* 0x005400191c00798e */ /* 0x000fe8000c10e798 */
[----:B------:R-:W-:Y:S01]  /*5780*/  RED.E.ADD.F32.FTZ.RN.STRONG.GPU [R28.64+0x5800], R26 ;  /* 0x0058001a1c00798e */ /* 0x000fe2000c10e798 */
[-C--:B------:R-:W-:Y:S03]  /*5790*/  HMMA.16816.F32.BF16 R92, R12, R10.reuse, R92 ;  /* 0x0000000a0c5c723c */ /* 0x080fe6000004185c */
[----:B------:R-:W-:Y:S04]  /*57a0*/  RED.E.ADD.F32.FTZ.RN.STRONG.GPU [R28.64+0x5c00], R27 ;  /* 0x005c001b1c00798e */ /* 0x000fe8000c10e798 */
[----:B------:R-:W-:Y:S01]  /*57b0*/  LDSM.16.MT88.4 R28, [R213+0x13c80] ;  /* 0x013c8000d51c783b */ /* 0x000fe20000004200 */
[C---:B------:R-:W-:Y:S03]  /*57c0*/  HMMA.16816.F32.BF16 R96, R4.reuse, R10, R96 ;  /* 0x0000000a0460723c */ /* 0x040fe60000041860 */
[----:B------:R-:W2:Y:S04]  /*57d0*/  LDSM.16.MT88.4 R24, [R0+0x6480] ;  /* 0x006480000018783b */ /* 0x000ea80000004200 */
[----:B------:R-:W4:Y:S01]  /*57e0*/  LDSM.16.MT88.4 R8, [R0+0x8480] ;  /* 0x008480000008783b */ /* 0x000f220000004200 */
[-C--:B---3--:R-:W-:Y:S08]  /*57f0*/  HMMA.16816.F32.BF16 R100, R4, R16.reuse, R100 ;  /* 0x000000100464723c */ /* 0x088ff00000041864 */
[C---:B------:R-:W-:Y:S08]  /*5800*/  HMMA.16816.F32.BF16 R104, R12.reuse, R16, R104 ;  /* 0x000000100c68723c */ /* 0x040ff00000041868 */
[-C--:B------:R-:W-:Y:S08]  /*5810*/  HMMA.16816.F32.BF16 R108, R12, R18.reuse, R108 ;  /* 0x000000120c6c723c */ /* 0x080ff0000004186c */
[C---:B------:R-:W-:Y:S01]  /*5820*/  HMMA.16816.F32.BF16 R112, R4.reuse, R18, R112 ;  /* 0x000000120470723c */ /* 0x040fe20000041870 */
[----:B------:R-:W-:Y:S07]  /*5830*/  LDSM.16.MT88.4 R16, [R213+0x16480] ;  /* 0x01648000d510783b */ /* 0x000fee0000004200 */
[-C--:B-1----:R-:W-:Y:S08]  /*5840*/  HMMA.16816.F32.BF16 R116, R4, R20.reuse, R116 ;  /* 0x000000140474723c */ /* 0x082ff00000041874 */
[C---:B------:R-:W-:Y:S08]  /*5850*/  HMMA.16816.F32.BF16 R120, R12.reuse, R20, R120 ;  /* 0x000000140c78723c */ /* 0x040ff00000041878 */
[-C--:B------:R-:W-:Y:S01]  /*5860*/  HMMA.16816.F32.BF16 R124, R12, R22.reuse, R124 ;  /* 0x000000160c7c723c */ /* 0x080fe2000004187c */
[----:B------:R-:W-:Y:S07]  /*5870*/  LDSM.16.MT88.4 R12, [R0+0x6880] ;  /* 0x00688000000c783b */ /* 0x000fee0000004200 */
[----:B------:R-:W-:Y:S01]  /*5880*/  HMMA.16816.F32.BF16 R128, R4, R22, R128 ;  /* 0x000000160480723c */ /* 0x000fe20000041880 */
[----:B------:R-:W1:Y:S04]  /*5890*/  LDSM.16.MT88.4 R4, [R213+0x14480] ;  /* 0x01448000d504783b */ /* 0x000e680000004200 */
[----:B------:R-:W3:Y:S03]  /*58a0*/  LDSM.16.MT88.4 R20, [R0+0x7880] ;  /* 0x007880000014783b */ /* 0x000ee60000004200 */
[-C--:B--2---:R-:W-:Y:S08]  /*58b0*/  HMMA.16816.F32.BF16 R84, R28, R24.reuse, R84 ;  /* 0x000000181c54723c */ /* 0x084ff00000041854 */
[C---:B------:R-:W-:Y:S08]  /*58c0*/  HMMA.16816.F32.BF16 R88, R32.reuse, R24, R88 ;  /* 0x000000182058723c */ /* 0x040ff00000041858 */
[-C--:B------:R-:W-:Y:S08]  /*58d0*/  HMMA.16816.F32.BF16 R92, R32, R26.reuse, R92 ;  /* 0x0000001a205c723c */ /* 0x080ff0000004185c */
[C---:B------:R-:W-:Y:S01]  /*58e0*/  HMMA.16816.F32.BF16 R96, R28.reuse, R26, R96 ;  /* 0x0000001a1c60723c */ /* 0x040fe20000041860 */
[----:B------:R-:W2:Y:S07]  /*58f0*/  LDSM.16.MT88.4 R24, [R0+0x8880] ;  /* 0x008880000018783b */ /* 0x000eae0000004200 */
[-C--:B------:R-:W-:Y:S08]  /*5900*/  HMMA.16816.F32.BF16 R100, R28, R132.reuse, R100 ;  /* 0x000000841c64723c */ /* 0x080ff00000041864 */
[C---:B------:R-:W-:Y:S08]  /*5910*/  HMMA.16816.F32.BF16 R104, R32.reuse, R132, R104 ;  /* 0x000000842068723c */ /* 0x040ff00000041868 */
[-C--:B------:R-:W-:Y:S08]  /*5920*/  HMMA.16816.F32.BF16 R108, R32, R134.reuse, R108 ;  /* 0x00000086206c723c */ /* 0x080ff0000004186c */
[C---:B------:R-:W-:Y:S01]  /*5930*/  HMMA.16816.F32.BF16 R112, R28.reuse, R134, R112 ;  /* 0x000000861c70723c */ /* 0x040fe20000041870 */
[----:B------:R-:W-:Y:S07]  /*5940*/  LDSM.16.MT88.4 R132, [R0+0x6c80] ;  /* 0x006c80000084783b */ /* 0x000fee0000004200 */
[-C--:B----4-:R-:W-:Y:S08]  /*5950*/  HMMA.16816.F32.BF16 R116, R28, R8.reuse, R116 ;  /* 0x000000081c74723c */ /* 0x090ff00000041874 */
[C---:B------:R-:W-:Y:S08]  /*5960*/  HMMA.16816.F32.BF16 R120, R32.reuse, R8, R120 ;  /* 0x000000082078723c */ /* 0x040ff00000041878 */
[-C--:B------:R-:W-:Y:S01]  /*5970*/  HMMA.16816.F32.BF16 R124, R32, R10.reuse, R124 ;  /* 0x0000000a207c723c */ /* 0x080fe2000004187c */
[----:B------:R-:W4:Y:S07]  /*5980*/  LDSM.16.MT88.4 R32, [R213+0x14c80] ;  /* 0x014c8000d520783b */ /* 0x000f2e0000004200 */
[----:B------:R-:W-:Y:S01]  /*5990*/  HMMA.16816.F32.BF16 R128, R28, R10, R128 ;  /* 0x0000000a1c80723c */ /* 0x000fe20000041880 */
[----:B------:R-:W5:Y:S04]  /*59a0*/  LDSM.16.MT88.4 R8, [R0+0x7c80] ;  /* 0x007c80000008783b */ /* 0x000f680000004200 */
[----:B------:R-:W2:Y:S03]  /*59b0*/  LDSM.16.MT88.4 R28, [R0+0x8c80] ;  /* 0x008c8000001c783b */ /* 0x000ea60000004200 */
[-C--:B-1----:R-:W-:Y:S08]  /*59c0*/  HMMA.16816.F32.BF16 R84, R4, R12.reuse, R84 ;  /* 0x0000000c0454723c */ /* 0x082ff00000041854 */
[C---:B------:R-:W-:Y:S08]  /*59d0*/  HMMA.16816.F32.BF16 R88, R16.reuse, R12, R88 ;  /* 0x0000000c1058723c */ /* 0x040ff00000041858 */
[-C--:B------:R-:W-:Y:S08]  /*59e0*/  HMMA.16816.F32.BF16 R92, R16, R14.reuse, R92 ;  /* 0x0000000e105c723c */ /* 0x080ff0000004185c */
[C---:B------:R-:W-:Y:S08]  /*59f0*/  HMMA.16816.F32.BF16 R96, R4.reuse, R14, R96 ;  /* 0x0000000e0460723c */ /* 0x040ff00000041860 */
[-C--:B---3--:R-:W-:Y:S08]  /*5a00*/  HMMA.16816.F32.BF16 R100, R4, R20.reuse, R100 ;  /* 0x000000140464723c */ /* 0x088ff00000041864 */
[C---:B------:R-:W-:Y:S08]  /*5a10*/  HMMA.16816.F32.BF16 R104, R16.reuse, R20, R104 ;  /* 0x000000141068723c */ /* 0x040ff00000041868 */
[-C--:B------:R-:W-:Y:S08]  /*5a20*/  HMMA.16816.F32.BF16 R108, R16, R22.reuse, R108 ;  /* 0x00000016106c723c */ /* 0x080ff0000004186c */
[C---:B------:R-:W-:Y:S08]  /*5a30*/  HMMA.16816.F32.BF16 R112, R4.reuse, R22, R112 ;  /* 0x000000160470723c */ /* 0x040ff00000041870 */
[-C--:B--2---:R-:W-:Y:S08]  /*5a40*/  HMMA.16816.F32.BF16 R116, R4, R24.reuse, R116 ;  /* 0x000000180474723c */ /* 0x084ff00000041874 */
[C---:B------:R-:W-:Y:S08]  /*5a50*/  HMMA.16816.F32.BF16 R120, R16.reuse, R24, R120 ;  /* 0x000000181078723c */ /* 0x040ff00000041878 */
[-C--:B------:R-:W-:Y:S08]  /*5a60*/  HMMA.16816.F32.BF16 R124, R16, R26.reuse, R124 ;  /* 0x0000001a107c723c */ /* 0x080ff0000004187c */
[----:B------:R-:W-:Y:S08]  /*5a70*/  HMMA.16816.F32.BF16 R128, R4, R26, R128 ;  /* 0x0000001a0480723c */ /* 0x000ff00000041880 */
[-C--:B----4-:R-:W-:Y:S08]  /*5a80*/  HMMA.16816.F32.BF16 R84, R32, R132.reuse, R84 ;  /* 0x000000842054723c */ /* 0x090ff00000041854 */
[C---:B------:R-:W-:Y:S08]  /*5a90*/  HMMA.16816.F32.BF16 R88, R136.reuse, R132, R88 ;  /* 0x000000848858723c */ /* 0x040ff00000041858 */
[-C--:B------:R-:W-:Y:S08]  /*5aa0*/  HMMA.16816.F32.BF16 R92, R136, R134.reuse, R92 ;  /* 0x00000086885c723c */ /* 0x080ff0000004185c */
[C---:B------:R-:W-:Y:S08]  /*5ab0*/  HMMA.16816.F32.BF16 R96, R32.reuse, R134, R96 ;  /* 0x000000862060723c */ /* 0x040ff00000041860 */
[-C--:B-----5:R-:W-:Y:S08]  /*5ac0*/  HMMA.16816.F32.BF16 R100, R32, R8.reuse, R100 ;  /* 0x000000082064723c */ /* 0x0a0ff00000041864 */
[C---:B------:R-:W-:Y:S08]  /*5ad0*/  HMMA.16816.F32.BF16 R104, R136.reuse, R8, R104 ;  /* 0x000000088868723c */ /* 0x040ff00000041868 */
[-C--:B------:R-:W-:Y:S08]  /*5ae0*/  HMMA.16816.F32.BF16 R108, R136, R10.reuse, R108 ;  /* 0x0000000a886c723c */ /* 0x080ff0000004186c */
[C---:B------:R-:W-:Y:S08]  /*5af0*/  HMMA.16816.F32.BF16 R112, R32.reuse, R10, R112 ;  /* 0x0000000a2070723c */ /* 0x040ff00000041870 */
[-C--:B------:R-:W-:Y:S08]  /*5b00*/  HMMA.16816.F32.BF16 R116, R32, R28.reuse, R116 ;  /* 0x0000001c2074723c */ /* 0x080ff00000041874 */
[C---:B------:R-:W-:Y:S08]  /*5b10*/  HMMA.16816.F32.BF16 R120, R136.reuse, R28, R120 ;  /* 0x0000001c8878723c */ /* 0x040ff00000041878 */
[-C--:B------:R-:W-:Y:S08]  /*5b20*/  HMMA.16816.F32.BF16 R124, R136, R30.reuse, R124 ;  /* 0x0000001e887c723c */ /* 0x080ff0000004187c */
[----:B------:R-:W-:Y:S01]  /*5b30*/  HMMA.16816.F32.BF16 R128, R32, R30, R128 ;  /* 0x0000001e2080723c */ /* 0x000fe20000041880 */
[----:B------:R-:W-:-:S07]  /*5b40*/  @!P0 BRA `(.L_x_3) ;  /* 0xffffc42000008947 */ /* 0x000fce000383ffff */
.L_x_0:
[----:B-1--4-:R-:W2:Y:S04]  /*5b50*/  LDL R28, [R1+0xc] ;  /* 0x00000c00011c7983 */ /* 0x012ea80000100800 */
[----:B------:R-:W3:Y:S04]  /*5b60*/  LDL.64 R30, [R1] ;  /* 0x00000000011e7983 */ /* 0x000ee80000100a00 */
[----:B------:R-:W4:Y:S04]  /*5b70*/  LDL.64 R32, [R1+0x18] ;  /* 0x0000180001207983 */ /* 0x000f280000100a00 */
[----:B------:R-:W5:Y:S04]  /*5b80*/  LDL R29, [R1+0x28] ;  /* 0x00002800011d7983 */ /* 0x000f680000100800 */
[----:B------:R-:W5:Y:S01]  /*5b90*/  LDL R34, [R1+0x2c] ;  /* 0x00002c0001227983 */ /* 0x000f620000100800 */
[----:B------:R-:W-:-:S02]  /*5ba0*/  F2FP.BF16.PACK_AB R64, R65, R64 ;  /* 0x000000404140723e */ /* 0x000fc400000010ff */
[----:B------:R-:W-:Y:S01]  /*5bb0*/  F2FP.BF16.PACK_AB R36, R37, R36 ;  /* 0x000000242524723e */ /* 0x000fe200000010ff */
[----:B------:R-:W5:Y:S01]  /*5bc0*/  LDL.LU R35, [R1+0x40] ;  /* 0x0000400001237983 */ /* 0x000f620000300800 */
[----:B------:R-:W-:Y:S02]  /*5bd0*/  F2FP.BF16.PACK_AB R38, R39, R38 ;  /* 0x000000262726723e */ /* 0x000fe400000010ff */
[----:B------:R-:W-:Y:S01]  /*5be0*/  F2FP.BF16.PACK_AB R48, R49, R48 ;  /* 0x000000303130723e */ /* 0x000fe200000010ff */
[----:B------:R-:W5:Y:S01]  /*5bf0*/  LDL.LU.64 R132, [R1+0x20] ;  /* 0x0000200001847983 */ /* 0x000f620000300a00 */
[----:B------:R-:W-:Y:S01]  /*5c00*/  F2FP.BF16.PACK_AB R50, R51, R50 ;  /* 0x000000323332723e */ /* 0x000fe200000010ff */
[----:B------:R-:W-:Y:S01]  /*5c10*/  FMUL.FTZ R84, R84, c[0x0][0x298] ;  /* 0x0000a60054547a20 */ /* 0x000fe20000410000 */
[----:B------:R-:W-:Y:S01]  /*5c20*/  F2FP.BF16.PACK_AB R40, R41, R40 ;  /* 0x000000282928723e */ /* 0x000fe200000010ff */
[----:B------:R-:W1:Y:S01]  /*5c30*/  S2R R65, SR_TID.X ;  /* 0x0000000000417919 */ /* 0x000e620000002100 */
[----:B------:R-:W-:Y:S01]  /*5c40*/  F2FP.BF16.PACK_AB R42, R43, R42 ;  /* 0x0000002a2b2a723e */ /* 0x000fe200000010ff */
[----:B------:R-:W-:Y:S01]  /*5c50*/  FMUL.FTZ R26, R85, c[0x0][0x298] ;  /* 0x0000a600551a7a20 */ /* 0x000fe20000410000 */
        /* <DEDUP_REMOVED lines=22> */
[----:B-1----:R-:W-:Y:S01]  /*5dc0*/  SHF.R.S32.HI R27, RZ, 0x1f, R65 ;  /* 0x0000001fff1b7819 */ /* 0x002fe20000011441 */
[----:B------:R-:W-:Y:S01]  /*5dd0*/  FMUL.FTZ R20, R93, c[0x0][0x298] ;  /* 0x0000a6005d147a20 */ /* 0x000fe20000410000 */
[----:B------:R-:W-:Y:S01]  /*5de0*/  F2FP.BF16.PACK_AB R80, R81, R80 ;  /* 0x000000505150723e */ /* 0x000fe200000010ff */
[----:B------:R-:W-:Y:S01]  /*5df0*/  FMUL.FTZ R94, R94, c[0x0][0x298] ;  /* 0x0000a6005e5e7a20 */ /* 0x000fe20000410000 */
[----:B------:R-:W-:Y:S01]  /*5e00*/  LEA.HI R3, R27, R65, RZ, 0x5 ;  /* 0x000000411b037211 */ /* 0x000fe200078f28ff */
[----:B------:R-:W-:Y:S01]  /*5e10*/  FMUL.FTZ R19, R95, c[0x0][0x298] ;  /* 0x0000a6005f137a20 */ /* 0x000fe20000410000 */
[----:B------:R-:W-:Y:S01]  /*5e20*/  F2FP.BF16.PACK_AB R82, R83, R82 ;  /* 0x000000525352723e */ /* 0x000fe200000010ff */
[----:B------:R-:W-:Y:S01]  /*5e30*/  FMUL.FTZ R100, R100, c[0x0][0x298] ;  /* 0x0000a60064647a20 */ /* 0x000fe20000410000 */
[--C-:B------:R-:W-:Y:S01]  /*5e40*/  SHF.R.S32.HI R6, RZ, 0x5, R3.reuse ;  /* 0x00000005ff067819 */ /* 0x100fe20000011403 */
[----:B------:R-:W-:Y:S01]  /*5e50*/  FMUL.FTZ R18, R101, c[0x0][0x298] ;  /* 0x0000a60065127a20 */ /* 0x000fe20000410000 */
[----:B------:R-:W-:Y:S01]  /*5e60*/  SHF.R.S32.HI R3, RZ, 0x1f, R3 ;  /* 0x0000001fff037819 */ /* 0x000fe20000011403 */
        /* <DEDUP_REMOVED lines=45> */
[----:B------:R-:W1:Y:S01]  /*6140*/  S2UR UR9, SR_CTAID.X ;  /* 0x00000000000979c3 */ /* 0x000e620000002500 */
[----:B------:R-:W-:Y:S01]  /*6150*/  FMUL.FTZ R121, R121, c[0x0][0x298] ;  /* 0x0000a60079797a20 */ /* 0x000fe20000410000 */
[----:B------:R-:W-:Y:S01]  /*6160*/  UMOV UR8, 0xffffff80 ;  /* 0xffffff8000087882 */ /* 0x000fe20000000000 */
[----:B------:R-:W-:Y:S01]  /*6170*/  FMUL.FTZ R122, R122, c[0x0][0x298] ;  /* 0x0000a6007a7a7a20 */ /* 0x000fe20000410000 */
[----:B------:R-:W-:Y:S01]  /*6180*/  ULDC UR7, c[0x0][0x2f0] ;  /* 0x0000bc0000077ab9 */ /* 0x000fe20000000800 */
[----:B------:R-:W-:Y:S01]  /*6190*/  FMUL.FTZ R123, R123, c[0x0][0x298] ;  /* 0x0000a6007b7b7a20 */ /* 0x000fe20000410000 */
[----:B------:R-:W2:Y:S01]  /*61a0*/  S2R R67, SR_CTAID.X ;  /* 0x0000000000437919 */ /* 0x000ea20000002500 */
[----:B------:R-:W-:Y:S01]  /*61b0*/  FMUL.FTZ R124, R124, c[0x0][0x298] ;  /* 0x0000a6007c7c7a20 */ /* 0x000fe20000410000 */
[----:B------:R-:W-:Y:S01]  /*61c0*/  USHF.R.S32.HI UR6, URZ, 0x1f, UR17 ;  /* 0x0000001f3f067899 */ /* 0x000fe20008011411 */
[----:B------:R-:W-:Y:S01]  /*61d0*/  FMUL.FTZ R125, R125, c[0x0][0x298] ;  /* 0x0000a6007d7d7a20 */ /* 0x000fe20000410000 */
[----:B------:R-:W-:Y:S01]  /*61e0*/  ULDC.64 UR4, c[0x0][0x340] ;  /* 0x0000d00000047ab9 */ /* 0x000fe20000000a00 */
[----:B------:R-:W-:Y:S01]  /*61f0*/  FMUL.FTZ R126, R126, c[0x0][0x298] ;  /* 0x0000a6007e7e7a20 */ /* 0x000fe20000410000 */
[----:B------:R-:W-:Y:S01]  /*6200*/  UIMAD UR4, UR6, UR4, URZ ;  /* 0x00000004060472a4 */ /* 0x000fe2000f8e023f */
[----:B------:R-:W-:Y:S01]  /*6210*/  FMUL.FTZ R127, R127, c[0x0][0x298] ;  /* 0x0000a6007f7f7a20 */ /* 0x000fe20000410000 */
[----:B------:R-:W-:Y:S02]  /*6220*/  BSSY B0, `(.L_x_4) ;  /* 0x0000087000007945 */ /* 0x000fe40003800000 */
[----:B------:R-:W-:-:S02]  /*6230*/  UIMAD UR4, UR17, UR5, UR4 ;  /* 0x00000005110472a4 */ /* 0x000fc4000f8e0204 */
[----:B-1----:R-:W-:-:S04]  /*6240*/  UIMAD UR7, UR9, UR8, UR7 ;  /* 0x00000008090772a4 */ /* 0x002fc8000f8e0207 */
[----:B------:R-:W-:-:S04]  /*6250*/  UISETP.LT.AND UP0, UPT, UR7, 0x80, UPT ;  /* 0x000000800700788c */ /* 0x000fc8000bf01270 */
[----:B------:R-:W-:Y:S01]  /*6260*/  USEL UR7, UR7, 0x80, UP0 ;  /* 0x0000008007077887 */ /* 0x000fe20008000000 */
[----:B--2---:R-:W-:Y:S02]  /*6270*/  IMAD.MOV.U32 R138, RZ, RZ, R28 ;  /* 0x000000ffff8a7224 */ /* 0x004fe400078e001c */
[----:B---3--:R-:W-:Y:S02]  /*6280*/  IMAD.MOV.U32 R136, RZ, RZ, R30 ;  /* 0x000000ffff887224 */ /* 0x008fe400078e001e */
[----:B------:R-:W-:Y:S02]  /*6290*/  IMAD.MOV.U32 R137, RZ, RZ, R31 ;  /* 0x000000ffff897224 */ /* 0x000fe400078e001f */
[----:B----4-:R-:W-:Y:S01]  /*62a0*/  IMAD.MOV.U32 R134, RZ, RZ, R32 ;  /* 0x000000ffff867224 */ /* 0x010fe200078e0020 */
[----:B------:R-:W-:Y:S01]  /*62b0*/  BAR.SYNC.DEFER_BLOCKING 0x1, 0x100 ;  /* 0x0044000000007b1d */ /* 0x000fe20000010000 */
[----:B------:R-:W-:Y:S01]  /*62c0*/  IMAD.MOV.U32 R135, RZ, RZ, R33 ;  /* 0x000000ffff877224 */ /* 0x000fe200078e0021 */
[----:B------:R-:W-:-:S02]  /*62d0*/  ISETP.GE.AND P5, PT, R136, UR7, PT ;  /* 0x0000000788007c0c */ /* 0x000fc4000bfa6270 */
[----:B-----5:R-:W-:Y:S02]  /*62e0*/  LEA.HI R2, R35, R35, RZ, 0x1 ;  /* 0x0000002323027211 */ /* 0x020fe400078f08ff */
[----:B------:R-:W-:Y:S01]  /*62f0*/  SHF.R.S32.HI R0, RZ, 0x1f, R132 ;  /* 0x0000001fff007819 */ /* 0x000fe20000011484 */
[----:B------:R-:W-:Y:S01]  /*6300*/  IMAD.MOV.U32 R133, RZ, RZ, R29 ;  /* 0x000000ffff857224 */ /* 0x000fe200078e001d */
[----:B------:R-:W-:Y:S02]  /*6310*/  SHF.R.S32.HI R8, RZ, 0x1, R2 ;  /* 0x00000001ff087819 */ /* 0x000fe40000011402 */
[CC--:B------:R-:W-:Y:S02]  /*6320*/  LEA.HI R4, R0.reuse, R132.reuse, RZ, 0x2 ;  /* 0x0000008400047211 */ /* 0x0c0fe400078f10ff */
[----:B------:R-:W-:Y:S02]  /*6330*/  LEA.HI R5, R0, R132, RZ, 0x7 ;  /* 0x0000008400057211 */ /* 0x000fe400078f38ff */
[----:B------:R-:W-:-:S02]  /*6340*/  LEA.HI R0, R3, R6, RZ, 0x2 ;  /* 0x0000000603007211 */ /* 0x000fc400078f10ff */
[----:B------:R-:W-:Y:S01]  /*6350*/  LOP3.LUT R7, R2, 0x3fffffe, RZ, 0xc0, !PT ;  /* 0x03fffffe02077812 */ /* 0x000fe200078ec0ff */
[----:B------:R-:W-:Y:S01]  /*6360*/  IMAD.SHL.U32 R2, R8, 0x40, RZ ;  /* 0x0000004008027824 */ /* 0x000fe200078e00ff */
[----:B------:R-:W-:Y:S02]  /*6370*/  LOP3.LUT R4, R4, 0xfffffffc, RZ, 0xc0, !PT ;  /* 0xfffffffc04047812 */ /* 0x000fe400078ec0ff */
[----:B------:R-:W-:Y:S02]  /*6380*/  LOP3.LUT R0, R0, 0xfffffffc, RZ, 0xc0, !PT ;  /* 0xfffffffc00007812 */ /* 0x000fe400078ec0ff */
[----:B------:R-:W-:Y:S01]  /*6390*/  SHF.R.U32.HI R3, RZ, 0x4, R5 ;  /* 0x00000004ff037819 */ /* 0x000fe20000011605 */
[----:B------:R-:W-:Y:S01]  /*63a0*/  IMAD.IADD R4, R132, 0x1, -R4 ;  /* 0x0000000184047824 */ /* 0x000fe200078e0a04 */
[----:B------:R-:W-:Y:S01]  /*63b0*/  LOP3.LUT R2, R2, 0xc0, RZ, 0xc0, !PT ;  /* 0x000000c002027812 */ /* 0x000fe200078ec0ff */
[----:B------:R-:W-:Y:S01]  /*63c0*/  IMAD.IADD R0, R6, 0x1, -R0 ;  /* 0x0000000106007824 */ /* 0x000fe200078e0a00 */
[----:B------:R-:W-:Y:S01]  /*63d0*/  LOP3.LUT P0, RZ, R8, 0x2, RZ, 0xc0, !PT ;  /* 0x0000000208ff7812 */ /* 0x000fe2000780c0ff */
[----:B------:R-:W-:Y:S01]  /*63e0*/  IMAD.IADD R5, R35, 0x1, -R7 ;  /* 0x0000000123057824 */ /* 0x000fe200078e0a07 */
[----:B------:R-:W-:Y:S01]  /*63f0*/  LOP3.LUT R3, R2, 0x8, R3, 0xf8, !PT ;  /* 0x0000000802037812 */ /* 0x000fe200078ef803 */
[----:B------:R-:W-:Y:S01]  /*6400*/  IMAD R0, R0, 0x100, R4 ;  /* 0x0000010000007824 */ /* 0x000fe200078e0204 */
[----:B------:R-:W-:Y:S01]  /*6410*/  SHF.R.U32.HI R2, RZ, 0x3, R2 ;  /* 0x00000003ff027819 */ /* 0x000fe20000011602 */
[----:B------:R-:W-:Y:S01]  /*6420*/  IMAD.MOV.U32 R132, RZ, RZ, R34 ;  /* 0x000000ffff847224 */ /* 0x000fe200078e0022 */
[----:B------:R-:W-:Y:S01]  /*6430*/  F2FP.BF16.PACK_AB R6, R129, R128 ;  /* 0x000000808106723e */ /* 0x000fe200000010ff */
[----:B------:R-:W-:Y:S01]  /*6440*/  IMAD R0, R5, 0x10, R0 ;  /* 0x0000001005007824 */ /* 0x000fe200078e0200 */
[----:B------:R-:W-:-:S02]  /*6450*/  LOP3.LUT R2, R3, R2, RZ, 0x3c, !PT ;  /* 0x0000000203027212 */ /* 0x000fc400078e3cff */
[----:B------:R-:W-:Y:S02]  /*6460*/  F2FP.BF16.PACK_AB R5, R131, R130 ;  /* 0x000000828305723e */ /* 0x000fe400000010ff */
[----:B------:R-:W-:Y:S01]  /*6470*/  F2FP.BF16.PACK_AB R8, R121, R120 ;  /* 0x000000787908723e */ /* 0x000fe200000010ff */
[----:B------:R-:W-:Y:S01]  /*6480*/  IMAD.U32 R0, R0, 0x2, R2 ;  /* 0x0000000200007824 */ /* 0x000fe200078e0002 */
[----:B------:R-:W-:Y:S02]  /*6490*/  F2FP.BF16.PACK_AB R7, R123, R122 ;  /* 0x0000007a7b07723e */ /* 0x000fe400000010ff */
[----:B------:R-:W-:Y:S01]  /*64a0*/  F2FP.BF16.PACK_AB R4, R125, R124 ;  /* 0x0000007c7d04723e */ /* 0x000fe200000010ff */
[----:B------:R-:W-:Y:S01]  /*64b0*/  IMAD.SHL.U32 R0, R0, 0x2, RZ ;  /* 0x0000000200007824 */ /* 0x000fe200078e00ff */
[----:B------:R-:W-:-:S04]  /*64c0*/  F2FP.BF16.PACK_AB R3, R127, R126 ;  /* 0x0000007e7f03723e */ /* 0x000fc800000010ff */
[C---:B------:R-:W-:Y:S01]  /*64d0*/  IADD3 R2, R0.reuse, 0x20, RZ ;  /* 0x0000002000027810 */ /* 0x040fe20007ffe0ff */
[----:B------:R-:W-:Y:S01]  /*64e0*/  STS [R0+0x6080], R36 ;  /* 0x0060802400007388 */ /* 0x000fe20000000800 */
[----:B------:R-:W-:-:S03]  /*64f0*/  @P0 IADD3 R2, R0, -0x20, RZ ;  /* 0xffffffe000020810 */ /* 0x000fc60007ffe0ff */
[----:B------:R-:W-:Y:S04]  /*6500*/  STS [R0+0x6280], R38 ;  /* 0x0062802600007388 */ /* 0x000fe80000000800 */
        /* <DEDUP_REMOVED lines=33> */
[----:B------:R1:W-:Y:S04]  /*6720*/  STS [R2+0x2280], R13 ;  /* 0x0022800d02007388 */ /* 0x0003e80000000800 */
[----:B------:R-:W-:Y:S04]  /*6730*/  STS [R0+0x3080], R16 ;  /* 0x0030801000007388 */ /* 0x000fe80000000800 */
[----:B------:R-:W-:Y:S04]  /*6740*/  STS [R0+0x3280], R15 ;  /* 0x0032800f00007388 */ /* 0x000fe80000000800 */
[----:B------:R2:W-:Y:S04]  /*6750*/  STS [R2+0x3080], R12 ;  /* 0x0030800c02007388 */ /* 0x0005e80000000800 */
[----:B------:R-:W-:Y:S04]  /*6760*/  STS [R2+0x3280], R11 ;  /* 0x0032800b02007388 */ /* 0x000fe80000000800 */
[----:B------:R3:W-:Y:S04]  /*6770*/  STS [R0+0x4080], R10 ;  /* 0x0040800a00007388 */ /* 0x0007e80000000800 */
[----:B------:R-:W-:Y:S01]  /*6780*/  STS [R0+0x4280], R9 ;  /* 0x0042800900007388 */ /* 0x000fe20000000800 */
[----:B-1----:R-:W-:-:S03]  /*6790*/  SHF.R.S32.HI R13, RZ, 0x1f, R134 ;  /* 0x0000001fff0d7819 */ /* 0x002fc60000011486 */
[----:B------:R1:W-:Y:S04]  /*67a0*/  STS [R2+0x4080], R6 ;  /* 0x0040800602007388 */ /* 0x0003e80000000800 */
[----:B------:R-:W-:Y:S04]  /*67b0*/  STS [R2+0x4280], R5 ;  /* 0x0042800502007388 */ /* 0x000fe80000000800 */
[----:B------:R-:W-:Y:S01]  /*67c0*/  STS [R0+0x5080], R8 ;  /* 0x0050800800007388 */ /* 0x000fe20000000800 */
[----:B--2---:R-:W-:-:S03]  /*67d0*/  IMAD.MOV.U32 R12, RZ, RZ, R134 ;  /* 0x000000ffff0c7224 */ /* 0x004fc600078e0086 */
[----:B------:R2:W-:Y:S04]  /*67e0*/  STS [R0+0x5280], R7 ;  /* 0x0052800700007388 */ /* 0x0005e80000000800 */
[----:B------:R-:W-:Y:S01]  /*67f0*/  STS [R2+0x5080], R4 ;  /* 0x0050800402007388 */ /* 0x000fe20000000800 */
[----:B---3--:R-:W-:-:S03]  /*6800*/  IMAD.U32 R10, RZ, RZ, UR17 ;  /* 0x00000011ff0a7e24 */ /* 0x008fc6000f8e00ff */
[----:B------:R3:W-:Y:S04]  /*6810*/  STS [R2+0x5280], R3 ;  /* 0x0052800302007388 */ /* 0x0007e80000000800 */
[----:B------:R-:W-:Y:S01]  /*6820*/  BAR.SYNC.DEFER_BLOCKING 0x1, 0x100 ;  /* 0x0044000000007b1d */ /* 0x000fe20000010000 */
[----:B-1----:R-:W-:-:S04]  /*6830*/  LEA.HI R6, R27, R65, RZ, 0x2 ;  /* 0x000000411b067211 */ /* 0x002fc800078f10ff */
[----:B------:R-:W-:Y:S01]  /*6840*/  SHF.R.S32.HI R6, RZ, 0x2, R6 ;  /* 0x00000002ff067819 */ /* 0x000fe20000011406 */
[----:B------:R-:W1:Y:S03]  /*6850*/  S2R R14, SR_CTAID.Y ;  /* 0x00000000000e7919 */ /* 0x000e660000002600 */
[----:B--2---:R-:W-:-:S05]  /*6860*/  SHF.R.S32.HI R7, RZ, 0x1f, R6 ;  /* 0x0000001fff077819 */ /* 0x004fca0000011406 */
[----:B------:R-:W-:Y:S01]  /*6870*/  IMAD.WIDE R6, R67, 0x80, R6 ;  /* 0x0000008043067825 */ /* 0x000fe200078e0206 */
[----:B------:R2:W4:Y:S04]  /*6880*/  LDS.128 R36, [R138+0x7080] ;  /* 0x007080008a247984 */ /* 0x0005280000000c00 */
[----:B------:R2:W2:Y:S01]  /*6890*/  LDS.128 R32, [R138+0x9080] ;  /* 0x009080008a207984 */ /* 0x0004a20000000c00 */
[----:B-1----:R-:W-:Y:S01]  /*68a0*/  SHF.R.S32.HI R15, RZ, 0x1f, R14 ;  /* 0x0000001fff0f7819 */ /* 0x002fe2000001140e */
[----:B---3--:R-:W-:Y:S02]  /*68b0*/  IMAD.WIDE.U32 R2, R14, c[0x0][0x338], R12 ;  /* 0x0000ce000e027a25 */ /* 0x008fe400078e000c */
[----:B------:R1:W3:Y:S02]  /*68c0*/  LDS.128 R28, [R138+0xb080] ;  /* 0x00b080008a1c7984 */ /* 0x0002e40000000c00 */
[----:B------:R-:W-:-:S02]  /*68d0*/  IMAD R0, R15, c[0x0][0x338], RZ ;  /* 0x0000ce000f007a24 */ /* 0x000fc400078e02ff */
[----:B------:R1:W1:Y:S02]  /*68e0*/  LDS.128 R48, [R138+0x80] ;  /* 0x000080008a307984 */ /* 0x0002640000000c00 */
[----:B------:R-:W-:Y:S02]  /*68f0*/  IMAD R0, R14, c[0x0][0x33c], R0 ;  /* 0x0000cf000e007a24 */ /* 0x000fe400078e0200 */
[----:B------:R1:W1:Y:S02]  /*6900*/  LDS.128 R44, [R138+0x2080] ;  /* 0x002080008a2c7984 */ /* 0x0002640000000c00 */
[----:B------:R-:W-:Y:S02]  /*6910*/  IMAD.IADD R3, R3, 0x1, R0 ;  /* 0x0000000103037824 */ /* 0x000fe400078e0200 */
[----:B------:R1:W1:Y:S02]  /*6920*/  LDS.128 R40, [R138+0x4080] ;  /* 0x004080008a287984 */ /* 0x0002640000000c00 */
[----:B------:R-:W-:-:S02]  /*6930*/  IMAD.WIDE.U32 R10, R10, c[0x0][0x340], R2 ;  /* 0x0000d0000a0a7a25 */ /* 0x000fc400078e0002 */
[----:B------:R1:W1:Y:S04]  /*6940*/  LDS.128 R60, [R138+0x1080] ;  /* 0x001080008a3c7984 */ /* 0x0002680000000c00 */
[----:B------:R1:W1:Y:S01]  /*6950*/  LDS.128 R56, [R138+0x3080] ;  /* 0x003080008a387984 */ /* 0x0002620000000c00 */
[----:B------:R-:W-:-:S03]  /*6960*/  IADD3 R3, R11, UR4, RZ ;  /* 0x000000040b037c10 */ /* 0x000fc6000fffe0ff */
[----:B------:R1:W1:Y:S01]  /*6970*/  LDS.128 R52, [R138+0x5080] ;  /* 0x005080008a347984 */ /* 0x0002620000000c00 */
[----:B------:R-:W-:Y:S05]  /*6980*/  @P5 BRA `(.L_x_5) ;  /* 0x0000010000005947 */ /* 0x000fea0003800000 */
[----:B------:R-:W-:Y:S01]  /*6990*/  ISETP.GE.AND P3, PT, R134, c[0x0][0x324], PT ;  /* 0x0000c90086007a0c */ /* 0x000fe20003f66270 */
[----:B------:R-:W5:Y:S01]  /*69a0*/  LDS.128 R24, [R138+0x8080] ;  /* 0x008080008a187984 */ /* 0x000f620000000c00 */
[----:B------:R-:W-:Y:S01]  /*69b0*/  IMAD R0, R7, c[0x0][0x330], RZ ;  /* 0x0000cc0007007a24 */ /* 0x000fe200078e02ff */
[----:B------:R-:W-:Y:S01]  /*69c0*/  ISETP.GE.AND P2, PT, R133, c[0x0][0x324], PT ;  /* 0x0000c90085007a0c */ /* 0x000fe20003f46270 */
[----:B------:R-:W-:Y:S01]  /*69d0*/  IMAD.MOV.U32 R2, RZ, RZ, R10 ;  /* 0x000000ffff027224 */ /* 0x000fe200078e000a */
[----:B------:R-:W4:Y:S01]  /*69e0*/  LDS.128 R20, [R138+0xa080] ;  /* 0x00a080008a147984 */ /* 0x000f220000000c00 */
[----:B------:R-:W-:Y:S01]  /*69f0*/  IMAD R0, R6, c[0x0][0x334], R0 ;  /* 0x0000cd0006007a24 */ /* 0x000fe200078e0200 */
[----:B------:R-:W-:Y:S01]  /*6a00*/  ISETP.GE.AND P1, PT, R132, c[0x0][0x324], PT ;  /* 0x0000c90084007a0c */ /* 0x000fe20003f26270 */
[----:B------:R-:W-:-:S04]  /*6a10*/  IMAD.WIDE.U32 R8, R6, c[0x0][0x330], R2 ;  /* 0x0000cc0006087a25 */ /* 0x000fc800078e0002 */
[----:B------:R-:W-:Y:S01]  /*6a20*/  IMAD.IADD R0, R9, 0x1, R0 ;  /* 0x0000000109007824 */ /* 0x000fe200078e0200 */
[----:B------:R-:W3:Y:S01]  /*6a30*/  @!P3 LDS.128 R16, [R138+0x6080] ;  /* 0x006080008a10b984 */ /* 0x000ee20000000c00 */
[----:B------:R-:W-:-:S04]  /*6a40*/  LEA R4, P0, R8, c[0x0][0x318], 0x1 ;  /* 0x0000c60008047a11 */ /* 0x000fc800078008ff */
[----:B------:R-:W-:-:S05]  /*6a50*/  LEA.HI.X R5, R8, c[0x0][0x31c], R0, 0x1, P0 ;  /* 0x0000c70008057a11 */ /* 0x000fca00000f0c00 */
[----:B-----5:R2:W-:Y:S04]  /*6a60*/  @!P2 STG.E.128 [R4.64+0x40], R24 ;  /* 0x000040180400a986 */ /* 0x0205e8000c101d18 */
[----:B----4-:R2:W-:Y:S04]  /*6a70*/  @!P1 STG.E.128 [R4.64+0x80], R20 ;  /* 0x0000801404009986 */ /* 0x0105e8000c101d18 */
[----:B---3--:R2:W-:Y:S02]  /*6a80*/  @!P3 STG.E.128 [R4.64], R16 ;  /* 0x000000100400b986 */ /* 0x0085e4000c101d18 */
.L_x_5:
[----:B------:R-:W-:Y:S05]  /*6a90*/  BSYNC B0 ;  /* 0x0000000000007941 */ /* 0x000fea0003800000 */
.L_x_4:
[----:B------:R-:W-:Y:S01]  /*6aa0*/  IADD3 R0, R136, 0x40, RZ ;  /* 0x0000004088007810 */ /* 0x000fe20007ffe0ff */
[----:B------:R-:W-:Y:S03]  /*6ab0*/  BSSY B0, `(.L_x_6) ;  /* 0x0000012000007945 */ /* 0x000fe60003800000 */
[----:B------:R-:W-:-:S13]  /*6ac0*/  ISETP.GE.AND P4, PT, R0, UR7, PT ;  /* 0x0000000700007c0c */ /* 0x000fda000bf86270 */
[----:B------:R-:W-:Y:S05]  /*6ad0*/  @P4 BRA `(.L_x_7) ;  /* 0x000000f000004947 */ /* 0x000fea0003800000 */
[----:B------:R-:W-:Y:S02]  /*6ae0*/  IADD3 R0, P0, R6, 0x40, RZ ;  /* 0x0000004006007810 */ /* 0x000fe40007f1e0ff */
[----:B------:R-:W-:Y:S02]  /*6af0*/  ISETP.GE.AND P2, PT, R134, c[0x0][0x324], PT ;  /* 0x0000c90086007a0c */ /* 0x000fe40003f46270 */
[----:B------:R-:W-:Y:S01]  /*6b00*/  ISETP.GE.AND P1, PT, R133, c[0x0][0x324], PT ;  /* 0x0000c90085007a0c */ /* 0x000fe20003f26270 */
[----:B------:R-:W-:Y:S01]  /*6b10*/  IMAD.X R2, RZ, RZ, R7, P0 ;  /* 0x000000ffff027224 */ /* 0x000fe200000e0607 */
[----:B------:R-:W-:-:S03]  /*6b20*/  ISETP.GE.AND P0, PT, R132, c[0x0][0x324], PT ;  /* 0x0000c90084007a0c */ /* 0x000fc60003f06270 */
[----:B------:R-:W-:Y:S02]  /*6b30*/  IMAD R8, R2, c[0x0][0x330], RZ ;  /* 0x0000cc0002087a24 */ /* 0x000fe400078e02ff */
[----:B------:R-:W-:-:S04]  /*6b40*/  IMAD.MOV.U32 R2, RZ, RZ, R10 ;  /* 0x000000ffff027224 */ /* 0x000fc800078e000a */
[----:B--2---:R-:W-:-:S04]  /*6b50*/  IMAD.WIDE.U32 R4, R0, c[0x0][0x330], R2 ;  /* 0x0000cc0000047a25 */ /* 0x004fc800078e0002 */
[----:B------:R-:W-:Y:S01]  /*6b60*/  IMAD R0, R0, c[0x0][0x334], R8 ;  /* 0x0000cd0000007a24 */ /* 0x000fe200078e0208 */
[----:B------:R-:W-:-:S03]  /*6b70*/  LEA R2, P3, R4, c[0x0][0x318], 0x1 ;  /* 0x0000c60004027a11 */ /* 0x000fc600078608ff */
[----:B------:R-:W-:-:S05]  /*6b80*/  IMAD.IADD R0, R5, 0x1, R0 ;  /* 0x0000000105007824 */ /* 0x000fca00078e0200 */
[----:B------:R-:W-:-:S05]  /*6b90*/  LEA.HI.X R3, R4, c[0x0][0x31c], R0, 0x1, P3 ;  /* 0x0000c70004037a11 */ /* 0x000fca00018f0c00 */
[----:B----4-:R2:W-:Y:S04]  /*6ba0*/  @!P2 STG.E.128 [R2.64], R36 ;  /* 0x000000240200a986 */ /* 0x0105e8000c101d18 */
[----:B------:R2:W-:Y:S04]  /*6bb0*/  @!P1 STG.E.128 [R2.64+0x40], R32 ;  /* 0x0000402002009986 */ /* 0x0005e8000c101d18 */
[----:B---3--:R2:W-:Y:S02]  /*6bc0*/  @!P0 STG.E.128 [R2.64+0x80], R28 ;  /* 0x0000801c02008986 */ /* 0x0085e4000c101d18 */
.L_x_7:
[----:B------:R-:W-:Y:S05]  /*6bd0*/  BSYNC B0 ;  /* 0x0000000000007941 */ /* 0x000fea0003800000 */
.L_x_6:
[----:B------:R-:W-:Y:S01]  /*6be0*/  IMAD R0, R15, c[0x0][0x308], RZ ;  /* 0x0000c2000f007a24 */ /* 0x000fe200078e02ff */
[----:B------:R-:W-:Y:S01]  /*6bf0*/  ULDC.64 UR4, c[0x0][0x310] ;  /* 0x0000c40000047ab9 */ /* 0x000fe20000000a00 */
[C---:B--2---:R-:W-:Y:S01]  /*6c00*/  IMAD.WIDE.U32 R2, R14.reuse, c[0x0][0x308], R12 ;  /* 0x0000c2000e027a25 */ /* 0x044fe200078e000c */
[----:B------:R-:W-:Y:S01]  /*6c10*/  UIMAD UR4, UR6, UR4, URZ ;  /* 0x00000004060472a4 */ /* 0x000fe2000f8e023f */
[----:B------:R-:W-:Y:S02]  /*6c20*/  BSSY B0, `(.L_x_8) ;  /* 0x0000015000007945 */ /* 0x000fe40003800000 */
[----:B------:R-:W-:Y:S01]  /*6c30*/  IMAD R0, R14, c[0x0][0x30c], R0 ;  /* 0x0000c3000e007a24 */ /* 0x000fe200078e0200 */
[----:B------:R-:W-:-:S04]  /*6c40*/  UIMAD UR4, UR17, UR5, UR4 ;  /* 0x00000005110472a4 */ /* 0x000fc8000f8e0204 */
[----:B------:R-:W-:Y:S02]  /*6c50*/  IADD3 R3, R3, R0, RZ ;  /* 0x0000000003037210 */ /* 0x000fe40007ffe0ff */
[----:B------:R-:W-:-:S05]  /*6c60*/  MOV R0, UR17 ;  /* 0x0000001100007c02 */ /* 0x000fca0008000f00 */
[----:B------:R-:W-:-:S05]  /*6c70*/  IMAD.WIDE.U32 R10, R0, c[0x0][0x310], R2 ;  /* 0x0000c400000a7a25 */ /* 0x000fca00078e0002 */
[----:B------:R-:W-:Y:S01]  /*6c80*/  IADD3 R3, R11, UR4, RZ ;  /* 0x000000040b037c10 */ /* 0x000fe2000fffe0ff */
[----:B------:R-:W-:Y:S05]  /*6c90*/  @P5 BRA `(.L_x_9) ;  /* 0x000000d000005947 */ /* 0x000fea0003800000 */
[----:B------:R-:W-:Y:S01]  /*6ca0*/  IMAD R0, R7, c[0x0][0x300], RZ ;  /* 0x0000c00007007a24 */ /* 0x000fe200078e02ff */
[----:B------:R-:W-:Y:S01]  /*6cb0*/  ISETP.GE.AND P3, PT, R134, c[0x0][0x2f4], PT ;  /* 0x0000bd0086007a0c */ /* 0x000fe20003f66270 */
[----:B------:R-:W-:Y:S01]  /*6cc0*/  IMAD.MOV.U32 R2, RZ, RZ, R10 ;  /* 0x000000ffff027224 */ /* 0x000fe200078e000a */
[----:B------:R-:W-:Y:S01]  /*6cd0*/  ISETP.GE.AND P2, PT, R133, c[0x0][0x2f4], PT ;  /* 0x0000bd0085007a0c */ /* 0x000fe20003f46270 */
[----:B------:R-:W-:Y:S01]  /*6ce0*/  IMAD R0, R6, c[0x0][0x304], R0 ;  /* 0x0000c10006007a24 */ /* 0x000fe200078e0200 */
[----:B------:R-:W-:Y:S01]  /*6cf0*/  ISETP.GE.AND P1, PT, R132, c[0x0][0x2f4], PT ;  /* 0x0000bd0084007a0c */ /* 0x000fe20003f26270 */
[----:B------:R-:W-:-:S04]  /*6d00*/  IMAD.WIDE.U32 R8, R6, c[0x0][0x300], R2 ;  /* 0x0000c00006087a25 */ /* 0x000fc800078e0002 */
[----:B------:R-:W-:Y:S01]  /*6d10*/  IMAD.IADD R0, R9, 0x1, R0 ;  /* 0x0000000109007824 */ /* 0x000fe200078e0200 */
[----:B------:R-:W-:-:S04]  /*6d20*/  LEA R4, P0, R8, c[0x0][0x2e8], 0x1 ;  /* 0x0000ba0008047a11 */ /* 0x000fc800078008ff */
[----:B------:R-:W-:-:S05]  /*6d30*/  LEA.HI.X R5, R8, c[0x0][0x2ec], R0, 0x1, P0 ;  /* 0x0000bb0008057a11 */ /* 0x000fca00000f0c00 */
[----:B-1----:R1:W-:Y:S04]  /*6d40*/  @!P3 STG.E.128 [R4.64], R48 ;  /* 0x000000300400b986 */ /* 0x0023e8000c101d18 */
[----:B------:R1:W-:Y:S04]  /*6d50*/  @!P2 STG.E.128 [R4.64+0x40], R44 ;  /* 0x0000402c0400a986 */ /* 0x0003e8000c101d18 */
[----:B------:R1:W-:Y:S02]  /*6d60*/  @!P1 STG.E.128 [R4.64+0x80], R40 ;  /* 0x0000802804009986 */ /* 0x0003e4000c101d18 */
.L_x_9:
[----:B------:R-:W-:Y:S05]  /*6d70*/  BSYNC B0 ;  /* 0x0000000000007941 */ /* 0x000fea0003800000 */
.L_x_8:
[----:B------:R-:W-:Y:S05]  /*6d80*/  @P4 EXIT ;  /* 0x000000000000494d */ /* 0x000fea0003800000 */
[----:B------:R-:W-:Y:S01]  /*6d90*/  IADD3 R6, P0, R6, 0x40, RZ ;  /* 0x0000004006067810 */ /* 0x000fe20007f1e0ff */
[----:B------:R-:W-:Y:S01]  /*6da0*/  IMAD.MOV.U32 R2, RZ, RZ, R10 ;  /* 0x000000ffff027224 */ /* 0x000fe200078e000a */
[----:B------:R-:W-:-:S03]  /*6db0*/  ISETP.GE.AND P1, PT, R134, c[0x0][0x2f4], PT ;  /* 0x0000bd0086007a0c */ /* 0x000fc60003f26270 */
[----:B------:R-:W-:Y:S01]  /*6dc0*/  IMAD.X R0, RZ, RZ, R7, P0 ;  /* 0x000000ffff007224 */ /* 0x000fe200000e0607 */
[----:B------:R-:W-:Y:S01]  /*6dd0*/  ISETP.GE.AND P0, PT, R133, c[0x0][0x2f4], PT ;  /* 0x0000bd0085007a0c */ /* 0x000fe20003f06270 */
[----:B-1----:R-:W-:-:S04]  /*6de0*/  IMAD.WIDE.U32 R4, R6, c[0x0][0x300], R2 ;  /* 0x0000c00006047a25 */ /* 0x002fc800078e0002 */
[----:B------:R-:W-:Y:S01]  /*6df0*/  IMAD R0, R0, c[0x0][0x300], RZ ;  /* 0x0000c00000007a24 */ /* 0x000fe200078e02ff */
[----:B------:R-:W-:-:S03]  /*6e00*/  LEA R2, P2, R4, c[0x0][0x2e8], 0x1 ;  /* 0x0000ba0004027a11 */ /* 0x000fc600078408ff */
[----:B------:R-:W-:-:S04]  /*6e10*/  IMAD R0, R6, c[0x0][0x304], R0 ;  /* 0x0000c10006007a24 */ /* 0x000fc800078e0200 */
[----:B------:R-:W-:-:S05]  /*6e20*/  IMAD.IADD R0, R5, 0x1, R0 ;  /* 0x0000000105007824 */ /* 0x000fca00078e0200 */
[----:B------:R-:W-:-:S05]  /*6e30*/  LEA.HI.X R3, R4, c[0x0][0x2ec], R0, 0x1, P2 ;  /* 0x0000bb0004037a11 */ /* 0x000fca00010f0c00 */
[----:B------:R1:W-:Y:S01]  /*6e40*/  @!P0 STG.E.128 [R2.64+0x40], R56 ;  /* 0x0000403802008986 */ /* 0x0003e2000c101d18 */
[----:B------:R-:W-:-:S03]  /*6e50*/  ISETP.GE.AND P0, PT, R132, c[0x0][0x2f4], PT ;  /* 0x0000bd0084007a0c */ /* 0x000fc60003f06270 */
[----:B------:R1:W-:Y:S10]  /*6e60*/  @!P1 STG.E.128 [R2.64], R60 ;  /* 0x0000003c02009986 */ /* 0x0003f4000c101d18 */
[----:B------:R-:W-:Y:S05]  /*6e70*/  @P0 EXIT ;  /* 0x000000000000094d */ /* 0x000fea0003800000 */
[----:B------:R-:W-:Y:S01]  /*6e80*/  STG.E.128 [R2.64+0x80], R52 ;  /* 0x0000803402007986 */ /* 0x000fe2000c101d18 */
[----:B------:R-:W-:Y:S05]  /*6e90*/  EXIT ;  /* 0x000000000000794d */ /* 0x000fea0003800000 */
.L_x_10:
[----:B------:R-:W-:-:S00]  /*6ea0*/  BRA `(.L_x_10) ;  /* 0xfffffff000007947 */ /* 0x000fc0000383ffff */
[----:B------:R-:W-:-:S00]  /*6eb0*/  NOP ;  /* 0x0000000000007918 */ /* 0x000fc00000000000 */
        /* <DEDUP_REMOVED lines=12> */
.L_x_1381:


//--------------------- .text._ZN7cutlass13device_kernelIN5flash19enable_sm80_to_sm89INS1_16FlashAttnBwdSm80INS1_25CollectiveMainloopBwdSm80ILi2ELi1EN4cute5tupleIJNS5_1CILi64EEENS7_ILi128EEENS7_ILi96EEEEEENS_10bfloat16_tEfNS_4arch4Sm80ELb0ELb0ELb1ELb0ELb1ELb0ELb0ELb0ELi2ELi2ELi4ELi2ELb1EEENS1_21CollectiveEpilogueBwdISB_SC_SE_Li256ELb0ELb0ELi2EEENS1_19SingleTileSchedulerILb0ELb0ELb0ELi128EEEEEEEEEvNT_6ParamsE --------------------------
	.section	.text._ZN7cutlass13device_kernelIN5flash19enable_sm80_to_sm89INS1_16FlashAttnBwdSm80INS1_25CollectiveMainloopBwdSm80ILi2ELi1EN4cute5tupleIJNS5_1CILi64EEENS7_ILi128EEENS7_ILi96EEEEEENS_10bfloat16_tEfNS_4arch4Sm80ELb0ELb0ELb1ELb0ELb1ELb0ELb0ELb0ELi2ELi2ELi4ELi2ELb1EEENS1_21CollectiveEpilogueBwdISB_SC_SE_Li256ELb0ELb0ELi2EEENS1_19SingleTileSchedulerILb0ELb0ELb0ELi128EEEEEEEEEvNT_6ParamsE,"ax",@progbits
	.sectioninfo	@"SHI_REGISTERS=255"
	.align	128
.text._ZN7cutlass13device_kernelIN5flash19enable_sm80_to_sm89INS1_16FlashAttnBwdSm80INS1_25CollectiveMainloopBwdSm80ILi2ELi1EN4cute5tupleIJNS5_1CILi64EEENS7_ILi128EEENS7_ILi96EEEEEENS_10bfloat16_tEfNS_4arch4Sm80ELb0ELb0ELb1ELb0ELb1ELb0ELb0ELb0ELi2ELi2ELi4ELi2ELb1EEENS1_21CollectiveEpilogueBwdISB_SC_SE_Li256ELb0ELb0ELi2EEENS1_19SingleTileSchedulerILb0ELb0ELb0ELi128EEEEEEEEEvNT_6ParamsE:
        .type           _ZN7cutlass13device_kernelIN5flash19enable_sm80_to_sm89INS1_16FlashAttnBwdSm80INS1_25CollectiveMainloopBwdSm80ILi2ELi1EN4cute5tupleIJNS5_1CILi64EEENS7_ILi128EEENS7_ILi96EEEEEENS_10bfloat16_tEfNS_4arch4Sm80ELb0ELb0ELb1ELb0ELb1ELb0ELb0ELb0ELi2ELi2ELi4ELi2ELb1EEENS1_21CollectiveEpilogueBwdISB_SC_SE_Li256ELb0ELb0ELi2EEENS1_19SingleTileSchedulerILb0ELb0ELb0ELi128EEEEEEEEEvNT_6ParamsE,@function
        .size           _ZN7cutlass13device_kernelIN5flash19enable_sm80_to_sm89INS1_16FlashAttnBwdSm80INS1_25CollectiveMainloopBwdSm80ILi2ELi1EN4cute5tupleIJNS5_1CILi64EEENS7_ILi128EEENS7_ILi96EEEEEENS_10bfloat16_tEfNS_4arch4Sm80ELb0ELb0ELb1ELb0ELb1ELb0ELb0ELb0ELi2ELi2ELi4ELi2ELb1EEENS1_21CollectiveEpilogueBwdISB_SC_SE_Li256ELb0ELb0ELi2EEENS1_19SingleTileSchedulerILb0ELb0ELb0ELi128EEEEEEEEEvNT_6ParamsE,(.L_x_1382 - _ZN7cutlass13device_kernelIN5flash19enable_sm80_to_sm89INS1_16FlashAttnBwdSm80INS1_25CollectiveMainloopBwdSm80ILi2ELi1EN4cute5tupleIJNS5_1CILi64EEENS7_ILi128EEENS7_ILi96EEEEEENS_10bfloat16_tEfNS_4arch4Sm80ELb0ELb0ELb1ELb0ELb1ELb0ELb0ELb0ELi2ELi2ELi4ELi2ELb1EEENS1_21CollectiveEpilogueBwdISB_SC_SE_Li256ELb0ELb0ELi2EEENS1_19SingleTileSchedulerILb0ELb0ELb0ELi128EEEEEEEEEvNT_6ParamsE)
        .other          _ZN7cutlass13device_kernelIN5flash19enable_sm80_to_sm89INS1_16FlashAttnBwdSm80INS1_25CollectiveMainloopBwdSm80ILi2ELi1EN4cute5tupleIJNS5_1CILi64EEENS7_ILi128EEENS7_ILi96EEEEEENS_10bfloat16_tEfNS_4arch4Sm80ELb0ELb0ELb1ELb0ELb1ELb0ELb0ELb0ELi2ELi2ELi4ELi2ELb1EEENS1_21CollectiveEpilogueBwdISB_SC_SE_Li256ELb0ELb0ELi2EEENS1_19SingleTileSchedulerILb0ELb0ELb0ELi128EEEEEEEEEvNT_6ParamsE,@"STO_CUDA_ENTRY STV_DEFAULT"
_ZN7cutlass13device_kernelIN5flash19enable_sm80_to_sm89INS1_16FlashAttnBwdSm80INS1_25CollectiveMainloopBwdSm80ILi2ELi1EN4cute5tupleIJNS5_1CILi64EEENS7_ILi128EEENS7_ILi96EEEEEENS_10bfloat16_tEfNS_4arch4Sm80ELb0ELb0ELb1ELb0ELb1ELb0ELb0ELb0ELi2ELi2ELi4ELi2ELb1EEENS1_21CollectiveEpilogueBwdISB_SC_SE_Li256ELb0ELb0ELi2EEENS1_19SingleTileSchedulerILb0ELb0ELb0ELi128EEEEEEEEEvNT_6ParamsE:
        /* <DEDUP_REMOVED lines=503> */
.L_x_14:
        /* <DEDUP_REMOVED lines=219> */
.L_x_12:
        /* <DEDUP_REMOVED lines=547> */
.L_x_13:
        /* <DEDUP_REMOVED lines=192> */
.L_x_11:
        /* <DEDUP_REMOVED lines=244> */
.L_x_16:
[----:B------:R-:W-:Y:S05]  /*6a90*/  BSYNC B0 ;  /* 0x0000000000007941 */ /* 0x000fea0003800000 */
.L_x_15:
        /* <DEDUP_REMOVED lines=19> */
.L_x_18:
[----:B------:R-:W-:Y:S05]  /*6bd0*/  BSYNC B0 ;  /* 0x0000000000007941 */ /* 0x000fea0003800000 */
.L_x_17:
        /* <DEDUP_REMOVED lines=25> */
.L_x_20:
[----:B------:R-:W-:Y:S05]  /*6d70*/  BSYNC B0 ;  /* 0x0000000000007941 */ /* 0x000fea0003800000 */
.L_x_19:
        /* <DEDUP_REMOVED lines=18> */
.L_x_21:
        /* <DEDUP_REMOVED lines=14> */
.L_x_1382:


//--------------------- .text._ZN7cutlass13device_kernelIN5flash19enable_sm80_to_sm89INS1_16FlashAttnBwdSm80INS1_25CollectiveMainloopBwdSm80ILi2ELi1EN4cute5tupleIJNS5_1CILi64EEENS7_ILi128EEENS7_ILi96EEEEEENS_10bfloat16_tEfNS_4arch4Sm80ELb0ELb0ELb1ELb0ELb0ELb0ELb0ELb0ELi2ELi2ELi4ELi2ELb1EEENS1_24CollectiveEpilogueBwdGQAISB_fSE_Li256ELb0ELb0EEENS1_19SingleTileSchedulerILb0ELb0ELb0ELi128EEEEEEEEEvNT_6ParamsE --------------------------
	.section	.text._ZN7cutlass13device_kernelIN5flash19enable_sm80_to_sm89INS1_16FlashAttnBwdSm80INS1_25CollectiveMainloopBwdSm80ILi2ELi1EN4cute5tupleIJNS5_1CILi64EEENS7_ILi128EEENS7_ILi96EEEEEENS_10bfloat16_tEfNS_4arch4Sm80ELb0ELb0ELb1ELb0ELb0ELb0ELb0ELb0ELi2ELi2ELi4ELi2ELb1EEENS1_24CollectiveEpilogueBwdGQAISB_fSE_Li256ELb0ELb0EEENS1_19SingleTileSchedulerILb0ELb0ELb0ELi128EEEEEEEEEvNT_6ParamsE,"ax",@progbits
	.sectioninfo	@"SHI_REGISTERS=255"
	.align	128
.text._ZN7cutlass13device_kernelIN5flash19enable_sm80_to_sm89INS1_16FlashAttnBwdSm80INS1_25CollectiveMainloopBwdSm80ILi2ELi1EN4cute5tupleIJNS5_1CILi64EEENS7_ILi128EEENS7_ILi96EEEEEENS_10bfloat16_tEfNS_4arch4Sm80ELb0ELb0ELb1ELb0ELb0ELb0ELb0ELb0ELi2ELi2ELi4ELi2ELb1EEENS1_24CollectiveEpilogueBwdGQAISB_fSE_Li256ELb0ELb0EEENS1_19SingleTileSchedulerILb0ELb0ELb0ELi128EEEEEEEEEvNT_6ParamsE:
        .type           _ZN7cutlass13device_kernelIN5flash19enable_sm80_to_sm89INS1_16FlashAttnBwdSm80INS1_25CollectiveMainloopBwdSm80ILi2ELi1EN4cute5tupleIJNS5_1CILi64EEENS7_ILi128EEENS7_ILi96EEEEEENS_10bfloat16_tEfNS_4arch4Sm80ELb0ELb0ELb1ELb0ELb0ELb0ELb0ELb0ELi2ELi2ELi4ELi2ELb1EEENS1_24CollectiveEpilogueBwdGQAISB_fSE_Li256ELb0ELb0EEENS1_19SingleTileSchedulerILb0ELb0ELb0ELi128EEEEEEEEEvNT_6ParamsE,@function
        .size           _ZN7cutlass13device_kernelIN5flash19enable_sm80_to_sm89INS1_16FlashAttnBwdSm80INS1_25CollectiveMainloopBwdSm80ILi2ELi1EN4cute5tupleIJNS5_1CILi64EEENS7_ILi128EEENS7_ILi96EEEEEENS_10bfloat16_tEfNS_4arch4Sm80ELb0ELb0ELb1ELb0ELb0ELb0ELb0ELb0ELi2ELi2ELi4ELi2ELb1EEENS1_24CollectiveEpilogueBwdGQAISB_fSE_Li256ELb0ELb0EEENS1_19SingleTileSchedulerILb0ELb0ELb0ELi128EEEEEEEEEvNT_6ParamsE,(.L_x_1383 - _ZN7cutlass13device_kernelIN5flash19enable_sm80_to_sm89INS1_16FlashAttnBwdSm80INS1_25CollectiveMainloopBwdSm80ILi2ELi1EN4cute5tupleIJNS5_1CILi64EEENS7_ILi128EEENS7_ILi96EEEEEENS_10bfloat16_tEfNS_4arch4Sm80ELb0ELb0ELb1ELb0ELb0ELb0ELb0ELb0ELi2ELi2ELi4ELi2ELb1EEENS1_24CollectiveEpilogueBwdGQAISB_fSE_Li256ELb0ELb0EEENS1_19SingleTileSchedulerILb0ELb0ELb0ELi128EEEEEEEEEvNT_6ParamsE)
        .other          _ZN7cutlass13device_kernelIN5flash19enable_sm80_to_sm89INS1_16FlashAttnBwdSm80INS1_25CollectiveMainloopBwdSm80ILi2ELi1EN4cute5tupleIJNS5_1CILi64EEENS7_ILi128EEENS7_ILi96EEEEEENS_10bfloat16_tEfNS_4arch4Sm80ELb0ELb0ELb1ELb0ELb0ELb0ELb0ELb0ELi2ELi2ELi4ELi2ELb1EEENS1_24CollectiveEpilogueBwdGQAISB_fSE_Li256ELb0ELb0EEENS1_19SingleTileSchedulerILb0ELb0ELb0ELi128EEEEEEEEEvNT_6ParamsE,@"STO_CUDA_ENTRY STV_DEFAULT"
_ZN7cutlass13device_kernelIN5flash19enable_sm80_to_sm89INS1_16FlashAttnBwdSm80INS1_25CollectiveMainloopBwdSm80ILi2ELi1EN4cute5tupleIJNS5_1CILi64EEENS7_ILi128EEENS7_ILi96EEEEEENS_10bfloat16_tEfNS_4arch4Sm80ELb0ELb0ELb1ELb0ELb0ELb0ELb0ELb0ELi2ELi2ELi4ELi2ELb1EEENS1_24CollectiveEpilogueBwdGQAISB_fSE_Li256ELb0ELb0EEENS1_19SingleTileSchedulerILb0ELb0ELb0ELi128EEEEEEEEEvNT_6ParamsE:
        /* <DEDUP_REMOVED lines=15> */
[----:B------:R-:W-:Y:S01]  /*00f0*/  IMAD.U32 R14, RZ, RZ, UR15 ;  /* 0x0000000fff0e7e24 */ /* 0x000fe2000f8e00ff */
[----:B------:R-:W-:Y:S01]  /*0100*/  UIMAD UR12, UR15, UR5, UR12 ;  /* 0x000000050f0c72a4 */ /* 0x000fe2000f8e020c */
[----:B------:R-:W-:Y:S01]  /*0110*/  IMAD.MOV.U32 R31, RZ, RZ, -0x80 ;  /* 0xffffff80ff1f7424 */ /* 0x000fe200078e00ff */
[----:B------:R-:W-:Y:S01]  /*0120*/  ULDC.64 UR18, c[0x0][0x118] ;  /* 0x0000460000127ab9 */ /* 0x000fe20000000a00 */
[----:B------:R-:W-:Y:S01]  /*0130*/  IMAD.MOV.U32 R24, RZ, RZ, c[0x0][0x1ac] ;  /* 0x00006b00ff187624 */ /* 0x000fe200078e00ff */
[----:B------:R-:W-:Y:S01]  /*0140*/  ULDC.64 UR4, c[0x0][0x290] ;  /* 0x0000a40000047ab9 */ /* 0x000fe20000000a00 */
[----:B------:R-:W-:Y:S01]  /*0150*/  IMAD.MOV.U32 R231, RZ, RZ, 0x20 ;  /* 0x00000020ffe77424 */ /* 0x000fe200078e00ff */
[----:B------:R-:W-:Y:S01]  /*0160*/  UIMAD.WIDE.U32 UR10, UR15, UR4, URZ ;  /* 0x000000040f0a72a5 */ /* 0x000fe2000f8e003f */
[----:B------:R-:W-:Y:S01]  /*0170*/  IMAD.MOV.U32 R233, RZ, RZ, 0x10 ;  /* 0x00000010ffe97424 */ /* 0x000fe200078e00ff */
[----:B------:R-:W-:Y:S01]  /*0180*/  UIMAD UR4, UR6, UR4, URZ ;  /* 0x00000004060472a4 */ /* 0x000fe2000f8e023f */
[----:B------:R-:W-:Y:S01]  /*0190*/  CS2R R126, SRZ ;  /* 0x00000000007e7805 */ /* 0x000fe2000001ff00 */
[----:B------:R-:W-:Y:S01]  /*01a0*/  UIADD3 UR12, UR9, UR12, URZ ;  /* 0x0000000c090c7290 */ /* 0x000fe2000fffe03f */
        /* <DEDUP_REMOVED lines=10> */
[----:B------:R-:W-:Y:S01]  /*0250*/  IMAD.SHL.U32 R2, R34, 0x4, RZ ;  /* 0x0000000422027824 */ /* 0x000fe200078e00ff */
[----:B------:R-:W-:Y:S01]  /*0260*/  UIMAD UR4, UR6, UR4, URZ ;  /* 0x00000004060472a4 */ /* 0x000fe2000f8e023f */
[----:B------:R-:W-:Y:S01]  /*0270*/  IMAD.MOV.U32 R6, RZ, RZ, R32 ;  /* 0x000000ffff067224 */ /* 0x000fe200078e0020 */
[----:B------:R-:W-:Y:S01]  /*0280*/  @P0 SHF.R.U32.HI R6, RZ, c[0x0][0x250], R0 ;  /* 0x00009400ff060a19 */ /* 0x000fe20000011600 */
[C---:B------:R-:W-:Y:S01]  /*0290*/  IMAD R0, R33.reuse, c[0x0][0x288], RZ ;  /* 0x0000a20021007a24 */ /* 0x040fe200078e02ff */
[----:B------:R-:W-:Y:S01]  /*02a0*/  SHF.R.S32.HI R3, RZ, 0x1f, R2 ;  /* 0x0000001fff037819 */ /* 0x000fe20000011402 */
[----:B------:R-:W-:Y:S01]  /*02b0*/  IMAD R7, R33, c[0x0][0x270], RZ ;  /* 0x00009c0021077a24 */ /* 0x000fe200078e02ff */
[CC--:B------:R-:W-:Y:S01]  /*02c0*/  LEA.HI R22, R29.reuse, R34.reuse, RZ, 0x2 ;  /* 0x000000221d167211 */ /* 0x0c0fe200078f10ff */
[C---:B------:R-:W-:Y:S01]  /*02d0*/  IMAD R0, R32.reuse, c[0x0][0x28c], R0 ;  /* 0x0000a30020007a24 */ /* 0x040fe200078e0200 */
[CC--:B------:R-:W-:Y:S01]  /*02e0*/  LEA.HI R18, R29.reuse, R34.reuse, RZ, 0x4 ;  /* 0x000000221d127211 */ /* 0x0c0fe200078f20ff */
[----:B------:R2:W-:Y:S01]  /*02f0*/  STL.64 [R1+0x18], R2 ;  /* 0x0000180201007387 */ /* 0x0005e20000100a00 */
[----:B------:R-:W-:Y:S01]  /*0300*/  IMAD R7, R32, c[0x0][0x274], R7 ;  /* 0x00009d0020077a24 */ /* 0x000fe200078e0207 */
[CC--:B------:R-:W-:Y:S01]  /*0310*/  LEA.HI R20, R29.reuse, R34.reuse, RZ, 0x3 ;  /* 0x000000221d147211 */ /* 0x0c0fe200078f18ff */
[----:B------:R-:W-:Y:S01]  /*0320*/  UIMAD UR7, UR15, UR5, UR4 ;  /* 0x000000050f0772a4 */ /* 0x000fe2000f8e0204 */
[----:B------:R-:W-:Y:S01]  /*0330*/  SHF.R.S32.HI R42, RZ, 0x2, R22 ;  /* 0x00000002ff2a7819 */ /* 0x000fe20000011416 */
[----:B---3--:R-:W-:Y:S01]  /*0340*/  IMAD R31, R12, R31, c[0x0][0x198] ;  /* 0x000066000c1f7624 */ /* 0x008fe200078e021f */
[----:B------:R-:W-:Y:S01]  /*0350*/  ULDC.64 UR4, c[0x0][0x1b8] ;  /* 0x00006e0000047ab9 */ /* 0x000fe20000000a00 */
[----:B------:R-:W-:Y:S01]  /*0360*/  LEA.HI R27, R29, R34, RZ, 0x5 ;  /* 0x000000221d1b7211 */ /* 0x000fe200078f28ff */
[----:B-1----:R-:W-:Y:S01]  /*0370*/  IMAD.WIDE.U32 R4, R32, c[0x0][0x270], R2 ;  /* 0x00009c0020047a25 */ /* 0x002fe200078e0002 */
[--C-:B------:R-:W-:Y:S01]  /*0380*/  SHF.R.S32.HI R43, RZ, 0x1f, R42.reuse ;  /* 0x0000001fff2b7819 */ /* 0x100fe2000001142a */
[----:B------:R-:W-:Y:S01]  /*0390*/  UIMAD UR4, UR6, UR4, URZ ;  /* 0x00000004060472a4 */ /* 0x000fe2000f8e023f */
[----:B------:R-:W-:Y:S01]  /*03a0*/  SHF.R.S32.HI R17, RZ, 0x5, R27 ;  /* 0x00000005ff117819 */ /* 0x000fe2000001141b */
[----:B------:R-:W-:Y:S01]  /*03b0*/  CS2R R130, SRZ ;  /* 0x0000000000827805 */ /* 0x000fe2000001ff00 */
[----:B------:R-:W-:Y:S01]  /*03c0*/  IADD3 R19, P1, R4, UR8, RZ ;  /* 0x0000000804137c10 */ /* 0x000fe2000ff3e0ff */
[----:B------:R-:W-:Y:S01]  /*03d0*/  IMAD.WIDE R12, R12, 0x80, R42 ;  /* 0x000000800c0c7825 */ /* 0x000fe200078e022a */
[----:B------:R-:W-:Y:S01]  /*03e0*/  SHF.R.S32.HI R4, RZ, 0x4, R18 ;  /* 0x00000004ff047819 */ /* 0x000fe20000011412 */
[----:B------:R-:W-:Y:S01]  /*03f0*/  UIMAD UR4, UR15, UR5, UR4 ;  /* 0x000000050f0472a4 */ /* 0x000fe2000f8e0204 */
[----:B------:R-:W-:Y:S01]  /*0400*/  IADD3.X R25, R5, UR12, R7, P1, !PT ;  /* 0x0000000c05197c10 */ /* 0x000fe20008ffe407 */
[----:B------:R-:W-:Y:S01]  /*0410*/  IMAD.SHL.U32 R7, R20, 0x8, RZ ;  /* 0x0000000814077824 */ /* 0x000fe200078e00ff */
[----:B------:R-:W-:Y:S01]  /*0420*/  LEA.HI R5, R18, R4, RZ, 0x1 ;  /* 0x0000000412057211 */ /* 0x000fe200078f08ff */
[----:B------:R-:W-:Y:S01]  /*0430*/  IMAD R15, R13, c[0x0][0x1a8], RZ ;  /* 0x00006a000d0f7a24 */ /* 0x000fe200078e02ff */
[----:B------:R1:W-:Y:S01]  /*0440*/  STL.64 [R1+0x8], R42 ;  /* 0x0000082a01007387 */ /* 0x0003e20000100a00 */
[----:B------:R-:W-:Y:S01]  /*0450*/  CS2R R128, SRZ ;  /* 0x0000000000807805 */ /* 0x000fe2000001ff00 */
[----:B------:R-:W-:Y:S01]  /*0460*/  LOP3.LUT R5, R5, 0xfffffffe, RZ, 0xc0, !PT ;  /* 0xfffffffe05057812 */ /* 0x000fe200078ec0ff */
[----:B------:R-:W-:Y:S01]  /*0470*/  IMAD R15, R12, c[0x0][0x1ac], R15 ;  /* 0x00006b000c0f7a24 */ /* 0x000fe200078e020f */
[----:B------:R-:W-:Y:S01]  /*0480*/  LOP3.LUT R7, R7, 0xc0, RZ, 0xc0, !PT ;  /* 0x000000c007077812 */ /* 0x000fe200078ec0ff */
[----:B------:R-:W-:Y:S01]  /*0490*/  CS2R R122, SRZ ;  /* 0x00000000007a7805 */ /* 0x000fe2000001ff00 */
[----:B--2---:R-:W-:Y:S01]  /*04a0*/  IMAD.WIDE.U32 R2, R32, c[0x0][0x288], R2 ;  /* 0x0000a20020027a25 */ /* 0x004fe200078e0002 */
[----:B------:R-:W-:Y:S01]  /*04b0*/  CS2R R120, SRZ ;  /* 0x0000000000787805 */ /* 0x000fe2000001ff00 */
[----:B------:R-:W-:Y:S01]  /*04c0*/  SHF.R.U32.HI R11, RZ, 0x3, R7 ;  /* 0x00000003ff0b7819 */ /* 0x000fe20000011607 */
[----:B------:R-:W-:Y:S01]  /*04d0*/  CS2R R118, SRZ ;  /* 0x0000000000767805 */ /* 0x000fe2000001ff00 */
[----:B------:R-:W-:Y:S01]  /*04e0*/  IMAD.IADD R23, R4, 0x1, -R5 ;  /* 0x0000000104177824 */ /* 0x000fe200078e0a05 */
[----:B------:R-:W-:Y:S01]  /*04f0*/  IADD3 R21, P0, R2, UR10, RZ ;  /* 0x0000000a02157c10 */ /* 0x000fe2000ff1e0ff */
[----:B------:R-:W-:Y:S01]  /*0500*/  CS2R R116, SRZ ;  /* 0x0000000000747805 */ /* 0x000fe2000001ff00 */
[----:B------:R-:W-:Y:S01]  /*0510*/  CS2R R110, SRZ ;  /* 0x00000000006e7805 */ /* 0x000fe2000001ff00 */
[----:B------:R-:W-:Y:S01]  /*0520*/  CS2R R108, SRZ ;  /* 0x00000000006c7805 */ /* 0x000fe2000001ff00 */
[----:B------:R-:W-:Y:S01]  /*0530*/  IADD3.X R28, R3, UR13, R0, P0, !PT ;  /* 0x0000000d031c7c10 */ /* 0x000fe200087fe400 */
[----:B------:R-:W-:Y:S01]  /*0540*/  CS2R R114, SRZ ;  /* 0x0000000000727805 */ /* 0x000fe2000001ff00 */
[----:B------:R-:W-:Y:S01]  /*0550*/  LOP3.LUT R0, R22, 0xfffffffc, RZ, 0xc0, !PT ;  /* 0xfffffffc16007812 */ /* 0x000fe200078ec0ff */
[----:B------:R-:W-:Y:S01]  /*0560*/  CS2R R112, SRZ ;  /* 0x0000000000707805 */ /* 0x000fe2000001ff00 */
[----:B------:R-:W-:Y:S01]  /*0570*/  CS2R R106, SRZ ;  /* 0x00000000006a7805 */ /* 0x000fe2000001ff00 */
[----:B------:R-:W-:Y:S01]  /*0580*/  CS2R R104, SRZ ;  /* 0x0000000000687805 */ /* 0x000fe2000001ff00 */
[----:B------:R-:W-:Y:S01]  /*0590*/  CS2R R102, SRZ ;  /* 0x0000000000667805 */ /* 0x000fe2000001ff00 */
[----:B------:R-:W-:Y:S01]  /*05a0*/  IMAD.IADD R26, R34, 0x1, -R0 ;  /* 0x00000001221a7824 */ /* 0x000fe200078e0a00 */
[----:B------:R-:W-:Y:S01]  /*05b0*/  SHF.R.S32.HI R0, RZ, 0x1f, R6 ;  /* 0x0000001fff007819 */ /* 0x000fe20000011406 */
[----:B------:R-:W-:Y:S01]  /*05c0*/  CS2R R100, SRZ ;  /* 0x0000000000647805 */ /* 0x000fe2000001ff00 */
[----:B------:R-:W-:Y:S01]  /*05d0*/  CS2R R94, SRZ ;  /* 0x00000000005e7805 */ /* 0x000fe2000001ff00 */
[----:B------:R-:W-:Y:S01]  /*05e0*/  IMAD.SHL.U32 R2, R26, 0x8, RZ ;  /* 0x000000081a027824 */ /* 0x000fe200078e00ff */
[----:B------:R-:W-:Y:S01]  /*05f0*/  CS2R R92, SRZ ;  /* 0x00000000005c7805 */ /* 0x000fe2000001ff00 */
[C---:B------:R-:W-:Y:S01]  /*0600*/  IMAD R8, R0.reuse, c[0x0][0x1e0], RZ ;  /* 0x0000780000087a24 */ /* 0x040fe200078e02ff */
[----:B------:R-:W-:Y:S01]  /*0610*/  CS2R R98, SRZ ;  /* 0x0000000000627805 */ /* 0x000fe2000001ff00 */
[----:B------:R-:W-:Y:S01]  /*0620*/  IMAD R0, R0, c[0x0][0x1b0], RZ ;  /* 0x00006c0000007a24 */ /* 0x000fe200078e02ff */
[----:B------:R-:W-:Y:S01]  /*0630*/  SHF.R.S32.HI R3, RZ, 0x1f, R2 ;  /* 0x0000001fff037819 */ /* 0x000fe20000011402 */
[C---:B------:R-:W-:Y:S01]  /*0640*/  IMAD R8, R6.reuse, c[0x0][0x1e4], R8 ;  /* 0x0000790006087a24 */ /* 0x040fe200078e0208 */
[----:B------:R-:W-:Y:S01]  /*0650*/  LOP3.LUT R10, R7, 0x18, R2, 0xf8, !PT ;  /* 0x00000018070a7812 */ /* 0x000fe200078ef802 */
[----:B------:R-:W-:Y:S01]  /*0660*/  IMAD R0, R6, c[0x0][0x1b4], R0 ;  /* 0x00006d0006007a24 */ /* 0x000fe200078e0200 */
[----:B------:R-:W-:Y:S01]  /*0670*/  IADD3 R37, R2, 0x40, RZ ;  /* 0x0000004002257810 */ /* 0x000fe20007ffe0ff */
[----:B------:R-:W-:Y:S01]  /*0680*/  IMAD.WIDE.U32 R4, R6, c[0x0][0x1e0], R2 ;  /* 0x0000780006047a25 */ /* 0x000fe200078e0002 */
[----:B------:R-:W-:Y:S01]  /*0690*/  LOP3.LUT R16, R10, R11, RZ, 0x3c, !PT ;  /* 0x0000000b0a107212 */ /* 0x000fe200078e3cff */
[----:B------:R-:W-:Y:S01]  /*06a0*/  CS2R R96, SRZ ;  /* 0x0000000000607805 */ /* 0x000fe2000001ff00 */
[----:B------:R-:W-:Y:S01]  /*06b0*/  ISETP.GE.AND P2, PT, R2, c[0x0][0x1cc], PT ;  /* 0x0000730002007a0c */ /* 0x000fe20003f46270 */
[----:B------:R-:W-:Y:S01]  /*06c0*/  IMAD.IADD R7, R5, 0x1, R8 ;  /* 0x0000000105077824 */ /* 0x000fe200078e0208 */
[----:B------:R-:W-:Y:S01]  /*06d0*/  STL [R1+0x40], R37 ;  /* 0x0000402501007387 */ /* 0x000fe20000100800 */
[----:B------:R-:W-:Y:S01]  /*06e0*/  IMAD.WIDE.U32 R8, R6, c[0x0][0x1b0], R2 ;  /* 0x00006c0006087a25 */ /* 0x000fe200078e0002 */
[----:B------:R-:W-:Y:S01]  /*06f0*/  CS2R R90, SRZ ;  /* 0x00000000005a7805 */ /* 0x000fe2000001ff00 */
[----:B------:R-:W-:Y:S01]  /*0700*/  CS2R R88, SRZ ;  /* 0x0000000000587805 */ /* 0x000fe2000001ff00 */
[----:B------:R-:W-:Y:S01]  /*0710*/  CS2R R86, SRZ ;  /* 0x0000000000567805 */ /* 0x000fe2000001ff00 */
[----:B------:R-:W-:Y:S01]  /*0720*/  IMAD.MOV.U32 R6, RZ, RZ, R4 ;  /* 0x000000ffff067224 */ /* 0x000fe200078e0004 */
[----:B------:R-:W-:Y:S01]  /*0730*/  CS2R R84, SRZ ;  /* 0x0000000000547805 */ /* 0x000fe2000001ff00 */
[----:B------:R-:W-:Y:S01]  /*0740*/  IMAD.IADD R5, R9, 0x1, R0 ;  /* 0x0000000109057824 */ /* 0x000fe200078e0200 */
[----:B------:R-:W-:Y:S01]  /*0750*/  CS2R R78, SRZ ;  /* 0x00000000004e7805 */ /* 0x000fe2000001ff00 */
[----:B------:R-:W-:Y:S01]  /*0760*/  IMAD.U32 R0, RZ, RZ, UR15 ;  /* 0x0000000fff007e24 */ /* 0x000fe2000f8e00ff */
[----:B------:R-:W-:Y:S01]  /*0770*/  CS2R R76, SRZ ;  /* 0x00000000004c7805 */ /* 0x000fe2000001ff00 */
[----:B------:R-:W-:Y:S01]  /*0780*/  IMAD.MOV.U32 R4, RZ, RZ, R8 ;  /* 0x000000ffff047224 */ /* 0x000fe200078e0008 */
[----:B------:R-:W-:Y:S01]  /*0790*/  CS2R R82, SRZ ;  /* 0x0000000000527805 */ /* 0x000fe2000001ff00 */
[----:B------:R-:W-:Y:S01]  /*07a0*/  IMAD.WIDE.U32 R6, R14, c[0x0][0x1e8], R6 ;  /* 0x00007a000e067a25 */ /* 0x000fe200078e0006 */
[----:B------:R-:W-:Y:S01]  /*07b0*/  CS2R R80, SRZ ;  /* 0x0000000000507805 */ /* 0x000fe2000001ff00 */
[----:B------:R-:W-:Y:S01]  /*07c0*/  CS2R R74, SRZ ;  /* 0x00000000004a7805 */ /* 0x000fe2000001ff00 */
[----:B------:R-:W-:Y:S01]  /*07d0*/  CS2R R72, SRZ ;  /* 0x0000000000487805 */ /* 0x000fe2000001ff00 */
[----:B------:R-:W-:Y:S01]  /*07e0*/  IMAD.WIDE.U32 R4, R0, c[0x0][0x1b8], R4 ;  /* 0x00006e0000047a25 */ /* 0x000fe200078e0004 */
[----:B------:R-:W-:Y:S01]  /*07f0*/  LEA.HI R0, R22, R42, RZ, 0x1 ;  /* 0x0000002a16007211 */ /* 0x000fe200078f08ff */
[----:B------:R-:W-:Y:S01]  /*0800*/  CS2R R70, SRZ ;  /* 0x0000000000467805 */ /* 0x000fe2000001ff00 */
[----:B------:R-:W-:Y:S01]  /*0810*/  IADD3 R7, R7, UR7, RZ ;  /* 0x0000000707077c10 */ /* 0x000fe2000fffe0ff */
[----:B------:R-:W-:Y:S01]  /*0820*/  IMAD R11, R13, c[0x0][0x1d8], RZ ;  /* 0x000076000d0b7a24 */ /* 0x000fe200078e02ff */
[----:B------:R-:W-:Y:S01]  /*0830*/  LOP3.LUT R0, R0, 0x7fffffe, RZ, 0xc0, !PT ;  /* 0x07fffffe00007812 */ /* 0x000fe200078ec0ff */
[----:B------:R-:W-:Y:S01]  /*0840*/  IMAD R10, R43, c[0x0][0x178], RZ ;  /* 0x00005e002b0a7a24 */ /* 0x000fe200078e02ff */
[----:B------:R-:W-:Y:S01]  /*0850*/  IADD3 R5, R5, UR4, RZ ;  /* 0x0000000405057c10 */ /* 0x000fe2000fffe0ff */
[----:B------:R-:W-:Y:S01]  /*0860*/  IMAD R11, R12, c[0x0][0x1dc], R11 ;  /* 0x000077000c0b7a24 */ /* 0x000fe200078e020b */
[----:B------:R-:W-:Y:S01]  /*0870*/  ULDC.64 UR4, c[0x0][0x188] ;  /* 0x0000620000047ab9 */ /* 0x000fe20000000a00 */
[----:B------:R-:W-:Y:S01]  /*0880*/  IMAD.IADD R0, R42, 0x1, -R0 ;  /* 0x000000012a007824 */ /* 0x000fe200078e0a00 */
[----:B------:R-:W-:Y:S01]  /*0890*/  UIMAD UR4, UR6, UR4, URZ ;  /* 0x00000004060472a4 */ /* 0x000fe2000f8e023f */
[----:B------:R-:W-:Y:S01]  /*08a0*/  IMAD.WIDE.U32 R8, R12, c[0x0][0x1d8], R6 ;  /* 0x000076000c087a25 */ /* 0x000fe200078e0006 */
[----:B------:R-:W-:Y:S01]  /*08b0*/  ULDC UR7, c[0x0][0x168] ;  /* 0x00005a0000077ab9 */ /* 0x000fe20000000800 */
[----:B------:R-:W-:Y:S01]  /*08c0*/  CS2R R68, SRZ ;  /* 0x0000000000447805 */ /* 0x000fe2000001ff00 */
[----:B------:R-:W-:Y:S01]  /*08d0*/  UIMAD UR4, UR15, UR5, UR4 ;  /* 0x000000050f0472a4 */ /* 0x000fe2000f8e0204 */
[----:B------:R-:W-:Y:S01]  /*08e0*/  IMAD R7, R17, 0x8, R0 ;  /* 0x0000000811077824 */ /* 0x000fe200078e0200 */
[----:B------:R-:W-:Y:S01]  /*08f0*/  LEA R6, P0, R8, c[0x0][0x1c0], 0x1 ;  /* 0x0000700008067a11 */ /* 0x000fe200078008ff */
[C---:B------:R-:W-:Y:S01]  /*0900*/  IMAD R14, R42.reuse, c[0x0][0x17c], R10 ;  /* 0x00005f002a0e7a24 */ /* 0x040fe200078e020a */
[----:B------:R-:W-:Y:S01]  /*0910*/  UISETP.GE.AND UP0, UPT, UR7, 0x1, UPT ;  /* 0x000000010700788c */ /* 0x000fe2000bf06270 */
[----:B------:R-:W-:Y:S01]  /*0920*/  IMAD.IADD R0, R9, 0x1, R11 ;  /* 0x0000000109007824 */ /* 0x000fe200078e020b */
[----:B------:R-:W-:Y:S01]  /*0930*/  CS2R R62, SRZ ;  /* 0x00000000003e7805 */ /* 0x000fe2000001ff00 */
[----:B------:R-:W-:Y:S01]  /*0940*/  IMAD.WIDE.U32 R10, R42, c[0x0][0x178], R2 ;  /* 0x00005e002a0a7a25 */ /* 0x000fe200078e0002 */
[----:B------:R-:W-:Y:S01]  /*0950*/  CS2R R60, SRZ ;  /* 0x00000000003c7805 */ /* 0x000fe2000001ff00 */
[----:B------:R-:W-:Y:S01]  /*0960*/  CS2R R66, SRZ ;  /* 0x0000000000427805 */ /* 0x000fe2000001ff00 */
[----:B------:R-:W-:Y:S01]  /*0970*/  CS2R R64, SRZ ;  /* 0x0000000000407805 */ /* 0x000fe2000001ff00 */
[----:B------:R-:W-:Y:S01]  /*0980*/  IMAD.MOV.U32 R9, RZ, RZ, c[0x0][0x1d8] ;  /* 0x00007600ff097624 */ /* 0x000fe200078e00ff */
[----:B------:R-:W-:Y:S01]  /*0990*/  CS2R R58, SRZ ;  /* 0x00000000003a7805 */ /* 0x000fe2000001ff00 */
[----:B------:R-:W-:Y:S01]  /*09a0*/  IMAD.WIDE.U32 R12, R12, c[0x0][0x1a8], R4 ;  /* 0x00006a000c0c7a25 */ /* 0x000fe200078e0004 */
[----:B------:R-:W-:Y:S01]  /*09b0*/  CS2R R56, SRZ ;  /* 0x0000000000387805 */ /* 0x000fe2000001ff00 */
[----:B------:R-:W-:Y:S01]  /*09c0*/  CS2R R54, SRZ ;  /* 0x0000000000367805 */ /* 0x000fe2000001ff00 */
[----:B------:R-:W-:Y:S01]  /*09d0*/  CS2R R52, SRZ ;  /* 0x0000000000347805 */ /* 0x000fe2000001ff00 */
[----:B------:R-:W-:Y:S01]  /*09e0*/  IMAD.U32 R16, R7, 0x20, R16 ;  /* 0x0000002007107824 */ /* 0x000fe200078e0010 */
[----:B------:R-:W-:Y:S01]  /*09f0*/  LEA.HI.X R7, R8, c[0x0][0x1c4], R0, 0x1, P0 ;  /* 0x0000710008077a11 */ /* 0x000fe200000f0c00 */
[----:B------:R-:W-:Y:S01]  /*0a00*/  IMAD.IADD R11, R11, 0x1, R14 ;  /* 0x000000010b0b7824 */ /* 0x000fe200078e020e */
[----:B------:R-:W-:Y:S01]  /*0a10*/  LEA R8, P1, R9, R6, 0x7 ;  /* 0x0000000609087211 */ /* 0x000fe200078238ff */
[----:B------:R-:W-:Y:S01]  /*0a20*/  IMAD.MOV.U32 R14, RZ, RZ, c[0x0][0x1dc] ;  /* 0x00007700ff0e7624 */ /* 0x000fe200078e00ff */
[----:B------:R-:W-:Y:S01]  /*0a30*/  LEA R4, P0, R12, c[0x0][0x190], 0x1 ;  /* 0x000064000c047a11 */ /* 0x000fe200078008ff */
[----:B------:R-:W-:Y:S01]  /*0a40*/  IMAD.IADD R0, R13, 0x1, R15 ;  /* 0x000000010d007824 */ /* 0x000fe200078e020f */
[----:B------:R-:W-:Y:S01]  /*0a50*/  IADD3 R15, R2, 0x20, RZ ;  /* 0x00000020020f7810 */ /* 0x000fe20007ffe0ff */
[----:B------:R-:W-:Y:S01]  /*0a60*/  IMAD R13, R33, c[0x0][0x180], RZ ;  /* 0x00006000210d7a24 */ /* 0x000fe200078e02ff */
[----:B------:R-:W-:Y:S01]  /*0a70*/  LEA.HI.X R9, R9, R7, R14, 0x7, P1 ;  /* 0x0000000709097211 */ /* 0x000fe200008f3c0e */
[----:B------:R-:W-:Y:S01]  /*0a80*/  IMAD.MOV.U32 R14, RZ, RZ, c[0x0][0x1a8] ;  /* 0x00006a00ff0e7624 */ /* 0x000fe200078e00ff */
[----:B------:R-:W-:Y:S01]  /*0a90*/  LEA.HI.X R5, R12, c[0x0][0x194], R0, 0x1, P0 ;  /* 0x000065000c057a11 */ /* 0x000fe200000f0c00 */
[----:B------:R-:W-:Y:S01]  /*0aa0*/  IMAD.IADD R0, R31, 0x1, -R42 ;  /* 0x000000011f007824 */ /* 0x000fe200078e0a2a */
[----:B------:R-:W-:Y:S01]  /*0ab0*/  ISETP.GE.AND P1, PT, R15, c[0x0][0x1cc], PT ;  /* 0x000073000f007a0c */ /* 0x000fe20003f26270 */
[----:B------:R-:W-:Y:S01]  /*0ac0*/  IMAD R13, R32, c[0x0][0x184], R13 ;  /* 0x00006100200d7a24 */ /* 0x000fe200078e020d */
[----:B------:R-:W-:Y:S01]  /*0ad0*/  LEA R12, P3, R14, R4, 0x7 ;  /* 0x000000040e0c7211 */ /* 0x000fe200078638ff */
[----:B------:R-:W-:Y:S01]  /*0ae0*/  IMAD.WIDE.U32 R10, R32, c[0x0][0x180], R10 ;  /* 0x00006000200a7a25 */ /* 0x000fe200078e000a */
[----:B------:R-:W-:Y:S01]  /*0af0*/  ISETP.GE.AND P0, PT, R37, c[0x0][0x1cc], PT ;  /* 0x0000730025007a0c */ /* 0x000fe20003f06270 */
[----:B------:R-:W-:Y:S01]  /*0b00*/  CS2R R46, SRZ ;  /* 0x00000000002e7805 */ /* 0x000fe2000001ff00 */
[C---:B------:R-:W-:Y:S01]  /*0b10*/  ISETP.LT.OR P5, PT, R0.reuse, 0x1, P2 ;  /* 0x000000010000780c */ /* 0x040fe200017a1670 */
[----:B------:R-:W-:Y:S01]  /*0b20*/  IMAD.IADD R11, R11, 0x1, R13 ;  /* 0x000000010b0b7824 */ /* 0x000fe200078e020d */
[----:B------:R-:W-:Y:S01]  /*0b30*/  ISETP.LT.OR P4, PT, R0, 0x1, P1 ;  /* 0x000000010000780c */ /* 0x000fe20000f81670 */
[----:B------:R-:W-:Y:S01]  /*0b40*/  IMAD.SHL.U32 R36, R16, 0x2, RZ ;  /* 0x0000000210247824 */ /* 0x000fe200078e00ff */
[----:B------:R-:W-:Y:S01]  /*0b50*/  LEA.HI.X R13, R14, R5, R24, 0x7, P3 ;  /* 0x000000050e0d7211 */ /* 0x000fe200018f3c18 */
[----:B------:R-:W-:Y:S01]  /*0b60*/  IMAD.U32 R14, RZ, RZ, UR15 ;  /* 0x0000000fff0e7e24 */ /* 0x000fe2000f8e00ff */
[C---:B------:R-:W-:Y:S01]  /*0b70*/  ISETP.LT.OR P3, PT, R0.reuse, 0x1, P0 ;  /* 0x000000010000780c */ /* 0x040fe20000761670 */
[----:B------:R-:W-:Y:S01]  /*0b80*/  CS2R R44, SRZ ;  /* 0x00000000002c7805 */ /* 0x000fe2000001ff00 */
[----:B------:R-:W-:Y:S01]  /*0b90*/  ISETP.LT.OR P2, PT, R0, 0x41, P2 ;  /* 0x000000410000780c */ /* 0x000fe20001741670 */
[----:B------:R-:W-:Y:S01]  /*0ba0*/  IMAD.WIDE.U32 R10, R14, c[0x0][0x188], R10 ;  /* 0x000062000e0a7a25 */ /* 0x000fe200078e000a */
[C---:B------:R-:W-:Y:S01]  /*0bb0*/  ISETP.LT.OR P1, PT, R0.reuse, 0x41, P1 ;  /* 0x000000410000780c */ /* 0x040fe20000f21670 */
[----:B------:R-:W-:Y:S01]  /*0bc0*/  STL [R1+0x14], R36 ;  /* 0x0000142401007387 */ /* 0x000fe20000100800 */
[----:B------:R-:W-:Y:S01]  /*0bd0*/  ISETP.LT.OR P0, PT, R0, 0x41, P0 ;  /* 0x000000410000780c */ /* 0x000fe20000701670 */
[----:B------:R-:W-:Y:S01]  /*0be0*/  CS2R R50, SRZ ;  /* 0x0000000000327805 */ /* 0x000fe2000001ff00 */
[----:B------:R-:W-:Y:S01]  /*0bf0*/  CS2R R48, SRZ ;  /* 0x0000000000307805 */ /* 0x000fe2000001ff00 */
[----:B------:R2:W-:Y:S01]  /*0c00*/  LDGSTS.E.BYPASS.LTC128B.128 [R36+0x6080], [R6.64], !P5 ;  /* 0x0608000006247fae */ /* 0x0005e2000e901d52 */
[----:B------:R-:W-:-:S03]  /*0c10*/  ISETP.GE.AND P5, PT, R15, c[0x0][0x19c], PT ;  /* 0x000067000f007a0c */ /* 0x000fc60003fa6270 */
[----:B------:R2:W-:Y:S01]  /*0c20*/  LDGSTS.E.BYPASS.LTC128B.128 [R36+0x8080], [R6.64+0x40], !P4 ;  /* 0x0808004006247fae */ /* 0x0005e2000e101d52 */
[----:B------:R-:W-:-:S03]  /*0c30*/  ISETP.GE.AND P4, PT, R2, c[0x0][0x19c], PT ;  /* 0x0000670002007a0c */ /* 0x000fc60003f86270 */
[----:B------:R2:W-:Y:S01]  /*0c40*/  LDGSTS.E.BYPASS.LTC128B.128 [R36+0xa080], [R6.64+0x80], !P3 ;  /* 0x0a08008006247fae */ /* 0x0005e2000d901d52 */
[----:B------:R-:W-:Y:S02]  /*0c50*/  ISETP.GE.AND P3, PT, R37, c[0x0][0x19c], PT ;  /* 0x0000670025007a0c */ /* 0x000fe40003f66270 */
[C---:B------:R-:W-:Y:S01]  /*0c60*/  ISETP.LT.OR P6, PT, R0.reuse, 0x1, P4 ;  /* 0x000000010000780c */ /* 0x040fe200027c1670 */
[----:B------:R3:W-:Y:S01]  /*0c70*/  LDGSTS.E.BYPASS.LTC128B.128 [R36+0x7080], [R8.64], !P2 ;  /* 0x0708000008247fae */ /* 0x0007e2000d101d52 */
[C---:B------:R-:W-:Y:S02]  /*0c80*/  ISETP.LT.OR P2, PT, R0.reuse, 0x1, P5 ;  /* 0x000000010000780c */ /* 0x040fe40002f41670 */
[C---:B------:R-:W-:Y:S01]  /*0c90*/  ISETP.LT.OR P4, PT, R0.reuse, 0x41, P4 ;  /* 0x000000410000780c */ /* 0x040fe20002781670 */
[----:B------:R3:W-:Y:S01]  /*0ca0*/  LDGSTS.E.BYPASS.LTC128B.128 [R36+0x9080], [R8.64+0x40], !P1 ;  /* 0x0908004008247fae */ /* 0x0007e2000c901d52 */
[C---:B------:R-:W-:Y:S02]  /*0cb0*/  ISETP.LT.OR P1, PT, R0.reuse, 0x1, P3 ;  /* 0x000000010000780c */ /* 0x040fe40001f21670 */
[----:B------:R-:W-:Y:S01]  /*0cc0*/  ISETP.LT.OR P5, PT, R0, 0x41, P5 ;  /* 0x000000410000780c */ /* 0x000fe20002fa1670 */
[----:B------:R3:W-:Y:S01]  /*0cd0*/  LDGSTS.E.BYPASS.LTC128B.128 [R36+0xb080], [R8.64+0x80], !P0 ;  /* 0x0b08008008247fae */ /* 0x0007e2000c101d52 */
[----:B------:R-:W-:-:S02]  /*0ce0*/  LEA R40, P0, R10, c[0x0][0x160], 0x1 ;  /* 0x000058000a287a11 */ /* 0x000fc400078008ff */
[----:B------:R-:W-:Y:S01]  /*0cf0*/  ISETP.LT.OR P3, PT, R0, 0x41, P3 ;  /* 0x000000410000780c */ /* 0x000fe20001f61670 */
[----:B------:R-:W0:Y:S01]  /*0d00*/  LDGDEPBAR ;  /* 0x00000000000079af */ /* 0x000e220000000000 */
[----:B------:R-:W-:-:S03]  /*0d10*/  IMAD.U32 R0, RZ, RZ, UR15 ;  /* 0x0000000fff007e24 */ /* 0x000fc6000f8e00ff */
[----:B------:R4:W-:Y:S04]  /*0d20*/  LDGSTS.E.BYPASS.LTC128B.128 [R36+0x80], [R4.64], !P6 ;  /* 0x0008000004247fae */ /* 0x0009e8000f101d52 */
[----:B------:R4:W-:Y:S01]  /*0d30*/  LDGSTS.E.BYPASS.LTC128B.128 [R36+0x2080], [R4.64+0x40], !P2 ;  /* 0x0208004004247fae */ /* 0x0009e2000d101d52 */
[----:B------:R-:W-:Y:S01]  /*0d40*/  ISETP.GE.AND P2, PT, R42, c[0x0][0x168], PT ;  /* 0x00005a002a007a0c */ /* 0x000fe20003f46270 */
[----:B--2---:R-:W-:Y:S02]  /*0d50*/  IMAD R6, R43, c[0x0][0x208], RZ ;  /* 0x000082002b067a24 */ /* 0x004fe400078e02ff */
[----:B------:R4:W-:Y:S01]  /*0d60*/  LDGSTS.E.BYPASS.LTC128B.128 [R36+0x4080], [R4.64+0x80], !P1 ;  /* 0x0408008004247fae */ /* 0x0009e2000c901d52 */
[C---:B------:R-:W-:Y:S02]  /*0d70*/  ISETP.GE.OR P6, PT, R2.reuse, c[0x0][0x1fc], P2 ;  /* 0x00007f0002007a0c */ /* 0x040fe400017c6670 */
[----:B------:R-:W-:Y:S01]  /*0d80*/  LEA R24, P1, R19, c[0x0][0x258], 0x2 ;  /* 0x0000960013187a11 */ /* 0x000fe200078210ff */
[----:B------:R2:W-:Y:S01]  /*0d90*/  LDGSTS.E.BYPASS.LTC128B.128 [R36+0x1080], [R12.64], !P4 ;  /* 0x010800000c247fae */ /* 0x0005e2000e101d52 */
[----:B------:R-:W-:-:S02]  /*0da0*/  ISETP.GE.AND P4, PT, R2, c[0x0][0x1fc], PT ;  /* 0x00007f0002007a0c */ /* 0x000fc40003f86270 */
[----:B------:R-:W-:Y:S01]  /*0db0*/  LEA.HI.X R25, R19, c[0x0][0x25c], R25, 0x2, P1 ;  /* 0x0000970013197a11 */ /* 0x000fe200008f1419 */
[----:B------:R2:W-:Y:S01]  /*0dc0*/  LDGSTS.E.BYPASS.LTC128B.128 [R36+0x3080], [R12.64+0x40], !P5 ;  /* 0x030800400c247fae */ /* 0x0005e2000e901d52 */
[----:B------:R-:W-:Y:S01]  /*0dd0*/  ISETP.GE.AND P5, PT, R15, c[0x0][0x16c], PT ;  /* 0x00005b000f007a0c */ /* 0x000fe20003fa6270 */
[C---:B---3--:R-:W-:Y:S02]  /*0de0*/  IMAD R8, R42.reuse, c[0x0][0x20c], R6 ;  /* 0x000083002a087a24 */ /* 0x048fe400078e0206 */
[----:B------:R2:W-:Y:S01]  /*0df0*/  LDGSTS.E.BYPASS.LTC128B.128 [R36+0x5080], [R12.64+0x80], !P3 ;  /* 0x050800800c247fae */ /* 0x0005e2000d901d52 */
[----:B------:R-:W-:Y:S01]  /*0e00*/  IMAD.WIDE.U32 R6, R42, c[0x0][0x208], R2 ;  /* 0x000082002a067a25 */ /* 0x000fe200078e0002 */
[----:B------:R-:W-:Y:S01]  /*0e10*/  IADD3 R3, R11, UR4, RZ ;  /* 0x000000040b037c10 */ /* 0x000fe2000fffe0ff */
[----:B------:R-:W-:Y:S01]  /*0e20*/  ULDC.64 UR4, c[0x0][0x218] ;  /* 0x0000860000047ab9 */ /* 0x000fe20000000a00 */
[----:B------:R-:W0:Y:S01]  /*0e30*/  LDGDEPBAR ;  /* 0x00000000000079af */ /* 0x000e220000000000 */
[----:B------:R-:W-:Y:S01]  /*0e40*/  IMAD.IADD R7, R7, 0x1, R8 ;  /* 0x0000000107077824 */ /* 0x000fe200078e0208 */
[----:B------:R-:W-:Y:S01]  /*0e50*/  LEA.HI.X R41, R10, c[0x0][0x164], R3, 0x1, P0 ;  /* 0x000059000a297a11 */ /* 0x000fe200000f0c03 */
[----:B------:R-:W-:Y:S01]  /*0e60*/  IMAD R3, R33, c[0x0][0x210], RZ ;  /* 0x0000840021037a24 */ /* 0x000fe200078e02ff */
[----:B------:R-:W-:Y:S01]  /*0e70*/  ISETP.GE.AND P0, PT, R2, c[0x0][0x16c], PT ;  /* 0x00005b0002007a0c */ /* 0x000fe20003f06270 */
[----:B------:R-:W-:Y:S01]  /*0e80*/  UIMAD UR4, UR6, UR4, URZ ;  /* 0x00000004060472a4 */ /* 0x000fe2000f8e023f */
[C---:B------:R-:W-:Y:S01]  /*0e90*/  ISETP.GE.AND P3, PT, R15.reuse, c[0x0][0x1fc], PT ;  /* 0x00007f000f007a0c */ /* 0x040fe20003f66270 */
[C---:B------:R-:W-:Y:S01]  /*0ea0*/  IMAD R3, R32.reuse, c[0x0][0x214], R3 ;  /* 0x0000850020037a24 */ /* 0x040fe200078e0203 */
[----:B------:R-:W-:Y:S01]  /*0eb0*/  SEL R30, RZ, 0x1, P0 ;  /* 0x00000001ff1e7807 */ /* 0x000fe20000000000 */
[----:B------:R-:W-:Y:S01]  /*0ec0*/  UIMAD UR4, UR15, UR5, UR4 ;  /* 0x000000050f0472a4 */ /* 0x000fe2000f8e0204 */
[----:B------:R-:W-:Y:S01]  /*0ed0*/  ISETP.GE.OR P1, PT, R15, c[0x0][0x1fc], P2 ;  /* 0x00007f000f007a0c */ /* 0x000fe20001726670 */
[----:B----4-:R-:W-:Y:S01]  /*0ee0*/  IMAD.WIDE.U32 R4, R32, c[0x0][0x210], R6 ;  /* 0x0000840020047a25 */ /* 0x010fe200078e0006 */
[----:B------:R-:W-:Y:S01]  /*0ef0*/  STL.64 [R1+0x38], R40 ;  /* 0x0000382801007387 */ /* 0x000fe20000100a00 */
[----:B------:R-:W-:-:S02]  /*0f00*/  ISETP.GE.OR P2, PT, R37, c[0x0][0x1fc], P2 ;  /* 0x00007f0025007a0c */ /* 0x000fc40001746670 */
[----:B------:R-:W-:Y:S02]  /*0f10*/  IMAD.IADD R3, R5, 0x1, R3 ;  /* 0x0000000105037824 */ /* 0x000fe400078e0203 */
[----:B------:R-:W-:Y:S01]  /*0f20*/  IMAD.MOV.U32 R2, RZ, RZ, R4 ;  /* 0x000000ffff027224 */ /* 0x000fe200078e0004 */
[----:B------:R-:W-:-:S03]  /*0f30*/  LOP3.LUT R4, R20, 0xfffffff8, RZ, 0xc0, !PT ;  /* 0xfffffff814047812 */ /* 0x000fc600078ec0ff */
[----:B------:R-:W-:Y:S01]  /*0f40*/  IMAD.WIDE.U32 R2, R0, c[0x0][0x218], R2 ;  /* 0x0000860000027a25 */ /* 0x000fe200078e0002 */
[----:B------:R-:W-:-:S04]  /*0f50*/  DEPBAR.LE SB0, 0x1 ;  /* 0x000080400000791a */ /* 0x000fc80000000000 */
[----:B------:R-:W-:Y:S01]  /*0f60*/  IADD3 R0, R3, UR4, RZ ;  /* 0x0000000403007c10 */ /* 0x000fe2000fffe0ff */
[----:B------:R-:W-:Y:S01]  /*0f70*/  IMAD.IADD R6, R34, 0x1, -R4 ;  /* 0x0000000122067824 */ /* 0x000fe200078e0a04 */
[----:B------:R-:W-:Y:S01]  /*0f80*/  BAR.SYNC.DEFER_BLOCKING 0x0 ;  /* 0x0000000000007b1d */ /* 0x000fe20000010000 */
[----:B------:R-:W-:Y:S02]  /*0f90*/  LEA R38, P0, R2, c[0x0][0x1f0], 0x1 ;  /* 0x00007c0002267a11 */ /* 0x000fe400078008ff */
[----:B------:R-:W-:Y:S02]  /*0fa0*/  LOP3.LUT R3, R18, 0xfffffff0, RZ, 0xc0, !PT ;  /* 0xfffffff012037812 */ /* 0x000fe400078ec0ff */
[----:B------:R-:W-:Y:S02]  /*0fb0*/  LEA.HI.X R39, R2, c[0x0][0x1f4], R0, 0x1, P0 ;  /* 0x00007d0002277a11 */ /* 0x000fe400000f0c00 */
[----:B------:R-:W-:Y:S01]  /*0fc0*/  LEA.HI R8, R6, R6, RZ, 0x1 ;  /* 0x0000000606087211 */ /* 0x000fe200078f08ff */
[----:B------:R-:W-:Y:S01]  /*0fd0*/  IMAD.IADD R0, R34, 0x1, -R3 ;  /* 0x0000000122007824 */ /* 0x000fe200078e0a03 */
[----:B------:R-:W-:Y:S01]  /*0fe0*/  LEA.HI R2, R29, R34, RZ, 0x6 ;  /* 0x000000221d027211 */ /* 0x000fe200078f30ff */
[----:B------:R-:W-:Y:S01]  /*0ff0*/  STL.64 [R1+0x30], R38 ;  /* 0x0000302601007387 */ /* 0x000fe20000100a00 */
[----:B------:R-:W-:-:S02]  /*1000*/  LOP3.LUT R3, R8, 0x7fffffe, RZ, 0xc0, !PT ;  /* 0x07fffffe08037812 */ /* 0x000fc400078ec0ff */
[----:B------:R-:W-:Y:S02]  /*1010*/  SHF.R.S32.HI R14, RZ, 0x6, R2 ;  /* 0x00000006ff0e7819 */ /* 0x000fe40000011402 */
[----:B------:R-:W-:Y:S01]  /*1020*/  SHF.R.S32.HI R4, RZ, 0x1f, R0 ;  /* 0x0000001fff047819 */ /* 0x000fe20000011400 */
[----:B------:R-:W-:Y:S01]  /*1030*/  IMAD.IADD R3, R6, 0x1, -R3 ;  /* 0x0000000106037824 */ /* 0x000fe200078e0a03 */
[-C--:B------:R-:W-:Y:S01]  /*1040*/  LEA.HI R5, R0, R0.reuse, RZ, 0x1 ;  /* 0x0000000000057211 */ /* 0x080fe200078f08ff */
[----:B------:R-:W-:Y:S01]  /*1050*/  IMAD R2, R23, 0x4, R14 ;  /* 0x0000000417027824 */ /* 0x000fe200078e020e */
[----:B------:R-:W-:Y:S02]  /*1060*/  LEA.HI R10, R4, R0, RZ, 0x3 ;  /* 0x00000000040a7211 */ /* 0x000fe400078f18ff */
[----:B------:R-:W-:Y:S01]  /*1070*/  LEA.HI R4, R27, R17, RZ, 0x1 ;  /* 0x000000111b047211 */ /* 0x000fe200078f08ff */
[----:B------:R-:W-:Y:S01]  /*1080*/  IMAD R11, R2, 0x8, R3 ;  /* 0x00000008020b7824 */ /* 0x000fe200078e0203 */
[----:B------:R-:W-:-:S02]  /*1090*/  LOP3.LUT R9, R5, 0x7fffffe, RZ, 0xc0, !PT ;  /* 0x07fffffe05097812 */ /* 0x000fc400078ec0ff */
[----:B------:R-:W-:Y:S02]  /*10a0*/  LOP3.LUT R7, R10, 0xfffffff8, RZ, 0xc0, !PT ;  /* 0xfffffff80a077812 */ /* 0x000fe400078ec0ff */
[C---:B------:R-:W-:Y:S01]  /*10b0*/  LEA R18, P0, R21.reuse, c[0x0][0x280], 0x2 ;  /* 0x0000a00015127a11 */ /* 0x040fe200078010ff */
[----:B------:R-:W-:Y:S01]  /*10c0*/  IMAD.IADD R9, R0, 0x1, -R9 ;  /* 0x0000000100097824 */ /* 0x000fe200078e0a09 */
[----:B------:R-:W-:Y:S01]  /*10d0*/  LOP3.LUT R2, R4, 0xfffffffe, RZ, 0xc0, !PT ;  /* 0xfffffffe04027812 */ /* 0x000fe200078ec0ff */
[----:B--2---:R-:W-:Y:S01]  /*10e0*/  IMAD.IADD R12, R0, 0x1, -R7 ;  /* 0x00000001000c7824 */ /* 0x004fe200078e0a07 */
[----:B------:R-:W-:Y:S01]  /*10f0*/  LEA.HI.X R19, R21, c[0x0][0x284], R28, 0x2, P0 ;  /* 0x0000a10015137a11 */ /* 0x000fe200000f141c */
[----:B------:R-:W-:Y:S01]  /*1100*/  IMAD.SHL.U32 R0, R6, 0x40, RZ ;  /* 0x0000004006007824 */ /* 0x000fe200078e00ff */
[----:B------:R-:W-:Y:S01]  /*1110*/  ISETP.GE.AND P0, PT, R37, c[0x0][0x16c], PT ;  /* 0x00005b0025007a0c */ /* 0x000fe20003f06270 */
[C---:B------:R-:W-:Y:S01]  /*1120*/  IMAD.IADD R13, R17.reuse, 0x1, -R2 ;  /* 0x00000001110d7824 */ /* 0x040fe200078e0a02 */
[----:B------:R-:W-:Y:S01]  /*1130*/  SHF.R.S32.HI R2, RZ, 0x1, R8 ;  /* 0x00000001ff027819 */ /* 0x000fe20000011408 */
[----:B------:R-:W-:Y:S01]  /*1140*/  IMAD.SHL.U32 R4, R17, 0x10, RZ ;  /* 0x0000001011047824 */ /* 0x000fe200078e00ff */
[----:B------:R-:W-:-:S02]  /*1150*/  SHF.R.S32.HI R6, RZ, 0x1, R5 ;  /* 0x00000001ff067819 */ /* 0x000fc40000011405 */
[----:B------:R-:W-:Y:S02]  /*1160*/  SHF.R.S32.HI R3, RZ, 0x1f, R5 ;  /* 0x0000001fff037819 */ /* 0x000fe40000011405 */
[----:B------:R-:W-:Y:S02]  /*1170*/  SEL R8, RZ, 0x4, P0 ;  /* 0x00000004ff087807 */ /* 0x000fe40000000000 */
[----:B------:R-:W-:Y:S02]  /*1180*/  LOP3.LUT R0, R0, 0x1c0, RZ, 0xc0, !PT ;  /* 0x000001c000007812 */ /* 0x000fe400078ec0ff */
[C---:B------:R-:W-:Y:S01]  /*1190*/  LOP3.LUT P0, RZ, R2.reuse, 0x2, RZ, 0xc0, !PT ;  /* 0x0000000202ff7812 */ /* 0x040fe2000780c0ff */
[----:B------:R-:W-:Y:S01]  /*11a0*/  IMAD.SHL.U32 R2, R2, 0x40, RZ ;  /* 0x0000004002027824 */ /* 0x000fe200078e00ff */
[----:B------:R-:W-:Y:S02]  /*11b0*/  LEA.HI R5, R3, R6, RZ, 0x2 ;  /* 0x0000000603057211 */ /* 0x000fe400078f10ff */
[----:B------:R-:W-:-:S02]  /*11c0*/  SHF.R.S32.HI R3, RZ, 0x3, R10 ;  /* 0x00000003ff037819 */ /* 0x000fc4000001140a */
[----:B------:R-:W-:Y:S02]  /*11d0*/  LOP3.LUT R4, R0, 0x30, R4, 0xf8, !PT ;  /* 0x0000003000047812 */ /* 0x000fe400078ef804 */
[----:B------:R-:W-:Y:S01]  /*11e0*/  SHF.R.U32.HI R7, RZ, 0x3, R0 ;  /* 0x00000003ff077819 */ /* 0x000fe20000011600 */
[----:B------:R-:W-:Y:S01]  /*11f0*/  IMAD.SHL.U32 R0, R13, 0x400, RZ ;  /* 0x000004000d007824 */ /* 0x000fe200078e00ff */
[----:B------:R-:W-:Y:S01]  /*1200*/  LOP3.LUT R5, R5, 0xfffffffc, RZ, 0xc0, !PT ;  /* 0xfffffffc05057812 */ /* 0x000fe200078ec0ff */
[C---:B------:R-:W-:Y:S01]  /*1210*/  IMAD R16, R3.reuse, 0x8, R9 ;  /* 0x0000000803107824 */ /* 0x040fe200078e0209 */
[----:B------:R-:W-:Y:S01]  /*1220*/  LOP3.LUT R2, R2, 0xc0, RZ, 0xc0, !PT ;  /* 0x000000c002027812 */ /* 0x000fe200078ec0ff */
[----:B------:R-:W-:Y:S01]  /*1230*/  IMAD R26, R26, 0x2, R0 ;  /* 0x000000021a1a7824 */ /* 0x000fe200078e0200 */
[----:B------:R-:W-:Y:S01]  /*1240*/  LOP3.LUT R4, R4, 0x8, R20, 0xf8, !PT ;  /* 0x0000000804047812 */ /* 0x000fe200078ef814 */
[----:B------:R-:W-:Y:S01]  /*1250*/  IMAD R226, R3, 0x200, R0 ;  /* 0x0000020003e27824 */ /* 0x000fe200078e0200 */
[----:B------:R-:W-:Y:S01]  /*1260*/  SHF.R.U32.HI R0, RZ, 0x3, R2 ;  /* 0x00000003ff007819 */ /* 0x000fe20000011602 */
[----:B------:R-:W-:Y:S01]  /*1270*/  IMAD.IADD R9, R6, 0x1, -R5 ;  /* 0x0000000106097824 */ /* 0x000fe200078e0a05 */
[----:B------:R-:W-:-:S02]  /*1280*/  LOP3.LUT R5, R2, 0x8, R20, 0xf8, !PT ;  /* 0x0000000802057812 */ /* 0x000fc400078ef814 */
[----:B------:R-:W-:Y:S02]  /*1290*/  SHF.R.S32.HI R2, RZ, 0x1f, R22 ;  /* 0x0000001fff027819 */ /* 0x000fe40000011416 */
[----:B------:R-:W-:Y:S01]  /*12a0*/  LOP3.LUT R221, R4, R7, RZ, 0x3c, !PT ;  /* 0x0000000704dd7212 */ /* 0x000fe200078e3cff */
[----:B------:R-:W-:Y:S01]  /*12b0*/  IMAD.SHL.U32 R4, R23, 0x10, RZ ;  /* 0x0000001017047824 */ /* 0x000fe200078e00ff */
[----:B------:R-:W-:Y:S01]  /*12c0*/  LEA.HI R3, R29, R34, RZ, 0x7 ;  /* 0x000000221d037211 */ /* 0x000fe200078f38ff */
[----:B------:R-:W-:Y:S01]  /*12d0*/  IMAD.SHL.U32 R7, R14, 0x8, RZ ;  /* 0x000000080e077824 */ /* 0x000fe200078e00ff */
[----:B------:R-:W-:Y:S01]  /*12e0*/  LOP3.LUT R6, R5, R0, RZ, 0x3c, !PT ;  /* 0x0000000005067212 */ /* 0x000fe200078e3cff */
[----:B------:R-:W-:Y:S01]  /*12f0*/  IMAD R221, R23, 0x200, R221 ;  /* 0x0000020017dd7824 */ /* 0x000fe200078e02dd */
[----:B------:R-:W-:Y:S02]  /*1300*/  LEA.HI R2, R2, R42, RZ, 0x3 ;  /* 0x0000002a02027211 */ /* 0x000fe400078f18ff */
[----:B------:R-:W-:-:S02]  /*1310*/  SHF.R.U32.HI R5, RZ, 0x4, R3 ;  /* 0x00000004ff057819 */ /* 0x000fc40000011603 */
[----:B------:R-:W-:Y:S02]  /*1320*/  LOP3.LUT R0, R4, 0x10, RZ, 0xc0, !PT ;  /* 0x0000001004007812 */ /* 0x000fe400078ec0ff */
[----:B------:R-:W-:Y:S01]  /*1330*/  LOP3.LUT R4, R2, 0xfffffff8, RZ, 0xc0, !PT ;  /* 0xfffffff802047812 */ /* 0x000fe200078ec0ff */
[----:B------:R-:W-:Y:S01]  /*1340*/  IMAD.U32 R2, R11, 0x20, R6 ;  /* 0x000000200b027824 */ /* 0x000fe200078e0006 */
[----:B------:R-:W-:Y:S02]  /*1350*/  LOP3.LUT R15, R0, 0x8, R5, 0xf8, !PT ;  /* 0x00000008000f7812 */ /* 0x000fe400078ef805 */
[----:B------:R-:W-:Y:S01]  /*1360*/  SEL R0, R231, 0xffffffe0, !P0 ;  /* 0xffffffe0e7007807 */ /* 0x000fe20004000000 */
[----:B------:R-:W-:Y:S01]  /*1370*/  IMAD.SHL.U32 R222, R2, 0x2, RZ ;  /* 0x0000000202de7824 */ /* 0x000fe200078e00ff */
[----:B------:R-:W-:Y:S01]  /*1380*/  SEL R3, RZ, 0x2, P5 ;  /* 0x00000002ff037807 */ /* 0x000fe20002800000 */
[----:B------:R-:W-:Y:S01]  /*1390*/  IMAD.IADD R11, R42, 0x1, -R4 ;  /* 0x000000012a0b7824 */ /* 0x000fe200078e0a04 */
[----:B------:R-:W-:Y:S01]  /*13a0*/  SEL R6, RZ, 0xffffffff, P3 ;  /* 0xffffffffff067807 */ /* 0x000fe20001800000 */
[----:B------:R-:W-:Y:S01]  /*13b0*/  IMAD.IADD R223, R222, 0x1, R0 ;  /* 0x00000001dedf7824 */ /* 0x000fe200078e0200 */
[----:B------:R-:W2:Y:S01]  /*13c0*/  LDSM.16.M88.4 R172, [R222+0x6080] ;  /* 0x00608000deac783b */ /* 0x000ea20000000200 */
[----:B------:R-:W-:Y:S01]  /*13d0*/  IADD3 R3, R8, R3, R30 ;  /* 0x0000000308037210 */ /* 0x000fe20007ffe01e */
[----:B------:R-:W-:Y:S01]  /*13e0*/  IMAD.SHL.U32 R4, R11, 0x40, RZ ;  /* 0x000000400b047824 */ /* 0x000fe200078e00ff */
[----:B------:R-:W-:Y:S01]  /*13f0*/  SEL R17, RZ, 0x1, P4 ;  /* 0x00000001ff117807 */ /* 0x000fe20002000000 */
[----:B------:R-:W3:Y:S01]  /*1400*/  LDSM.16.M88.4 R176, [R222+0x7080] ;  /* 0x00708000deb0783b */ /* 0x000ee20000000200 */
[----:B------:R-:W-:-:S02]  /*1410*/  LOP3.LUT P3, RZ, R3, 0x1, RZ, 0xc0, !PT ;  /* 0x0000000103ff7812 */ /* 0x000fc4000786c0ff */
[----:B------:R-:W-:Y:S01]  /*1420*/  ISETP.GE.AND P4, PT, R37, c[0x0][0x1fc], PT ;  /* 0x00007f0025007a0c */ /* 0x000fe20003f86270 */
[----:B------:R-:W4:Y:S01]  /*1430*/  LDSM.16.M88.4 R180, [R223+0x6080] ;  /* 0x00608000dfb4783b */ /* 0x000f220000000200 */
[----:B------:R-:W-:Y:S02]  /*1440*/  ISETP.GE.OR P3, PT, R42, c[0x0][0x168], !P3 ;  /* 0x00005a002a007a0c */ /* 0x000fe40005f66670 */
[----:B------:R-:W-:Y:S01]  /*1450*/  SEL R8, RZ, 0xffffffff, P5 ;  /* 0xffffffffff087807 */ /* 0x000fe20002800000 */
[----:B------:R-:W2:Y:S01]  /*1460*/  LDSM.16.M88.4 R184, [R223+0x7080] ;  /* 0x00708000dfb8783b */ /* 0x000ea20000000200 */
[----:B------:R-:W-:Y:S02]  /*1470*/  LOP3.LUT R4, R4, 0x1c0, RZ, 0xc0, !PT ;  /* 0x000001c004047812 */ /* 0x000fe400078ec0ff */
[----:B------:R-:W-:Y:S01]  /*1480*/  SEL R5, RZ, 0x4, P4 ;  /* 0x00000004ff057807 */ /* 0x000fe20002000000 */
[----:B------:R-:W2:Y:S01]  /*1490*/  LDSM.16.M88.4 R188, [R222+0x8080] ;  /* 0x00808000debc783b */ /* 0x000ea20000000200 */
[----:B------:R-:W-:-:S02]  /*14a0*/  LOP3.LUT P4, RZ, R3, 0x2, RZ, 0xc0, !PT ;  /* 0x0000000203ff7812 */ /* 0x000fc4000788c0ff */
[----:B------:R-:W-:Y:S01]  /*14b0*/  LOP3.LUT P0, RZ, R3, 0x4, RZ, 0xc0, !PT ;  /* 0x0000000403ff7812 */ /* 0x000fe2000780c0ff */
[----:B------:R-:W2:Y:S01]  /*14c0*/  LDSM.16.M88.4 R192, [R222+0x9080] ;  /* 0x00908000dec0783b */ /* 0x000ea20000000200 */
[----:B------:R-:W-:Y:S01]  /*14d0*/  LOP3.LUT R2, R27, 0xffffffe0, RZ, 0xc0, !PT ;  /* 0xffffffe01b027812 */ /* 0x000fe200078ec0ff */
[----:B------:R-:W-:Y:S01]  /*14e0*/  IMAD.SHL.U32 R3, R6, 0x2, RZ ;  /* 0x0000000206037824 */ /* 0x000fe200078e00ff */
[----:B------:R-:W-:Y:S01]  /*14f0*/  LOP3.LUT R7, R7, 0x18, RZ, 0xc0, !PT ;  /* 0x0000001807077812 */ /* 0x000fe200078ec0ff */
[----:B------:R-:W2:Y:S01]  /*1500*/  LDSM.16.M88.4 R196, [R223+0x8080] ;  /* 0x00808000dfc4783b */ /* 0x000ea20000000200 */
[----:B------:R-:W-:Y:S01]  /*1510*/  SHF.R.U32.HI R0, RZ, 0x3, R4 ;  /* 0x00000003ff007819 */ /* 0x000fe20000011604 */
[----:B------:R-:W-:Y:S01]  /*1520*/  IMAD.SHL.U32 R6, R8, 0x2, RZ ;  /* 0x0000000208067824 */ /* 0x000fe200078e00ff */
[----:B------:R-:W-:Y:S01]  /*1530*/  ISETP.GE.OR P4, PT, R42, c[0x0][0x168], !P4 ;  /* 0x00005a002a007a0c */ /* 0x000fe20006786670 */
[----:B------:R-:W2:Y:S01]  /*1540*/  LDSM.16.M88.4 R200, [R223+0x9080] ;  /* 0x00908000dfc8783b */ /* 0x000ea20000000200 */
[----:B------:R-:W-:Y:S01]  /*1550*/  LOP3.LUT R4, R0, R4, R7, 0x1e, !PT ;  /* 0x0000000400047212 */ /* 0x000fe200078e1e07 */
[----:B------:R-:W-:Y:S01]  /*1560*/  IMAD.IADD R10, R34, 0x1, -R2 ;  /* 0x00000001220a7824 */ /* 0x000fe200078e0a02 */
[----:B------:R-:W-:Y:S01]  /*1570*/  LOP3.LUT R0, R3, 0x2, R17, 0xe2, !PT ;  /* 0x0000000203007812 */ /* 0x000fe200078ee211 */
[----:B------:R-:W2:Y:S01]  /*1580*/  LDSM.16.M88.4 R204, [R222+0xa080] ;  /* 0x00a08000decc783b */ /* 0x000ea20000000200 */
[----:B------:R-:W-:Y:S01]  /*1590*/  LOP3.LUT R3, R6, 0x2, R30, 0xe2, !PT ;  /* 0x0000000206037812 */ /* 0x000fe200078ee21e */
[----:B------:R-:W-:Y:S01]  /*15a0*/  IMAD.IADD R26, R26, 0x1, R4 ;  /* 0x000000011a1a7824 */ /* 0x000fe200078e0204 */
[----:B------:R-:W-:Y:S01]  /*15b0*/  SHF.R.S32.HI R2, RZ, 0x1f, R10 ;  /* 0x0000001fff027819 */ /* 0x000fe2000001140a */
[----:B------:R-:W2:Y:S01]  /*15c0*/  LDSM.16.M88.4 R208, [R222+0xb080] ;  /* 0x00b08000ded0783b */ /* 0x000ea20000000200 */
[----:B------:R-:W-:-:S02]  /*15d0*/  ISETP.GE.OR P0, PT, R42, c[0x0][0x168], !P0 ;  /* 0x00005a002a007a0c */ /* 0x000fc40004706670 */
[----:B------:R-:W-:Y:S01]  /*15e0*/  LEA.HI R238, R2, R10, RZ, 0x2 ;  /* 0x0000000a02ee7211 */ /* 0x000fe200078f10ff */
[----:B------:R-:W2:Y:S01]  /*15f0*/  LDSM.16.M88.4 R212, [R223+0xa080] ;  /* 0x00a08000dfd4783b */ /* 0x000ea20000000200 */
[C---:B------:R-:W-:Y:S01]  /*1600*/  IMAD.SHL.U32 R2, R12.reuse, 0x40, RZ ;  /* 0x000000400c027824 */ /* 0x040fe200078e00ff */
[----:B------:R-:W-:Y:S01]  /*1610*/  LOP3.LUT P5, RZ, R12, 0x4, RZ, 0xc0, !PT ;  /* 0x000000040cff7812 */ /* 0x000fe200078ac0ff */
[----:B-1----:R-:W-:Y:S01]  /*1620*/  CS2R R42, SRZ ;  /* 0x00000000002a7805 */ /* 0x002fe2000001ff00 */
[----:B------:R-:W1:Y:S01]  /*1630*/  LDSM.16.M88.4 R216, [R223+0xb080] ;  /* 0x00b08000dfd8783b */ /* 0x000e620000000200 */
[----:B------:R-:W-:Y:S02]  /*1640*/  SHF.R.S32.HI R4, RZ, 0x2, R238 ;  /* 0x00000002ff047819 */ /* 0x000fe400000114ee */
[----:B------:R-:W-:Y:S01]  /*1650*/  LOP3.LUT R2, R2, 0x1c0, RZ, 0xc0, !PT ;  /* 0x000001c002027812 */ /* 0x000fe200078ec0ff */
[----:B------:R-:W-:Y:S01]  /*1660*/  BAR.SYNC.DEFER_BLOCKING 0x0 ;  /* 0x0000000000007b1d */ /* 0x000fe20000010000 */
[----:B------:R-:W-:-:S02]  /*1670*/  SEL R231, R231, 0xffffffe0, !P5 ;  /* 0xffffffe0e7e77807 */ /* 0x000fc40006800000 */
[----:B------:R-:W-:-:S03]  /*1680*/  SHF.R.U32.HI R8, RZ, 0x3, R2 ;  /* 0x00000003ff087819 */ /* 0x000fc60000011602 */
[----:B------:R5:W-:Y:S04]  /*1690*/  STL [R1+0x24], R3 ;  /* 0x0000240301007387 */ /* 0x000be80000100800 */
[----:B------:R-:W-:Y:S01]  /*16a0*/  @!PT LDS RZ, [RZ] ;  /* 0x00000000fffff984 */ /* 0x000fe20000000800 */
[----:B------:R-:W-:Y:S01]  /*16b0*/  @!PT LDS RZ, [RZ] ;  /* 0x00000000fffff984 */ /* 0x000fe20000000800 */
[----:B------:R-:W-:Y:S01]  /*16c0*/  @!PT LDS RZ, [RZ] ;  /* 0x00000000fffff984 */ /* 0x000fe20000000800 */
[----:B------:R1:W-:Y:S01]  /*16d0*/  LDGSTS.E.BYPASS.LTC128B.128 [R36+0x6080], [R40.64], !P3 ;  /* 0x0608000028247fae */ /* 0x0003e2000d901d52 */
[----:B------:R-:W-:-:S03]  /*16e0*/  ISETP.GT.AND P3, PT, R34, 0xf, PT ;  /* 0x0000000f2200780c */ /* 0x000fc60003f64270 */
[----:B------:R1:W-:Y:S01]  /*16f0*/  LDGSTS.E.BYPASS.LTC128B.128 [R36+0x7080], [R40.64+0x40], !P4 ;  /* 0x0708004028247fae */ /* 0x0003e2000e101d52 */
[----:B------:R-:W-:Y:S02]  /*1700*/  LOP3.LUT P4, RZ, R12, 0x2, RZ, 0xc0, !PT ;  /* 0x000000020cff7812 */ /* 0x000fe4000788c0ff */
[----:B-----5:R-:W-:Y:S01]  /*1710*/  LOP3.LUT R3, R0, R5, RZ, 0xfc, !PT ;  /* 0x0000000500037212 */ /* 0x020fe200078efcff */
[C---:B------:R-:W-:Y:S01]  /*1720*/  IMAD.SHL.U32 R5, R9.reuse, 0x40, RZ ;  /* 0x0000004009057824 */ /* 0x040fe200078e00ff */
[----:B------:R1:W-:Y:S01]  /*1730*/  LDGSTS.E.BYPASS.LTC128B.128 [R36+0x8080], [R40.64+0x80], !P0 ;  /* 0x0808008028247fae */ /* 0x0003e2000c101d52 */
[----:B------:R-:W-:Y:S02]  /*1740*/  LOP3.LUT P0, RZ, R9, 0x2, RZ, 0xc0, !PT ;  /* 0x0000000209ff7812 */ /* 0x000fe4000780c0ff */
[----:B------:R-:W-:Y:S01]  /*1750*/  SEL R232, R233, 0xfffffff0, !P4 ;  /* 0xfffffff0e9e87807 */ /* 0x000fe20006000000 */
[----:B------:R5:W-:Y:S01]  /*1760*/  STL [R1+0x20], R3 ;  /* 0x0000200301007387 */ /* 0x000be20000100800 */
[----:B------:R-:W-:Y:S01]  /*1770*/  @!P3 IMAD.SHL.U32 R0, R34, 0x10, RZ ;  /* 0x000000102200b824 */ /* 0x000fe200078e00ff */
[----:B------:R-:W-:-:S02]  /*1780*/  LOP3.LUT R5, R5, 0xc0, RZ, 0xc0, !PT ;  /* 0x000000c005057812 */ /* 0x000fc400078ec0ff */
[----:B------:R-:W-:Y:S02]  /*1790*/  SEL R233, R233, 0xfffffff0, !P0 ;  /* 0xfffffff0e9e97807 */ /* 0x000fe40004000000 */
[----:B------:R2:W-:Y:S01]  /*17a0*/  @!P3 LDGSTS.E.BYPASS.LTC128B.128 [R0+0xf080], [R24.64] ;  /* 0x0f0800001800bfae */ /* 0x0005e2000b901d52 */
[----:B------:R-:W-:-:S03]  /*17b0*/  SHF.R.U32.HI R6, RZ, 0x3, R5 ;  /* 0x00000003ff067819 */ /* 0x000fc60000011605 */
[----:B------:R-:W0:Y:S01]  /*17c0*/  LDGDEPBAR ;  /* 0x00000000000079af */ /* 0x000e220000000000 */
[----:B------:R-:W-:-:S03]  /*17d0*/  LOP3.LUT R220, R6, R5, R7, 0x1e, !PT ;  /* 0x0000000506dc7212 */ /* 0x000fc600078e1e07 */
[----:B------:R3:W-:Y:S04]  /*17e0*/  LDGSTS.E.BYPASS.LTC128B.128 [R36+0xc080], [R38.64], !P6 ;  /* 0x0c08000026247fae */ /* 0x0007e8000f101d52 */
[----:B------:R3:W-:Y:S01]  /*17f0*/  LDGSTS.E.BYPASS.LTC128B.128 [R36+0xd080], [R38.64+0x40], !P1 ;  /* 0x0d08004026247fae */ /* 0x0007e2000c901d52 */
[----:B------:R-:W-:-:S03]  /*1800*/  PLOP3.LUT P1, PT, PT, PT, UP0, 0x80, 0x0 ;  /* 0x000000000000781c */ /* 0x000fc60003f2f008 */
[----:B------:R3:W-:Y:S01]  /*1810*/  LDGSTS.E.BYPASS.LTC128B.128 [R36+0xe080], [R38.64+0x80], !P2 ;  /* 0x0e08008026247fae */ /* 0x0007e2000d101d52 */
[----:B-1----:R-:W-:Y:S01]  /*1820*/  CS2R R40, SRZ ;  /* 0x0000000000287805 */ /* 0x002fe2000001ff00 */
[----:B-----5:R-:W-:-:S05]  /*1830*/  IMAD.SHL.U32 R3, R23, 0x8, RZ ;  /* 0x0000000817037824 */ /* 0x020fca00078e00ff */
[----:B------:R-:W-:Y:S01]  /*1840*/  LOP3.LUT R3, R3, 0x8, RZ, 0xc0, !PT ;  /* 0x0000000803037812 */ /* 0x000fe200078ec0ff */
[----:B--2---:R-:W-:-:S03]  /*1850*/  IMAD.SHL.U32 R0, R16, 0x20, RZ ;  /* 0x0000002010007824 */ /* 0x004fc600078e00ff */
[--C-:B------:R-:W-:Y:S01]  /*1860*/  LOP3.LUT R8, R8, R2, R3.reuse, 0x1e, !PT ;  /* 0x0000000208087212 */ /* 0x100fe200078e1e03 */
[C---:B------:R-:W-:Y:S01]  /*1870*/  IMAD R2, R13.reuse, 0x10, R4 ;  /* 0x000000100d027824 */ /* 0x040fe200078e0204 */
[----:B------:R-:W-:Y:S01]  /*1880*/  LOP3.LUT R3, R6, R5, R3, 0x1e, !PT ;  /* 0x0000000506037212 */ /* 0x000fe200078e1e03 */
[----:B------:R-:W-:Y:S02]  /*1890*/  IMAD R4, R13, 0x200, R0 ;  /* 0x000002000d047824 */ /* 0x000fe400078e0200 */
[----:B------:R-:W-:Y:S01]  /*18a0*/  IMAD.IADD R226, R226, 0x1, R8 ;  /* 0x00000001e2e27824 */ /* 0x000fe200078e0208 */
[----:B------:R1:W-:Y:S01]  /*18b0*/  STL [R1+0x10], R2 ;  /* 0x0000100201007387 */ /* 0x0003e20000100800 */
[----:B------:R-:W-:Y:S02]  /*18c0*/  IMAD.IADD R230, R4, 0x1, R3 ;  /* 0x0000000104e67824 */ /* 0x000fe400078e0203 */
[----:B------:R-:W-:Y:S02]  /*18d0*/  @!P3 IMAD.SHL.U32 R3, R34, 0x10, RZ ;  /* 0x000000102203b824 */ /* 0x000fe400078e00ff */
[----:B------:R-:W-:-:S03]  /*18e0*/  IMAD.IADD R220, R0, 0x1, R220 ;  /* 0x0000000100dc7824 */ /* 0x000fc600078e02dc */
[----:B------:R2:W-:Y:S01]  /*18f0*/  @!P3 LDGSTS.E.BYPASS.LTC128B.128 [R3+0xf280], [R18.64] ;  /* 0x0f2800001203bfae */ /* 0x0005e2000b901d52 */
[----:B---3--:R-:W-:Y:S01]  /*1900*/  CS2R R38, SRZ ;  /* 0x0000000000267805 */ /* 0x008fe2000001ff00 */
[----:B------:R-:W-:Y:S02]  /*1910*/  CS2R R36, SRZ ;  /* 0x0000000000247805 */ /* 0x000fe4000001ff00 */
[----:B------:R-:W0:Y:S04]  /*1920*/  LDGDEPBAR ;  /* 0x00000000000079af */ /* 0x000e280000000000 */
[----:B------:R-:W0:Y:S01]  /*1930*/  LDGDEPBAR ;  /* 0x00000000000079af */ /* 0x000e220000000000 */
[----:B-1----:R-:W-:-:S05]  /*1940*/  LOP3.LUT R2, R6, R15, R5, 0x1e, !PT ;  /* 0x0000000f06027212 */ /* 0x002fca00078e1e05 */
[----:B------:R-:W-:Y:S01]  /*1950*/  IMAD.IADD R229, R0, 0x1, R2 ;  /* 0x0000000100e57824 */ /* 0x000fe200078e0202 */
[----:B------:R-:W-:Y:S05]  /*1960*/  @!P1 BRA `(.L_x_22) ;  /* 0x0000413000009947 */ /* 0x000fea0003800000 */
[----:B----4-:R-:W-:Y:S01]  /*1970*/  SHF.R.S32.HI R0, RZ, 0x1f, R14 ;  /* 0x0000001fff007819 */ /* 0x010fe2000001140e */
[----:B------:R-:W-:Y:S01]  /*1980*/  IMAD R5, R33, c[0x0][0x238], RZ ;  /* 0x00008e0021057a24 */ /* 0x000fe200078e02ff */
[----:B------:R-:W-:Y:S01]  /*1990*/  LOP3.LUT P0, RZ, R11, 0x4, RZ, 0xc0, !PT ;  /* 0x000000040bff7812 */ /* 0x000fe2000780c0ff */
[----:B------:R-:W-:Y:S01]  /*19a0*/  IMAD.SHL.U32 R235, R26, 0x2, RZ ;  /* 0x000000021aeb7824 */ /* 0x000fe200078e00ff */
[--C-:B------:R-:W-:Y:S01]  /*19b0*/  SHF.R.S32.HI R35, RZ, 0x1f, R34.reuse ;  /* 0x0000001fff237819 */ /* 0x100fe20000011422 */
[----:B------:R-:W-:Y:S01]  /*19c0*/  IMAD R5, R32, c[0x0][0x23c], R5 ;  /* 0x00008f0020057a24 */ /* 0x000fe200078e0205 */
[----:B------:R-:W-:Y:S01]  /*19d0*/  LEA.HI R0, R0, R14, RZ, 0x2 ;  /* 0x0000000e00007211 */ /* 0x000fe200078f10ff */
[----:B------:R-:W-:Y:S01]  /*19e0*/  ULDC.64 UR4, c[0x0][0x240] ;  /* 0x0000900000047ab9 */ /* 0x000fe20000000a00 */
[C---:B------:R-:W-:Y:S01]  /*19f0*/  IADD3 R236, R235.reuse, 0xf4c0, RZ ;  /* 0x0000f4c0ebec7810 */ /* 0x040fe20007ffe0ff */
[----:B--2---:R-:W-:Y:S01]  /*1a00*/  IMAD.WIDE.U32 R2, R32, c[0x0][0x238], R34 ;  /* 0x00008e0020027a25 */ /* 0x004fe200078e0022 */
[----:B------:R-:W-:Y:S01]  /*1a10*/  LOP3.LUT R4, R0, 0xfffffffc, RZ, 0xc0, !PT ;  /* 0xfffffffc00047812 */ /* 0x000fe200078ec0ff */
[----:B------:R-:W-:Y:S01]  /*1a20*/  UIMAD UR4, UR6, UR4, URZ ;  /* 0x00000004060472a4 */ /* 0x000fe2000f8e023f */
[----:B------:R-:W-:Y:S01]  /*1a30*/  IADD3 R0, R235, 0xf480, RZ ;  /* 0x0000f480eb007810 */ /* 0x000fe20007ffe0ff */
[----:B------:R1:W-:Y:S01]  /*1a40*/  STL [R1+0x2c], R35 ;  /* 0x00002c2301007387 */ /* 0x0003e20000100800 */
[----:B------:R-:W-:Y:S01]  /*1a50*/  IADD3 R3, R3, R5, RZ ;  /* 0x0000000503037210 */ /* 0x000fe20007ffe0ff */
[----:B------:R-:W-:Y:S01]  /*1a60*/  UIMAD UR5, UR15, UR5, UR4 ;  /* 0x000000050f0572a4 */ /* 0x000fe2000f8e0204 */
[----:B------:R-:W-:Y:S01]  /*1a70*/  @P0 IADD3 R236, R0, -0x40, RZ ;  /* 0xffffffc000ec0810 */ /* 0x000fe20007ffe0ff */
[----:B------:R-:W-:Y:S01]  /*1a80*/  IMAD.U32 R0, RZ, RZ, UR15 ;  /* 0x0000000fff007e24 */ /* 0x000fe2000f8e00ff */
[----:B------:R-:W-:Y:S01]  /*1a90*/  LEA R226, R226, 0x13480, 0x1 ;  /* 0x00013480e2e27811 */ /* 0x000fe200078e08ff */
[----:B------:R-:W-:Y:S01]  /*1aa0*/  UIADD3 UR7, UR7, 0x3f, URZ ;  /* 0x0000003f07077890 */ /* 0x000fe2000fffe03f */
[----:B------:R-:W-:Y:S01]  /*1ab0*/  LOP3.LUT R238, R238, 0xfffffffc, RZ, 0xc0, !PT ;  /* 0xfffffffceeee7812 */ /* 0x000fe200078ec0ff */
[----:B------:R-:W-:Y:S01]  /*1ac0*/  IMAD.WIDE.U32 R6, R0, c[0x0][0x240], R2 ;  /* 0x0000900000067a25 */ /* 0x000fe200078e0002 */
[----:B------:R-:W-:Y:S01]  /*1ad0*/  SHF.L.U32 R225, R230, 0x1, RZ ;  /* 0x00000001e6e17819 */ /* 0x000fe200000006ff */
[----:B------:R-:W-:Y:S01]  /*1ae0*/  USHF.R.S32.HI UR6, URZ, 0x1f, UR7 ;  /* 0x0000001f3f067899 */ /* 0x000fe20008011407 */
[----:B------:R-:W-:Y:S01]  /*1af0*/  LEA R220, R220, 0x80, 0x1 ;  /* 0x00000080dcdc7811 */ /* 0x000fe200078e08ff */
[----:B------:R-:W-:Y:S01]  /*1b00*/  IMAD.IADD R4, R14, 0x1, -R4 ;  /* 0x000000010e047824 */ /* 0x000fe200078e0a04 */
[----:B------:R-:W-:Y:S01]  /*1b10*/  IADD3 R0, R7, UR5, RZ ;  /* 0x0000000507007c10 */ /* 0x000fe2000fffe0ff */
[----:B------:R1:W-:Y:S01]  /*1b20*/  STL.64 [R1+0x48], R6 ;  /* 0x0000480601007387 */ /* 0x0003e20000100a00 */
[----:B------:R-:W-:Y:S01]  /*1b30*/  IMAD R228, R232, 0x2, R226 ;  /* 0x00000002e8e47824 */ /* 0x000fe200078e02e2 */
[----:B------:R-:W-:Y:S01]  /*1b40*/  IADD3 R225, R225, 0xc080, RZ ;  /* 0x0000c080e1e17810 */ /* 0x000fe20007ffe0ff */
[----:B------:R-:W-:Y:S01]  /*1b50*/  IMAD.IADD R238, R10, 0x1, -R238 ;  /* 0x000000010aee7824 */ /* 0x000fe200078e0aee */
[----:B------:R1:W-:Y:S01]  /*1b60*/  STL [R1+0x44], R0 ;  /* 0x0000440001007387 */ /* 0x0003e20000100800 */
[----:B------:R-:W-:Y:S01]  /*1b70*/  IMAD R4, R4, -0x8, R31 ;  /* 0xfffffff804047824 */ /* 0x000fe200078e021f */
[----:B------:R-:W-:Y:S01]  /*1b80*/  ULEA.HI UR6, UR6, UR7, URZ, 0x6 ;  /* 0x0000000706067291 */ /* 0x000fe2000f8f303f */
[----:B------:R-:W-:Y:S01]  /*1b90*/  IMAD R227, R231, 0x2, R226 ;  /* 0x00000002e7e37824 */ /* 0x000fe200078e02e2 */
[----:B------:R-:W-:Y:S01]  /*1ba0*/  CS2R R130, SRZ ;  /* 0x0000000000827805 */ /* 0x000fe2000001ff00 */
[----:B------:R-:W-:Y:S01]  /*1bb0*/  IMAD R238, R238, -0x2, R4 ;  /* 0xfffffffeeeee7824 */ /* 0x000fe200078e0204 */
[----:B------:R-:W-:Y:S01]  /*1bc0*/  CS2R R128, SRZ ;  /* 0x0000000000807805 */ /* 0x000fe2000001ff00 */
[----:B------:R-:W-:Y:S01]  /*1bd0*/  IMAD.SHL.U32 R221, R221, 0x2, RZ ;  /* 0x00000002dddd7824 */ /* 0x000fe200078e00ff */
        /* <DEDUP_REMOVED lines=46> */
[----:B------:R-:W-:Y:S01]  /*1ec0*/  LEA R225, R233, R225, 0x1 ;  /* 0x000000e1e9e17211 */ /* 0x000fe200078e08ff */
[----:B------:R-:W-:Y:S01]  /*1ed0*/  IMAD R232, R232, 0x2, R227 ;  /* 0x00000002e8e87824 */ /* 0x000fe200078e02e3 */
[----:B------:R-:W-:Y:S01]  /*1ee0*/  LEA R231, R231, R228, 0x1 ;  /* 0x000000e4e7e77211 */ /* 0x000fe200078e08ff */
[----:B------:R-:W-:-:S02]  /*1ef0*/  ULDC UR9, c[0x0][0x278] ;  /* 0x00009e0000097ab9 */ /* 0x000fc40000000800 */
[----:B------:R-:W-:Y:S02]  /*1f00*/  ULDC UR8, c[0x0][0x290] ;  /* 0x0000a40000087ab9 */ /* 0x000fe40000000800 */
[----:B------:R-:W-:Y:S02]  /*1f10*/  UMOV UR4, URZ ;  /* 0x0000003f00047c82 */ /* 0x000fe40008000000 */
[----:B------:R-:W-:Y:S02]  /*1f20*/  UMOV UR16, 0x1 ;  /* 0x0000000100107882 */ /* 0x000fe40000000000 */
[----:B------:R-:W-:Y:S02]  /*1f30*/  UMOV UR11, URZ ;  /* 0x0000003f000b7c82 */ /* 0x000fe40008000000 */
[----:B------:R-:W-:Y:S02]  /*1f40*/  ULDC UR10, c[0x0][0x168] ;  /* 0x00005a00000a7ab9 */ /* 0x000fe40000000800 */
[----:B------:R-:W-:-:S02]  /*1f50*/  UIMAD UR9, UR15, UR9, URZ ;  /* 0x000000090f0972a4 */ /* 0x000fc4000f8e023f */
[----:B------:R-:W-:Y:S02]  /*1f60*/  UIMAD UR8, UR15, UR8, URZ ;  /* 0x000000080f0872a4 */ /* 0x000fe4000f8e023f */
[----:B------:R-:W-:Y:S02]  /*1f70*/  USHF.R.S32.HI UR14, URZ, 0x6, UR6 ;  /* 0x000000063f0e7899 */ /* 0x000fe40008011406 */
[----:B------:R-:W-:Y:S02]  /*1f80*/  ULDC UR5, c[0x0][0x168] ;  /* 0x00005a0000057ab9 */ /* 0x000fe40000000800 */
[C---:B-1----:R-:W-:Y:S02]  /*1f90*/  IADD3 R234, R230.reuse, R233, RZ ;  /* 0x000000e9e6ea7210 */ /* 0x042fe40007ffe0ff */
[----:B------:R-:W-:-:S06]  /*1fa0*/  SHF.L.U32 R224, R230, 0x1, RZ ;  /* 0x00000001e6e07819 */ /* 0x000fcc00000006ff */
.L_x_25:
[----:B------:R-:W-:Y:S04]  /*1fb0*/  DEPBAR.LE SB0, 0x1 ;  /* 0x000080400000791a */ /* 0x000fe80000000000 */
[----:B------:R-:W-:Y:S01]  /*1fc0*/  BAR.SYNC.DEFER_BLOCKING 0x0 ;  /* 0x0000000000007b1d */ /* 0x000fe20000010000 */
[----:B------:R-:W-:Y:S01]  /*1fd0*/  MOV R0, UR4 ;  /* 0x0000000400007c02 */ /* 0x000fe20008000f00 */
        /* <DEDUP_REMOVED lines=13> */
[----:B------:R-:W1:Y:S08]  /*20b0*/  LDSM.16.M88.4 R32, [R0+0x6080] ;  /* 0x006080000020783b */ /* 0x000e700000000200 */
[----:B------:R-:W2:Y:S08]  /*20c0*/  LDSM.16.M88.4 R28, [R0+0x6880] ;  /* 0x00688000001c783b */ /* 0x000eb00000000200 */
[----:B------:R-:W3:Y:S08]  /*20d0*/  LDSM.16.M88.4 R132, [R222+0x1080] ;  /* 0x00108000de84783b */ /* 0x000ef00000000200 */
[----:B------:R-:W-:Y:S08]  /*20e0*/  LDSM.16.M88.4 R140, [R223+0x80] ;  /* 0x00008000df8c783b */ /* 0x000ff00000000200 */
[----:B------:R-:W4:Y:S01]  /*20f0*/  LDSM.16.M88.4 R136, [R3+0x6080] ;  /* 0x006080000388783b */ /* 0x000f220000000200 */
[-C--:B-1----:R-:W-:Y:S07]  /*2100*/  HMMA.16816.F32.BF16 R4, R32, R16.reuse, RZ ;  /* 0x000000102004723c */ /* 0x082fee00000418ff */
[----:B------:R-:W1:Y:S01]  /*2110*/  LDSM.16.M88.4 R144, [R3+0x6880] ;  /* 0x006880000390783b */ /* 0x000e620000000200 */
[C---:B--2---:R-:W-:Y:S07]  /*2120*/  HMMA.16816.F32.BF16 R8, R28.reuse, R16, RZ ;  /* 0x000000101c08723c */ /* 0x044fee00000418ff */
[----:B------:R-:W2:Y:S01]  /*2130*/  LDSM.16.M88.4 R148, [R223+0x1080] ;  /* 0x00108000df94783b */ /* 0x000ea20000000200 */
[-C--:B------:R-:W-:Y:S07]  /*2140*/  HMMA.16816.F32.BF16 R12, R28, R18.reuse, RZ ;  /* 0x000000121c0c723c */ /* 0x080fee00000418ff */
[----:B------:R-:W-:Y:S01]  /*2150*/  LDSM.16.M88.4 R152, [R222+0x2080] ;  /* 0x00208000de98783b */ /* 0x000fe20000000200 */
[C---:B------:R-:W-:Y:S07]  /*2160*/  HMMA.16816.F32.BF16 R16, R32.reuse, R18, RZ ;  /* 0x000000122010723c */ /* 0x040fee00000418ff */
[----:B------:R-:W-:Y:S01]  /*2170*/  LDSM.16.M88.4 R156, [R0+0x7880] ;  /* 0x00788000009c783b */ /* 0x000fe20000000200 */
[-C--:B---3--:R-:W-:Y:S07]  /*2180*/  HMMA.16816.F32.BF16 R20, R32, R132.reuse, RZ ;  /* 0x000000842014723c */ /* 0x088fee00000418ff */
[----:B------:R-:W-:Y:S01]  /*2190*/  LDSM.16.M88.4 R164, [R223+0x2080] ;  /* 0x00208000dfa4783b */ /* 0x000fe20000000200 */
[C---:B------:R-:W-:Y:S07]  /*21a0*/  HMMA.16816.F32.BF16 R24, R28.reuse, R132, RZ ;  /* 0x000000841c18723c */ /* 0x040fee00000418ff */
[----:B------:R-:W-:Y:S01]  /*21b0*/  LDSM.16.M88.4 R160, [R2+0x7080] ;  /* 0x0070800002a0783b */ /* 0x000fe20000000200 */
[-C--:B------:R-:W-:Y:S07]  /*21c0*/  HMMA.16816.F32.BF16 R28, R28, R134.reuse, RZ ;  /* 0x000000861c1c723c */ /* 0x080fee00000418ff */
[----:B------:R-:W-:Y:S01]  /*21d0*/  LDSM.16.M88.4 R168, [R223+0x4080] ;  /* 0x00408000dfa8783b */ /* 0x000fe20000000200 */
[----:B------:R-:W-:Y:S07]  /*21e0*/  HMMA.16816.F32.BF16 R32, R32, R134, RZ ;  /* 0x000000862020723c */ /* 0x000fee00000418ff */
[----:B------:R-:W3:Y:S01]  /*21f0*/  LDSM.16.M88.4 R132, [R0+0x7080] ;  /* 0x007080000084783b */ /* 0x000ee20000000200 */
[-C--:B----4-:R-:W-:Y:S08]  /*2200*/  HMMA.16816.F32.BF16 R4, R136, R140.reuse, R4 ;  /* 0x0000008c8804723c */ /* 0x090ff00000041804 */
[C---:B-1----:R-:W-:Y:S08]  /*2210*/  HMMA.16816.F32.BF16 R8, R144.reuse, R140, R8 ;  /* 0x0000008c9008723c */ /* 0x042ff00000041808 */
[-C--:B------:R-:W-:Y:S08]  /*2220*/  HMMA.16816.F32.BF16 R12, R144, R142.reuse, R12 ;  /* 0x0000008e900c723c */ /* 0x080ff0000004180c */
[C---:B------:R-:W-:Y:S01]  /*2230*/  HMMA.16816.F32.BF16 R16, R136.reuse, R142, R16 ;  /* 0x0000008e8810723c */ /* 0x040fe20000041810 */
[----:B------:R-:W1:Y:S07]  /*2240*/  LDSM.16.M88.4 R140, [R222+0x3080] ;  /* 0x00308000de8c783b */ /* 0x000e6e0000000200 */
[-C--:B--2---:R-:W-:Y:S08]  /*2250*/  HMMA.16816.F32.BF16 R20, R136, R148.reuse, R20 ;  /* 0x000000948814723c */ /* 0x084ff00000041814 */
[C---:B------:R-:W-:Y:S08]  /*2260*/  HMMA.16816.F32.BF16 R24, R144.reuse, R148, R24 ;  /* 0x000000949018723c */ /* 0x040ff00000041818 */
[-C--:B------:R-:W-:Y:S01]  /*2270*/  HMMA.16816.F32.BF16 R28, R144, R150.reuse, R28 ;  /* 0x00000096901c723c */ /* 0x080fe2000004181c */
[----:B------:R-:W2:Y:S07]  /*2280*/  LDSM.16.M88.4 R144, [R3+0x7880] ;  /* 0x007880000390783b */ /* 0x000eae0000000200 */
[----:B------:R-:W-:Y:S01]  /*2290*/  HMMA.16816.F32.BF16 R32, R136, R150, R32 ;  /* 0x000000968820723c */ /* 0x000fe20000041820 */
[----:B------:R-:W4:Y:S07]  /*22a0*/  LDSM.16.M88.4 R136, [R223+0x3080] ;  /* 0x00308000df88783b */ /* 0x000f2e0000000200 */
[-C--:B---3--:R-:W-:Y:S01]  /*22b0*/  HMMA.16816.F32.BF16 R4, R132, R152.reuse, R4 ;  /* 0x000000988404723c */ /* 0x088fe20000041804 */
[----:B------:R-:W-:Y:S07]  /*22c0*/  LDSM.16.M88.4 R148, [R0+0x8080] ;  /* 0x008080000094783b */ /* 0x000fee0000000200 */
[C---:B------:R-:W-:Y:S08]  /*22d0*/  HMMA.16816.F32.BF16 R8, R156.reuse, R152, R8 ;  /* 0x000000989c08723c */ /* 0x040ff00000041808 */
[-C--:B------:R-:W-:Y:S08]  /*22e0*/  HMMA.16816.F32.BF16 R12, R156, R154.reuse, R12 ;  /* 0x0000009a9c0c723c */ /* 0x080ff0000004180c */
[C---:B------:R-:W-:Y:S01]  /*22f0*/  HMMA.16816.F32.BF16 R16, R132.reuse, R154, R16 ;  /* 0x0000009a8410723c */ /* 0x040fe20000041810 */
[----:B------:R-:W3:Y:S07]  /*2300*/  LDSM.16.M88.4 R152, [R222+0x4080] ;  /* 0x00408000de98783b */ /* 0x000eee0000000200 */
[-C--:B-1----:R-:W-:Y:S08]  /*2310*/  HMMA.16816.F32.BF16 R20, R132, R140.reuse, R20 ;  /* 0x0000008c8414723c */ /* 0x082ff00000041814 */
[C---:B------:R-:W-:Y:S08]  /*2320*/  HMMA.16816.F32.BF16 R24, R156.reuse, R140, R24 ;  /* 0x0000008c9c18723c */ /* 0x040ff00000041818 */
[-C--:B------:R-:W-:Y:S01]  /*2330*/  HMMA.16816.F32.BF16 R28, R156, R142.reuse, R28 ;  /* 0x0000008e9c1c723c */ /* 0x080fe2000004181c */
[----:B------:R-:W-:Y:S07]  /*2340*/  LDSM.16.M88.4 R156, [R2+0x8080] ;  /* 0x00808000029c783b */ /* 0x000fee0000000200 */
[----:B------:R-:W-:Y:S01]  /*2350*/  HMMA.16816.F32.BF16 R32, R132, R142, R32 ;  /* 0x0000008e8420723c */ /* 0x000fe20000041820 */
[----:B------:R-:W1:Y:S07]  /*2360*/  LDSM.16.M88.4 R132, [R0+0x8880] ;  /* 0x008880000084783b */ /* 0x000e6e0000000200 */
[-C--:B------:R-:W-:Y:S01]  /*2370*/  HMMA.16816.F32.BF16 R4, R160, R164.reuse, R4 ;  /* 0x000000a4a004723c */ /* 0x080fe20000041804 */
[----:B------:R-:W5:Y:S07]  /*2380*/  LDSM.16.M88.4 R140, [R222+0x5080] ;  /* 0x00508000de8c783b */ /* 0x000f6e0000000200 */
[C---:B--2---:R-:W-:Y:S08]  /*2390*/  HMMA.16816.F32.BF16 R8, R144.reuse, R164, R8 ;  /* 0x000000a49008723c */ /* 0x044ff00000041808 */
[-C--:B------:R-:W-:Y:S08]  /*23a0*/  HMMA.16816.F32.BF16 R12, R144, R166.reuse, R12 ;  /* 0x000000a6900c723c */ /* 0x080ff0000004180c */
[C---:B------:R-:W-:Y:S08]  /*23b0*/  HMMA.16816.F32.BF16 R16, R160.reuse, R166, R16 ;  /* 0x000000a6a010723c */ /* 0x040ff00000041810 */
[-C--:B----4-:R-:W-:Y:S08]  /*23c0*/  HMMA.16816.F32.BF16 R20, R160, R136.reuse, R20 ;  /* 0x00000088a014723c */ /* 0x090ff00000041814 */
[C---:B------:R-:W-:Y:S08]  /*23d0*/  HMMA.16816.F32.BF16 R24, R144.reuse, R136, R24 ;  /* 0x000000889018723c */ /* 0x040ff00000041818 */
[-C--:B------:R-:W-:Y:S08]  /*23e0*/  HMMA.16816.F32.BF16 R28, R144, R138.reuse, R28 ;  /* 0x0000008a901c723c */ /* 0x080ff0000004181c */
[----:B------:R-:W-:Y:S01]  /*23f0*/  HMMA.16816.F32.BF16 R32, R160, R138, R32 ;  /* 0x0000008aa020723c */ /* 0x000fe20000041820 */
[----:B------:R-:W2:Y:S07]  /*2400*/  LDSM.16.M88.4 R136, [R3+0x8880] ;  /* 0x008880000388783b */ /* 0x000eae0000000200 */
[-C--:B---3--:R-:W-:Y:S08]  /*2410*/  HMMA.16816.F32.BF16 R4, R148, R152.reuse, R4 ;  /* 0x000000989404723c */ /* 0x088ff00000041804 */
[C---:B-1----:R-:W-:Y:S08]  /*2420*/  HMMA.16816.F32.BF16 R8, R132.reuse, R152, R8 ;  /* 0x000000988408723c */ /* 0x042ff00000041808 */
[-C--:B------:R-:W-:Y:S08]  /*2430*/  HMMA.16816.F32.BF16 R12, R132, R154.reuse, R12 ;  /* 0x0000009a840c723c */ /* 0x080ff0000004180c */
[C---:B------:R-:W-:Y:S08]  /*2440*/  HMMA.16816.F32.BF16 R16, R148.reuse, R154, R16 ;  /* 0x0000009a9410723c */ /* 0x040ff00000041810 */
[-C--:B-----5:R-:W-:Y:S08]  /*2450*/  HMMA.16816.F32.BF16 R20, R148, R140.reuse, R20 ;  /* 0x0000008c9414723c */ /* 0x0a0ff00000041814 */
[C---:B------:R-:W-:Y:S08]  /*2460*/  HMMA.16816.F32.BF16 R24, R132.reuse, R140, R24 ;  /* 0x0000008c8418723c */ /* 0x040ff00000041818 */
[-C--:B------:R-:W-:Y:S08]  /*2470*/  HMMA.16816.F32.BF16 R28, R132, R142.reuse, R28 ;  /* 0x0000008e841c723c */ /* 0x080ff0000004181c */
[----:B------:R-:W-:Y:S08]  /*2480*/  HMMA.16816.F32.BF16 R32, R148, R142, R32 ;  /* 0x0000008e9420723c */ /* 0x000ff00000041820 */
[-C--:B------:R-:W-:Y:S08]  /*2490*/  HMMA.16816.F32.BF16 R4, R156, R168.reuse, R4 ;  /* 0x000000a89c04723c */ /* 0x080ff00000041804 */
[C---:B--2---:R-:W-:Y:S08]  /*24a0*/  HMMA.16816.F32.BF16 R8, R136.reuse, R168, R8 ;  /* 0x000000a88808723c */ /* 0x044ff00000041808 */
[-C--:B------:R-:W-:Y:S08]  /*24b0*/  HMMA.16816.F32.BF16 R12, R136, R170.reuse, R12 ;  /* 0x000000aa880c723c */ /* 0x080ff0000004180c */
[----:B------:R-:W-:Y:S01]  /*24c0*/  FMUL.FTZ R4, R4, c[0x0][0x2b4] ;  /* 0x0000ad0004047a20 */ /* 0x000fe20000410000 */
[C---:B------:R-:W-:Y:S03]  /*24d0*/  HMMA.16816.F32.BF16 R16, R156.reuse, R170, R16 ;  /* 0x000000aa9c10723c */ /* 0x040fe60000041810 */
[----:B------:R-:W-:Y:S01]  /*24e0*/  MUFU.TANH R152, R4 ;  /* 0x0000000400987308 */ /* 0x000fe20000002400 */
[----:B------:R-:W-:Y:S02]  /*24f0*/  FMUL.FTZ R5, R5, c[0x0][0x2b4] ;  /* 0x0000ad0005057a20 */ /* 0x000fe40000410000 */
[----:B------:R-:W-:Y:S02]  /*2500*/  FMUL.FTZ R6, R6, c[0x0][0x2b4] ;  /* 0x0000ad0006067a20 */ /* 0x000fe40000410000 */
[----:B------:R-:W-:Y:S04]  /*2510*/  FMUL.FTZ R7, R7, c[0x0][0x2b4] ;  /* 0x0000ad0007077a20 */ /* 0x000fe80000410000 */
[----:B------:R-:W-:Y:S01]  /*2520*/  FMUL.FTZ R9, R9, c[0x0][0x2b4] ;  /* 0x0000ad0009097a20 */ /* 0x000fe20000410000 */
[----:B------:R-:W-:Y:S01]  /*2530*/  MUFU.TANH R154, R5 ;  /* 0x00000005009a7308 */ /* 0x000fe20000002400 */
[----:B------:R-:W-:Y:S02]  /*2540*/  FMUL.FTZ R8, R8, c[0x0][0x2b4] ;  /* 0x0000ad0008087a20 */ /* 0x000fe40000410000 */
[----:B------:R-:W-:Y:S02]  /*2550*/  FMUL.FTZ R10, R10, c[0x0][0x2b4] ;  /* 0x0000ad000a0a7a20 */ /* 0x000fe40000410000 */
[----:B------:R-:W-:Y:S02]  /*2560*/  FMUL.FTZ R11, R11, c[0x0][0x2b4] ;  /* 0x0000ad000b0b7a20 */ /* 0x000fe40000410000 */
[----:B------:R-:W-:Y:S02]  /*2570*/  FMUL.FTZ R12, R12, c[0x0][0x2b4] ;  /* 0x0000ad000c0c7a20 */ /* 0x000fe40000410000 */
[----:B------:R-:W-:Y:S01]  /*2580*/  FMUL.FTZ R13, R13, c[0x0][0x2b4] ;  /* 0x0000ad000d0d7a20 */ /* 0x000fe20000410000 */
[----:B------:R-:W-:Y:S01]  /*2590*/  MUFU.TANH R246, R6 ;  /* 0x0000000600f67308 */ /* 0x000fe20000002400 */
[----:B------:R-:W-:Y:S02]  /*25a0*/  FMUL.FTZ R14, R14, c[0x0][0x2b4] ;  /* 0x0000ad000e0e7a20 */ /* 0x000fe40000410000 */
[----:B------:R-:W-:Y:S02]  /*25b0*/  FMUL.FTZ R15, R15, c[0x0][0x2b4] ;  /* 0x0000ad000f0f7a20 */ /* 0x000fe40000410000 */
[----:B------:R-:W-:Y:S02]  /*25c0*/  FMUL.FTZ R16, R16, c[0x0][0x2b4] ;  /* 0x0000ad0010107a20 */ /* 0x000fe40000410000 */
[----:B------:R-:W-:Y:S02]  /*25d0*/  FMUL.FTZ R17, R17, c[0x0][0x2b4] ;  /* 0x0000ad0011117a20 */ /* 0x000fe40000410000 */
[----:B------:R-:W-:Y:S01]  /*25e0*/  FMUL.FTZ R18, R18, c[0x0][0x2b4] ;  /* 0x0000ad0012127a20 */ /* 0x000fe20000410000 */
[----:B------:R1:W-:Y:S01]  /*25f0*/  MUFU.TANH R248, R7 ;  /* 0x0000000700f87308 */ /* 0x0003e20000002400 */
[----:B------:R-:W-:Y:S09]  /*2600*/  FMUL.FTZ R19, R19, c[0x0][0x2b4] ;  /* 0x0000ad0013137a20 */ /* 0x000ff20000410000 */
[----:B------:R-:W-:Y:S10]  /*2610*/  MUFU.TANH R165, R8 ;  /* 0x0000000800a57308 */ /* 0x000ff40000002400 */
[----:B------:R-:W2:Y:S01]  /*2620*/  MUFU.TANH R0, R9 ;  /* 0x0000000900007308 */ /* 0x000ea20000002400 */
[----:B-1----:R-:W1:Y:S09]  /*2630*/  LDSM.16.M88.4 R4, [R223+0x5080] ;  /* 0x00508000df04783b */ /* 0x002e720000000200 */
[----:B------:R-:W-:Y:S10]  /*2640*/  MUFU.TANH R168, R10 ;  /* 0x0000000a00a87308 */ /* 0x000ff40000002400 */
[----:B------:R-:W-:Y:S01]  /*2650*/  MUFU.TANH R145, R11 ;  /* 0x0000000b00917308 */ /* 0x000fe20000002400 */
[----:B--2---:R2:W-:Y:S09]  /*2660*/  STL [R1+0x4], R0 ;  /* 0x0000040001007387 */ /* 0x0045f20000100800 */
[----:B------:R-:W-:Y:S10]  /*2670*/  MUFU.TANH R252, R12 ;  /* 0x0000000c00fc7308 */ /* 0x000ff40000002400 */
[----:B------:R-:W-:Y:S01]  /*2680*/  MUFU.TANH R251, R13 ;  /* 0x0000000d00fb7308 */ /* 0x000fe20000002400 */
[-C--:B-1----:R-:W-:Y:S01]  /*2690*/  HMMA.16816.F32.BF16 R20, R156, R4.reuse, R20 ;  /* 0x000000049c14723c */ /* 0x082fe20000041814 */
[----:B--2---:R-:W-:Y:S08]  /*26a0*/  MOV R0, UR4 ;  /* 0x0000000400007c02 */ /* 0x004ff00008000f00 */
[----:B------:R-:W-:Y:S01]  /*26b0*/  MUFU.TANH R169, R14 ;  /* 0x0000000e00a97308 */ /* 0x000fe20000002400 */
[C---:B------:R-:W-:Y:S09]  /*26c0*/  HMMA.16816.F32.BF16 R24, R136.reuse, R4, R24 ;  /* 0x000000048818723c */ /* 0x040ff20000041818 */
[----:B------:R-:W-:Y:S01]  /*26d0*/  MUFU.TANH R166, R15 ;  /* 0x0000000f00a67308 */ /* 0x000fe20000002400 */
[-C--:B------:R-:W-:Y:S04]  /*26e0*/  HMMA.16816.F32.BF16 R28, R136, R6.reuse, R28 ;  /* 0x00000006881c723c */ /* 0x080fe8000004181c */
[----:B------:R-:W-:Y:S04]  /*26f0*/  FMUL.FTZ R20, R20, c[0x0][0x2b4] ;  /* 0x0000ad0014147a20 */ /* 0x000fe80000410000 */
[----:B------:R-:W-:Y:S01]  /*2700*/  HMMA.16816.F32.BF16 R32, R156, R6, R32 ;  /* 0x000000069c20723c */ /* 0x000fe20000041820 */
[----:B------:R-:W-:Y:S01]  /*2710*/  MUFU.TANH R163, R16 ;  /* 0x0000001000a37308 */ /* 0x000fe20000002400 */
[----:B------:R-:W2:Y:S02]  /*2720*/  LDL R159, [R1+0x10] ;  /* 0x00001000019f7983 */ /* 0x000ea40000100800 */
[----:B------:R-:W-:Y:S02]  /*2730*/  FMUL.FTZ R21, R21, c[0x0][0x2b4] ;  /* 0x0000ad0015157a20 */ /* 0x000fe40000410000 */
[----:B------:R-:W-:Y:S02]  /*2740*/  FMUL.FTZ R22, R22, c[0x0][0x2b4] ;  /* 0x0000ad0016167a20 */ /* 0x000fe40000410000 */
[----:B------:R-:W-:Y:S03]  /*2750*/  FMUL.FTZ R23, R23, c[0x0][0x2b4] ;  /* 0x0000ad0017177a20 */ /* 0x000fe60000410000 */
        /* <DEDUP_REMOVED lines=14> */
[----:B------:R-:W-:Y:S07]  /*2840*/  FMUL.FTZ R35, R35, c[0x0][0x2b4] ;  /* 0x0000ad0023237a20 */ /* 0x000fee0000410000 */
[----:B------:R-:W-:Y:S10]  /*2850*/  MUFU.TANH R245, R29 ;  /* 0x0000001d00f57308 */ /* 0x000ff40000002400 */
[----:B------:R-:W-:Y:S10]  /*2860*/  MUFU.TANH R244, R19 ;  /* 0x0000001300f47308 */ /* 0x000ff40000002400 */
[----:B------:R-:W-:Y:S10]  /*2870*/  MUFU.TANH R171, R30 ;  /* 0x0000001e00ab7308 */ /* 0x000ff40000002400 */
[----:B------:R-:W-:Y:S10]  /*2880*/  MUFU.TANH R161, R20 ;  /* 0x0000001400a17308 */ /* 0x000ff40000002400 */
[----:B------:R-:W1:Y:S10]  /*2890*/  MUFU.TANH R2, R31 ;  /* 0x0000001f00027308 */ /* 0x000e740000002400 */
[----:B------:R3:W4:Y:S10]  /*28a0*/  MUFU.TANH R160, R21 ;  /* 0x0000001500a07308 */ /* 0x0007340000002400 */
[----:B------:R3:W2:Y:S01]  /*28b0*/  MUFU.TANH R242, R22 ;  /* 0x0000001600f27308 */ /* 0x0006a20000002400 */
[----:B-1----:R3:W-:Y:S09]  /*28c0*/  STL [R1], R2 ;  /* 0x0000000201007387 */ /* 0x0027f20000100800 */
[----:B------:R3:W1:Y:S10]  /*28d0*/  MUFU.TANH R243, R23 ;  /* 0x0000001700f37308 */ /* 0x0006740000002400 */
        /* <DEDUP_REMOVED lines=8> */
[----:B--2---:R-:W-:Y:S05]  /*2960*/  LEA R0, R0, R159, 0x6 ;  /* 0x0000009f00007211 */ /* 0x004fea00078e30ff */
[----:B------:R3:W2:Y:S04]  /*2970*/  LDS R148, [R0.X4+0xf080] ;  /* 0x00f0800000947984 */ /* 0x0006a80000004800 */
[----:B------:R3:W1:Y:S04]  /*2980*/  LDS R151, [R0.X4+0xf0a0] ;  /* 0x00f0a00000977984 */ /* 0x0006680000004800 */
[----:B------:R3:W1:Y:S04]  /*2990*/  LDS R150, [R0.X4+0xf100] ;  /* 0x00f1000000967984 */ /* 0x0006680000004800 */
[----:B------:R3:W1:Y:S01]  /*29a0*/  LDS R149, [R0.X4+0xf120] ;  /* 0x00f1200000957984 */ /* 0x0006620000004800 */
[----:B------:R-:W-:Y:S04]  /*29b0*/  DEPBAR.LE SB0, 0x0 ;  /* 0x000080000000791a */ /* 0x000fe80000000000 */
[----:B------:R-:W-:Y:S08]  /*29c0*/  BAR.SYNC.DEFER_BLOCKING 0x0 ;  /* 0x0000000000007b1d */ /* 0x000ff00000010000 */
[----:B------:R3:W1:Y:S08]  /*29d0*/  LDSM.16.M88.4 R132, [R224+0xc080] ;  /* 0x00c08000e084783b */ /* 0x0006700000000200 */
[----:B------:R3:W1:Y:S08]  /*29e0*/  LDSM.16.M88.4 R28, [R224+0xc880] ;  /* 0x00c88000e01c783b */ /* 0x0006700000000200 */
[----:B------:R3:W1:Y:S08]  /*29f0*/  LDSM.16.M88.4 R136, [R225] ;  /* 0x00000000e188783b */ /* 0x0006700000000200 */
[----:B------:R3:W1:Y:S01]  /*2a00*/  LDSM.16.M88.4 R140, [R225+0x800] ;  /* 0x00080000e18c783b */ /* 0x0006620000000200 */
[----:B------:R-:W-:-:S05]  /*2a10*/  @P0 BRA `(.L_x_23) ;  /* 0x0000033000000947 */ /* 0x000fca0003800000 */
[----:B--2-4-:R-:W2:Y:S01]  /*2a20*/  LDL.64 R146, [R1+0x18] ;  /* 0x0000180001927983 */ /* 0x014ea20000100a00 */
[----:B------:R-:W-:Y:S02]  /*2a30*/  ULDC.64 UR6, c[0x0][0x178] ;  /* 0x00005e0000067ab9 */ /* 0x000fe40000000a00 */
[----:B------:R-:W-:Y:S01]  /*2a40*/  USHF.R.S32.HI UR17, URZ, 0x1f, UR20 ;  /* 0x0000001f3f117899 */ /* 0x000fe20008011414 */
[----:B------:R-:W4:Y:S01]  /*2a50*/  LDL R7, [R1+0x24] ;  /* 0x0000240001077983 */ /* 0x000f220000100800 */
[----:B------:R-:W-:Y:S02]  /*2a60*/  UIMAD.WIDE.U32 UR22, UR20, UR6, URZ ;  /* 0x00000006141672a5 */ /* 0x000fe4000f8e003f */
[----:B------:R-:W-:Y:S01]  /*2a70*/  UIMAD UR17, UR17, UR6, URZ ;  /* 0x00000006111172a4 */ /* 0x000fe2000f8e023f */
[----:B------:R-:W5:Y:S03]  /*2a80*/  LDL.64 R10, [R1+0x8] ;  /* 0x00000800010a7983 */ /* 0x000f660000100a00 */
[----:B------:R-:W-:Y:S01]  /*2a90*/  UIMAD UR17, UR20, UR7, UR17 ;  /* 0x00000007141172a4 */ /* 0x000fe2000f8e0211 */
[----:B---3--:R-:W3:Y:S01]  /*2aa0*/  LDL R9, [R1+0x14] ;  /* 0x0000140001097983 */ /* 0x008ee20000100800 */
[----:B------:R-:W-:Y:S02]  /*2ab0*/  UIMAD UR20, UR20, -0x40, UR10 ;  /* 0xffffffc0141478a4 */ /* 0x000fe4000f8e020a */
[----:B------:R-:W-:Y:S01]  /*2ac0*/  UIADD3 UR17, UR23, UR17, URZ ;  /* 0x0000001117117290 */ /* 0x000fe2000fffe03f */
[----:B------:R-:W3:Y:S04]  /*2ad0*/  LDL R8, [R1+0x40] ;  /* 0x0000400001087983 */ /* 0x000ee80000100800 */
[----:B------:R-:W3:Y:S04]  /*2ae0*/  LDL.64 R12, [R1+0x38] ;  /* 0x00003800010c7983 */ /* 0x000ee80000100a00 */
[----:B------:R-:W1:Y:S01]  /*2af0*/  @!P3 S2R R0, SR_CTAID.Y ;  /* 0x000000000000b919 */ /* 0x000e620000002600 */
[----:B--2---:R-:W-:Y:S01]  /*2b00*/  @!P3 IMAD.MOV.U32 R2, RZ, RZ, R146 ;  /* 0x000000ffff02b224 */ /* 0x004fe200078e0092 */
[----:B-1----:R-:W-:Y:S01]  /*2b10*/  @!P3 SHF.R.S32.HI R4, RZ, 0x1f, R0 ;  /* 0x0000001fff04b819 */ /* 0x002fe20000011400 */
[----:B------:R-:W-:Y:S01]  /*2b20*/  @!P3 IMAD.MOV.U32 R3, RZ, RZ, R147 ;  /* 0x000000ffff03b224 */ /* 0x000fe200078e0093 */
[C---:B----4-:R-:W-:Y:S03]  /*2b30*/  LOP3.LUT P5, RZ, R7.reuse, 0x1, RZ, 0xc0, !PT ;  /* 0x0000000107ff7812 */ /* 0x050fe600078ac0ff */
[----:B------:R-:W-:Y:S01]  /*2b40*/  @!P3 IMAD.WIDE.U32 R2, R0, c[0x0][0x270], R2 ;  /* 0x00009c000002ba25 */ /* 0x000fe200078e0002 */
[----:B------:R-:W-:Y:S02]  /*2b50*/  LOP3.LUT P4, RZ, R7, 0x2, RZ, 0xc0, !PT ;  /* 0x0000000207ff7812 */ /* 0x000fe4000788c0ff */
[----:B-----5:R-:W-:Y:S01]  /*2b60*/  ISETP.GE.OR P5, PT, R10, UR20, !P5 ;  /* 0x000000140a007c0c */ /* 0x020fe2000efa6670 */
[----:B------:R-:W-:Y:S01]  /*2b70*/  @!P3 IMAD R4, R4, c[0x0][0x270], RZ ;  /* 0x00009c000404ba24 */ /* 0x000fe200078e02ff */
[C---:B------:R-:W-:Y:S01]  /*2b80*/  ISETP.GE.OR P4, PT, R10.reuse, UR20, !P4 ;  /* 0x000000140a007c0c */ /* 0x040fe2000e786670 */
[----:B------:R-:W-:Y:S01]  /*2b90*/  IMAD.U32 R7, RZ, RZ, UR16 ;  /* 0x00000010ff077e24 */ /* 0x000fe2000f8e00ff */
[----:B------:R-:W-:Y:S01]  /*2ba0*/  ISETP.LT.AND P2, PT, R10, UR20, PT ;  /* 0x000000140a007c0c */ /* 0x000fe2000bf41270 */
[----:B------:R-:W-:Y:S01]  /*2bb0*/  @!P3 IMAD R0, R0, c[0x0][0x274], R4 ;  /* 0x00009d000000ba24 */ /* 0x000fe200078e0204 */
[----:B------:R-:W-:Y:S01]  /*2bc0*/  @!P3 IADD3 R5, P0, R2, UR9, RZ ;  /* 0x000000090205bc10 */ /* 0x000fe2000ff1e0ff */
[----:B------:R-:W-:Y:S01]  /*2bd0*/  IMAD.U32 R2, RZ, RZ, UR22 ;  /* 0x00000016ff027e24 */ /* 0x000fe2000f8e00ff */
[----:B---3--:R-:W-:Y:S01]  /*2be0*/  ISETP.GE.OR P2, PT, R8, c[0x0][0x16c], !P2 ;  /* 0x00005b0008007a0c */ /* 0x008fe20005746670 */
[----:B------:R-:W-:Y:S01]  /*2bf0*/  IMAD.U32 R10, RZ, RZ, UR22 ;  /* 0x00000016ff0a7e24 */ /* 0x000fe2000f8e00ff */
[----:B------:R-:W-:Y:S01]  /*2c00*/  @!P3 IADD3.X R6, R3, UR12, R0, P0, !PT ;  /* 0x0000000c0306bc10 */ /* 0x000fe200087fe400 */
[----:B------:R-:W-:Y:S01]  /*2c10*/  IMAD.U32 R3, RZ, RZ, UR11 ;  /* 0x0000000bff037e24 */ /* 0x000fe2000f8e00ff */
[----:B------:R-:W-:Y:S01]  /*2c20*/  IADD3 R0, R9, 0x6080, RZ ;  /* 0x0000608009007810 */ /* 0x000fe20007ffe0ff */
[----:B------:R-:W-:Y:S01]  /*2c30*/  IMAD.U32 R8, RZ, RZ, UR17 ;  /* 0x00000011ff087e24 */ /* 0x000fe2000f8e00ff */
[----:B------:R-:W-:Y:S01]  /*2c40*/  LEA R2, P1, R2, R12, 0x7 ;  /* 0x0000000c02027211 */ /* 0x000fe200078238ff */
[----:B------:R-:W-:Y:S01]  /*2c50*/  IMAD.U32 R9, RZ, RZ, UR16 ;  /* 0x00000010ff097e24 */ /* 0x000fe2000f8e00ff */
[----:B------:R-:W-:Y:S01]  /*2c60*/  @!P3 LEA R4, P0, R5, c[0x0][0x258], 0x2 ;  /* 0x000096000504ba11 */ /* 0x000fe200078010ff */
[----:B------:R-:W-:Y:S02]  /*2c70*/  @!P3 IMAD R7, R7, 0x40, R146 ;  /* 0x000000400707b824 */ /* 0x000fe400078e0292 */
[----:B------:R-:W-:Y:S01]  /*2c80*/  IMAD R0, R9, 0x3000, R0 ;  /* 0x0000300009007824 */ /* 0x000fe200078e0200 */
[----:B------:R-:W-:Y:S02]  /*2c90*/  @!P3 LEA.HI.X R5, R5, c[0x0][0x25c], R6, 0x2, P0 ;  /* 0x000097000505ba11 */ /* 0x000fe400000f1406 */
[----:B------:R-:W-:Y:S02]  /*2ca0*/  @!P3 LEA R6, R3, 0x40, 0x6 ;  /* 0x000000400306b811 */ /* 0x000fe400078e30ff */
[----:B------:R-:W-:Y:S03]  /*2cb0*/  LEA.HI.X R3, R10, R13, R8, 0x7, P1 ;  /* 0x0000000d0a037211 */ /* 0x000fe600008f3c08 */
[----:B------:R-:W-:Y:S02]  /*2cc0*/  @!P3 IMAD.WIDE R4, R6, 0x4, R4 ;  /* 0x000000040604b825 */ /* 0x000fe400078e0204 */
[----:B------:R-:W-:Y:S01]  /*2cd0*/  @!PT LDS RZ, [RZ] ;  /* 0x00000000fffff984 */ /* 0x000fe20000000800 */
[----:B------:R-:W-:Y:S01]  /*2ce0*/  @!PT LDS RZ, [RZ] ;  /* 0x00000000fffff984 */ /* 0x000fe20000000800 */
[----:B------:R-:W-:Y:S01]  /*2cf0*/  @!PT LDS RZ, [RZ] ;  /* 0x00000000fffff984 */ /* 0x000fe20000000800 */
[----:B------:R1:W-:Y:S02]  /*2d00*/  LDGSTS.E.BYPASS.LTC128B.128 [R0], [R2.64], !P5 ;  /* 0x0000000002007fae */ /* 0x0003e4000e901d52 */
[----:B------:R-:W-:Y:S02]  /*2d10*/  @!P3 IMAD.SHL.U32 R6, R7, 0x4, RZ ;  /* 0x000000040706b824 */ /* 0x000fe400078e00ff */
[----:B------:R1:W-:Y:S04]  /*2d20*/  LDGSTS.E.BYPASS.LTC128B.128 [R0+0x1000], [R2.64+0x40], !P4 ;  /* 0x0100004002007fae */ /* 0x0003e8000e101d52 */
[----:B------:R1:W-:Y:S04]  /*2d30*/  LDGSTS.E.BYPASS.LTC128B.128 [R0+0x2000], [R2.64+0x80], !P2 ;  /* 0x0200008002007fae */ /* 0x0003e8000d101d52 */
[----:B------:R1:W-:Y:S02]  /*2d40*/  @!P3 LDGSTS.E.BYPASS.LTC128B.128 [R6+0xf080], [R4.64] ;  /* 0x0f0800000406bfae */ /* 0x0003e4000b901d52 */
.L_x_23:
[-C--:B-12-4-:R-:W-:Y:S01]  /*2d50*/  HMMA.16816.F32.BF16 R4, R132, R172.reuse, RZ ;  /* 0x000000ac8404723c */ /* 0x096fe200000418ff */
[----:B---3--:R-:W-:Y:S01]  /*2d60*/  LDS R0, [R159.X4+0xf280] ;  /* 0x00f280009f007984 */ /* 0x008fe20000004800 */
[----:B------:R-:W-:Y:S01]  /*2d70*/  UIADD3 UR17, UR11, 0x1, URZ ;  /* 0x000000010b117890 */ /* 0x000fe2000fffe03f */
[C---:B------:R-:W-:Y:S02]  /*2d80*/  ISETP.GT.AND P0, PT, R238.reuse, 0x1, PT ;  /* 0x00000001ee00780c */ /* 0x040fe40003f04270 */
[----:B------:R1:W-:Y:S01]  /*2d90*/  STL [R1+0x54], R85 ;  /* 0x0000545501007387 */ /* 0x0003e20000100800 */
[----:B------:R-:W-:Y:S02]  /*2da0*/  MOV R170, R145 ;  /* 0x0000009100aa7202 */ /* 0x000fe40000000f00 */
[C---:B------:R-:W-:Y:S01]  /*2db0*/  HMMA.16816.F32.BF16 R8, R28.reuse, R172, RZ ;  /* 0x000000ac1c08723c */ /* 0x040fe200000418ff */
[----:B------:R-:W0:Y:S01]  /*2dc0*/  LDGDEPBAR ;  /* 0x00000000000079af */ /* 0x000e220000000000 */
[----:B------:R-:W-:Y:S02]  /*2dd0*/  ISETP.GT.AND P1, PT, R238, RZ, PT ;  /* 0x000000ffee00720c */ /* 0x000fe40003f24270 */
[----:B------:R-:W-:Y:S02]  /*2de0*/  MOV R3, R144 ;  /* 0x0000009000037202 */ /* 0x000fe40000000f00 */
[----:B------:R-:W-:Y:S02]  /*2df0*/  FSEL R164, R168, -INF , P1 ;  /* 0xff800000a8a47808 */ /* 0x000fe40000800000 */
[-C--:B------:R-:W-:Y:S01]  /*2e00*/  HMMA.16816.F32.BF16 R12, R28, R174.reuse, RZ ;  /* 0x000000ae1c0c723c */ /* 0x080fe200000418ff */
[----:B------:R-:W-:Y:S01]  /*2e10*/  LDSM.16.M88.4 R144, [R224+0xd880] ;  /* 0x00d88000e090783b */ /* 0x000fe20000000200 */
[C---:B------:R-:W-:Y:S02]  /*2e20*/  ISETP.GT.AND P6, PT, R238.reuse, 0x20, PT ;  /* 0x00000020ee00780c */ /* 0x040fe40003fc4270 */
[----:B------:R-:W-:Y:S02]  /*2e30*/  MOV R156, R165 ;  /* 0x000000a5009c7202 */ /* 0x000fe40000000f00 */
[----:B------:R-:W-:Y:S02]  /*2e40*/  FSEL R2, R163, -INF , P6 ;  /* 0xff800000a3027808 */ /* 0x000fe40003000000 */
[C---:B------:R-:W-:Y:S02]  /*2e50*/  HMMA.16816.F32.BF16 R16, R132.reuse, R174, RZ ;  /* 0x000000ae8410723c */ /* 0x040fe400000418ff */
[----:B------:R-:W-:Y:S02]  /*2e60*/  ISETP.GT.AND P2, PT, R238, 0x41, PT ;  /* 0x00000041ee00780c */ /* 0x000fe40003f44270 */
[----:B------:R-:W-:Y:S01]  /*2e70*/  FSEL R165, R170, -INF , P0 ;  /* 0xff800000aaa57808 */ /* 0x000fe20000000000 */
[----:B-1----:R-:W2:Y:S01]  /*2e80*/  LDL.LU R85, [R1+0x4] ;  /* 0x0000040001557983 */ /* 0x002ea20000300800 */
[C---:B------:R-:W-:Y:S02]  /*2e90*/  ISETP.GT.AND P5, PT, R238.reuse, 0x21, PT ;  /* 0x00000021ee00780c */ /* 0x040fe40003fa4270 */
[-C--:B------:R-:W-:Y:S01]  /*2ea0*/  HMMA.16816.F32.BF16 R20, R132, R176.reuse, RZ ;  /* 0x000000b08414723c */ /* 0x080fe200000418ff */
[----:B------:R-:W-:Y:S01]  /*2eb0*/  ISETP.GT.AND P4, PT, R238, 0x40, PT ;  /* 0x00000040ee00780c */ /* 0x000fe20003f84270 */
[----:B------:R1:W-:Y:S02]  /*2ec0*/  STL [R1+0x50], R84 ;  /* 0x0000505401007387 */ /* 0x0003e40000100800 */
[----:B------:R-:W-:Y:S04]  /*2ed0*/  FSEL R157, R156, -INF , P1 ;  /* 0xff8000009c9d7808 */ /* 0x000fe80000800000 */
[C---:B------:R-:W-:Y:S08]  /*2ee0*/  HMMA.16816.F32.BF16 R24, R28.reuse, R176, RZ ;  /* 0x000000b01c18723c */ /* 0x040ff000000418ff */
[-C--:B------:R-:W-:Y:S08]  /*2ef0*/  HMMA.16816.F32.BF16 R28, R28, R178.reuse, RZ ;  /* 0x000000b21c1c723c */ /* 0x080ff000000418ff */
[----:B------:R-:W-:Y:S01]  /*2f00*/  HMMA.16816.F32.BF16 R32, R132, R178, RZ ;  /* 0x000000b28420723c */ /* 0x000fe200000418ff */
[----:B------:R-:W3:Y:S07]  /*2f10*/  LDSM.16.M88.4 R132, [R224+0xd080] ;  /* 0x00d08000e084783b */ /* 0x000eee0000000200 */
[-C--:B------:R-:W-:Y:S01]  /*2f20*/  HMMA.16816.F32.BF16 R4, R136, R180.reuse, R4 ;  /* 0x000000b48804723c */ /* 0x080fe20000041804 */
[----:B-1----:R-:W4:Y:S07]  /*2f30*/  LDL.LU R84, [R1] ;  /* 0x0000000001547983 */ /* 0x002f2e0000300800 */
[C---:B------:R-:W-:Y:S08]  /*2f40*/  HMMA.16816.F32.BF16 R8, R140.reuse, R180, R8 ;  /* 0x000000b48c08723c */ /* 0x040ff00000041808 */
[-C--:B------:R-:W-:Y:S08]  /*2f50*/  HMMA.16816.F32.BF16 R12, R140, R182.reuse, R12 ;  /* 0x000000b68c0c723c */ /* 0x080ff0000004180c */
[C---:B------:R-:W-:Y:S08]  /*2f60*/  HMMA.16816.F32.BF16 R16, R136.reuse, R182, R16 ;  /* 0x000000b68810723c */ /* 0x040ff00000041810 */
[-C--:B------:R-:W-:Y:S08]  /*2f70*/  HMMA.16816.F32.BF16 R20, R136, R184.reuse, R20 ;  /* 0x000000b88814723c */ /* 0x080ff00000041814 */
[C---:B------:R-:W-:Y:S08]  /*2f80*/  HMMA.16816.F32.BF16 R24, R140.reuse, R184, R24 ;  /* 0x000000b88c18723c */ /* 0x040ff00000041818 */
[-C--:B------:R-:W-:Y:S01]  /*2f90*/  HMMA.16816.F32.BF16 R28, R140, R186.reuse, R28 ;  /* 0x000000ba8c1c723c */ /* 0x080fe2000004181c */
[----:B------:R-:W-:Y:S07]  /*2fa0*/  LDSM.16.M88.4 R140, [R225+0x1800] ;  /* 0x00180000e18c783b */ /* 0x000fee0000000200 */
[----:B------:R-:W-:Y:S01]  /*2fb0*/  HMMA.16816.F32.BF16 R32, R136, R186, R32 ;  /* 0x000000ba8820723c */ /* 0x000fe20000041820 */
[----:B------:R-:W1:Y:S07]  /*2fc0*/  LDSM.16.M88.4 R136, [R225+0x1000] ;  /* 0x00100000e188783b */ /* 0x000e6e0000000200 */
[-C--:B---3--:R-:W-:Y:S08]  /*2fd0*/  HMMA.16816.F32.BF16 R4, R132, R188.reuse, R4 ;  /* 0x000000bc8404723c */ /* 0x088ff00000041804 */
        /* <DEDUP_REMOVED lines=8> */
[----:B------:R-:W3:Y:S07]  /*3060*/  LDSM.16.M88.4 R132, [R224+0xe080] ;  /* 0x00e08000e084783b */ /* 0x000eee0000000200 */
[-C--:B-1----:R-:W-:Y:S08]  /*3070*/  HMMA.16816.F32.BF16 R4, R136, R196.reuse, R4 ;  /* 0x000000c48804723c */ /* 0x082ff00000041804 */
        /* <DEDUP_REMOVED lines=15> */
[-C--:B------:R-:W-:Y:S07]  /*3170*/  HMMA.16816.F32.BF16 R28, R144, R210.reuse, R28 ;  /* 0x000000d2901c723c */ /* 0x080fee000004181c */
[----:B------:R-:W-:Y:S01]  /*3180*/  FSEL R144, R154, -INF , P0 ;  /* 0xff8000009a907808 */ /* 0x000fe20000000000 */
[----:B------:R-:W-:Y:S04]  /*3190*/  HMMA.16816.F32.BF16 R32, R132, R210, R32 ;  /* 0x000000d28420723c */ /* 0x000fe80000041820 */
[--C-:B------:R-:W-:Y:S01]  /*31a0*/  FFMA.FTZ R144, R144, c[0x0][0x29c], -R148.reuse ;  /* 0x0000a70090907a23 */ /* 0x100fe20000010894 */
[----:B------:R-:W-:Y:S02]  /*31b0*/  FSEL R147, R246, -INF , P1 ;  /* 0xff800000f6937808 */ /* 0x000fe40000800000 */
[C---:B------:R-:W-:Y:S01]  /*31c0*/  FFMA.FTZ R133, -R152.reuse, R152, 1 ;  /* 0x3f80000098857423 */ /* 0x040fe20000010198 */
[-C--:B-1----:R-:W-:Y:S02]  /*31d0*/  HMMA.16816.F32.BF16 R4, R136, R212.reuse, R4 ;  /* 0x000000d48804723c */ /* 0x082fe40000041804 */
[----:B------:R-:W-:Y:S03]  /*31e0*/  MUFU.EX2 R144, R144 ;  /* 0x0000009000907308 */ /* 0x000fe60000000800 */
[----:B------:R-:W-:Y:S02]  /*31f0*/  FSEL R145, R152, -INF , P1 ;  /* 0xff80000098917808 */ /* 0x000fe40000800000 */
[----:B------:R-:W-:Y:S01]  /*3200*/  ISETP.GT.AND P1, PT, R238, 0x60, PT ;  /* 0x00000060ee00780c */ /* 0x000fe20003f24270 */
[C---:B------:R-:W-:Y:S04]  /*3210*/  HMMA.16816.F32.BF16 R8, R140.reuse, R212, R8 ;  /* 0x000000d48c08723c */ /* 0x040fe80000041808 */
[----:B--2---:R-:W-:Y:S01]  /*3220*/  FSEL R153, R85, -INF , P0 ;  /* 0xff80000055997808 */ /* 0x004fe20000000000 */
[----:B------:R-:W-:Y:S01]  /*3230*/  FFMA.FTZ R145, R145, c[0x0][0x29c], -R148 ;  /* 0x0000a70091917a23 */ /* 0x000fe20000010894 */
[----:B------:R-:W-:Y:S02]  /*3240*/  MOV R152, R3 ;  /* 0x0000000300987202 */ /* 0x000fe40000000f00 */
[-C--:B------:R-:W-:Y:S03]  /*3250*/  HMMA.16816.F32.BF16 R12, R140, R214.reuse, R12 ;  /* 0x000000d68c0c723c */ /* 0x080fe6000004180c */
[----:B------:R-:W1:Y:S01]  /*3260*/  MUFU.EX2 R145, R145 ;  /* 0x0000009100917308 */ /* 0x000e620000000800 */
[----:B------:R-:W-:Y:S04]  /*3270*/  FSEL R3, R160, -INF , P2 ;  /* 0xff800000a0037808 */ /* 0x000fe80001000000 */
[C---:B------:R-:W-:Y:S04]  /*3280*/  HMMA.16816.F32.BF16 R16, R136.reuse, R214, R16 ;  /* 0x000000d68810723c */ /* 0x040fe80000041810 */
[----:B------:R-:W-:Y:S02]  /*3290*/  FADD.FTZ R4, R4, -R0 ;  /* 0x8000000004047221 */ /* 0x000fe40000010000 */
[--C-:B------:R-:W-:Y:S01]  /*32a0*/  FFMA.FTZ R135, R3, c[0x0][0x29c], -R148.reuse ;  /* 0x0000a70003877a23 */ /* 0x100fe20000010894 */
[----:B------:R-:W-:Y:S01]  /*32b0*/  FSEL R3, R242, -INF , P4 ;  /* 0xff800000f2037808 */ /* 0x000fe20002000000 */
[-C--:B------:R-:W-:Y:S04]  /*32c0*/  HMMA.16816.F32.BF16 R20, R136, R216.reuse, R20 ;  /* 0x000000d88814723c */ /* 0x080fe80000041814 */
[----:B------:R-:W2:Y:S04]  /*32d0*/  MUFU.EX2 R135, R135 ;  /* 0x0000008700877308 */ /* 0x000ea80000000800 */
[C---:B------:R-:W-:Y:S04]  /*32e0*/  HMMA.16816.F32.BF16 R24, R140.reuse, R216, R24 ;  /* 0x000000d88c18723c */ /* 0x040fe80000041818 */
[----:B-1----:R-:W-:Y:S04]  /*32f0*/  FMUL.FTZ R4, R145, R4 ;  /* 0x0000000491047220 */ /* 0x002fe80000410000 */
[-C--:B------:R-:W-:Y:S07]  /*3300*/  HMMA.16816.F32.BF16 R28, R140, R218.reuse, R28 ;  /* 0x000000da8c1c723c */ /* 0x080fee000004181c */
[----:B------:R-:W-:Y:S01]  /*3310*/  FSEL R143, R248, -INF , P0 ;  /* 0xff800000f88f7808 */ /* 0x000fe20000000000 */
[----:B------:R-:W-:Y:S04]  /*3320*/  HMMA.16816.F32.BF16 R32, R136, R218, R32 ;  /* 0x000000da8820723c */ /* 0x000fe80000041820 */
[----:B------:R-:W-:Y:S01]  /*3330*/  ISETP.GT.AND P0, PT, R238, 0x61, PT ;  /* 0x00000061ee00780c */ /* 0x000fe20003f04270 */
[--C-:B------:R-:W-:Y:S01]  /*3340*/  FFMA.FTZ R142, R2, c[0x0][0x29c], -R148.reuse ;  /* 0x0000a700028e7a23 */ /* 0x100fe20000010894 */
[----:B------:R-:W-:Y:S01]  /*3350*/  FSEL R140, R161, -INF , P4 ;  /* 0xff800000a18c7808 */ /* 0x000fe20002000000 */
[--C-:B------:R-:W-:Y:S01]  /*3360*/  FFMA.FTZ R158, R143, c[0x0][0x29c], -R151.reuse ;  /* 0x0000a7008f9e7a23 */ /* 0x100fe20000010897 */
[----:B------:R-:W-:Y:S03]  /*3370*/  FSEL R2, R167, -INF , P1 ;  /* 0xff800000a7027808 */ /* 0x000fe60000800000 */
[----:B------:R-:W1:Y:S01]  /*3380*/  MUFU.EX2 R142, R142 ;  /* 0x0000008e008e7308 */ /* 0x000e620000000800 */
[----:B------:R-:W-:Y:S01]  /*3390*/  FSEL R141, R162, -INF , P5 ;  /* 0xff800000a28d7808 */ /* 0x000fe20002800000 */
[--C-:B------:R-:W-:Y:S01]  /*33a0*/  FFMA.FTZ R140, R140, c[0x0][0x29c], -R148.reuse ;  /* 0x0000a7008c8c7a23 */ /* 0x100fe20000010894 */
[----:B------:R-:W-:Y:S01]  /*33b0*/  FSEL R132, R237, -INF , P0 ;  /* 0xff800000ed847808 */ /* 0x000fe20000000000 */
[--C-:B------:R-:W-:Y:S01]  /*33c0*/  FFMA.FTZ R146, R2, c[0x0][0x29c], -R148.reuse ;  /* 0x0000a70002927a23 */ /* 0x100fe20000010894 */
[----:B------:R-:W-:Y:S01]  /*33d0*/  MOV R138, R168 ;  /* 0x000000a8008a7202 */ /* 0x000fe20000000f00 */
[----:B------:R-:W-:Y:S01]  /*33e0*/  FMUL.FTZ R168, R4, R133 ;  /* 0x0000008504a87220 */ /* 0x000fe20000410000 */
[----:B------:R-:W-:Y:S01]  /*33f0*/  FSEL R136, R240, -INF , P1 ;  /* 0xff800000f0887808 */ /* 0x000fe20000800000 */
[--C-:B------:R-:W-:Y:S01]  /*3400*/  FFMA.FTZ R141, R141, c[0x0][0x29c], -R148.reuse ;  /* 0x0000a7008d8d7a23 */ /* 0x100fe20000010894 */
[----:B------:R-:W-:Y:S01]  /*3410*/  FSEL R134, R239, -INF , P0 ;  /* 0xff800000ef867808 */ /* 0x000fe20000000000 */
[----:B------:R-:W-:Y:S01]  /*3420*/  FFMA.FTZ R148, R132, c[0x0][0x29c], -R148 ;  /* 0x0000a70084947a23 */ /* 0x000fe20000010894 */
[----:B------:R-:W-:Y:S01]  /*3430*/  FSEL R132, R241, -INF , P6 ;  /* 0xff800000f1847808 */ /* 0x000fe20003000000 */
[--C-:B------:R-:W-:Y:S01]  /*3440*/  FADD.FTZ R2, R5, -R0.reuse ;  /* 0x8000000005027221 */ /* 0x100fe20000010000 */
[----:B------:R-:W-:Y:S01]  /*3450*/  FSEL R4, R244, -INF , P5 ;  /* 0xff800000f4047808 */ /* 0x000fe20002800000 */
[----:B------:R-:W-:Y:S01]  /*3460*/  FFMA.FTZ R133, -R154, R154, 1 ;  /* 0x3f8000009a857423 */ /* 0x000fe2000001019a */
[----:B------:R-:W-:Y:S01]  /*3470*/  FSEL R137, R243, -INF , P2 ;  /* 0xff800000f3897808 */ /* 0x000fe20001000000 */
        /* <DEDUP_REMOVED lines=9> */
[----:B------:R-:W3:Y:S01]  /*3510*/  MUFU.EX2 R141, R141 ;  /* 0x0000008d008d7308 */ /* 0x000ee20000000800 */
[--C-:B------:R-:W-:Y:S01]  /*3520*/  FFMA.FTZ R152, R137, c[0x0][0x29c], -R151.reuse ;  /* 0x0000a70089987a23 */ /* 0x100fe20000010897 */
[----:B------:R-:W-:Y:S01]  /*3530*/  MOV R4, R166 ;  /* 0x000000a600047202 */ /* 0x000fe20000000f00 */
[----:B------:R-:W-:Y:S02]  /*3540*/  FFMA.FTZ R151, R134, c[0x0][0x29c], -R151 ;  /* 0x0000a70086977a23 */ /* 0x000fe40000010897 */
[----:B------:R-:W-:Y:S02]  /*3550*/  FMUL.FTZ R2, R144, R2 ;  /* 0x0000000290027220 */ /* 0x000fe40000410000 */
[----:B------:R-:W-:Y:S01]  /*3560*/  FFMA.FTZ R136, -R162, R162, 1 ;  /* 0x3f800000a2887423 */ /* 0x000fe200000101a2 */
[----:B------:R-:W-:Y:S01]  /*3570*/  MOV R162, R132 ;  /* 0x0000008400a27202 */ /* 0x000fe20000000f00 */
[----:B------:R-:W-:Y:S01]  /*3580*/  FMUL.FTZ R166, R2, R133 ;  /* 0x0000008502a67220 */ /* 0x000fe20000410000 */
[----:B------:R1:W-:Y:S01]  /*3590*/  MUFU.EX2 R134, R146 ;  /* 0x0000009200867308 */ /* 0x0003e20000000800 */
[--C-:B------:R-:W-:Y:S02]  /*35a0*/  FADD.FTZ R2, R21, -R0.reuse ;  /* 0x8000000015027221 */ /* 0x100fe40000010000 */
[----:B------:R-:W-:Y:S02]  /*35b0*/  FFMA.FTZ R132, -R160, R160, 1 ;  /* 0x3f800000a0847423 */ /* 0x000fe400000101a0 */
[----:B--2---:R-:W-:Y:S02]  /*35c0*/  FMUL.FTZ R2, R135, R2 ;  /* 0x0000000287027220 */ /* 0x004fe40000410000 */
[----:B------:R-:W-:Y:S02]  /*35d0*/  FADD.FTZ R3, R20, -R0 ;  /* 0x8000000014037221 */ /* 0x000fe40000010000 */
[----:B------:R-:W-:Y:S01]  /*35e0*/  FMUL.FTZ R160, R2, R132 ;  /* 0x0000008402a07220 */ /* 0x000fe20000410000 */
[----:B------:R-:W2:Y:S01]  /*35f0*/  MUFU.EX2 R140, R140 ;  /* 0x0000008c008c7308 */ /* 0x000ea20000000800 */
[----:B------:R-:W-:Y:S01]  /*3600*/  FSEL R2, R252, -INF , P6 ;  /* 0xff800000fc027808 */ /* 0x000fe20003000000 */
[----:B------:R-:W-:Y:S02]  /*3610*/  FFMA.FTZ R137, -R163, R163, 1 ;  /* 0x3f800000a3897423 */ /* 0x000fe400000101a3 */
[----:B------:R-:W-:Y:S02]  /*3620*/  FFMA.FTZ R133, -R161, R161, 1 ;  /* 0x3f800000a1857423 */ /* 0x000fe400000101a1 */
[--C-:B------:R-:W-:Y:S01]  /*3630*/  FFMA.FTZ R132, R153, c[0x0][0x29c], -R150.reuse ;  /* 0x0000a70099847a23 */ /* 0x100fe20000010896 */
[----:B------:R-:W-:Y:S01]  /*3640*/  MOV R153, R143 ;  /* 0x0000008f00997202 */ /* 0x000fe20000000f00 */
[----:B------:R-:W-:Y:S02]  /*3650*/  FFMA.FTZ R21, R2, c[0x0][0x29c], -R150 ;  /* 0x0000a70002157a23 */ /* 0x000fe40000010896 */
[----:B------:R-:W4:Y:S01]  /*3660*/  MUFU.EX2 R148, R148 ;  /* 0x0000009400947308 */ /* 0x000f220000000800 */
[--C-:B------:R-:W-:Y:S01]  /*3670*/  FADD.FTZ R2, R32, -R0.reuse ;  /* 0x8000000020027221 */ /* 0x100fe20000010000 */
[----:B------:R-:W-:Y:S01]  /*3680*/  MOV R32, R138 ;  /* 0x0000008a00207202 */ /* 0x000fe20000000f00 */
[----:B------:R-:W-:Y:S01]  /*3690*/  FFMA.FTZ R20, -R167, R167, 1 ;  /* 0x3f800000a7147423 */ /* 0x000fe200000101a7 */
[----:B-1----:R-:W-:Y:S01]  /*36a0*/  MOV R146, R5 ;  /* 0x0000000500927202 */ /* 0x002fe20000000f00 */
[--C-:B------:R-:W-:Y:S01]  /*36b0*/  FADD.FTZ R5, R16, -R0.reuse ;  /* 0x8000000010057221 */ /* 0x100fe20000010000 */
[----:B------:R-:W-:Y:S01]  /*36c0*/  MOV R16, R4 ;  /* 0x0000000400107202 */ /* 0x000fe20000000f00 */
[----:B------:R-:W-:Y:S01]  /*36d0*/  FADD.FTZ R4, R17, -R0 ;  /* 0x8000000011047221 */ /* 0x000fe20000010000 */
[----:B------:R-:W-:Y:S01]  /*36e0*/  FSEL R17, R247, -INF , P1 ;  /* 0xff800000f7117808 */ /* 0x000fe20000800000 */
[----:B------:R-:W-:Y:S01]  /*36f0*/  FMUL.FTZ R5, R142, R5 ;  /* 0x000000058e057220 */ /* 0x000fe20000410000 */
[----:B------:R-:W-:Y:S01]  /*3700*/  MOV R167, R16 ;  /* 0x0000001000a77202 */ /* 0x000fe20000000f00 */
[----:B---3--:R-:W-:Y:S01]  /*3710*/  FMUL.FTZ R4, R141, R4 ;  /* 0x000000048d047220 */ /* 0x008fe20000410000 */
[----:B------:R-:W-:Y:S01]  /*3720*/  FSEL R16, R245, -INF , P0 ;  /* 0xff800000f5107808 */ /* 0x000fe20000000000 */
[----:B------:R-:W-:Y:S01]  /*3730*/  FMUL.FTZ R163, R5, R137 ;  /* 0x0000008905a37220 */ /* 0x000fe20000410000 */
[----:B------:R-:W-:Y:S01]  /*3740*/  MOV R137, R162 ;  /* 0x000000a200897202 */ /* 0x000fe20000000f00 */
[----:B--2---:R-:W-:Y:S01]  /*3750*/  FMUL.FTZ R3, R140, R3 ;  /* 0x000000038c037220 */ /* 0x004fe20000410000 */
[----:B------:R-:W-:Y:S01]  /*3760*/  FSEL R5, R251, -INF , P5 ;  /* 0xff800000fb057808 */ /* 0x000fe20002800000 */
[----:B------:R-:W-:Y:S01]  /*3770*/  FMUL.FTZ R162, R4, R136 ;  /* 0x0000008804a27220 */ /* 0x000fe20000410000 */
[----:B------:R-:W-:Y:S01]  /*3780*/  FSEL R4, R250, -INF , P4 ;  /* 0xff800000fa047808 */ /* 0x000fe20002000000 */
[----:B------:R-:W-:Y:S01]  /*3790*/  FMUL.FTZ R161, R3, R133 ;  /* 0x0000008503a17220 */ /* 0x000fe20000410000 */
[----:B------:R-:W-:Y:S01]  /*37a0*/  FSEL R3, R249, -INF , P2 ;  /* 0xff800000f9037808 */ /* 0x000fe20001000000 */
[----:B------:R-:W-:Y:S01]  /*37b0*/  FMUL.FTZ R2, R134, R2 ;  /* 0x0000000286027220 */ /* 0x000fe20000410000 */
[----:B------:R-:W-:Y:S01]  /*37c0*/  MUFU.EX2 R151, R151 ;  /* 0x0000009700977308 */ /* 0x000fe20000000800 */
[--C-:B------:R-:W-:Y:S01]  /*37d0*/  FFMA.FTZ R143, R17, c[0x0][0x29c], -R150.reuse ;  /* 0x0000a700118f7a23 */ /* 0x100fe20000010896 */
[----:B------:R-:W-:Y:S01]  /*37e0*/  MOV R17, R153 ;  /* 0x0000009900117202 */ /* 0x000fe20000000f00 */
[----:B------:R-:W-:Y:S02]  /*37f0*/  FFMA.FTZ R138, R4, c[0x0][0x29c], -R150 ;  /* 0x0000a700048a7a23 */ /* 0x000fe40000010896 */
[----:B------:R-:W-:Y:S01]  /*3800*/  FADD.FTZ R33, R33, -R0 ;  /* 0x8000000021217221 */ /* 0x000fe20000010000 */
[----:B----4-:R-:W-:Y:S01]  /*3810*/  FSEL R0, R84, -INF , P0 ;  /* 0xff80000054007808 */ /* 0x010fe20000000000 */
[----:B------:R-:W-:Y:S01]  /*3820*/  FMUL.FTZ R153, R2, R20 ;  /* 0x0000001402997220 */ /* 0x000fe20000410000 */
[----:B------:R-:W-:Y:S01]  /*3830*/  FSEL R4, R17, -INF , P4 ;  /* 0xff80000011047808 */ /* 0x000fe20002000000 */
[--C-:B------:R-:W-:Y:S01]  /*3840*/  FFMA.FTZ R136, R157, c[0x0][0x29c], -R150.reuse ;  /* 0x0000a7009d887a23 */ /* 0x100fe20000010896 */
[----:B------:R-:W-:Y:S01]  /*3850*/  MOV R157, R146 ;  /* 0x00000092009d7202 */ /* 0x000fe20000000f00 */
[--C-:B------:R-:W-:Y:S01]  /*3860*/  FFMA.FTZ R133, R5, c[0x0][0x29c], -R150.reuse ;  /* 0x0000a70005857a23 */ /* 0x100fe20000010896 */
[----:B------:R-:W-:Y:S01]  /*3870*/  MOV R146, R139 ;  /* 0x0000008b00927202 */ /* 0x000fe20000000f00 */
[--C-:B------:R-:W-:Y:S01]  /*3880*/  FFMA.FTZ R139, R3, c[0x0][0x29c], -R150.reuse ;  /* 0x0000a700038b7a23 */ /* 0x100fe20000010896 */
[----:B------:R-:W-:Y:S01]  /*3890*/  FSEL R5, R167, -INF , P5 ;  /* 0xff800000a7057808 */ /* 0x000fe20002800000 */
[----:B------:R-:W-:Y:S01]  /*38a0*/  FFMA.FTZ R150, R16, c[0x0][0x29c], -R150 ;  /* 0x0000a70010967a23 */ /* 0x000fe20000010896 */
[----:B------:R-:W-:Y:S01]  /*38b0*/  FSEL R16, R169, -INF , P6 ;  /* 0xff800000a9107808 */ /* 0x000fe20003000000 */
[----:B------:R-:W-:Y:S01]  /*38c0*/  MUFU.EX2 R133, R133 ;  /* 0x0000008500857308 */ /* 0x000fe20000000800 */
[----:B------:R-:W-:Y:S02]  /*38d0*/  FSEL R3, R137, -INF , P2 ;  /* 0xff80000089037808 */ /* 0x000fe40001000000 */
[----:B------:R-:W-:Y:S02]  /*38e0*/  FSEL R2, R171, -INF , P1 ;  /* 0xff800000ab027808 */ /* 0x000fe40000800000 */
[----:B------:R-:W-:Y:S01]  /*38f0*/  MOV R20, R157 ;  /* 0x0000009d00147202 */ /* 0x000fe20000000f00 */
[--C-:B------:R-:W-:Y:S01]  /*3900*/  FFMA.FTZ R157, R164, c[0x0][0x29c], -R149.reuse ;  /* 0x0000a700a49d7a23 */ /* 0x100fe20000010895 */
[----:B------:R-:W-:Y:S01]  /*3910*/  PLOP3.LUT P0, PT, PT, PT, UP0, 0x80, 0x0 ;  /* 0x000000000000781c */ /* 0x000fe20003f0f008 */
[--C-:B------:R-:W-:Y:S02]  /*3920*/  FFMA.FTZ R164, R165, c[0x0][0x29c], -R149.reuse ;  /* 0x0000a700a5a47a23 */ /* 0x100fe40000010895 */
        /* <DEDUP_REMOVED lines=9> */
[----:B------:R-:W-:Y:S01]  /*39c0*/  MUFU.EX2 R150, R150 ;  /* 0x0000009600967308 */ /* 0x000fe20000000800 */
[----:B------:R-:W-:Y:S02]  /*39d0*/  FFMA.FTZ R149, R0, c[0x0][0x29c], -R149 ;  /* 0x0000a70000957a23 */ /* 0x000fe40000010895 */
[----:B------:R-:W-:Y:S01]  /*39e0*/  FFMA.FTZ R0, -R237, R237, 1 ;  /* 0x3f800000ed007423 */ /* 0x000fe200000101ed */
[----:B------:R-:W-:Y:S01]  /*39f0*/  MOV R237, R3 ;  /* 0x0000000300ed7202 */ /* 0x000fe20000000f00 */
[C---:B------:R-:W-:Y:S01]  /*3a00*/  FMUL.FTZ R2, R148.reuse, R33 ;  /* 0x0000002194027220 */ /* 0x040fe20000410000 */
[----:B------:R-:W-:Y:S02]  /*3a10*/  MOV R33, R146 ;  /* 0x0000009200217202 */ /* 0x000fe40000000f00 */
[----:B------:R-:W-:Y:S01]  /*3a20*/  F2FP.BF16.PACK_AB R148, R148, R134 ;  /* 0x000000869494723e */ /* 0x000fe200000010ff */
[----:B------:R-:W-:Y:S01]  /*3a30*/  FMUL.FTZ R146, R2, R0 ;  /* 0x0000000002927220 */ /* 0x000fe20000410000 */
[----:B------:R-:W-:Y:S01]  /*3a40*/  MOV R2, R20 ;  /* 0x0000001400027202 */ /* 0x000fe20000000f00 */
[----:B------:R-:W1:Y:S01]  /*3a50*/  LDS R0, [R33.X4+0xf2a0] ;  /* 0x00f2a00021007984 */ /* 0x000e620000004800 */
[----:B------:R2:W3:Y:S10]  /*3a60*/  MUFU.EX2 R20, R159 ;  /* 0x0000009f00147308 */ /* 0x0004f40000000800 */
[----:B------:R-:W4:Y:S10]  /*3a70*/  MUFU.EX2 R3, R147 ;  /* 0x0000009300037308 */ /* 0x000f340000000800 */
[----:B------:R4:W-:Y:S01]  /*3a80*/  MUFU.EX2 R147, R132 ;  /* 0x0000008400937308 */ /* 0x0009e20000000800 */
[----:B--2---:R-:W-:Y:S09]  /*3a90*/  MOV R159, R137 ;  /* 0x00000089009f7202 */ /* 0x004ff20000000f00 */
[----:B------:R2:W2:Y:S01]  /*3aa0*/  MUFU.EX2 R137, R158 ;  /* 0x0000009e00897308 */ /* 0x0004a20000000800 */
[--C-:B-1----:R-:W-:Y:S09]  /*3ab0*/  FADD.FTZ R6, R6, -R0.reuse ;  /* 0x8000000006067221 */ /* 0x102ff20000010000 */
[----:B------:R-:W-:Y:S01]  /*3ac0*/  MUFU.EX2 R149, R149 ;  /* 0x0000009500957308 */ /* 0x000fe20000000800 */
[--C-:B------:R-:W-:Y:S02]  /*3ad0*/  FADD.FTZ R7, R7, -R0.reuse ;  /* 0x8000000007077221 */ /* 0x100fe40000010000 */
[----:B---3--:R-:W-:Y:S01]  /*3ae0*/  FMUL.FTZ R6, R20, R6 ;  /* 0x0000000614067220 */ /* 0x008fe20000410000 */
[----:B----4-:R-:W-:Y:S01]  /*3af0*/  MOV R132, R32 ;  /* 0x0000002000847202 */ /* 0x010fe20000000f00 */
[--C-:B------:R-:W-:Y:S02]  /*3b00*/  FADD.FTZ R19, R19, -R0.reuse ;  /* 0x8000000013137221 */ /* 0x100fe40000010000 */
[--C-:B------:R-:W-:Y:S02]  /*3b10*/  FADD.FTZ R35, R35, -R0.reuse ;  /* 0x8000000023237221 */ /* 0x100fe40000010000 */
[--C-:B------:R-:W-:Y:S01]  /*3b20*/  FADD.FTZ R34, R34, -R0.reuse ;  /* 0x8000000022227221 */ /* 0x100fe20000010000 */
[----:B------:R-:W-:Y:S01]  /*3b30*/  MUFU.EX2 R32, R21 ;  /* 0x0000001500207308 */ /* 0x000fe20000000800 */
[--C-:B------:R-:W-:Y:S02]  /*3b40*/  FADD.FTZ R23, R23, -R0.reuse ;  /* 0x8000000017177221 */ /* 0x100fe40000010000 */
[----:B------:R-:W-:Y:S01]  /*3b50*/  FMUL.FTZ R34, R3, R34 ;  /* 0x0000002203227220 */ /* 0x000fe20000410000 */
[----:B--2---:R-:W-:Y:S01]  /*3b60*/  MOV R158, R17 ;  /* 0x00000011009e7202 */ /* 0x004fe20000000f00 */
[C---:B------:R-:W-:Y:S01]  /*3b70*/  FMUL.FTZ R7, R137.reuse, R7 ;  /* 0x0000000789077220 */ /* 0x040fe20000410000 */
[----:B------:R-:W-:Y:S01]  /*3b80*/  F2FP.BF16.PACK_AB R137, R137, R20 ;  /* 0x000000148989723e */ /* 0x000fe200000010ff */
[----:B------:R-:W-:Y:S03]  /*3b90*/  FFMA.FTZ R20, -R243, R243, 1 ;  /* 0x3f800000f3147423 */ /* 0x000fe600000101f3 */
[----:B------:R1:W-:Y:S02]  /*3ba0*/  MUFU.EX2 R17, R156 ;  /* 0x0000009c00117308 */ /* 0x0003e40000000800 */
[----:B-1----:R-:W-:Y:S08]  /*3bb0*/  MOV R156, R16 ;  /* 0x00000010009c7202 */ /* 0x002ff00000000f00 */
[----:B------:R1:W2:Y:S02]  /*3bc0*/  MUFU.EX2 R16, R155 ;  /* 0x0000009b00107308 */ /* 0x0002a40000000800 */
[----:B-1----:R-:W-:Y:S01]  /*3bd0*/  MOV R155, R5 ;  /* 0x00000005009b7202 */ /* 0x002fe20000000f00 */
[C---:B--2---:R-:W-:Y:S07]  /*3be0*/  FMUL.FTZ R19, R16.reuse, R19 ;  /* 0x0000001310137220 */ /* 0x044fee0000410000 */
[----:B------:R1:W-:Y:S01]  /*3bf0*/  MUFU.EX2 R5, R154 ;  /* 0x0000009a00057308 */ /* 0x0003e20000000800 */
[----:B------:R-:W-:Y:S01]  /*3c00*/  F2FP.BF16.PACK_AB R134, R16, R17 ;  /* 0x000000111086723e */ /* 0x000fe200000010ff */
[----:B------:R-:W-:Y:S01]  /*3c10*/  FFMA.FTZ R16, -R242, R242, 1 ;  /* 0x3f800000f2107423 */ /* 0x000fe200000101f2 */
[----:B-1----:R-:W-:Y:S07]  /*3c20*/  MOV R154, R4 ;  /* 0x00000004009a7202 */ /* 0x002fee0000000f00 */
[----:B------:R-:W1:Y:S10]  /*3c30*/  MUFU.EX2 R4, R152 ;  /* 0x0000009800047308 */ /* 0x000e740000000800 */
[----:B------:R2:W-:Y:S01]  /*3c40*/  MUFU.EX2 R152, R136 ;  /* 0x0000008800987308 */ /* 0x0005e20000000800 */
[----:B-1----:R-:W-:Y:S04]  /*3c50*/  FMUL.FTZ R23, R4, R23 ;  /* 0x0000001704177220 */ /* 0x002fe80000410000 */
[----:B------:R-:W-:Y:S01]  /*3c60*/  FMUL.FTZ R20, R23, R20 ;  /* 0x0000001417147220 */ /* 0x000fe20000410000 */
[----:B--2---:R-:W-:Y:S01]  /*3c70*/  MOV R136, R2 ;  /* 0x0000000200887202 */ /* 0x004fe20000000f00 */
[----:B------:R-:W-:Y:S01]  /*3c80*/  FFMA.FTZ R2, -R246, R246, 1 ;  /* 0x3f800000f6027423 */ /* 0x000fe200000101f6 */
[----:B------:R-:W-:Y:S02]  /*3c90*/  MOV R246, R132 ;  /* 0x0000008400f67202 */ /* 0x000fe40000000f00 */
[----:B------:R1:W-:Y:S01]  /*3ca0*/  MUFU.EX2 R132, R138 ;  /* 0x0000008a00847308 */ /* 0x0003e20000000800 */
[----:B------:R-:W-:Y:S02]  /*3cb0*/  FMUL.FTZ R21, R6, R2 ;  /* 0x0000000206157220 */ /* 0x000fe40000410000 */
[----:B------:R-:W-:Y:S01]  /*3cc0*/  FFMA.FTZ R2, -R248, R248, 1 ;  /* 0x3f800000f8027423 */ /* 0x000fe200000101f8 */
[----:B------:R-:W-:Y:S01]  /*3cd0*/  MOV R248, R33 ;  /* 0x0000002100f87202 */ /* 0x000fe20000000f00 */
[----:B------:R-:W-:Y:S01]  /*3ce0*/  FFMA.FTZ R6, -R241, R241, 1 ;  /* 0x3f800000f1067423 */ /* 0x000fe200000101f1 */
[----:B------:R-:W-:Y:S01]  /*3cf0*/  MOV R241, R136 ;  /* 0x0000008800f17202 */ /* 0x000fe20000000f00 */
[----:B------:R-:W-:Y:S01]  /*3d00*/  FMUL.FTZ R7, R7, R2 ;  /* 0x0000000207077220 */ /* 0x000fe20000410000 */
[----:B------:R-:W-:Y:S01]  /*3d10*/  F2FP.BF16.PACK_AB R136, R141, R142 ;  /* 0x0000008e8d88723e */ /* 0x000fe200000010ff */
[--C-:B------:R-:W-:Y:S01]  /*3d20*/  FADD.FTZ R2, R18, -R0.reuse ;  /* 0x8000000012027221 */ /* 0x100fe20000010000 */
[----:B------:R2:W-:Y:S01]  /*3d30*/  MUFU.EX2 R33, R139 ;  /* 0x0000008b00217308 */ /* 0x0005e20000000800 */
[----:B------:R-:W-:Y:S02]  /*3d40*/  F2FP.BF16.PACK_AB R142, R146, R153 ;  /* 0x00000099928e723e */ /* 0x000fe400000010ff */
[----:B------:R-:W-:Y:S01]  /*3d50*/  FMUL.FTZ R2, R17, R2 ;  /* 0x0000000211027220 */ /* 0x000fe20000410000 */
[----:B------:R-:W-:Y:S01]  /*3d60*/  F2FP.BF16.PACK_AB R141, R162, R163 ;  /* 0x000000a3a28d723e */ /* 0x000fe200000010ff */
[----:B------:R-:W-:Y:S02]  /*3d70*/  FFMA.FTZ R17, -R244, R244, 1 ;  /* 0x3f800000f4117423 */ /* 0x000fe400000101f4 */
[----:B------:R-:W-:Y:S02]  /*3d80*/  FMUL.FTZ R18, R2, R6 ;  /* 0x0000000602127220 */ /* 0x000fe40000410000 */
[----:B------:R-:W3:Y:S01]  /*3d90*/  LDS R2, [R248.X4+0xf300] ;  /* 0x00f30000f8027984 */ /* 0x000ee20000004800 */
[----:B------:R-:W4:Y:S01]  /*3da0*/  MUFU.EX2 R6, R143 ;  /* 0x0000008f00067308 */ /* 0x000f220000000800 */
[----:B------:R-:W-:Y:S01]  /*3db0*/  FMUL.FTZ R19, R19, R17 ;  /* 0x0000001113137220 */ /* 0x000fe20000410000 */
[C---:B------:R-:W-:Y:S01]  /*3dc0*/  F2FP.BF16.PACK_AB R17, R151.reuse, R3 ;  /* 0x000000039711723e */ /* 0x040fe200000010ff */
[----:B------:R-:W-:Y:S01]  /*3dd0*/  FMUL.FTZ R151, R151, R35 ;  /* 0x0000002397977220 */ /* 0x000fe20000410000 */
[----:B-1----:R-:W-:Y:S01]  /*3de0*/  F2FP.BF16.PACK_AB R138, R144, R145 ;  /* 0x00000091908a723e */ /* 0x002fe200000010ff */
[----:B------:R-:W-:Y:S01]  /*3df0*/  FFMA.FTZ R3, -R240, R240, 1 ;  /* 0x3f800000f0037423 */ /* 0x000fe200000101f0 */
[----:B------:R-:W-:Y:S03]  /*3e00*/  F2FP.BF16.PACK_AB R19, R19, R18 ;  /* 0x000000121313723e */ /* 0x000fe600000010ff */
[----:B------:R-:W-:Y:S01]  /*3e10*/  FMUL.FTZ R3, R34, R3 ;  /* 0x0000000322037220 */ /* 0x000fe20000410000 */
[----:B------:R-:W-:Y:S01]  /*3e20*/  MUFU.EX2 R146, R164 ;  /* 0x000000a400927308 */ /* 0x000fe20000000800 */
[----:B--2---:R-:W-:Y:S02]  /*3e30*/  F2FP.BF16.PACK_AB R139, R135, R140 ;  /* 0x0000008c878b723e */ /* 0x004fe400000010ff */
[----:B------:R-:W-:Y:S01]  /*3e40*/  F2FP.BF16.PACK_AB R135, R7, R21 ;  /* 0x000000150787723e */ /* 0x000fe200000010ff */
[----:B------:R-:W-:Y:S01]  /*3e50*/  FADD.FTZ R7, R22, -R0 ;  /* 0x8000000016077221 */ /* 0x000fe20000010000 */
[----:B------:R-:W-:Y:S01]  /*3e60*/  F2FP.BF16.PACK_AB R21, R4, R5 ;  /* 0x000000050415723e */ /* 0x000fe200000010ff */
[----:B------:R-:W-:Y:S04]  /*3e70*/  FFMA.FTZ R0, -R239, R239, 1 ;  /* 0x3f800000ef007423 */ /* 0x000fe800000101ef */
[----:B------:R-:W1:Y:S01]  /*3e80*/  MUFU.EX2 R153, R157 ;  /* 0x0000009d00997308 */ /* 0x000e620000000800 */
[----:B------:R-:W-:Y:S01]  /*3e90*/  FMUL.FTZ R7, R5, R7 ;  /* 0x0000000705077220 */ /* 0x000fe20000410000 */
[----:B------:R-:W-:Y:S01]  /*3ea0*/  F2FP.BF16.PACK_AB R140, R166, R168 ;  /* 0x000000a8a68c723e */ /* 0x000fe200000010ff */
[----:B------:R-:W-:Y:S01]  /*3eb0*/  FMUL.FTZ R0, R151, R0 ;  /* 0x0000000097007220 */ /* 0x000fe20000410000 */
[----:B----4-:R-:W-:Y:S01]  /*3ec0*/  F2FP.BF16.PACK_AB R5, R150, R6 ;  /* 0x000000069605723e */ /* 0x010fe200000010ff */
[----:B------:R-:W-:Y:S01]  /*3ed0*/  FMUL.FTZ R7, R7, R16 ;  /* 0x0000001007077220 */ /* 0x000fe20000410000 */
[----:B------:R-:W-:Y:S01]  /*3ee0*/  F2FP.BF16.PACK_AB R16, R147, R152 ;  /* 0x000000989310723e */ /* 0x000fe200000010ff */
[----:B------:R-:W-:Y:S01]  /*3ef0*/  FFMA.FTZ R4, -R85, R85, 1 ;  /* 0x3f80000055047423 */ /* 0x000fe20000010155 */
[----:B------:R-:W-:Y:S01]  /*3f00*/  F2FP.BF16.PACK_AB R18, R0, R3 ;  /* 0x000000030012723e */ /* 0x000fe200000010ff */
[----:B------:R-:W-:Y:S01]  /*3f10*/  FFMA.FTZ R0, -R241, R241, 1 ;  /* 0x3f800000f1007423 */ /* 0x000fe200000101f1 */
[----:B------:R-:W-:Y:S01]  /*3f20*/  MUFU.EX2 R144, R165 ;  /* 0x000000a500907308 */ /* 0x000fe20000000800 */
[----:B------:R-:W-:Y:S01]  /*3f30*/  F2FP.BF16.PACK_AB R20, R20, R7 ;  /* 0x000000071414723e */ /* 0x000fe200000010ff */
[----:B------:R-:W-:Y:S01]  /*3f40*/  FFMA.FTZ R3, -R252, R252, 1 ;  /* 0x3f800000fc037423 */ /* 0x000fe200000101fc */
[----:B------:R-:W-:Y:S01]  /*3f50*/  F2FP.BF16.PACK_AB R7, R133, R32 ;  /* 0x000000208507723e */ /* 0x000fe200000010ff */
[----:B------:R2:W5:Y:S01]  /*3f60*/  LDL.LU R85, [R1+0x54] ;  /* 0x0000540001557983 */ /* 0x0005620000300800 */
[----:B------:R-:W-:Y:S01]  /*3f70*/  F2FP.BF16.PACK_AB R143, R160, R161 ;  /* 0x000000a1a08f723e */ /* 0x000fe200000010ff */
[--C-:B---3--:R-:W-:Y:S04]  /*3f80*/  FADD.FTZ R8, R8, -R2.reuse ;  /* 0x8000000208087221 */ /* 0x108fe80000010000 */
[----:B------:R-:W3:Y:S01]  /*3f90*/  MUFU.EX2 R34, R167 ;  /* 0x000000a700227308 */ /* 0x000ee20000000800 */
[--C-:B------:R-:W-:Y:S02]  /*3fa0*/  FADD.FTZ R9, R9, -R2.reuse ;  /* 0x8000000209097221 */ /* 0x100fe40000010000 */
[----:B------:R-:W-:Y:S02]  /*3fb0*/  FMUL.FTZ R8, R152, R8 ;  /* 0x0000000898087220 */ /* 0x000fe40000410000 */
[--C-:B------:R-:W-:Y:S02]  /*3fc0*/  FADD.FTZ R13, R13, -R2.reuse ;  /* 0x800000020d0d7221 */ /* 0x100fe40000010000 */
[--C-:B------:R-:W-:Y:S02]  /*3fd0*/  FADD.FTZ R12, R12, -R2.reuse ;  /* 0x800000020c0c7221 */ /* 0x100fe40000010000 */
[----:B------:R-:W-:Y:S01]  /*3fe0*/  FMUL.FTZ R9, R147, R9 ;  /* 0x0000000993097220 */ /* 0x000fe20000410000 */
[----:B------:R-:W-:Y:S01]  /*3ff0*/  MUFU.EX2 R22, R170 ;  /* 0x000000aa00167308 */ /* 0x000fe20000000800 */
[----:B------:R-:W-:Y:S02]  /*4000*/  FMUL.FTZ R133, R133, R13 ;  /* 0x0000000d85857220 */ /* 0x000fe40000410000 */
[----:B------:R-:W-:Y:S02]  /*4010*/  FMUL.FTZ R145, R8, R0 ;  /* 0x0000000008917220 */ /* 0x000fe40000410000 */
[----:B------:R-:W-:Y:S02]  /*4020*/  FFMA.FTZ R0, -R251, R251, 1 ;  /* 0x3f800000fb007423 */ /* 0x000fe400000101fb */
[--C-:B------:R-:W-:Y:S02]  /*4030*/  FADD.FTZ R24, R24, -R2.reuse ;  /* 0x8000000218187221 */ /* 0x100fe40000010000 */
[--C-:B------:R-:W-:Y:S01]  /*4040*/  FADD.FTZ R29, R29, -R2.reuse ;  /* 0x800000021d1d7221 */ /* 0x100fe20000010000 */
[----:B------:R-:W-:Y:S01]  /*4050*/  MUFU.EX2 R13, R171 ;  /* 0x000000ab000d7308 */ /* 0x000fe20000000800 */
[----:B------:R-:W-:Y:S02]  /*4060*/  FMUL.FTZ R12, R32, R12 ;  /* 0x0000000c200c7220 */ /* 0x000fe40000410000 */
[--C-:B------:R-:W-:Y:S02]  /*4070*/  FADD.FTZ R25, R25, -R2.reuse ;  /* 0x8000000219197221 */ /* 0x100fe40000010000 */
[----:B------:R-:W-:Y:S02]  /*4080*/  FADD.FTZ R28, R28, -R2 ;  /* 0x800000021c1c7221 */ /* 0x000fe40000010000 */
[----:B------:R-:W-:Y:S01]  /*4090*/  FMUL.FTZ R35, R9, R4 ;  /* 0x0000000409237220 */ /* 0x000fe20000410000 */
[----:B------:R-:W-:Y:S01]  /*40a0*/  F2FP.BF16.PACK_AB R4, R33, R132 ;  /* 0x000000842104723e */ /* 0x000fe200000010ff */
[----:B------:R-:W-:Y:S01]  /*40b0*/  FMUL.FTZ R23, R12, R3 ;  /* 0x000000030c177220 */ /* 0x000fe20000410000 */
[----:B------:R-:W4:Y:S01]  /*40c0*/  MUFU.EX2 R32, R169 ;  /* 0x000000a900207308 */ /* 0x000f220000000800 */
[----:B------:R-:W-:Y:S02]  /*40d0*/  FMUL.FTZ R9, R133, R0 ;  /* 0x0000000085097220 */ /* 0x000fe40000410000 */
[----:B------:R-:W-:Y:S01]  /*40e0*/  FMUL.FTZ R12, R132, R24 ;  /* 0x00000018840c7220 */ /* 0x000fe20000410000 */
[----:B------:R-:W2:Y:S01]  /*40f0*/  LDS R0, [R248.X4+0xf320] ;  /* 0x00f32000f8007984 */ /* 0x000ea20000004800 */
[----:B------:R-:W-:Y:S01]  /*4100*/  FMUL.FTZ R25, R33, R25 ;  /* 0x0000001921197220 */ /* 0x000fe20000410000 */
[----:B------:R-:W-:Y:S01]  /*4110*/  F2FP.BF16.PACK_AB R9, R9, R23 ;  /* 0x000000170909723e */ /* 0x000fe200000010ff */
[----:B------:R-:W-:Y:S01]  /*4120*/  FMUL.FTZ R28, R6, R28 ;  /* 0x0000001c061c7220 */ /* 0x000fe20000410000 */
[----:B------:R-:W-:Y:S01]  /*4130*/  STS [R235+0xf480], R138 ;  /* 0x00f4808aeb007388 */ /* 0x000fe20000000800 */
[----:B------:R-:W-:Y:S02]  /*4140*/  FMUL.FTZ R150, R150, R29 ;  /* 0x0000001d96967220 */ /* 0x000fe40000410000 */
[----:B------:R-:W-:Y:S01]  /*4150*/  FFMA.FTZ R8, -R250, R250, 1 ;  /* 0x3f800000fa087423 */ /* 0x000fe200000101fa */
[----:B------:R-:W-:Y:S01]  /*4160*/  STS [R235+0xf880], R137 ;  /* 0x00f88089eb007388 */ /* 0x000fe20000000800 */
[----:B------:R-:W-:Y:S02]  /*4170*/  FFMA.FTZ R6, -R249, R249, 1 ;  /* 0x3f800000f9067423 */ /* 0x000fe400000101f9 */
[----:B------:R-:W-:Y:S01]  /*4180*/  FFMA.FTZ R3, -R247, R247, 1 ;  /* 0x3f800000f7037423 */ /* 0x000fe200000101f7 */
[----:B------:R-:W-:Y:S01]  /*4190*/  STS [R236], R136 ;  /* 0x00000088ec007388 */ /* 0x000fe20000000800 */
[----:B------:R-:W-:Y:S02]  /*41a0*/  FFMA.FTZ R2, -R245, R245, 1 ;  /* 0x3f800000f5027423 */ /* 0x000fe400000101f5 */
[----:B------:R-:W-:Y:S01]  /*41b0*/  FMUL.FTZ R3, R28, R3 ;  /* 0x000000031c037220 */ /* 0x000fe20000410000 */
[----:B------:R-:W-:Y:S01]  /*41c0*/  STS [R236+0x400], R134 ;  /* 0x00040086ec007388 */ /* 0x000fe20000000800 */
[----:B------:R-:W-:Y:S02]  /*41d0*/  FMUL.FTZ R2, R150, R2 ;  /* 0x0000000296027220 */ /* 0x000fe40000410000 */
[----:B------:R-:W-:Y:S01]  /*41e0*/  FMUL.FTZ R12, R12, R8 ;  /* 0x000000080c0c7220 */ /* 0x000fe20000410000 */
[----:B------:R-:W-:Y:S01]  /*41f0*/  STS [R235+0x10480], R16 ;  /* 0x01048010eb007388 */ /* 0x000fe20000000800 */
[----:B------:R-:W-:Y:S01]  /*4200*/  FMUL.FTZ R8, R25, R6 ;  /* 0x0000000619087220 */ /* 0x000fe20000410000 */
[----:B------:R-:W-:Y:S04]  /*4210*/  F2FP.BF16.PACK_AB R6, R35, R145 ;  /* 0x000000912306723e */ /* 0x000fe800000010ff */
[----:B------:R-:W-:Y:S02]  /*4220*/  F2FP.BF16.PACK_AB R8, R8, R12 ;  /* 0x0000000c0808723e */ /* 0x000fe400000010ff */
[----:B------:R-:W-:Y:S02]  /*4230*/  F2FP.BF16.PACK_AB R12, R2, R3 ;  /* 0x00000003020c723e */ /* 0x000fe400000010ff */
[----:B-1----:R-:W-:Y:S02]  /*4240*/  F2FP.BF16.PACK_AB R3, R146, R153 ;  /* 0x000000999203723e */ /* 0x002fe400000010ff */
[----:B---3--:R-:W-:Y:S03]  /*4250*/  F2FP.BF16.PACK_AB R2, R34, R144 ;  /* 0x000000902202723e */ /* 0x008fe600000010ff */
[----:B------:R1:W-:Y:S04]  /*4260*/  STS [R235+0x10880], R3 ;  /* 0x01088003eb007388 */ /* 0x0003e80000000800 */
[----:B------:R4:W-:Y:S01]  /*4270*/  STS [R236+0x1400], R2 ;  /* 0x00140002ec007388 */ /* 0x0009e20000000800 */
[--C-:B--2---:R-:W-:Y:S02]  /*4280*/  FADD.FTZ R10, R10, -R0.reuse ;  /* 0x800000000a0a7221 */ /* 0x104fe40000010000 */
[--C-:B------:R-:W-:Y:S01]  /*4290*/  FADD.FTZ R11, R11, -R0.reuse ;  /* 0x800000000b0b7221 */ /* 0x100fe20000010000 */
[----:B------:R2:W-:Y:S01]  /*42a0*/  STS [R236+0x1000], R7 ;  /* 0x00100007ec007388 */ /* 0x0005e20000000800 */
[----:B------:R-:W-:Y:S02]  /*42b0*/  FMUL.FTZ R10, R153, R10 ;  /* 0x0000000a990a7220 */ /* 0x000fe40000410000 */
[--C-:B------:R-:W-:Y:S01]  /*42c0*/  FADD.FTZ R14, R14, -R0.reuse ;  /* 0x800000000e0e7221 */ /* 0x100fe20000010000 */
[----:B------:R-:W-:Y:S01]  /*42d0*/  STS [R235+0x11480], R139 ;  /* 0x0114808beb007388 */ /* 0x000fe20000000800 */
[--C-:B------:R-:W-:Y:S02]  /*42e0*/  FADD.FTZ R15, R15, -R0.reuse ;  /* 0x800000000f0f7221 */ /* 0x100fe40000010000 */
[----:B------:R-:W-:Y:S01]  /*42f0*/  FMUL.FTZ R14, R144, R14 ;  /* 0x0000000e900e7220 */ /* 0x000fe20000410000 */
[----:B------:R-:W-:Y:S01]  /*4300*/  STS [R235+0x11880], R21 ;  /* 0x01188015eb007388 */ /* 0x000fe20000000800 */
[----:B------:R-:W-:Y:S02]  /*4310*/  FMUL.FTZ R15, R34, R15 ;  /* 0x0000000f220f7220 */ /* 0x000fe40000410000 */
[--C-:B------:R-:W-:Y:S01]  /*4320*/  FADD.FTZ R26, R26, -R0.reuse ;  /* 0x800000001a1a7221 */ /* 0x100fe20000010000 */
[----:B------:R-:W-:Y:S01]  /*4330*/  STS [R236+0x2000], R148 ;  /* 0x00200094ec007388 */ /* 0x000fe20000000800 */
[--C-:B------:R-:W-:Y:S02]  /*4340*/  FADD.FTZ R27, R27, -R0.reuse ;  /* 0x800000001b1b7221 */ /* 0x100fe40000010000 */
[--C-:B------:R-:W-:Y:S01]  /*4350*/  FADD.FTZ R30, R30, -R0.reuse ;  /* 0x800000001e1e7221 */ /* 0x100fe20000010000 */
[----:B------:R-:W-:Y:S01]  /*4360*/  STS [R236+0x2400], R17 ;  /* 0x00240011ec007388 */ /* 0x000fe20000000800 */
[----:B-1----:R-:W-:Y:S02]  /*4370*/  FFMA.FTZ R3, -R154, R154, 1 ;  /* 0x3f8000009a037423 */ /* 0x002fe4000001019a */
[----:B------:R-:W-:Y:S01]  /*4380*/  FADD.FTZ R31, R31, -R0 ;  /* 0x800000001f1f7221 */ /* 0x000fe20000010000 */
[----:B------:R1:W-:Y:S01]  /*4390*/  STS [R235+0x12480], R4 ;  /* 0x01248004eb007388 */ /* 0x0003e20000000800 */
[----:B----4-:R-:W-:Y:S01]  /*43a0*/  F2FP.BF16.PACK_AB R2, R22, R32 ;  /* 0x000000201602723e */ /* 0x010fe200000010ff */
[----:B------:R-:W-:Y:S02]  /*43b0*/  FFMA.FTZ R0, -R158, R158, 1 ;  /* 0x3f8000009e007423 */ /* 0x000fe4000001019e */
[----:B------:R-:W-:Y:S02]  /*43c0*/  FMUL.FTZ R30, R13, R30 ;  /* 0x0000001e0d1e7220 */ /* 0x000fe40000410000 */
[----:B------:R3:W-:Y:S01]  /*43d0*/  STS [R235+0x12880], R2 ;  /* 0x01288002eb007388 */ /* 0x0007e20000000800 */
[----:B--2---:R-:W-:Y:S02]  /*43e0*/  FMUL.FTZ R7, R146, R11 ;  /* 0x0000000b92077220 */ /* 0x004fe40000410000 */
[----:B------:R-:W-:Y:S01]  /*43f0*/  FMUL.FTZ R31, R149, R31 ;  /* 0x0000001f951f7220 */ /* 0x000fe20000410000 */
[----:B------:R2:W-:Y:S01]  /*4400*/  STS [R236+0x3000], R5 ;  /* 0x00300005ec007388 */ /* 0x0005e20000000800 */
[----:B------:R-:W-:Y:S02]  /*4410*/  FMUL.FTZ R7, R7, R3 ;  /* 0x0000000307077220 */ /* 0x000fe40000410000 */
[----:B------:R-:W-:Y:S04]  /*4420*/  FFMA.FTZ R3, -R156, R156, 1 ;  /* 0x3f8000009c037423 */ /* 0x000fe8000001019c */
[----:B------:R-:W-:Y:S02]  /*4430*/  FMUL.FTZ R3, R15, R3 ;  /* 0x000000030f037220 */ /* 0x000fe40000410000 */
[----:B-1----:R-:W-:Y:S04]  /*4440*/  FFMA.FTZ R4, -R155, R155, 1 ;  /* 0x3f8000009b047423 */ /* 0x002fe8000001019b */
[----:B------:R-:W-:Y:S02]  /*4450*/  FMUL.FTZ R4, R14, R4 ;  /* 0x000000040e047220 */ /* 0x000fe40000410000 */
[----:B---3--:R-:W-:Y:S03]  /*4460*/  FFMA.FTZ R2, -R246, R246, 1 ;  /* 0x3f800000f6027423 */ /* 0x008fe600000101f6 */
[----:B------:R-:W-:Y:S01]  /*4470*/  F2FP.BF16.PACK_AB R4, R3, R4 ;  /* 0x000000040304723e */ /* 0x000fe200000010ff */
[----:B------:R-:W-:Y:S01]  /*4480*/  FMUL.FTZ R10, R10, R2 ;  /* 0x000000020a0a7220 */ /* 0x000fe20000410000 */
[----:B------:R-:W-:Y:S01]  /*4490*/  F2FP.BF16.PACK_AB R2, R149, R13 ;  /* 0x0000000d9502723e */ /* 0x000fe200000010ff */
[----:B--2---:R-:W-:Y:S02]  /*44a0*/  FFMA.FTZ R5, -R159, R159, 1 ;  /* 0x3f8000009f057423 */ /* 0x004fe4000001019f */
[----:B------:R-:W-:Y:S02]  /*44b0*/  FFMA.FTZ R3, -R237, R237, 1 ;  /* 0x3f800000ed037423 */ /* 0x000fe400000101ed */
        /* <DEDUP_REMOVED lines=8> */
[----:B------:R-:W-:Y:S02]  /*4540*/  FFMA.FTZ R0, -R84, R84, 1 ;  /* 0x3f80000054007423 */ /* 0x000fe40000010154 */
[----:B------:R-:W-:Y:S01]  /*4550*/  FMUL.FTZ R7, R7, R5 ;  /* 0x0000000507077220 */ /* 0x000fe20000410000 */
[----:B------:R-:W-:Y:S01]  /*4560*/  STS [R236+0x4000], R141 ;  /* 0x0040008dec007388 */ /* 0x000fe20000000800 */
[----:B------:R-:W-:Y:S02]  /*4570*/  FMUL.FTZ R5, R30, R3 ;  /* 0x000000031e057220 */ /* 0x000fe40000410000 */
[----:B------:R-:W-:Y:S01]  /*4580*/  FMUL.FTZ R0, R31, R0 ;  /* 0x000000001f007220 */ /* 0x000fe20000410000 */
[----:B------:R-:W-:Y:S01]  /*4590*/  STS [R236+0x4400], R19 ;  /* 0x00440013ec007388 */ /* 0x000fe20000000800 */
[----:B------:R-:W-:Y:S03]  /*45a0*/  F2FP.BF16.PACK_AB R3, R7, R10 ;  /* 0x0000000a0703723e */ /* 0x000fe600000010ff */
        /* <DEDUP_REMOVED lines=25> */
[----:B------:R-:W1:Y:S01]  /*4740*/  LDSM.16.MT88.4 R132, [R0+0xd480] ;  /* 0x00d480000084783b */ /* 0x000e620000004200 */
[C---:B------:R-:W-:Y:S07]  /*4750*/  HMMA.16816.F32.BF16 R48, R4.reuse, R10, R48 ;  /* 0x0000000a0430723c */ /* 0x040fee0000041830 */
[----:B------:R-:W1:Y:S01]  /*4760*/  LDSM.16.MT88.4 R8, [R0+0xe480] ;  /* 0x00e480000008783b */ /* 0x000e620000004200 */
[-C--:B---3--:R-:W-:Y:S07]  /*4770*/  HMMA.16816.F32.BF16 R52, R4, R16.reuse, R52 ;  /* 0x000000100434723c */ /* 0x088fee0000041834 */
[----:B------:R-:W-:Y:S01]  /*4780*/  LDSM.16.MT88.4 R136, [R221+0x10c80] ;  /* 0x010c8000dd88783b */ /* 0x000fe20000004200 */
[C---:B------:R-:W-:Y:S07]  /*4790*/  HMMA.16816.F32.BF16 R56, R12.reuse, R16, R56 ;  /* 0x000000100c38723c */ /* 0x040fee0000041838 */
[----:B------:R-:W-:Y:S01]  /*47a0*/  LDSM.16.MT88.4 R140, [R0+0xcc80] ;  /* 0x00cc8000008c783b */ /* 0x000fe20000004200 */
[-C--:B------:R-:W-:Y:S07]  /*47b0*/  HMMA.16816.F32.BF16 R60, R12, R18.reuse, R60 ;  /* 0x000000120c3c723c */ /* 0x080fee000004183c */
[----:B------:R3:W5:Y:S01]  /*47c0*/  LDL.LU R84, [R1+0x50] ;  /* 0x0000500001547983 */ /* 0x0007620000300800 */
[C---:B------:R-:W-:Y:S03]  /*47d0*/  HMMA.16816.F32.BF16 R64, R4.reuse, R18, R64 ;  /* 0x000000120440723c */ /* 0x040fe60000041840 */
[----:B------:R-:W-:Y:S05]  /*47e0*/  LDSM.16.MT88.4 R16, [R0+0xc880] ;  /* 0x00c880000010783b */ /* 0x000fea0000004200 */
[-C--:B----4-:R-:W-:Y:S08]  /*47f0*/  HMMA.16816.F32.BF16 R68, R4, R20.reuse, R68 ;  /* 0x000000140444723c */ /* 0x090ff00000041844 */
[C---:B------:R-:W-:Y:S08]  /*4800*/  HMMA.16816.F32.BF16 R72, R12.reuse, R20, R72 ;  /* 0x000000140c48723c */ /* 0x040ff00000041848 */
[-C--:B------:R-:W-:Y:S01]  /*4810*/  HMMA.16816.F32.BF16 R76, R12, R22.reuse, R76 ;  /* 0x000000160c4c723c */ /* 0x080fe2000004184c */
[----:B------:R-:W4:Y:S07]  /*4820*/  LDSM.16.MT88.4 R12, [R221+0x10480] ;  /* 0x01048000dd0c783b */ /* 0x000f2e0000004200 */
[----:B------:R-:W-:Y:S01]  /*4830*/  HMMA.16816.F32.BF16 R80, R4, R22, R80 ;  /* 0x000000160450723c */ /* 0x000fe20000041850 */
[----:B------:R-:W3:Y:S07]  /*4840*/  LDSM.16.MT88.4 R4, [R221+0x12480] ;  /* 0x01248000dd04783b */ /* 0x000eee0000004200 */
[-C--:B-1----:R-:W-:Y:S01]  /*4850*/  HMMA.16816.F32.BF16 R36, R24, R28.reuse, R36 ;  /* 0x0000001c1824723c */ /* 0x082fe20000041824 */
[----:B------:R-:W1:Y:S07]  /*4860*/  LDSM.16.MT88.4 R20, [R0+0xd880] ;  /* 0x00d880000014783b */ /* 0x000e6e0000004200 */
[C---:B--2---:R-:W-:Y:S08]  /*4870*/  HMMA.16816.F32.BF16 R40, R32.reuse, R28, R40 ;  /* 0x0000001c2028723c */ /* 0x044ff00000041828 */
[-C--:B------:R-:W-:Y:S08]  /*4880*/  HMMA.16816.F32.BF16 R44, R32, R30.reuse, R44 ;  /* 0x0000001e202c723c */ /* 0x080ff0000004182c */
[C---:B------:R-:W-:Y:S01]  /*4890*/  HMMA.16816.F32.BF16 R48, R24.reuse, R30, R48 ;  /* 0x0000001e1830723c */ /* 0x040fe20000041830 */
[----:B------:R-:W2:Y:S07]  /*48a0*/  LDSM.16.MT88.4 R28, [R0+0xe880] ;  /* 0x00e88000001c783b */ /* 0x000eae0000004200 */
[-C--:B------:R-:W-:Y:S08]  /*48b0*/  HMMA.16816.F32.BF16 R52, R24, R132.reuse, R52 ;  /* 0x000000841834723c */ /* 0x080ff00000041834 */
[C---:B------:R-:W-:Y:S08]  /*48c0*/  HMMA.16816.F32.BF16 R56, R32.reuse, R132, R56 ;  /* 0x000000842038723c */ /* 0x040ff00000041838 */
[-C--:B------:R-:W-:Y:S08]  /*48d0*/  HMMA.16816.F32.BF16 R60, R32, R134.reuse, R60 ;  /* 0x00000086203c723c */ /* 0x080ff0000004183c */
[C---:B------:R-:W-:Y:S01]  /*48e0*/  HMMA.16816.F32.BF16 R64, R24.reuse, R134, R64 ;  /* 0x000000861840723c */ /* 0x040fe20000041840 */
[----:B------:R-:W1:Y:S07]  /*48f0*/  LDSM.16.MT88.4 R132, [R221+0x12c80] ;  /* 0x012c8000dd84783b */ /* 0x000e6e0000004200 */
[-C--:B------:R-:W-:Y:S08]  /*4900*/  HMMA.16816.F32.BF16 R68, R24, R8.reuse, R68 ;  /* 0x000000081844723c */ /* 0x080ff00000041844 */
[C---:B------:R-:W-:Y:S08]  /*4910*/  HMMA.16816.F32.BF16 R72, R32.reuse, R8, R72 ;  /* 0x000000082048723c */ /* 0x040ff00000041848 */
[-C--:B------:R-:W-:Y:S08]  /*4920*/  HMMA.16816.F32.BF16 R76, R32, R10.reuse, R76 ;  /* 0x0000000a204c723c */ /* 0x080ff0000004184c */
[----:B------:R-:W-:Y:S01]  /*4930*/  HMMA.16816.F32.BF16 R80, R24, R10, R80 ;  /* 0x0000000a1850723c */ /* 0x000fe20000041850 */
[----:B------:R-:W2:Y:S07]  /*4940*/  LDSM.16.MT88.4 R8, [R0+0xdc80] ;  /* 0x00dc80000008783b */ /* 0x000eae0000004200 */
[-C--:B----4-:R-:W-:Y:S08]  /*4950*/  HMMA.16816.F32.BF16 R36, R12, R16.reuse, R36 ;  /* 0x000000100c24723c */ /* 0x090ff00000041824 */
[C---:B---3--:R-:W-:Y:S08]  /*4960*/  HMMA.16816.F32.BF16 R40, R4.reuse, R16, R40 ;  /* 0x000000100428723c */ /* 0x048ff00000041828 */
        /* <DEDUP_REMOVED lines=21> */
[C---:B------:R-:W-:Y:S07]  /*4ac0*/  HMMA.16816.F32.BF16 R40, R132.reuse, R140, R40 ;  /* 0x0000008c8428723c */ /* 0x040fee0000041828 */
        /* <DEDUP_REMOVED lines=15> */
[----:B------:R-:W-:Y:S01]  /*4bc0*/  USHF.L.U32 UR21, UR17, 0x6, URZ ;  /* 0x0000000611157899 */ /* 0x000fe2000800063f */
[----:B------:R-:W3:Y:S01]  /*4bd0*/  LDL R154, [R1+0x20] ;  /* 0x00002000019a7983 */ /* 0x000ee20000100800 */
[----:B------:R-:W-:Y:S02]  /*4be0*/  UIMAD.WIDE.U32 UR22, UR17, UR6, URZ ;  /* 0x00000006111672a5 */ /* 0x000fe4000f8e003f */
[----:B------:R-:W-:Y:S01]  /*4bf0*/  USHF.R.S32.HI UR20, URZ, 0x1f, UR17 ;  /* 0x0000001f3f147899 */ /* 0x000fe20008011411 */
[----:B------:R-:W4:Y:S01]  /*4c00*/  LDL.64 R158, [R1+0x8] ;  /* 0x00000800019e7983 */ /* 0x000f220000100a00 */
[----:B------:R-:W-:Y:S02]  /*4c10*/  IMAD.U32 R8, RZ, RZ, UR21 ;  /* 0x00000015ff087e24 */ /* 0x000fe4000f8e00ff */
[----:B------:R-:W-:Y:S01]  /*4c20*/  IMAD.U32 R9, RZ, RZ, UR21 ;  /* 0x00000015ff097e24 */ /* 0x000fe2000f8e00ff */
[----:B------:R-:W4:Y:S01]  /*4c30*/  LDL.64 R152, [R1+0x30] ;  /* 0x0000300001987983 */ /* 0x000f220000100a00 */
[----:B------:R-:W-:Y:S02]  /*4c40*/  UIMAD UR20, UR20, UR6, URZ ;  /* 0x00000006141472a4 */ /* 0x000fe4000f8e023f */
[----:B------:R-:W-:Y:S01]  /*4c50*/  UIADD3 UR6, -UR21, UR5, URZ ;  /* 0x0000000515067290 */ /* 0x000fe2000fffe13f */
[----:B------:R-:W4:Y:S01]  /*4c60*/  LDL R237, [R1+0x14] ;  /* 0x0000140001ed7983 */ /* 0x000f220000100800 */
[----:B------:R-:W-:Y:S03]  /*4c70*/  UIMAD UR20, UR17, UR7, UR20 ;  /* 0x00000007111472a4 */ /* 0x000fe6000f8e0214 */
[----:B------:R-:W4:Y:S01]  /*4c80*/  LDL.64 R10, [R1+0x28] ;  /* 0x00002800010a7983 */ /* 0x000f220000100a00 */
[----:B------:R-:W-:Y:S03]  /*4c90*/  UIADD3 UR20, UR23, UR20, URZ ;  /* 0x0000001417147290 */ /* 0x000fe6000fffe03f */
[----:B------:R-:W1:Y:S02]  /*4ca0*/  S2R R0, SR_CTAID.Y ;  /* 0x0000000000007919 */ /* 0x000e640000002600 */
[----:B-1----:R-:W-:Y:S05]  /*4cb0*/  SHF.R.S32.HI R6, RZ, 0x1f, R0 ;  /* 0x0000001fff067819 */ /* 0x002fea0000011400 */
[----:B------:R-:W-:Y:S04]  /*4cc0*/  IMAD R6, R6, c[0x0][0x288], RZ ;  /* 0x0000a20006067a24 */ /* 0x000fe800078e02ff */
[----:B------:R-:W-:Y:S02]  /*4cd0*/  IMAD R6, R0, c[0x0][0x28c], R6 ;  /* 0x0000a30000067a24 */ /* 0x000fe400078e0206 */
[----:B--2---:R-:W-:Y:S02]  /*4ce0*/  IMAD.MOV.U32 R4, RZ, RZ, R162 ;  /* 0x000000ffff047224 */ /* 0x004fe400078e00a2 */
[----:B------:R-:W-:Y:S01]  /*4cf0*/  IMAD.MOV.U32 R5, RZ, RZ, R163 ;  /* 0x000000ffff057224 */ /* 0x000fe200078e00a3 */
[C---:B---3--:R-:W-:Y:S02]  /*4d00*/  LOP3.LUT P5, RZ, R154.reuse, 0x1, RZ, 0xc0, !PT ;  /* 0x000000019aff7812 */ /* 0x048fe400078ac0ff */
[----:B------:R-:W-:Y:S01]  /*4d10*/  LOP3.LUT P4, RZ, R154, 0x2, RZ, 0xc0, !PT ;  /* 0x000000029aff7812 */ /* 0x000fe2000788c0ff */
[----:B------:R-:W-:Y:S01]  /*4d20*/  IMAD.WIDE.U32 R4, R0, c[0x0][0x288], R4 ;  /* 0x0000a20000047a25 */ /* 0x000fe200078e0004 */
[----:B----4-:R-:W-:Y:S02]  /*4d30*/  ISETP.GE.OR P5, PT, R158, UR6, !P5 ;  /* 0x000000069e007c0c */ /* 0x010fe4000efa6670 */
[----:B------:R-:W-:Y:S02]  /*4d40*/  LOP3.LUT P2, RZ, R154, 0x4, RZ, 0xc0, !PT ;  /* 0x000000049aff7812 */ /* 0x000fe4000784c0ff */
[----:B------:R-:W-:Y:S02]  /*4d50*/  IADD3 R0, P0, R4, UR8, RZ ;  /* 0x0000000804007c10 */ /* 0x000fe4000ff1e0ff */
[----:B------:R-:W-:Y:S02]  /*4d60*/  ISETP.GE.OR P4, PT, R158, UR6, !P4 ;  /* 0x000000069e007c0c */ /* 0x000fe4000e786670 */
[----:B------:R-:W-:Y:S01]  /*4d70*/  IADD3.X R4, R5, UR13, R6, P0, !PT ;  /* 0x0000000d05047c10 */ /* 0x000fe200087fe406 */
[----:B------:R-:W-:Y:S01]  /*4d80*/  IMAD.U32 R5, RZ, RZ, UR22 ;  /* 0x00000016ff057e24 */ /* 0x000fe2000f8e00ff */
[----:B------:R-:W-:Y:S02]  /*4d90*/  LEA R6, P0, R0, c[0x0][0x280], 0x2 ;  /* 0x0000a00000067a11 */ /* 0x000fe400078010ff */
[----:B------:R-:W-:Y:S02]  /*4da0*/  ISETP.GE.OR P2, PT, R158, UR6, !P2 ;  /* 0x000000069e007c0c */ /* 0x000fe4000d746670 */
[----:B------:R-:W-:Y:S01]  /*4db0*/  LEA.HI.X R7, R0, c[0x0][0x284], R4, 0x2, P0 ;  /* 0x0000a10000077a11 */ /* 0x000fe200000f1404 */
[----:B------:R-:W-:Y:S01]  /*4dc0*/  IMAD.U32 R4, RZ, RZ, UR22 ;  /* 0x00000016ff047e24 */ /* 0x000fe2000f8e00ff */
[----:B------:R-:W-:Y:S01]  /*4dd0*/  LEA R6, P0, R8, R6, 0x2 ;  /* 0x0000000608067211 */ /* 0x000fe200078010ff */
[----:B------:R-:W-:Y:S03]  /*4de0*/  IMAD.U32 R0, RZ, RZ, UR20 ;  /* 0x00000014ff007e24 */ /* 0x000fe6000f8e00ff */
[----:B------:R-:W-:Y:S02]  /*4df0*/  LEA R4, P1, R4, R152, 0x7 ;  /* 0x0000009804047211 */ /* 0x000fe400078238ff */
[----:B------:R-:W-:Y:S02]  /*4e00*/  LEA.HI.X.SX32 R7, R9, R7, 0x2, P0 ;  /* 0x0000000709077211 */ /* 0x000fe400000f16ff */
[----:B------:R-:W-:Y:S01]  /*4e10*/  LEA.HI.X R5, R5, R153, R0, 0x7, P1 ;  /* 0x0000009905057211 */ /* 0x000fe200008f3c00 */
[----:B------:R-:W-:Y:S04]  /*4e20*/  @!P3 IMAD.SHL.U32 R0, R10, 0x10, RZ ;  /* 0x000000100a00b824 */ /* 0x000fe800078e00ff */
[----:B------:R-:W-:Y:S01]  /*4e30*/  @!PT LDS RZ, [RZ] ;  /* 0x00000000fffff984 */ /* 0x000fe20000000800 */
[----:B------:R-:W-:Y:S01]  /*4e40*/  @!PT LDS RZ, [RZ] ;  /* 0x00000000fffff984 */ /* 0x000fe20000000800 */
[----:B------:R-:W-:Y:S01]  /*4e50*/  @!PT LDS RZ, [RZ] ;  /* 0x00000000fffff984 */ /* 0x000fe20000000800 */
[----:B------:R1:W-:Y:S04]  /*4e60*/  LDGSTS.E.BYPASS.LTC128B.128 [R237+0xc080], [R4.64], !P5 ;  /* 0x0c08000004ed7fae */ /* 0x0003e8000e901d52 */
[----:B------:R1:W-:Y:S04]  /*4e70*/  LDGSTS.E.BYPASS.LTC128B.128 [R237+0xd080], [R4.64+0x40], !P4 ;  /* 0x0d08004004ed7fae */ /* 0x0003e8000e101d52 */
[----:B------:R1:W-:Y:S04]  /*4e80*/  LDGSTS.E.BYPASS.LTC128B.128 [R237+0xe080], [R4.64+0x80], !P2 ;  /* 0x0e08008004ed7fae */ /* 0x0003e8000d101d52 */
[----:B------:R1:W-:Y:S02]  /*4e90*/  @!P3 LDGSTS.E.BYPASS.LTC128B.128 [R0+0xf280], [R6.64] ;  /* 0x0f2800000600bfae */ /* 0x0003e4000b901d52 */
.L_x_24:
        /* <DEDUP_REMOVED lines=17> */
[----:B------:R-:W1:Y:S04]  /*4fb0*/  LDSM.16.MT88.2 R28, [R220+0x2800] ;  /* 0x00280000dc1c783b */ /* 0x000e680000004100 */
        /* <DEDUP_REMOVED lines=10> */
[----:B------:R-:W4:Y:S07]  /*5060*/  LDSM.16.MT88.2 R148, [R220+0xc00] ;  /* 0x000c0000dc94783b */ /* 0x000f2e0000004100 */
        /* <DEDUP_REMOVED lines=8> */
[-C--:B------:R-:W-:Y:S08]  /*50f0*/  HMMA.16816.F32.BF16 R12, R136, R28.reuse, R12 ;  /* 0x0000001c880c723c */ /* 0x080ff0000004180c */
[C---:B------:R-:W-:Y:S01]  /*5100*/  HMMA.16816.F32.BF16 R16, R132.reuse, R28, R16 ;  /* 0x0000001c8410723c */ /* 0x040fe20000041810 */
[----:B------:R-:W4:Y:S07]  /*5110*/  LDSM.16.MT88.2 R28, [R220+0x1000] ;  /* 0x00100000dc1c783b */ /* 0x000f2e0000004100 */
[-C--:B------:R-:W-:Y:S01]  /*5120*/  HMMA.16816.F32.BF16 R20, R132, R30.reuse, R20 ;  /* 0x0000001e8414723c */ /* 0x080fe20000041814 */
[----:B------:R-:W-:Y:S07]  /*5130*/  LDSM.16.M88.4 R132, [R228+0x2000] ;  /* 0x00200000e484783b */ /* 0x000fee0000000200 */
[----:B------:R-:W-:Y:S01]  /*5140*/  HMMA.16816.F32.BF16 R24, R136, R30, R24 ;  /* 0x0000001e8818723c */ /* 0x000fe20000041818 */
[----:B------:R-:W4:Y:S04]  /*5150*/  LDSM.16.MT88.2 R30, [R220+0x5000] ;  /* 0x00500000dc1e783b */ /* 0x000f280000004100 */
[----:B------:R-:W4:Y:S03]  /*5160*/  LDSM.16.MT88.2 R136, [R220+0x1400] ;  /* 0x00140000dc88783b */ /* 0x000f260000004100 */
[-C--:B------:R-:W-:Y:S01]  /*5170*/  HMMA.16816.F32.BF16 R4, R140, R148.reuse, R4 ;  /* 0x000000948c04723c */ /* 0x080fe20000041804 */
[----:B------:R-:W-:Y:S07]  /*5180*/  LDSM.16.MT88.2 R138, [R220+0x3400] ;  /* 0x00340000dc8a783b */ /* 0x000fee0000004100 */
[C---:B------:R-:W-:Y:S08]  /*5190*/  HMMA.16816.F32.BF16 R8, R152.reuse, R148, R8 ;  /* 0x000000949808723c */ /* 0x040ff00000041808 */
[-C--:B------:R-:W-:Y:S08]  /*51a0*/  HMMA.16816.F32.BF16 R12, R152, R156.reuse, R12 ;  /* 0x0000009c980c723c */ /* 0x080ff0000004180c */
[C---:B------:R-:W-:Y:S01]  /*51b0*/  HMMA.16816.F32.BF16 R16, R140.reuse, R156, R16 ;  /* 0x0000009c8c10723c */ /* 0x040fe20000041810 */
[----:B------:R-:W4:Y:S07]  /*51c0*/  LDSM.16.M88.4 R156, [R228+0x3000] ;  /* 0x00300000e49c783b */ /* 0x000f2e0000000200 */
        /* <DEDUP_REMOVED lines=11> */
[-C--:B------:R-:W-:Y:S01]  /*5280*/  HMMA.16816.F32.BF16 R20, R32, R30.reuse, R20 ;  /* 0x0000001e2014723c */ /* 0x080fe20000041814 */
[----:B------:R-:W-:Y:S07]  /*5290*/  LDSM.16.M88.4 R32, [R231+0x2000] ;  /* 0x00200000e720783b */ /* 0x000fee0000000200 */
[----:B------:R-:W-:Y:S01]  /*52a0*/  HMMA.16816.F32.BF16 R24, R144, R30, R24 ;  /* 0x0000001e9018723c */ /* 0x000fe20000041818 */
[----:B------:R-:W2:Y:S04]  /*52b0*/  LDSM.16.MT88.2 R30, [R220+0x5800] ;  /* 0x00580000dc1e783b */ /* 0x000ea80000004100 */
        /* <DEDUP_REMOVED lines=23> */
[-C--:B------:R-:W-:Y:S04]  /*5430*/  HMMA.16816.F32.BF16 R20, R140, R30.reuse, R20 ;  /* 0x0000001e8c14723c */ /* 0x080fe80000041814 */
        /* <DEDUP_REMOVED lines=34> */
[-C--:B-1---5:R-:W-:Y:S03]  /*5660*/  HMMA.16816.F32.BF16 R84, R4, R8.reuse, R84 ;  /* 0x000000080454723c */ /* 0x0a2fe60000041854 */
        /* <DEDUP_REMOVED lines=40> */
[----:B------:R-:W2:Y:S04]  /*58f0*/  LDSM.16.MT88.4 R8, [R0+0x7c80] ;  /* 0x007c80000008783b */ /* 0x000ea80000004200 */
        /* <DEDUP_REMOVED lines=26> */
.L_x_22:
[----:B----4-:R-:W3:Y:S01]  /*5aa0*/  LDL.LU.64 R8, [R1+0x28] ;  /* 0x0000280001087983 */ /* 0x010ee20000300a00 */
[----:B------:R-:W1:Y:S01]  /*5ab0*/  S2UR UR6, SR_CTAID.X ;  /* 0x00000000000679c3 */ /* 0x000e620000002500 */
[----:B------:R-:W-:Y:S01]  /*5ac0*/  MOV R0, 0x1 ;  /* 0x0000000100007802 */ /* 0x000fe20000000f00 */
[----:B------:R-:W-:Y:S01]  /*5ad0*/  USHF.R.S32.HI UR4, URZ, 0x1f, UR15 ;  /* 0x0000001f3f047899 */ /* 0x000fe2000801140f */
[----:B------:R-:W4:Y:S01]  /*5ae0*/  S2R R2, SR_CTAID.Y ;  /* 0x0000000000027919 */ /* 0x000f220000002600 */
[----:B------:R-:W-:Y:S01]  /*5af0*/  FMUL.FTZ R84, R84, c[0x0][0x298] ;  /* 0x0000a60054547a20 */ /* 0x000fe20000410000 */
[----:B------:R-:W-:Y:S01]  /*5b00*/  ISETP.NE.AND P1, PT, R0, c[0x0][0x338], PT ;  /* 0x0000ce0000007a0c */ /* 0x000fe20003f25270 */
[----:B-1----:R-:W-:-:S12]  /*5b10*/  UIMAD UR6, UR6, 0x3000, URZ ;  /* 0x00003000060678a4 */ /* 0x002fd8000f8e023f */
[----:B----4-:R-:W-:Y:S01]  /*5b20*/  @P1 IMAD.HI.U32 R0, R2, c[0x0][0x33c], RZ ;  /* 0x0000cf0002001a27 */ /* 0x010fe200078e00ff */
[----:B------:R-:W-:Y:S01]  /*5b30*/  USHF.R.S32.HI UR11, URZ, 0x1f, UR6 ;  /* 0x0000001f3f0b7899 */ /* 0x000fe20008011406 */
[----:B--2---:R-:W-:-:S03]  /*5b40*/  SHF.R.S32.HI R3, RZ, 0x1f, R2 ;  /* 0x0000001fff037819 */ /* 0x004fc60000011402 */
[----:B------:R-:W-:-:S04]  /*5b50*/  @P1 SHF.R.U32.HI R0, RZ, c[0x0][0x340], R0 ;  /* 0x0000d000ff001a19 */ /* 0x000fc80000011600 */
[----:B------:R-:W-:Y:S02]  /*5b60*/  @P1 SHF.R.S32.HI R6, RZ, 0x1f, R0 ;  /* 0x0000001fff061819 */ /* 0x000fe40000011400 */
[----:B------:R-:W-:Y:S02]  /*5b70*/  @P1 MOV R2, R0 ;  /* 0x0000000000021202 */ /* 0x000fe40000000f00 */
[----:B------:R-:W-:-:S05]  /*5b80*/  @P1 MOV R3, R6 ;  /* 0x0000000600031202 */ /* 0x000fca0000000f00 */
[C---:B------:R-:W-:Y:S02]  /*5b90*/  IMAD R0, R3.reuse, c[0x0][0x328], RZ ;  /* 0x0000ca0003007a24 */ /* 0x040fe400078e02ff */
[----:B------:R-:W-:Y:S02]  /*5ba0*/  IMAD R3, R3, c[0x0][0x300], RZ ;  /* 0x0000c00003037a24 */ /* 0x000fe400078e02ff */
[----:B------:R-:W-:Y:S02]  /*5bb0*/  IMAD R0, R2, c[0x0][0x32c], R0 ;  /* 0x0000cb0002007a24 */ /* 0x000fe400078e0200 */
[----:B------:R-:W-:Y:S02]  /*5bc0*/  FMUL.FTZ R85, R85, c[0x0][0x298] ;  /* 0x0000a60055557a20 */ /* 0x000fe40000410000 */
[----:B------:R-:W-:Y:S02]  /*5bd0*/  FMUL.FTZ R87, R87, c[0x0][0x298] ;  /* 0x0000a60057577a20 */ /* 0x000fe40000410000 */
[----:B------:R-:W-:-:S02]  /*5be0*/  FMUL.FTZ R88, R88, c[0x0][0x298] ;  /* 0x0000a60058587a20 */ /* 0x000fc40000410000 */
[----:B------:R-:W-:Y:S02]  /*5bf0*/  FMUL.FTZ R89, R89, c[0x0][0x298] ;  /* 0x0000a60059597a20 */ /* 0x000fe40000410000 */
[----:B------:R-:W-:Y:S02]  /*5c00*/  FMUL.FTZ R90, R90, c[0x0][0x298] ;  /* 0x0000a6005a5a7a20 */ /* 0x000fe40000410000 */
[----:B------:R-:W-:Y:S02]  /*5c10*/  FMUL.FTZ R91, R91, c[0x0][0x298] ;  /* 0x0000a6005b5b7a20 */ /* 0x000fe40000410000 */
        /* <DEDUP_REMOVED lines=39> */
[----:B------:R-:W-:Y:S01]  /*5e90*/  FMUL.FTZ R127, R127, c[0x0][0x298] ;  /* 0x0000a6007f7f7a20 */ /* 0x000fe20000410000 */
[----:B------:R-:W-:Y:S01]  /*5ea0*/  BAR.SYNC.DEFER_BLOCKING 0x1, 0x100 ;  /* 0x0044000000007b1d */ /* 0x000fe20000010000 */
[----:B---3--:R-:W-:-:S05]  /*5eb0*/  IADD3 R4, P0, R8, UR6, RZ ;  /* 0x0000000608047c10 */ /* 0x008fca000ff1e0ff */
[----:B------:R-:W-:Y:S02]  /*5ec0*/  ULDC.64 UR6, c[0x0][0x330] ;  /* 0x0000cc0000067ab9 */ /* 0x000fe40000000a00 */
[----:B------:R-:W-:Y:S01]  /*5ed0*/  UIMAD UR6, UR4, UR6, URZ ;  /* 0x00000006040672a4 */ /* 0x000fe2000f8e023f */
[----:B------:R-:W-:-:S03]  /*5ee0*/  LEA.HI.X.SX32 R5, R8, UR11, 0x1, P0 ;  /* 0x0000000b08057c11 */ /* 0x000fc600080f0eff */
[----:B------:R-:W-:Y:S02]  /*5ef0*/  UIMAD UR11, UR15, UR7, UR6 ;  /* 0x000000070f0b72a4 */ /* 0x000fe4000f8e0206 */
[C-C-:B------:R-:W-:Y:S01]  /*5f00*/  IMAD.WIDE.U32 R8, R2.reuse, c[0x0][0x328], R4.reuse ;  /* 0x0000ca0002087a25 */ /* 0x140fe200078e0004 */
[----:B------:R-:W-:Y:S02]  /*5f10*/  ULDC.64 UR6, c[0x0][0x308] ;  /* 0x0000c20000067ab9 */ /* 0x000fe40000000a00 */
[----:B------:R-:W-:Y:S01]  /*5f20*/  UIMAD UR6, UR4, UR6, URZ ;  /* 0x00000006040672a4 */ /* 0x000fe2000f8e023f */
[C---:B------:R-:W-:Y:S01]  /*5f30*/  IMAD.WIDE.U32 R6, R2.reuse, c[0x0][0x300], R4 ;  /* 0x0000c00002067a25 */ /* 0x040fe200078e0004 */
[----:B------:R-:W-:Y:S02]  /*5f40*/  IADD3 R5, R9, R0, RZ ;  /* 0x0000000009057210 */ /* 0x000fe40007ffe0ff */
[----:B------:R-:W-:Y:S01]  /*5f50*/  MOV R9, UR15 ;  /* 0x0000000f00097c02 */ /* 0x000fe20008000f00 */
[----:B------:R-:W-:Y:S01]  /*5f60*/  IMAD R2, R2, c[0x0][0x304], R3 ;  /* 0x0000c10002027a24 */ /* 0x000fe200078e0203 */
[----:B------:R-:W-:Y:S01]  /*5f70*/  MOV R4, R8 ;  /* 0x0000000800047202 */ /* 0x000fe20000000f00 */
[----:B------:R-:W-:Y:S01]  /*5f80*/  UIMAD UR6, UR15, UR7, UR6 ;  /* 0x000000070f0672a4 */ /* 0x000fe2000f8e0206 */
[----:B------:R-:W-:-:S02]  /*5f90*/  MOV R0, UR15 ;  /* 0x0000000f00007c02 */ /* 0x000fc40008000f00 */
[----:B------:R-:W-:Y:S01]  /*5fa0*/  IADD3 R3, R7, R2, RZ ;  /* 0x0000000207037210 */ /* 0x000fe20007ffe0ff */
[----:B------:R-:W-:Y:S01]  /*5fb0*/  IMAD.WIDE.U32 R8, R9, c[0x0][0x330], R4 ;  /* 0x0000cc0009087a25 */ /* 0x000fe200078e0004 */
[----:B------:R-:W-:-:S05]  /*5fc0*/  MOV R2, R6 ;  /* 0x0000000600027202 */ /* 0x000fca0000000f00 */
[----:B------:R-:W-:Y:S01]  /*5fd0*/  IMAD.WIDE.U32 R6, R0, c[0x0][0x308], R2 ;  /* 0x0000c20000067a25 */ /* 0x000fe200078e0002 */
[----:B------:R-:W-:Y:S02]  /*5fe0*/  IADD3 R0, R9, UR11, RZ ;  /* 0x0000000b09007c10 */ /* 0x000fe4000fffe0ff */
[----:B------:R-:W-:Y:S02]  /*5ff0*/  LEA R2, P1, R8, c[0x0][0x310], 0x2 ;  /* 0x0000c40008027a11 */ /* 0x000fe400078210ff */
[----:B------:R-:W-:Y:S02]  /*6000*/  LEA R4, P0, R6, c[0x0][0x2e8], 0x2 ;  /* 0x0000ba0006047a11 */ /* 0x000fe400078010ff */
[----:B------:R-:W-:Y:S02]  /*6010*/  LEA.HI.X R3, R8, c[0x0][0x314], R0, 0x2, P1 ;  /* 0x0000c50008037a11 */ /* 0x000fe400008f1400 */
[----:B------:R-:W-:-:S03]  /*6020*/  IADD3 R5, R7, UR6, RZ ;  /* 0x0000000607057c10 */ /* 0x000fc6000fffe0ff */
[----:B------:R-:W-:Y:S01]  /*6030*/  RED.E.ADD.F32.FTZ.RN.STRONG.GPU [R2.64], R36 ;  /* 0x000000240200798e */ /* 0x000fe2000c10e792 */
[----:B------:R-:W-:-:S03]  /*6040*/  LEA.HI.X R5, R6, c[0x0][0x2ec], R5, 0x2, P0 ;  /* 0x0000bb0006057a11 */ /* 0x000fc600000f1405 */
        /* <DEDUP_REMOVED lines=40> */
[----:B------:R-:W-:Y:S01]  /*62d0*/  RED.E.ADD.F32.FTZ.RN.STRONG.GPU [R2.64+0xa400], R81 ;  /* 0x00a400510200798e */ /* 0x000fe2000c10e792 */
[----:B------:R-:W-:-:S03]  /*62e0*/  FMUL.FTZ R7, R86, c[0x0][0x298] ;  /* 0x0000a60056077a20 */ /* 0x000fc60000410000 */
[----:B------:R-:W-:Y:S04]  /*62f0*/  RED.E.ADD.F32.FTZ.RN.STRONG.GPU [R2.64+0xa800], R82 ;  /* 0x00a800520200798e */ /* 0x000fe8000c10e792 */
[----:B------:R-:W-:Y:S04]  /*6300*/  RED.E.ADD.F32.FTZ.RN.STRONG.GPU [R2.64+0xac00], R83 ;  /* 0x00ac00530200798e */ /* 0x000fe8000c10e792 */
[----:B------:R-:W-:Y:S04]  /*6310*/  RED.E.ADD.F32.FTZ.RN.STRONG.GPU [R2.64+0xb000], R76 ;  /* 0x00b0004c0200798e */ /* 0x000fe8000c10e792 */
[----:B------:R-:W-:Y:S04]  /*6320*/  RED.E.ADD.F32.FTZ.RN.STRONG.GPU [R2.64+0xb400], R77 ;  /* 0x00b4004d0200798e */ /* 0x000fe8000c10e792 */
[----:B------:R-:W-:Y:S04]  /*6330*/  RED.E.ADD.F32.FTZ.RN.STRONG.GPU [R2.64+0xb800], R78 ;  /* 0x00b8004e0200798e */ /* 0x000fe8000c10e792 */
[----:B------:R-:W-:Y:S04]  /*6340*/  RED.E.ADD.F32.FTZ.RN.STRONG.GPU [R2.64+0xbc00], R79 ;  /* 0x00bc004f0200798e */ /* 0x000fe8000c10e792 */
[----:B------:R-:W-:Y:S04]  /*6350*/  RED.E.ADD.F32.FTZ.RN.STRONG.GPU [R4.64], R84 ;  /* 0x000000540400798e */ /* 0x000fe8000c10e792 */
        /* <DEDUP_REMOVED lines=47> */
[----:B------:R-:W-:Y:S05]  /*6650*/  EXIT ;  /* 0x000000000000794d */ /* 0x000fea0003800000 */
.L_x_26:
        /* <DEDUP_REMOVED lines=10> */
.L_x_1383:


//--------------------- .text._ZN7cutlass13device_kernelIN5flash19enable_sm80_to_sm89INS1_16FlashAttnBwdSm80INS1_25CollectiveMainloopBwdSm80ILi2ELi1EN4cute5tupleIJNS5_1CILi64EEENS7_ILi128EEENS7_ILi96EEEEEENS_10bfloat16_tEfNS_4arch4Sm80ELb0ELb0ELb1ELb0ELb1ELb0ELb0ELb0ELi2ELi2ELi4ELi2ELb1EEENS1_24CollectiveEpilogueBwdGQAISB_fSE_Li256ELb0ELb1EEENS1_19SingleTileSchedulerILb0ELb0ELb0ELi128EEEEEEEEEvNT_6ParamsE --------------------------
	.section	.text._ZN7cutlass13device_kernelIN5flash19enable_sm80_to_sm89INS1_16FlashAttnBwdSm80INS1_25CollectiveMainloopBwdSm80ILi2ELi1EN4cute5tupleIJNS5_1CILi64EEENS7_ILi128EEENS7_ILi96EEEEEENS_10bfloat16_tEfNS_4arch4Sm80ELb0ELb0ELb1ELb0ELb1ELb0ELb0ELb0ELi2ELi2ELi4ELi2ELb1EEENS1_24CollectiveEpilogueBwdGQAISB_fSE_Li256ELb0ELb1EEENS1_19SingleTileSchedulerILb0ELb0ELb0ELi128EEEEEEEEEvNT_6ParamsE,"ax",@progbits
	.sectioninfo	@"SHI_REGISTERS=255"
	.align	128
.text._ZN7cutlass13device_kernelIN5flash19enable_sm80_to_sm89INS1_16FlashAttnBwdSm80INS1_25CollectiveMainloopBwdSm80ILi2ELi1EN4cute5tupleIJNS5_1CILi64EEENS7_ILi128EEENS7_ILi96EEEEEENS_10bfloat16_tEfNS_4arch4Sm80ELb0ELb0ELb1ELb0ELb1ELb0ELb0ELb0ELi2ELi2ELi4ELi2ELb1EEENS1_24CollectiveEpilogueBwdGQAISB_fSE_Li256ELb0ELb1EEENS1_19SingleTileSchedulerILb0ELb0ELb0ELi128EEEEEEEEEvNT_6ParamsE:
        .type           _ZN7cutlass13device_kernelIN5flash19enable_sm80_to_sm89INS1_16FlashAttnBwdSm80INS1_25CollectiveMainloopBwdSm80ILi2ELi1EN4cute5tupleIJNS5_1CILi64EEENS7_ILi128EEENS7_ILi96EEEEEENS_10bfloat16_tEfNS_4arch4Sm80ELb0ELb0ELb1ELb0ELb1ELb0ELb0ELb0ELi2ELi2ELi4ELi2ELb1EEENS1_24CollectiveEpilogueBwdGQAISB_fSE_Li256ELb0ELb1EEENS1_19SingleTileSchedulerILb0ELb0ELb0ELi128EEEEEEEEEvNT_6ParamsE,@function
        .size           _ZN7cutlass13device_kernelIN5flash19enable_sm80_to_sm89INS1_16FlashAttnBwdSm80INS1_25CollectiveMainloopBwdSm80ILi2ELi1EN4cute5tupleIJNS5_1CILi64EEENS7_ILi128EEENS7_ILi96EEEEEENS_10bfloat16_tEfNS_4arch4Sm80ELb0ELb0ELb1ELb0ELb1ELb0ELb0ELb0ELi2ELi2ELi4ELi2ELb1EEENS1_24CollectiveEpilogueBwdGQAISB_fSE_Li256ELb0ELb1EEENS1_19SingleTileSchedulerILb0ELb0ELb0ELi128EEEEEEEEEvNT_6ParamsE,(.L_x_1384 - _ZN7cutlass13device_kernelIN5flash19enable_sm80_to_sm89INS1_16FlashAttnBwdSm80INS1_25CollectiveMainloopBwdSm80ILi2ELi1EN4cute5tupleIJNS5_1CILi64EEENS7_ILi128EEENS7_ILi96EEEEEENS_10bfloat16_tEfNS_4arch4Sm80ELb0ELb0ELb1ELb0ELb1ELb0ELb0ELb0ELi2ELi2ELi4ELi2ELb1EEENS1_24CollectiveEpilogueBwdGQAISB_fSE_Li256ELb0ELb1EEENS1_19SingleTileSchedulerILb0ELb0ELb0ELi128EEEEEEEEEvNT_6ParamsE)
        .other          _ZN7cutlass13device_kernelIN5flash19enable_sm80_to_sm89INS1_16FlashAttnBwdSm80INS1_25CollectiveMainloopBwdSm80ILi2ELi1EN4cute5tupleIJNS5_1CILi64EEENS7_ILi128EEENS7_ILi96EEEEEENS_10bfloat16_tEfNS_4arch4Sm80ELb0ELb0ELb1ELb0ELb1ELb0ELb0ELb0ELi2ELi2ELi4ELi2ELb1EEENS1_24CollectiveEpilogueBwdGQAISB_fSE_Li256ELb0ELb1EEENS1_19SingleTileSchedulerILb0ELb0ELb0ELi128EEEEEEEEEvNT_6ParamsE,@"STO_CUDA_ENTRY STV_DEFAULT"
_ZN7cutlass13device_kernelIN5flash19enable_sm80_to_sm89INS1_16FlashAttnBwdSm80INS1_25CollectiveMainloopBwdSm80ILi2ELi1EN4cute5tupleIJNS5_1CILi64EEENS7_ILi128EEENS7_ILi96EEEEEENS_10bfloat16_tEfNS_4arch4Sm80ELb0ELb0ELb1ELb0ELb1ELb0ELb0ELb0ELi2ELi2ELi4ELi2ELb1EEENS1_24CollectiveEpilogueBwdGQAISB_fSE_Li256ELb0ELb1EEENS1_19SingleTileSchedulerILb0ELb0ELb0ELi128EEEEEEEEEvNT_6ParamsE:
        /* <DEDUP_REMOVED lines=59> */
[----:B------:R-:W-:Y:S01]  /*03b0*/  ULDC UR9, c[0x0][0x168] ;  /* 0x00005a0000097ab9 */ /* 0x000fe20000000800 */
        /* <DEDUP_REMOVED lines=9> */
[----:B------:R-:W-:Y:S01]  /*0450*/  UISETP.GE.AND UP0, UPT, UR9, 0x1, UPT ;  /* 0x000000010900788c */ /* 0x000fe2000bf06270 */
        /* <DEDUP_REMOVED lines=69> */
[----:B------:R-:W-:Y:S01]  /*08b0*/  CS2R R72, SRZ ;  /* 0x0000000000487805 */ /* 0x000fe2000001ff00 */
[----:B------:R-:W-:Y:S01]  /*08c0*/  CS2R R70, SRZ ;  /* 0x0000000000467805 */ /* 0x000fe2000001ff00 */
[----:B------:R-:W-:Y:S01]  /*08d0*/  UIMAD UR4, UR17, UR5, UR4 ;  /* 0x00000005110472a4 */ /* 0x000fe2000f8e0204 */
[----:B------:R-:W-:Y:S01]  /*08e0*/  IMAD R7, R17, 0x8, R0 ;  /* 0x0000000811077824 */ /* 0x000fe200078e0200 */
[----:B------:R-:W-:Y:S01]  /*08f0*/  LEA R6, P0, R8, c[0x0][0x1c0], 0x1 ;  /* 0x0000700008067a11 */ /* 0x000fe200078008ff */
[C---:B------:R-:W-:Y:S01]  /*0900*/  IMAD R14, R42.reuse, c[0x0][0x17c], R10 ;  /* 0x00005f002a0e7a24 */ /* 0x040fe200078e020a */
[----:B------:R-:W-:Y:S01]  /*0910*/  CS2R R68, SRZ ;  /* 0x0000000000447805 */ /* 0x000fe2000001ff00 */
        /* <DEDUP_REMOVED lines=262> */
[----:B------:R-:W-:Y:S01]  /*1980*/  IMAD.SHL.U32 R235, R26, 0x2, RZ ;  /* 0x000000021aeb7824 */ /* 0x000fe200078e00ff */
[----:B------:R-:W-:Y:S01]  /*1990*/  LOP3.LUT P0, RZ, R11, 0x4, RZ, 0xc0, !PT ;  /* 0x000000040bff7812 */ /* 0x000fe2000780c0ff */
[----:B------:R-:W-:Y:S01]  /*19a0*/  IMAD R5, R33, c[0x0][0x238], RZ ;  /* 0x00008e0021057a24 */ /* 0x000fe200078e02ff */
[----:B------:R-:W-:Y:S01]  /*19b0*/  LEA.HI R0, R0, R14, RZ, 0x2 ;  /* 0x0000000e00007211 */ /* 0x000fe200078f10ff */
[----:B------:R-:W-:Y:S01]  /*19c0*/  ULDC.64 UR4, c[0x0][0x240] ;  /* 0x0000900000047ab9 */ /* 0x000fe20000000a00 */
[--C-:B------:R-:W-:Y:S01]  /*19d0*/  SHF.R.S32.HI R35, RZ, 0x1f, R34.reuse ;  /* 0x0000001fff237819 */ /* 0x100fe20000011422 */
[----:B------:R-:W-:Y:S01]  /*19e0*/  IMAD R5, R32, c[0x0][0x23c], R5 ;  /* 0x00008f0020057a24 */ /* 0x000fe200078e0205 */
[----:B------:R-:W-:Y:S01]  /*19f0*/  LOP3.LUT R4, R0, 0xfffffffc, RZ, 0xc0, !PT ;  /* 0xfffffffc00047812 */ /* 0x000fe200078ec0ff */
[----:B------:R-:W-:Y:S01]  /*1a00*/  UIMAD UR4, UR6, UR4, URZ ;  /* 0x00000004060472a4 */ /* 0x000fe2000f8e023f */
[C---:B------:R-:W-:Y:S01]  /*1a10*/  IADD3 R0, R235.reuse, 0xf480, RZ ;  /* 0x0000f480eb007810 */ /* 0x040fe20007ffe0ff */
[----:B--2---:R-:W-:Y:S01]  /*1a20*/  IMAD.WIDE.U32 R2, R32, c[0x0][0x238], R34 ;  /* 0x00008e0020027a25 */ /* 0x004fe200078e0022 */
[----:B------:R-:W-:Y:S01]  /*1a30*/  IADD3 R236, R235, 0xf4c0, RZ ;  /* 0x0000f4c0ebec7810 */ /* 0x000fe20007ffe0ff */
[----:B------:R-:W-:Y:S01]  /*1a40*/  UIMAD UR5, UR17, UR5, UR4 ;  /* 0x00000005110572a4 */ /* 0x000fe2000f8e0204 */
[----:B------:R1:W-:Y:S01]  /*1a50*/  STL [R1+0x2c], R35 ;  /* 0x00002c2301007387 */ /* 0x0003e20000100800 */
[----:B------:R-:W-:Y:S01]  /*1a60*/  @P0 IADD3 R236, R0, -0x40, RZ ;  /* 0xffffffc000ec0810 */ /* 0x000fe20007ffe0ff */
[----:B------:R-:W-:Y:S01]  /*1a70*/  IMAD.IADD R3, R3, 0x1, R5 ;  /* 0x0000000103037824 */ /* 0x000fe200078e0205 */
[----:B------:R-:W-:Y:S01]  /*1a80*/  LEA R226, R226, 0x13480, 0x1 ;  /* 0x00013480e2e27811 */ /* 0x000fe200078e08ff */
[----:B------:R-:W-:Y:S01]  /*1a90*/  IMAD.U32 R0, RZ, RZ, UR17 ;  /* 0x00000011ff007e24 */ /* 0x000fe2000f8e00ff */
[----:B------:R-:W-:Y:S01]  /*1aa0*/  LOP3.LUT R238, R238, 0xfffffffc, RZ, 0xc0, !PT ;  /* 0xfffffffceeee7812 */ /* 0x000fe200078ec0ff */
[----:B------:R-:W-:Y:S01]  /*1ab0*/  IMAD.SHL.U32 R225, R230, 0x2, RZ ;  /* 0x00000002e6e17824 */ /* 0x000fe200078e00ff */
[----:B------:R-:W-:Y:S01]  /*1ac0*/  UIADD3 UR9, UR9, 0x3f, URZ ;  /* 0x0000003f09097890 */ /* 0x000fe2000fffe03f */
[----:B------:R-:W-:Y:S01]  /*1ad0*/  IMAD.WIDE.U32 R6, R0, c[0x0][0x240], R2 ;  /* 0x0000900000067a25 */ /* 0x000fe200078e0002 */
[----:B------:R-:W-:Y:S01]  /*1ae0*/  IADD3 R238, R10, -R238, RZ ;  /* 0x800000ee0aee7210 */ /* 0x000fe20007ffe0ff */
[----:B------:R-:W-:Y:S01]  /*1af0*/  ULDC UR10, c[0x0][0x278] ;  /* 0x00009e00000a7ab9 */ /* 0x000fe20000000800 */
[----:B------:R-:W-:Y:S01]  /*1b00*/  IADD3 R225, R225, 0xc080, RZ ;  /* 0x0000c080e1e17810 */ /* 0x000fe20007ffe0ff */
[----:B------:R-:W-:Y:S01]  /*1b10*/  IMAD.IADD R4, R14, 0x1, -R4 ;  /* 0x000000010e047824 */ /* 0x000fe200078e0a04 */
[----:B------:R-:W-:Y:S01]  /*1b20*/  IADD3 R0, R7, UR5, RZ ;  /* 0x0000000507007c10 */ /* 0x000fe2000fffe0ff */
[----:B------:R1:W-:Y:S01]  /*1b30*/  STL.64 [R1+0x48], R6 ;  /* 0x0000480601007387 */ /* 0x0003e20000100a00 */
[----:B------:R-:W-:Y:S01]  /*1b40*/  USHF.R.S32.HI UR8, URZ, 0x1f, UR9 ;  /* 0x0000001f3f087899 */ /* 0x000fe20008011409 */
[----:B------:R-:W-:Y:S01]  /*1b50*/  IMAD R228, R232, 0x2, R226 ;  /* 0x00000002e8e47824 */ /* 0x000fe200078e02e2 */
[----:B------:R-:W-:Y:S01]  /*1b60*/  LEA R227, R231, R226, 0x1 ;  /* 0x000000e2e7e37211 */ /* 0x000fe200078e08ff */
[----:B------:R1:W-:Y:S01]  /*1b70*/  STL [R1+0x44], R0 ;  /* 0x0000440001007387 */ /* 0x0003e20000100800 */
[----:B------:R-:W-:Y:S01]  /*1b80*/  IMAD R4, R4, -0x8, R31 ;  /* 0xfffffff804047824 */ /* 0x000fe200078e021f */
[----:B------:R-:W-:Y:S01]  /*1b90*/  ULEA.HI UR8, UR8, UR9, URZ, 0x6 ;  /* 0x0000000908087291 */ /* 0x000fe2000f8f303f */
[----:B------:R-:W-:Y:S01]  /*1ba0*/  SHF.L.U32 R221, R221, 0x1, RZ ;  /* 0x00000001dddd7819 */ /* 0x000fe200000006ff */
[----:B------:R-:W-:Y:S01]  /*1bb0*/  ULDC UR7, c[0x0][0x290] ;  /* 0x0000a40000077ab9 */ /* 0x000fe20000000800 */
        /* <DEDUP_REMOVED lines=53> */
[C---:B------:R-:W-:Y:S01]  /*1f10*/  SHF.L.U32 R224, R230.reuse, 0x1, RZ ;  /* 0x00000001e6e07819 */ /* 0x040fe200000006ff */
[----:B------:R-:W-:Y:S01]  /*1f20*/  IMAD.IADD R234, R230, 0x1, R233 ;  /* 0x00000001e6ea7824 */ /* 0x000fe200078e02e9 */
[----:B------:R-:W-:-:S02]  /*1f30*/  UIMAD UR10, UR17, UR10, URZ ;  /* 0x0000000a110a72a4 */ /* 0x000fc4000f8e023f */
[----:B------:R-:W-:Y:S02]  /*1f40*/  UIMAD UR7, UR17, UR7, URZ ;  /* 0x00000007110772a4 */ /* 0x000fe4000f8e023f */
[----:B------:R-:W-:Y:S02]  /*1f50*/  UMOV UR4, URZ ;  /* 0x0000003f00047c82 */ /* 0x000fe40008000000 */
[----:B------:R-:W-:Y:S02]  /*1f60*/  UMOV UR18, 0x1 ;  /* 0x0000000100127882 */ /* 0x000fe40000000000 */
[----:B------:R-:W-:Y:S02]  /*1f70*/  UMOV UR14, URZ ;  /* 0x0000003f000e7c82 */ /* 0x000fe40008000000 */
[----:B------:R-:W-:Y:S02]  /*1f80*/  ULDC UR11, c[0x0][0x168] ;  /* 0x00005a00000b7ab9 */ /* 0x000fe40000000800 */
[----:B------:R-:W-:-:S02]  /*1f90*/  USHF.R.S32.HI UR17, URZ, 0x6, UR8 ;  /* 0x000000063f117899 */ /* 0x000fc40008011408 */
[----:B-1----:R-:W-:Y:S02]  /*1fa0*/  ULDC UR5, c[0x0][0x168] ;  /* 0x00005a0000057ab9 */ /* 0x002fe40000000800 */
.L_x_30:
        /* <DEDUP_REMOVED lines=218> */
.L_x_28:
        /* <DEDUP_REMOVED lines=533> */
.L_x_29:
        /* <DEDUP_REMOVED lines=192> */
.L_x_27:
[----:B--2-4-:R-:W2:Y:S01]  /*5aa0*/  LDL.64 R2, [R1+0x28] ;  /* 0x0000280001027983 */ /* 0x014ea20000100a00 */
[----:B------:R-:W1:Y:S01]  /*5ab0*/  S2UR UR11, SR_CTAID.Y ;  /* 0x00000000000b79c3 */ /* 0x000e620000002600 */
[----:B------:R-:W-:Y:S01]  /*5ac0*/  UMOV UR4, 0x1 ;  /* 0x0000000100047882 */ /* 0x000fe20000000000 */
[----:B------:R-:W-:Y:S01]  /*5ad0*/  BSSY B0, `(.L_x_31) ;  /* 0x0000058000007945 */ /* 0x000fe20003800000 */
[----:B------:R-:W-:Y:S01]  /*5ae0*/  ULDC.64 UR16, c[0x0][0x338] ;  /* 0x0000ce0000107ab9 */ /* 0x000fe20000000a00 */
[----:B------:R-:W-:Y:S01]  /*5af0*/  FMUL.FTZ R84, R84, c[0x0][0x298] ;  /* 0x0000a60054547a20 */ /* 0x000fe20000410000 */
[----:B------:R-:W-:Y:S01]  /*5b00*/  UISETP.NE.AND UP0, UPT, UR4, UR16, UPT ;  /* 0x000000100400728c */ /* 0x000fe2000bf05270 */
[----:B------:R-:W-:Y:S01]  /*5b10*/  FMUL.FTZ R85, R85, c[0x0][0x298] ;  /* 0x0000a60055557a20 */ /* 0x000fe20000410000 */
[----:B------:R-:W-:Y:S01]  /*5b20*/  ULDC UR9, c[0x0][0x340] ;  /* 0x0000d00000097ab9 */ /* 0x000fe20000000800 */
[----:B------:R-:W3:Y:S01]  /*5b30*/  S2UR UR8, SR_CTAID.X ;  /* 0x00000000000879c3 */ /* 0x000ee20000002500 */
[----:B------:R-:W-:Y:S01]  /*5b40*/  ULDC UR4, c[0x0][0x358] ;  /* 0x0000d60000047ab9 */ /* 0x000fe20000000800 */
[----:B------:R-:W-:Y:S01]  /*5b50*/  FMUL.FTZ R86, R86, c[0x0][0x298] ;  /* 0x0000a60056567a20 */ /* 0x000fe20000410000 */
[----:B------:R-:W-:Y:S01]  /*5b60*/  ULDC UR5, c[0x0][0x2f4] ;  /* 0x0000bd0000057ab9 */ /* 0x000fe20000000800 */
[----:B------:R-:W-:-:S02]  /*5b70*/  FMUL.FTZ R87, R87, c[0x0][0x298] ;  /* 0x0000a60057577a20 */ /* 0x000fc40000410000 */
[----:B------:R-:W-:Y:S02]  /*5b80*/  FMUL.FTZ R88, R88, c[0x0][0x298] ;  /* 0x0000a60058587a20 */ /* 0x000fe40000410000 */
[----:B------:R-:W4:Y:S01]  /*5b90*/  S2UR UR7, SR_CTAID.Z ;  /* 0x00000000000779c3 */ /* 0x000f220000002700 */
[----:B------:R-:W-:Y:S02]  /*5ba0*/  FMUL.FTZ R89, R89, c[0x0][0x298] ;  /* 0x0000a60059597a20 */ /* 0x000fe40000410000 */
[----:B------:R-:W-:Y:S02]  /*5bb0*/  FMUL.FTZ R90, R90, c[0x0][0x298] ;  /* 0x0000a6005a5a7a20 */ /* 0x000fe40000410000 */
[----:B------:R-:W-:Y:S02]  /*5bc0*/  FMUL.FTZ R91, R91, c[0x0][0x298] ;  /* 0x0000a6005b5b7a20 */ /* 0x000fe40000410000 */
[----:B------:R-:W-:Y:S01]  /*5bd0*/  FMUL.FTZ R96, R96, c[0x0][0x298] ;  /* 0x0000a60060607a20 */ /* 0x000fe20000410000 */
[----:B-1----:R-:W-:Y:S01]  /*5be0*/  UIMAD.WIDE.U32 UR18, UR11, UR17, URZ ;  /* 0x000000110b1272a5 */ /* 0x002fe2000f8e003f */
[----:B------:R-:W-:Y:S01]  /*5bf0*/  FMUL.FTZ R97, R97, c[0x0][0x298] ;  /* 0x0000a60061617a20 */ /* 0x000fe20000410000 */
[----:B------:R-:W-:Y:S01]  /*5c00*/  USHF.R.S32.HI UR15, URZ, 0x1f, UR11 ;  /* 0x0000001f3f0f7899 */ /* 0x000fe2000801140b */
[----:B------:R-:W-:Y:S01]  /*5c10*/  FMUL.FTZ R98, R98, c[0x0][0x298] ;  /* 0x0000a60062627a20 */ /* 0x000fe20000410000 */
[----:B------:R-:W-:Y:S01]  /*5c20*/  UMOV UR17, UR11 ;  /* 0x0000000b00117c82 */ /* 0x000fe20008000000 */
[----:B------:R-:W-:Y:S01]  /*5c30*/  FMUL.FTZ R99, R99, c[0x0][0x298] ;  /* 0x0000a60063637a20 */ /* 0x000fe20000410000 */
[----:B------:R-:W-:Y:S01]  /*5c40*/  @UP0 USHF.R.U32.HI UR17, URZ, UR9, UR19 ;  /* 0x000000093f110299 */ /* 0x000fe20008011613 */
[----:B------:R-:W-:Y:S01]  /*5c50*/  FMUL.FTZ R92, R92, c[0x0][0x298] ;  /* 0x0000a6005c5c7a20 */ /* 0x000fe20000410000 */
[----:B---3--:R-:W-:Y:S01]  /*5c60*/  UIMAD UR9, UR8, UR4, URZ ;  /* 0x00000004080972a4 */ /* 0x008fe2000f8e023f */
[----:B------:R-:W-:Y:S01]  /*5c70*/  FMUL.FTZ R93, R93, c[0x0][0x298] ;  /* 0x0000a6005d5d7a20 */ /* 0x000fe20000410000 */
[----:B------:R-:W-:Y:S01]  /*5c80*/  @UP0 USHF.R.S32.HI UR4, URZ, 0x1f, UR17 ;  /* 0x0000001f3f040899 */ /* 0x000fe20008011411 */
[----:B------:R-:W-:Y:S01]  /*5c90*/  FMUL.FTZ R94, R94, c[0x0][0x298] ;  /* 0x0000a6005e5e7a20 */ /* 0x000fe20000410000 */
[----:B------:R-:W-:Y:S01]  /*5ca0*/  UMOV UR14, UR11 ;  /* 0x0000000b000e7c82 */ /* 0x000fe20008000000 */
[----:B------:R-:W-:Y:S01]  /*5cb0*/  FMUL.FTZ R95, R95, c[0x0][0x298] ;  /* 0x0000a6005f5f7a20 */ /* 0x000fe20000410000 */
[----:B------:R-:W-:Y:S01]  /*5cc0*/  @UP0 UMOV UR14, UR17 ;  /* 0x00000011000e0c82 */ /* 0x000fe20008000000 */
[----:B------:R-:W-:Y:S01]  /*5cd0*/  FMUL.FTZ R100, R100, c[0x0][0x298] ;  /* 0x0000a60064647a20 */ /* 0x000fe20000410000 */
[----:B----4-:R-:W-:Y:S01]  /*5ce0*/  UIMAD UR10, UR7, UR5, URZ ;  /* 0x00000005070a72a4 */ /* 0x010fe2000f8e023f */
[----:B------:R-:W-:Y:S01]  /*5cf0*/  FMUL.FTZ R101, R101, c[0x0][0x298] ;  /* 0x0000a60065657a20 */ /* 0x000fe20000410000 */
[----:B------:R-:W-:Y:S01]  /*5d00*/  UIMAD UR5, UR9, UR5, URZ ;  /* 0x00000005090572a4 */ /* 0x000fe2000f8e023f */
[----:B------:R-:W-:Y:S01]  /*5d10*/  FMUL.FTZ R102, R102, c[0x0][0x298] ;  /* 0x0000a60066667a20 */ /* 0x000fe20000410000 */
[----:B------:R-:W-:Y:S01]  /*5d20*/  USHF.R.S32.HI UR18, URZ, 0x1f, UR10 ;  /* 0x0000001f3f127899 */ /* 0x000fe2000801140a */
[----:B------:R-:W-:Y:S01]  /*5d30*/  FMUL.FTZ R103, R103, c[0x0][0x298] ;  /* 0x0000a60067677a20 */ /* 0x000fe20000410000 */
[----:B------:R-:W-:Y:S01]  /*5d40*/  @UP0 UMOV UR15, UR4 ;  /* 0x00000004000f0c82 */ /* 0x000fe20008000000 */
[----:B------:R-:W-:Y:S01]  /*5d50*/  FMUL.FTZ R104, R104, c[0x0][0x298] ;  /* 0x0000a60068687a20 */ /* 0x000fe20000410000 */
[----:B------:R-:W-:Y:S01]  /*5d60*/  USHF.R.S32.HI UR9, URZ, 0x1f, UR5 ;  /* 0x0000001f3f097899 */ /* 0x000fe20008011405 */
[----:B------:R-:W-:Y:S01]  /*5d70*/  FMUL.FTZ R105, R105, c[0x0][0x298] ;  /* 0x0000a60069697a20 */ /* 0x000fe20000410000 */
[----:B------:R-:W-:Y:S01]  /*5d80*/  UIADD3 UR10, UP1, UP0, UR5, UR14, UR10 ;  /* 0x0000000e050a7290 */ /* 0x000fe2000f83e00a */
[----:B------:R-:W-:Y:S01]  /*5d90*/  FMUL.FTZ R106, R106, c[0x0][0x298] ;  /* 0x0000a6006a6a7a20 */ /* 0x000fe20000410000 */
[----:B------:R-:W-:Y:S01]  /*5da0*/  UIADD3 UR17, -UR17, URZ, URZ ;  /* 0x0000003f11117290 */ /* 0x000fe2000fffe13f */
[----:B------:R-:W-:Y:S01]  /*5db0*/  FMUL.FTZ R107, R107, c[0x0][0x298] ;  /* 0x0000a6006b6b7a20 */ /* 0x000fe20000410000 */
[----:B------:R-:W-:Y:S01]  /*5dc0*/  UIADD3.X UR18, UR9, UR15, UR18, UP1, UP0 ;  /* 0x0000000f09127290 */ /* 0x000fe20008fe0412 */
[----:B------:R-:W-:Y:S01]  /*5dd0*/  FMUL.FTZ R112, R112, c[0x0][0x298] ;  /* 0x0000a60070707a20 */ /* 0x000fe20000410000 */
[----:B------:R-:W-:Y:S01]  /*5de0*/  USHF.L.U32 UR9, UR10, 0x2, URZ ;  /* 0x000000020a097899 */ /* 0x000fe2000800063f */
[----:B------:R-:W-:Y:S01]  /*5df0*/  FMUL.FTZ R113, R113, c[0x0][0x298] ;  /* 0x0000a60071717a20 */ /* 0x000fe20000410000 */
[----:B------:R-:W-:Y:S01]  /*5e00*/  ULDC.64 UR4, c[0x0][0x350] ;  /* 0x0000d40000047ab9 */ /* 0x000fe20000000a00 */
[----:B------:R-:W-:Y:S01]  /*5e10*/  FMUL.FTZ R114, R114, c[0x0][0x298] ;  /* 0x0000a60072727a20 */ /* 0x000fe20000410000 */
[----:B------:R-:W-:Y:S01]  /*5e20*/  USHF.L.U64.HI UR10, UR10, 0x2, UR18 ;  /* 0x000000020a0a7899 */ /* 0x000fe20008010212 */
[----:B------:R-:W-:Y:S01]  /*5e30*/  FMUL.FTZ R115, R115, c[0x0][0x298] ;  /* 0x0000a60073737a20 */ /* 0x000fe20000410000 */
[----:B------:R-:W-:Y:S01]  /*5e40*/  UIADD3 UR4, UP0, UR9, UR4, URZ ;  /* 0x0000000409047290 */ /* 0x000fe2000ff1e03f */
[----:B------:R-:W-:Y:S01]  /*5e50*/  FMUL.FTZ R108, R108, c[0x0][0x298] ;  /* 0x0000a6006c6c7a20 */ /* 0x000fe20000410000 */
[----:B------:R-:W-:Y:S01]  /*5e60*/  UIMAD UR11, UR17, UR16, UR11 ;  /* 0x00000010110b72a4 */ /* 0x000fe2000f8e020b */
[----:B------:R-:W-:Y:S01]  /*5e70*/  FMUL.FTZ R109, R109, c[0x0][0x298] ;  /* 0x0000a6006d6d7a20 */ /* 0x000fe20000410000 */
[----:B------:R-:W-:Y:S01]  /*5e80*/  UIADD3.X UR5, UR10, UR5, URZ, UP0, !UPT ;  /* 0x000000050a057290 */ /* 0x000fe200087fe43f */
[----:B------:R-:W-:Y:S01]  /*5e90*/  FMUL.FTZ R110, R110, c[0x0][0x298] ;  /* 0x0000a6006e6e7a20 */ /* 0x000fe20000410000 */
[----:B------:R-:W-:Y:S01]  /*5ea0*/  MOV R4, UR4 ;  /* 0x0000000400047c02 */ /* 0x000fe20008000f00 */
[----:B------:R-:W-:-:S02]  /*5eb0*/  FMUL.FTZ R111, R111, c[0x0][0x298] ;  /* 0x0000a6006f6f7a20 */ /* 0x000fc40000410000 */
[----:B------:R-:W-:Y:S01]  /*5ec0*/  FMUL.FTZ R116, R116, c[0x0][0x298] ;  /* 0x0000a60074747a20 */ /* 0x000fe20000410000 */
[----:B------:R-:W-:Y:S01]  /*5ed0*/  MOV R5, UR5 ;  /* 0x0000000500057c02 */ /* 0x000fe20008000f00 */
        /* <DEDUP_REMOVED lines=14> */
[----:B------:R-:W-:Y:S01]  /*5fc0*/  FMUL.FTZ R127, R127, c[0x0][0x298] ;  /* 0x0000a6007f7f7a20 */ /* 0x000fe20000410000 */
[----:B------:R-:W-:Y:S01]  /*5fd0*/  BAR.SYNC.DEFER_BLOCKING 0x1, 0x100 ;  /* 0x0044000000007b1d */ /* 0x000fe20000010000 */
[----:B--2---:R-:W-:-:S13]  /*5fe0*/  ISETP.NE.AND P1, PT, R2, RZ, PT ;  /* 0x000000ff0200720c */ /* 0x004fda0003f25270 */
[----:B------:R-:W-:Y:S05]  /*5ff0*/  @P1 BRA `(.L_x_32) ;  /* 0x0000005000001947 */ /* 0x000fea0003800000 */
.L_x_33:
[----:B------:R-:W2:Y:S01]  /*6000*/  LDG.E.STRONG.GPU R0, [R4.64] ;  /* 0x0000000c04007981 */ /* 0x000ea2000c1ef900 */
[----:B------:R-:W-:Y:S01]  /*6010*/  YIELD ;  /* 0x0000000000007946 */ /* 0x000fe20003800000 */
[----:B--2---:R-:W-:Y:S01]  /*6020*/  ISETP.NE.AND P0, PT, R0, UR11, PT ;  /* 0x0000000b00007c0c */ /* 0x004fe2000bf05270 */
[----:B------:R-:W-:-:S12]  /*6030*/  CCTL.IVALL ;  /* 0x00000000ff00798f */ /* 0x000fd80002000000 */
[----:B------:R-:W-:Y:S05]  /*6040*/  @P0 BRA `(.L_x_33) ;  /* 0xffffffb000000947 */ /* 0x000fea000383ffff */
.L_x_32:
[----:B------:R-:W-:Y:S05]  /*6050*/  BSYNC B0 ;  /* 0x0000000000007941 */ /* 0x000fea0003800000 */
.L_x_31:
[----:B------:R-:W-:Y:S01]  /*6060*/  MOV R11, 0xffffffff ;  /* 0xffffffff000b7802 */ /* 0x000fe20000000f00 */
[----:B------:R-:W-:Y:S05]  /*6070*/  BRA.CONV ~URZ, `(.L_x_34) ;  /* 0x000000237f007947 */ /* 0x000fea000b800000 */
[----:B------:R-:W-:Y:S02]  /*6080*/  MOV R2, 0x60a0 ;  /* 0x000060a000027802 */ /* 0x000fe40000000f00 */
[----:B------:R-:W-:Y:S05]  /*6090*/  CALL.REL.NOINC `($__internal_0_$__cuda_sm70_warpsync) ;  /* 0x00000b3000007944 */ /* 0x000fea0003c00000 */
.L_x_34:
[----:B------:R-:W2:Y:S01]  /*60a0*/  LDL.LU.64 R2, [R1+0x28] ;  /* 0x0000280001027983 */ /* 0x000ea20000300a00 */
[----:B------:R-:W-:-:S03]  /*60b0*/  UIMAD UR4, UR8, 0x3000, URZ ;  /* 0x00003000080478a4 */ /* 0x000fc6000f8e023f */
[----:B------:R-:W1:Y:S01]  /*60c0*/  S2R R10, SR_CTAID.Z ;  /* 0x00000000000a7919 */ /* 0x000e620000002700 */
[----:B------:R-:W-:Y:S01]  /*60d0*/  USHF.R.S32.HI UR16, URZ, 0x1f, UR4 ;  /* 0x0000001f3f107899 */ /* 0x000fe20008011404 */
[----:B------:R-:W-:-:S06]  /*60e0*/  NOP ;  /* 0x0000000000007918 */ /* 0x000fcc0000000000 */
[C---:B--2---:R-:W-:Y:S01]  /*60f0*/  IADD3 R6, P0, R2.reuse, UR4, RZ ;  /* 0x0000000402067c10 */ /* 0x044fe2000ff1e0ff */
[----:B------:R-:W-:Y:S01]  /*6100*/  ULDC.64 UR4, c[0x0][0x328] ;  /* 0x0000ca0000047ab9 */ /* 0x000fe20000000a00 */
[----:B------:R-:W-:Y:S01]  /*6110*/  IMAD.U32 R3, RZ, RZ, UR15 ;  /* 0x0000000fff037e24 */ /* 0x000fe2000f8e00ff */
[----:B------:R-:W-:Y:S01]  /*6120*/  UIMAD UR4, UR15, UR4, URZ ;  /* 0x000000040f0472a4 */ /* 0x000fe2000f8e023f */
[----:B------:R-:W-:Y:S01]  /*6130*/  LEA.HI.X.SX32 R7, R2, UR16, 0x1, P0 ;  /* 0x0000001002077c11 */ /* 0x000fe200080f0eff */
[----:B------:R-:W-:Y:S02]  /*6140*/  IMAD.U32 R2, RZ, RZ, UR14 ;  /* 0x0000000eff027e24 */ /* 0x000fe4000f8e00ff */
[----:B------:R-:W-:Y:S02]  /*6150*/  UIMAD UR16, UR14, UR5, UR4 ;  /* 0x000000050e1072a4 */ /* 0x000fe4000f8e0204 */
[----:B------:R-:W-:Y:S01]  /*6160*/  IMAD.WIDE.U32 R2, R2, c[0x0][0x328], R6 ;  /* 0x0000ca0002027a25 */ /* 0x000fe200078e0006 */
[----:B------:R-:W-:-:S02]  /*6170*/  ULDC.64 UR4, c[0x0][0x330] ;  /* 0x0000cc0000047ab9 */ /* 0x000fc40000000a00 */
[----:B------:R-:W-:Y:S02]  /*6180*/  UIMAD UR4, UR6, UR4, URZ ;  /* 0x00000004060472a4 */ /* 0x000fe4000f8e023f */
[----:B------:R-:W-:Y:S02]  /*6190*/  IADD3 R3, R3, UR16, RZ ;  /* 0x0000001003037c10 */ /* 0x000fe4000fffe0ff */
[----:B------:R-:W-:-:S03]  /*61a0*/  UIMAD UR4, UR7, UR5, UR4 ;  /* 0x00000005070472a4 */ /* 0x000fc6000f8e0204 */
[----:B-1----:R-:W-:-:S05]  /*61b0*/  IMAD.WIDE.U32 R8, R10, c[0x0][0x330], R2 ;  /* 0x0000cc000a087a25 */ /* 0x002fca00078e0002 */
[----:B------:R-:W-:Y:S02]  /*61c0*/  IADD3 R0, R9, UR4, RZ ;  /* 0x0000000409007c10 */ /* 0x000fe4000fffe0ff */
[----:B------:R-:W-:-:S04]  /*61d0*/  LEA R2, P0, R8, c[0x0][0x310], 0x2 ;  /* 0x0000c40008027a11 */ /* 0x000fc800078010ff */
[----:B------:R-:W-:-:S05]  /*61e0*/  LEA.HI.X R3, R8, c[0x0][0x314], R0, 0x2, P0 ;  /* 0x0000c50008037a11 */ /* 0x000fca00000f1400 */
[----:B------:R1:W-:Y:S04]  /*61f0*/  RED.E.ADD.F32.FTZ.RN.STRONG.GPU [R2.64], R36 ;  /* 0x000000240200798e */ /* 0x0003e8000c10e78c */
[----:B------:R1:W-:Y:S04]  /*6200*/  RED.E.ADD.F32.FTZ.RN.STRONG.GPU [R2.64+0x400], R37 ;  /* 0x000400250200798e */ /* 0x0003e8000c10e78c */
        /* <DEDUP_REMOVED lines=45> */
[----:B------:R1:W-:Y:S01]  /*64e0*/  RED.E.ADD.F32.FTZ.RN.STRONG.GPU [R2.64+0xbc00], R79 ;  /* 0x00bc004f0200798e */ /* 0x0003e2000c10e78c */
[----:B------:R-:W-:Y:S05]  /*64f0*/  BRA.CONV ~URZ, `(.L_x_35) ;  /* 0x000000237f007947 */ /* 0x000fea000b800000 */
[----:B-1----:R-:W-:Y:S02]  /*6500*/  MOV R2, 0x6520 ;  /* 0x0000652000027802 */ /* 0x002fe40000000f00 */
[----:B------:R-:W-:Y:S05]  /*6510*/  CALL.REL.NOINC `($__internal_0_$__cuda_sm70_warpsync) ;  /* 0x000006b000007944 */ /* 0x000fea0003c00000 */
.L_x_35:
[----:B------:R-:W-:-:S06]  /*6520*/  NOP ;  /* 0x0000000000007918 */ /* 0x000fcc0000000000 */
[----:B------:R-:W-:Y:S01]  /*6530*/  BSSY B0, `(.L_x_36) ;  /* 0x000000b000007945 */ /* 0x000fe20003800000 */
[----:B------:R-:W-:Y:S05]  /*6540*/  @P1 BRA `(.L_x_37) ;  /* 0x0000009000001947 */ /* 0x000fea0003800000 */
[----:B------:R-:W-:Y:S01]  /*6550*/  @!PT LDS RZ, [RZ] ;  /* 0x00000000fffff984 */ /* 0x000fe20000000800 */
[----:B------:R-:W-:Y:S01]  /*6560*/  @!PT LDS RZ, [RZ] ;  /* 0x00000000fffff984 */ /* 0x000fe20000000800 */
[----:B------:R-:W-:Y:S01]  /*6570*/  @!PT LDS RZ, [RZ] ;  /* 0x00000000fffff984 */ /* 0x000fe20000000800 */
[----:B------:R-:W-:Y:S01]  /*6580*/  @!PT LDS RZ, [RZ] ;  /* 0x00000000fffff984 */ /* 0x000fe20000000800 */
[----:B------:R-:W-:Y:S06]  /*6590*/  MEMBAR.ALL.GPU ;  /* 0x0000000000007992 */ /* 0x000fec000000a000 */
[----:B------:R-:W-:Y:S01]  /*65a0*/  MOV R0, 0x1 ;  /* 0x0000000100007802 */ /* 0x000fe20000000f00 */
[----:B------:R-:W-:-:S00]  /*65b0*/  ERRBAR ;  /* 0x00000000000079ab */ /* 0x000fc00000000000 */
[----:B012345:R-:W-:-:S05]  /*65c0*/  CCTL.IVALL ;  /* 0x00000000ff00798f */ /* 0x03ffca0002000000 */
[----:B------:R2:W-:Y:S02]  /*65d0*/  RED.E.ADD.S32.STRONG.GPU [R4.64], R0 ;  /* 0x000000000400798e */ /* 0x0005e4000c10e38c */
.L_x_37:
[----:B------:R-:W-:Y:S05]  /*65e0*/  BSYNC B0 ;  /* 0x0000000000007941 */ /* 0x000fea0003800000 */
.L_x_36:
[----:B------:R-:W-:Y:S01]  /*65f0*/  ULDC.64 UR4, c[0x0][0x348] ;  /* 0x0000d20000047ab9 */ /* 0x000fe20000000a00 */
[----:B------:R-:W-:Y:S01]  /*6600*/  BSSY B0, `(.L_x_38) ;  /* 0x000000b000007945 */ /* 0x000fe20003800000 */
[----:B------:R-:W-:-:S04]  /*6610*/  UIADD3 UR4, UP0, UR9, UR4, URZ ;  /* 0x0000000409047290 */ /* 0x000fc8000ff1e03f */
[----:B------:R-:W-:Y:S02]  /*6620*/  UIADD3.X UR5, UR10, UR5, URZ, UP0, !UPT ;  /* 0x000000050a057290 */ /* 0x000fe400087fe43f */
[----:B--2---:R-:W-:-:S04]  /*6630*/  MOV R4, UR4 ;  /* 0x0000000400047c02 */ /* 0x004fc80008000f00 */
[----:B------:R-:W-:Y:S01]  /*6640*/  MOV R5, UR5 ;  /* 0x0000000500057c02 */ /* 0x000fe20008000f00 */
[----:B------:R-:W-:Y:S05]  /*6650*/  @P1 BRA `(.L_x_39) ;  /* 0x0000005000001947 */ /* 0x000fea0003800000 */
.L_x_40:
[----:B------:R-:W2:Y:S01]  /*6660*/  LDG.E.STRONG.GPU R0, [R4.64] ;  /* 0x0000000c04007981 */ /* 0x000ea2000c1ef900 */
[----:B------:R-:W-:Y:S01]  /*6670*/  YIELD ;  /* 0x0000000000007946 */ /* 0x000fe20003800000 */
[----:B--2---:R-:W-:Y:S01]  /*6680*/  ISETP.NE.AND P0, PT, R0, UR11, PT ;  /* 0x0000000b00007c0c */ /* 0x004fe2000bf05270 */
[----:B------:R-:W-:-:S12]  /*6690*/  CCTL.IVALL ;  /* 0x00000000ff00798f */ /* 0x000fd80002000000 */
[----:B------:R-:W-:Y:S05]  /*66a0*/  @P0 BRA `(.L_x_40) ;  /* 0xffffffb000000947 */ /* 0x000fea000383ffff */
.L_x_39:
[----:B------:R-:W-:Y:S05]  /*66b0*/  BSYNC B0 ;  /* 0x0000000000007941 */ /* 0x000fea0003800000 */
.L_x_38:
[----:B------:R-:W-:Y:S05]  /*66c0*/  BRA.CONV ~URZ, `(.L_x_41) ;  /* 0x000000237f007947 */ /* 0x000fea000b800000 */
[----:B-1----:R-:W-:Y:S02]  /*66d0*/  MOV R2, 0x66f0 ;  /* 0x000066f000027802 */ /* 0x002fe40000000f00 */
[----:B------:R-:W-:Y:S05]  /*66e0*/  CALL.REL.NOINC `($__internal_0_$__cuda_sm70_warpsync) ;  /* 0x000004e000007944 */ /* 0x000fea0003c00000 */
.L_x_41:
[----:B------:R-:W-:Y:S01]  /*66f0*/  ULDC.64 UR4, c[0x0][0x300] ;  /* 0x0000c00000047ab9 */ /* 0x000fe20000000a00 */
[----:B-1----:R-:W-:Y:S01]  /*6700*/  IMAD.U32 R2, RZ, RZ, UR14 ;  /* 0x0000000eff027e24 */ /* 0x002fe2000f8e00ff */
[----:B------:R-:W-:Y:S01]  /*6710*/  UIMAD UR4, UR15, UR4, URZ ;  /* 0x000000040f0472a4 */ /* 0x000fe2000f8e023f */
[----:B------:R-:W-:Y:S02]  /*6720*/  IMAD.U32 R3, RZ, RZ, UR15 ;  /* 0x0000000fff037e24 */ /* 0x000fe4000f8e00ff */
[----:B------:R-:W-:Y:S01]  /*6730*/  IMAD.WIDE.U32 R2, R2, c[0x0][0x300], R6 ;  /* 0x0000c00002027a25 */ /* 0x000fe200078e0006 */
[----:B------:R-:W-:-:S03]  /*6740*/  UIMAD UR16, UR14, UR5, UR4 ;  /* 0x000000050e1072a4 */ /* 0x000fc6000f8e0204 */
[----:B------:R-:W-:Y:S02]  /*6750*/  ULDC.64 UR4, c[0x0][0x308] ;  /* 0x0000c20000047ab9 */ /* 0x000fe40000000a00 */
[----:B------:R-:W-:Y:S01]  /*6760*/  UIMAD UR4, UR6, UR4, URZ ;  /* 0x00000004060472a4 */ /* 0x000fe2000f8e023f */
[----:B------:R-:W-:-:S03]  /*6770*/  IADD3 R3, R3, UR16, RZ ;  /* 0x0000001003037c10 */ /* 0x000fc6000fffe0ff */
[----:B------:R-:W-:Y:S02]  /*6780*/  UIMAD UR4, UR7, UR5, UR4 ;  /* 0x00000005070472a4 */ /* 0x000fe4000f8e0204 */
[----:B------:R-:W-:-:S05]  /*6790*/  IMAD.WIDE.U32 R6, R10, c[0x0][0x308], R2 ;  /* 0x0000c2000a067a25 */ /* 0x000fca00078e0002 */
[----:B------:R-:W-:Y:S02]  /*67a0*/  IADD3 R0, R7, UR4, RZ ;  /* 0x0000000407007c10 */ /* 0x000fe4000fffe0ff */
[----:B------:R-:W-:-:S04]  /*67b0*/  LEA R2, P0, R6, c[0x0][0x2e8], 0x2 ;  /* 0x0000ba0006027a11 */ /* 0x000fc800078010ff */
[----:B------:R-:W-:Y:S01]  /*67c0*/  LEA.HI.X R3, R6, c[0x0][0x2ec], R0, 0x2, P0 ;  /* 0x0000bb0006037a11 */ /* 0x000fe200000f1400 */
[----:B------:R-:W-:-:S06]  /*67d0*/  NOP ;  /* 0x0000000000007918 */ /* 0x000fcc0000000000 */
        /* <DEDUP_REMOVED lines=51> */
.L_x_42:
[----:B------:R-:W-:-:S06]  /*6b10*/  NOP ;  /* 0x0000000000007918 */ /* 0x000fcc0000000000 */
[----:B------:R-:W-:Y:S05]  /*6b20*/  @P1 EXIT ;  /* 0x000000000000194d */ /* 0x000fea0003800000 */
        /* <DEDUP_REMOVED lines=8> */
[----:B------:R-:W-:Y:S01]  /*6bb0*/  RED.E.ADD.S32.STRONG.GPU [R4.64], R0 ;  /* 0x000000000400798e */ /* 0x000fe2000c10e38c */
[----:B------:R-:W-:Y:S05]  /*6bc0*/  EXIT ;  /* 0x000000000000794d */ /* 0x000fea0003800000 */
        .weak           $__internal_0_$__cuda_sm70_warpsync
        .type           $__internal_0_$__cuda_sm70_warpsync,@function
        .size           $__internal_0_$__cuda_sm70_warpsync,(.L_x_1384 - $__internal_0_$__cuda_sm70_warpsync)
$__internal_0_$__cuda_sm70_warpsync:
[----:B------:R-:W-:Y:S01]  /*6bd0*/  MOV R3, 0x0 ;  /* 0x0000000000037802 */ /* 0x000fe20000000f00 */
[----:B------:R-:W-:Y:S04]  /*6be0*/  WARPSYNC R11 ;  /* 0x0000000b00007348 */ /* 0x000fe80003800000 */
[----:B------:R-:W-:Y:S05]  /*6bf0*/  RET.REL.NODEC R2 `(_ZN7cutlass13device_kernelIN5flash19enable_sm80_to_sm89INS1_16FlashAttnBwdSm80INS1_25CollectiveMainloopBwdSm80ILi2ELi1EN4cute5tupleIJNS5_1CILi64EEENS7_ILi128EEENS7_ILi96EEEEEENS_10bfloat16_tEfNS_4arch4Sm80ELb0ELb0ELb1ELb0ELb1ELb0ELb0ELb0ELi2ELi2ELi4ELi2ELb1EEENS1_24CollectiveEpilogueBwdGQAISB_fSE_Li256ELb0ELb1EEENS1_19SingleTileSchedulerILb0ELb0ELb0ELi128EEEEEEEEEvNT_6ParamsE) ;  /* 0xffff940002007950 */ /* 0x000fea0003c3ffff */
.L_x_43:
        /* <DEDUP_REMOVED lines=16> */
.L_x_1384:


//--------------------- .text._ZN7cutlass13device_kernelIN5flash19enable_sm80_to_sm89INS1_16FlashAttnBwdSm80INS1_25CollectiveMainloopBwdSm80ILi2ELi1EN4cute5tupleIJNS5_1CILi64EEENS7_ILi128EEENS7_ILi96EEEEEENS_10bfloat16_tEfNS_4arch4Sm80ELb0ELb0ELb1ELb1ELb0ELb0ELb0ELb0ELi2ELi2ELi4ELi2ELb1EEENS1_21CollectiveEpilogueBwdISB_SC_SE_Li256ELb1ELb0ELi2EEENS1_19SingleTileSchedulerILb1ELb0ELb0ELi128EEEEEEEEEvNT_6ParamsE --------------------------
	.section	.text._ZN7cutlass13device_kernelIN5flash19enable_sm80_to_sm89INS1_16FlashAttnBwdSm80INS1_25CollectiveMainloopBwdSm80ILi2ELi1EN4cute5tupleIJNS5_1CILi64EEENS7_ILi128EEENS7_ILi96EEEEEENS_10bfloat16_tEfNS_4arch4Sm80ELb0ELb0ELb1ELb1ELb0ELb0ELb0ELb0ELi2ELi2ELi4ELi2ELb1EEENS1_21CollectiveEpilogueBwdISB_SC_SE_Li256ELb1ELb0ELi2EEENS1_19SingleTileSchedulerILb1ELb0ELb0ELi128EEEEEEEEEvNT_6ParamsE,"ax",@progbits
	.sectioninfo	@"SHI_REGISTERS=255"
	.align	128
.text._ZN7cutlass13device_kernelIN5flash19enable_sm80_to_sm89INS1_16FlashAttnBwdSm80INS1_25CollectiveMainloopBwdSm80ILi2ELi1EN4cute5tupleIJNS5_1CILi64EEENS7_ILi128EEENS7_ILi96EEEEEENS_10bfloat16_tEfNS_4arch4Sm80ELb0ELb0ELb1ELb1ELb0ELb0ELb0ELb0ELi2ELi2ELi4ELi2ELb1EEENS1_21CollectiveEpilogueBwdISB_SC_SE_Li256ELb1ELb0ELi2EEENS1_19SingleTileSchedulerILb1ELb0ELb0ELi128EEEEEEEEEvNT_6ParamsE:
        .type           _ZN7cutlass13device_kernelIN5flash19enable_sm80_to_sm89INS1_16FlashAttnBwdSm80INS1_25CollectiveMainloopBwdSm80ILi2ELi1EN4cute5tupleIJNS5_1CILi64EEENS7_ILi128EEENS7_ILi96EEEEEENS_10bfloat16_tEfNS_4arch4Sm80ELb0ELb0ELb1ELb1ELb0ELb0ELb0ELb0ELi2ELi2ELi4ELi2ELb1EEENS1_21CollectiveEpilogueBwdISB_SC_SE_Li256ELb1ELb0ELi2EEENS1_19SingleTileSchedulerILb1ELb0ELb0ELi128EEEEEEEEEvNT_6ParamsE,@function
        .size           _ZN7cutlass13device_kernelIN5flash19enable_sm80_to_sm89INS1_16FlashAttnBwdSm80INS1_25CollectiveMainloopBwdSm80ILi2ELi1EN4cute5tupleIJNS5_1CILi64EEENS7_ILi128EEENS7_ILi96EEEEEENS_10bfloat16_tEfNS_4arch4Sm80ELb0ELb0ELb1ELb1ELb0ELb0ELb0ELb0ELi2ELi2ELi4ELi2ELb1EEENS1_21CollectiveEpilogueBwdISB_SC_SE_Li256ELb1ELb0ELi2EEENS1_19SingleTileSchedulerILb1ELb0ELb0ELi128EEEEEEEEEvNT_6ParamsE,(.L_x_1386 - _ZN7cutlass13device_kernelIN5flash19enable_sm80_to_sm89INS1_16FlashAttnBwdSm80INS1_25CollectiveMainloopBwdSm80ILi2ELi1EN4cute5tupleIJNS5_1CILi64EEENS7_ILi128EEENS7_ILi96EEEEEENS_10bfloat16_tEfNS_4arch4Sm80ELb0ELb0ELb1ELb1ELb0ELb0ELb0ELb0ELi2ELi2ELi4ELi2ELb1EEENS1_21CollectiveEpilogueBwdISB_SC_SE_Li256ELb1ELb0ELi2EEENS1_19SingleTileSchedulerILb1ELb0ELb0ELi128EEEEEEEEEvNT_6ParamsE)
        .other          _ZN7cutlass13device_kernelIN5flash19enable_sm80_to_sm89INS1_16FlashAttnBwdSm80INS1_25CollectiveMainloopBwdSm80ILi2ELi1EN4cute5tupleIJNS5_1CILi64EEENS7_ILi128EEENS7_ILi96EEEEEENS_10bfloat16_tEfNS_4arch4Sm80ELb0ELb0ELb1ELb1ELb0ELb0ELb0ELb0ELi2ELi2ELi4ELi2ELb1EEENS1_21CollectiveEpilogueBwdISB_SC_SE_Li256ELb1ELb0ELi2EEENS1_19SingleTileSchedulerILb1ELb0ELb0ELi128EEEEEEEEEvNT_6ParamsE,@"STO_CUDA_ENTRY STV_DEFAULT"
_ZN7cutlass13device_kernelIN5flash19enable_sm80_to_sm89INS1_16FlashAttnBwdSm80INS1_25CollectiveMainloopBwdSm80ILi2ELi1EN4cute5tupleIJNS5_1CILi64EEENS7_ILi128EEENS7_ILi96EEEEEENS_10bfloat16_tEfNS_4arch4Sm80ELb0ELb0ELb1ELb1ELb0ELb0ELb0ELb0ELi2ELi2ELi4ELi2ELb1EEENS1_21CollectiveEpilogueBwdISB_SC_SE_Li256ELb1ELb0ELi2EEENS1_19SingleTileSchedulerILb1ELb0ELb0ELi128EEEEEEEEEvNT_6ParamsE:
[----:B------:R-:W-:Y:S02]  /*0000*/  MOV R1, c[0x0][0x28] ;  /* 0x00000a0000017a02 */ /* 0x000fe40000000f00 */
[----:B------:R-:W1:Y:S01]  /*0010*/  S2R R87, SR_TID.X ;  /* 0x0000000000577919 */ /* 0x000e620000002100 */
[----:B------:R-:W-:Y:S01]  /*0020*/  IMAD.MOV.U32 R10, RZ, RZ, 0x4 ;  /* 0x00000004ff0a7424 */ /* 0x000fe200078e00ff */
[----:B------:R-:W-:Y:S01]  /*0030*/  ULDC.64 UR12, c[0x0][0x118] ;  /* 0x00004600000c7ab9 */ /* 0x000fe20000000a00 */
[----:B------:R-:W-:Y:S01]  /*0040*/  IADD3 R1, R1, -0x58, RZ ;  /* 0xffffffa801017810 */ /* 0x000fe20007ffe0ff */
[----:B------:R-:W2:Y:S04]  /*0050*/  S2R R5, SR_CTAID.Z ;  /* 0x0000000000057919 */ /* 0x000ea80000002700 */
[----:B------:R-:W3:Y:S04]  /*0060*/  S2R R27, SR_CTAID.X ;  /* 0x00000000001b7919 */ /* 0x000ee80000002500 */
[----:B------:R-:W4:Y:S01]  /*0070*/  S2R R85, SR_CTAID.Y ;  /* 0x0000000000557919 */ /* 0x000f220000002600 */
[----:B-1----:R-:W-:Y:S01]  /*0080*/  SHF.R.U32.HI R0, RZ, 0x5, R87 ;  /* 0x00000005ff007819 */ /* 0x002fe20000011657 */
[----:B--2---:R-:W-:-:S05]  /*0090*/  IMAD.WIDE R2, R5, R10, c[0x0][0x3c0] ;  /* 0x0000f00005027625 */ /* 0x004fca00078e020a */
[----:B------:R-:W1:Y:S02]  /*00a0*/  SHFL.IDX PT, R0, R0, RZ, 0x1f ;  /* 0x00001fff00007589 */ /* 0x000e6400000e0000 */
[----:B-1----:R-:W-:-:S13]  /*00b0*/  ISETP.NE.AND P0, PT, R0, RZ, PT ;  /* 0x000000ff0000720c */ /* 0x002fda0003f05270 */
[----:B------:R-:W-:Y:S05]  /*00c0*/  @!P0 BRA `(.L_x_44) ;  /* 0x0000013000008947 */ /* 0x000fea0003800000 */
[----:B---34-:R-:W-:-:S04]  /*00d0*/  ISETP.NE.U32.AND P0, PT, RZ, c[0x0][0x3c0], PT ;  /* 0x0000f000ff007a0c */ /* 0x018fc80003f05070 */
[----:B------:R-:W-:-:S13]  /*00e0*/  ISETP.NE.AND.EX P0, PT, RZ, c[0x0][0x3c4], PT, P0 ;  /* 0x0000f100ff007a0c */ /* 0x000fda0003f05300 */
[----:B------:R-:W-:Y:S05]  /*00f0*/  @!P0 BRA `(.L_x_45) ;  /* 0x0000002000008947 */ /* 0x000fea0003800000 */
[----:B------:R1:W5:Y:S01]  /*0100*/  LDG.E R0, [R2.64] ;  /* 0x0000000c02007981 */ /* 0x000362000c1e1900 */
[----:B------:R-:W-:Y:S05]  /*0110*/  BRA `(.L_x_46) ;  /* 0x0000009000007947 */ /* 0x000fea0003800000 */
.L_x_45:
[----:B------:R-:W-:-:S04]  /*0120*/  ISETP.NE.U32.AND P0, PT, RZ, c[0x0][0x3b8], PT ;  /* 0x0000ee00ff007a0c */ /* 0x000fc80003f05070 */
[----:B------:R-:W-:-:S13]  /*0130*/  ISETP.NE.AND.EX P0, PT, RZ, c[0x0][0x3bc], PT, P0 ;  /* 0x0000ef00ff007a0c */ /* 0x000fda0003f05300 */
[----:B------:R-:W-:Y:S05]  /*0140*/  @!P0 BRA `(.L_x_47) ;  /* 0x0000005000008947 */ /* 0x000fea0003800000 */
[----:B------:R-:W-:-:S05]  /*0150*/  IMAD.WIDE R2, R5, R10, c[0x0][0x3b8] ;  /* 0x0000ee0005027625 */ /* 0x000fca00078e020a */
[----:B------:R-:W2:Y:S04]  /*0160*/  LDG.E R4, [R2.64] ;  /* 0x0000000c02047981 */ /* 0x000ea8000c1e1900 */
[----:B------:R-:W2:Y:S02]  /*0170*/  LDG.E R0, [R2.64+0x4] ;  /* 0x0000040c02007981 */ /* 0x000ea4000c1e1900 */
[----:B--2---:R-:W-:Y:S01]  /*0180*/  IADD3 R0, -R4, R0, RZ ;  /* 0x0000000004007210 */ /* 0x004fe20007ffe1ff */
[----:B------:R-:W-:Y:S05]  /*0190*/  BRA `(.L_x_46) ;  /* 0x0000001000007947 */ /* 0x000fea0003800000 */
.L_x_47:
[----:B------:R-:W-:Y:S02]  /*01a0*/  MOV R0, c[0x0][0x3a4] ;  /* 0x0000e90000007a02 */ /* 0x000fe40000000f00 */
.L_x_46:
[----:B-1----:R-:W-:-:S05]  /*01b0*/  IMAD.SHL.U32 R2, R27, 0x80, RZ ;  /* 0x000000801b027824 */ /* 0x002fca00078e00ff */
[----:B-----5:R-:W-:-:S04]  /*01c0*/  ISETP.GE.AND P0, PT, R2, R0, PT ;  /* 0x000000000200720c */ /* 0x020fc80003f06270 */
[----:B------:R-:W-:-:S05]  /*01d0*/  SEL R0, R5, 0xffffffff, !P0 ;  /* 0xffffffff05007807 */ /* 0x000fca0004000000 */
[----:B------:R1:W-:Y:S01]  /*01e0*/  STL [R1+0x4c], R0 ;  /* 0x00004c0001007387 */ /* 0x0003e20000100800 */
[----:B------:R-:W-:Y:S05]  /*01f0*/  BRA `(.L_x_48) ;  /* 0x0000012000007947 */ /* 0x000fea0003800000 */
.L_x_44:
[----:B---34-:R-:W-:-:S04]  /*0200*/  ISETP.NE.U32.AND P0, PT, RZ, c[0x0][0x3c0], PT ;  /* 0x0000f000ff007a0c */ /* 0x018fc80003f05070 */
[----:B------:R-:W-:-:S13]  /*0210*/  ISETP.NE.AND.EX P0, PT, RZ, c[0x0][0x3c4], PT, P0 ;  /* 0x0000f100ff007a0c */ /* 0x000fda0003f05300 */
[----:B------:R-:W-:Y:S05]  /*0220*/  @!P0 BRA `(.L_x_49) ;  /* 0x0000002000008947 */ /* 0x000fea0003800000 */
[----:B------:R1:W5:Y:S01]  /*0230*/  LDG.E R0, [R2.64] ;  /* 0x0000000c02007981 */ /* 0x000362000c1e1900 */
[----:B------:R-:W-:Y:S05]  /*0240*/  BRA `(.L_x_50) ;  /* 0x0000009000007947 */ /* 0x000fea0003800000 */
.L_x_49:
        /* <DEDUP_REMOVED lines=8> */
.L_x_51:
[----:B------:R-:W-:Y:S02]  /*02d0*/  MOV R0, c[0x0][0x3a4] ;  /* 0x0000e90000007a02 */ /* 0x000fe40000000f00 */
.L_x_50:
[----:B-1----:R-:W-:-:S05]  /*02e0*/  IMAD.SHL.U32 R2, R27, 0x80, RZ ;  /* 0x000000801b027824 */ /* 0x002fca00078e00ff */
[----:B-----5:R-:W-:-:S04]  /*02f0*/  ISETP.GE.AND P0, PT, R2, R0, PT ;  /* 0x000000000200720c */ /* 0x020fc80003f06270 */
[----:B------:R-:W-:-:S05]  /*0300*/  SEL R0, R5, 0xffffffff, !P0 ;  /* 0xffffffff05007807 */ /* 0x000fca0004000000 */
[----:B------:R1:W-:Y:S04]  /*0310*/  STL [R1+0x4c], R0 ;  /* 0x00004c0001007387 */ /* 0x0003e80000100800 */
.L_x_48:
[----:B------:R-:W2:Y:S02]  /*0320*/  LDL R89, [R1+0x4c] ;  /* 0x00004c0001597983 */ /* 0x000ea40000100800 */
[----:B--2---:R-:W-:-:S13]  /*0330*/  ISETP.GE.AND P0, PT, R89, RZ, PT ;  /* 0x000000ff5900720c */ /* 0x004fda0003f06270 */
[----:B------:R-:W-:Y:S05]  /*0340*/  @!P0 EXIT ;  /* 0x000000000000894d */ /* 0x000fea0003800000 */
[----:B------:R-:W-:Y:S01]  /*0350*/  ISETP.NE.U32.AND P0, PT, RZ, c[0x0][0x2d8], PT ;  /* 0x0000b600ff007a0c */ /* 0x000fe20003f05070 */
[----:B------:R-:W-:Y:S01]  /*0360*/  IMAD.WIDE R6, R89, R10, c[0x0][0x2c8] ;  /* 0x0000b20059067625 */ /* 0x000fe200078e020a */
[----:B------:R-:W-:Y:S02]  /*0370*/  ISETP.NE.U32.AND P4, PT, RZ, c[0x0][0x2c8], PT ;  /* 0x0000b200ff007a0c */ /* 0x000fe40003f85070 */
[----:B------:R-:W-:Y:S02]  /*0380*/  ISETP.NE.AND.EX P0, PT, RZ, c[0x0][0x2dc], PT, P0 ;  /* 0x0000b700ff007a0c */ /* 0x000fe40003f05300 */
[----:B------:R-:W-:Y:S02]  /*0390*/  ISETP.NE.AND.EX P4, PT, RZ, c[0x0][0x2cc], PT, P4 ;  /* 0x0000b300ff007a0c */ /* 0x000fe40003f85340 */
[----:B------:R-:W-:-:S09]  /*03a0*/  ISETP.NE.U32.AND P3, PT, RZ, c[0x0][0x2d0], PT ;  /* 0x0000b400ff007a0c */ /* 0x000fd20003f65070 */
[----:B------:R-:W-:Y:S02]  /*03b0*/  @P0 IMAD.WIDE R2, R89, R10, c[0x0][0x2d8] ;  /* 0x0000b60059020625 */ /* 0x000fe400078e020a */
[----:B-1----:R-:W2:Y:S01]  /*03c0*/  @P4 LDG.E R0, [R6.64] ;  /* 0x0000000c06004981 */ /* 0x002ea2000c1e1900 */
[----:B------:R-:W-:-:S03]  /*03d0*/  ISETP.NE.AND.EX P3, PT, RZ, c[0x0][0x2d4], PT, P3 ;  /* 0x0000b500ff007a0c */ /* 0x000fc60003f65330 */
[----:B------:R-:W3:Y:S01]  /*03e0*/  @P0 LDG.E R2, [R2.64] ;  /* 0x0000000c02020981 */ /* 0x000ee2000c1e1900 */
[----:B------:R-:W-:Y:S01]  /*03f0*/  IMAD.MOV.U32 R15, RZ, RZ, RZ ;  /* 0x000000ffff0f7224 */ /* 0x000fe200078e00ff */
[----:B------:R-:W-:Y:S01]  /*0400*/  CS2R R8, SRZ ;  /* 0x0000000000087805 */ /* 0x000fe2000001ff00 */
[----:B------:R-:W-:-:S04]  /*0410*/  IMAD.WIDE R4, R89, R10, c[0x0][0x2d0] ;  /* 0x0000b40059047625 */ /* 0x000fc800078e020a */
[----:B------:R1:W5:Y:S04]  /*0420*/  @P4 LDG.E R15, [R6.64] ;  /* 0x0000000c060f4981 */ /* 0x000368000c1e1900 */
[----:B------:R1:W5:Y:S01]  /*0430*/  @P3 LDG.E R9, [R4.64] ;  /* 0x0000000c04093981 */ /* 0x000362000c1e1900 */
[----:B------:R-:W-:Y:S01]  /*0440*/  ULDC UR10, c[0x0][0x168] ;  /* 0x00005a00000a7ab9 */ /* 0x000fe20000000800 */
[----:B------:R-:W-:Y:S02]  /*0450*/  IMAD.MOV.U32 R17, RZ, RZ, c[0x0][0x198] ;  /* 0x00006600ff117624 */ /* 0x000fe400078e00ff */
[----:B--2---:R-:W-:Y:S01]  /*0460*/  @P4 IMAD R0, R89, 0x40, R0 ;  /* 0x0000004059004824 */ /* 0x004fe200078e0200 */
[----:B---3--:R2:W3:Y:S04]  /*0470*/  @P0 R2UR UR10, R2 ;  /* 0x00000000020a03c2 */ /* 0x0084e800000e0000 */
[----:B--2---:R-:W-:-:S04]  /*0480*/  @P4 SHF.R.S32.HI R2, RZ, 0x1f, R0 ;  /* 0x0000001fff024819 */ /* 0x004fc80000011400 */
[----:B------:R-:W-:-:S04]  /*0490*/  @P4 LEA.HI R0, R2, R0, RZ, 0x6 ;  /* 0x0000000002004211 */ /* 0x000fc800078f30ff */
[----:B------:R-:W-:Y:S01]  /*04a0*/  @P4 LOP3.LUT R8, R0, 0xffffffc0, RZ, 0xc0, !PT ;  /* 0xffffffc000084812 */ /* 0x000fe200078ec0ff */
[----:B---3--:R-:W-:Y:S05]  /*04b0*/  @P0 BRA `(.L_x_52) ;  /* 0x0000006000000947 */ /* 0x008fea0003800000 */
[----:B-1----:R-:W-:Y:S05]  /*04c0*/  @!P4 BRA `(.L_x_52) ;  /* 0x000000500000c947 */ /* 0x002fea0003800000 */
[----:B------:R-:W2:Y:S04]  /*04d0*/  LDG.E R2, [R6.64] ;  /* 0x0000000c06027981 */ /* 0x000ea8000c1e1900 */
[----:B------:R-:W3:Y:S01]  /*04e0*/  LDG.E R0, [R6.64+0x4] ;  /* 0x0000040c06007981 */ /* 0x000ee2000c1e1900 */
[----:B--2---:R-:W1:Y:S08]  /*04f0*/  R2UR UR10, R2 ;  /* 0x00000000020a73c2 */ /* 0x004e7000000e0000 */
[----:B---3--:R-:W1:Y:S02]  /*0500*/  R2UR UR4, R0 ;  /* 0x00000000000473c2 */ /* 0x008e6400000e0000 */
[----:B-1----:R-:W-:-:S06]  /*0510*/  UIADD3 UR10, -UR10, UR4, URZ ;  /* 0x000000040a0a7290 */ /* 0x002fcc000fffe13f */
.L_x_52:
[----:B-1----:R-:W-:-:S04]  /*0520*/  ISETP.NE.U32.AND P0, PT, RZ, c[0x0][0x2e0], PT ;  /* 0x0000b800ff007a0c */ /* 0x002fc80003f05070 */
[----:B------:R-:W-:-:S13]  /*0530*/  ISETP.NE.AND.EX P0, PT, RZ, c[0x0][0x2e4], PT, P0 ;  /* 0x0000b900ff007a0c */ /* 0x000fda0003f05300 */
[----:B------:R-:W-:Y:S05]  /*0540*/  @!P0 BRA `(.L_x_53) ;  /* 0x0000003000008947 */ /* 0x000fea0003800000 */
[----:B------:R-:W-:-:S05]  /*0550*/  IMAD.WIDE R2, R89, R10, c[0x0][0x2e0] ;  /* 0x0000b80059027625 */ /* 0x000fca00078e020a */
[----:B------:R1:W5:Y:S01]  /*0560*/  LDG.E R17, [R2.64] ;  /* 0x0000000c02117981 */ /* 0x000362000c1e1900 */
[----:B------:R-:W-:Y:S05]  /*0570*/  BRA `(.L_x_54) ;  /* 0x0000004000007947 */ /* 0x000fea0003800000 */
.L_x_53:
[----:B------:R-:W-:Y:S05]  /*0580*/  @!P3 BRA `(.L_x_54) ;  /* 0x000000300000b947 */ /* 0x000fea0003800000 */
[----:B------:R-:W2:Y:S04]  /*0590*/  LDG.E R0, [R4.64] ;  /* 0x0000000c04007981 */ /* 0x000ea8000c1e1900 */
[----:B------:R-:W2:Y:S02]  /*05a0*/  LDG.E R2, [R4.64+0x4] ;  /* 0x0000040c04027981 */ /* 0x000ea4000c1e1900 */
[----:B--2---:R-:W-:Y:S02]  /*05b0*/  IADD3 R17, -R0, R2, RZ ;  /* 0x0000000200117210 */ /* 0x004fe40007ffe1ff */
.L_x_54:
[----:B------:R-:W-:Y:S01]  /*05c0*/  UISETP.GE.AND UP0, UPT, UR10, 0x1, UPT ;  /* 0x000000010a00788c */ /* 0x000fe2000bf06270 */
[----:B------:R-:W-:Y:S01]  /*05d0*/  PLOP3.LUT P1, PT, PT, PT, PT, 0x80, 0x0 ;  /* 0x000000000000781c */ /* 0x000fe20003f2f070 */
[----:B------:R-:W-:Y:S01]  /*05e0*/  CS2R R10, SRZ ;  /* 0x00000000000a7805 */ /* 0x000fe2000001ff00 */
[----:B------:R-:W-:Y:S01]  /*05f0*/  IMAD.MOV.U32 R126, RZ, RZ, RZ ;  /* 0x000000ffff7e7224 */ /* 0x000fe200078e00ff */
[----:B------:R-:W-:Y:S01]  /*0600*/  CS2R R130, SRZ ;  /* 0x0000000000827805 */ /* 0x000fe2000001ff00 */
[----:B------:R-:W-:Y:S01]  /*0610*/  IMAD.MOV.U32 R124, RZ, RZ, RZ ;  /* 0x000000ffff7c7224 */ /* 0x000fe200078e00ff */
[----:B------:R-:W-:Y:S01]  /*0620*/  PLOP3.LUT P0, PT, PT, PT, UP0, 0x80, 0x0 ;  /* 0x000000000000781c */ /* 0x000fe20003f0f008 */
[----:B------:R-:W-:Y:S01]  /*0630*/  CS2R R128, SRZ ;  /* 0x0000000000807805 */ /* 0x000fe2000001ff00 */
[----:B------:R-:W-:Y:S01]  /*0640*/  CS2R R12, SRZ ;  /* 0x00000000000c7805 */ /* 0x000fe2000001ff00 */
[----:B------:R-:W-:Y:S01]  /*0650*/  MOV R122, RZ ;  /* 0x000000ff007a7202 */ /* 0x000fe20000000f00 */
[----:B------:R-:W-:Y:S01]  /*0660*/  CS2R R120, SRZ ;  /* 0x0000000000787805 */ /* 0x000fe2000001ff00 */
[----:B------:R-:W-:Y:S01]  /*0670*/  CS2R R118, SRZ ;  /* 0x0000000000767805 */ /* 0x000fe2000001ff00 */
[----:B------:R-:W-:Y:S01]  /*0680*/  CS2R R116, SRZ ;  /* 0x0000000000747805 */ /* 0x000fe2000001ff00 */
[----:B------:R-:W-:Y:S01]  /*0690*/  CS2R R110, SRZ ;  /* 0x00000000006e7805 */ /* 0x000fe2000001ff00 */
[----:B------:R-:W-:Y:S01]  /*06a0*/  CS2R R108, SRZ ;  /* 0x00000000006c7805 */ /* 0x000fe2000001ff00 */
[----:B------:R-:W-:Y:S01]  /*06b0*/  IMAD.MOV.U32 R114, RZ, RZ, RZ ;  /* 0x000000ffff727224 */ /* 0x000fe200078e00ff */
[----:B------:R-:W-:Y:S01]  /*06c0*/  MOV R14, RZ ;  /* 0x000000ff000e7202 */ /* 0x000fe20000000f00 */
[----:B------:R-:W-:Y:S01]  /*06d0*/  IMAD.MOV.U32 R112, RZ, RZ, RZ ;  /* 0x000000ffff707224 */ /* 0x000fe200078e00ff */
[----:B------:R-:W-:Y:S01]  /*06e0*/  CS2R R106, SRZ ;  /* 0x00000000006a7805 */ /* 0x000fe2000001ff00 */
[----:B------:R-:W-:Y:S01]  /*06f0*/  MOV R16, RZ ;  /* 0x000000ff00107202 */ /* 0x000fe20000000f00 */
[----:B------:R-:W-:Y:S01]  /*0700*/  IMAD.MOV.U32 R104, RZ, RZ, RZ ;  /* 0x000000ffff687224 */ /* 0x000fe200078e00ff */
[----:B------:R-:W-:Y:S01]  /*0710*/  CS2R R102, SRZ ;  /* 0x0000000000667805 */ /* 0x000fe2000001ff00 */
[----:B------:R-:W-:Y:S01]  /*0720*/  CS2R R18, SRZ ;  /* 0x0000000000127805 */ /* 0x000fe2000001ff00 */
[----:B------:R-:W-:Y:S01]  /*0730*/  MOV R100, RZ ;  /* 0x000000ff00647202 */ /* 0x000fe20000000f00 */
[----:B------:R-:W-:Y:S01]  /*0740*/  IMAD.MOV.U32 R94, RZ, RZ, RZ ;  /* 0x000000ffff5e7224 */ /* 0x000fe200078e00ff */
        /* <DEDUP_REMOVED lines=9> */
[----:B------:R-:W-:Y:S01]  /*07e0*/  MOV R26, RZ ;  /* 0x000000ff001a7202 */ /* 0x000fe20000000f00 */
[----:B------:R-:W-:Y:S01]  /*07f0*/  IMAD.MOV.U32 R84, RZ, RZ, RZ ;  /* 0x000000ffff547224 */ /* 0x000fe200078e00ff */
        /* <DEDUP_REMOVED lines=24> */
[----:B------:R-:W-:Y:S05]  /*0980*/  @!P0 BRA `(.L_x_55) ;  /* 0x0000586000008947 */ /* 0x000fea0003800000 */
[----:B-1----:R-:W-:Y:S01]  /*0990*/  IMAD.MOV.U32 R2, RZ, RZ, c[0x0][0x248] ;  /* 0x00009200ff027624 */ /* 0x002fe200078e00ff */
[--C-:B------:R-:W-:Y:S01]  /*09a0*/  SHF.R.S32.HI R38, RZ, 0x1f, R87.reuse ;  /* 0x0000001fff267819 */ /* 0x100fe20000011457 */
[----:B------:R-:W-:Y:S01]  /*09b0*/  IMAD R0, R8, 0x60, RZ ;  /* 0x0000006008007824 */ /* 0x000fe200078e02ff */
[----:B------:R-:W-:Y:S01]  /*09c0*/  SHF.R.S32.HI R5, RZ, 0x1f, R87 ;  /* 0x0000001fff057819 */ /* 0x000fe20000011457 */
[----:B------:R-:W-:Y:S01]  /*09d0*/  IMAD.SHL.U32 R4, R87, 0x4, RZ ;  /* 0x0000000457047824 */ /* 0x000fe200078e00ff */
[----:B------:R-:W-:Y:S01]  /*09e0*/  ISETP.NE.AND P2, PT, R2, 0x1, PT ;  /* 0x000000010200780c */ /* 0x000fe20003f45270 */
[----:B-----5:R-:W-:Y:S01]  /*09f0*/  IMAD R35, R27, -0x80, R17 ;  /* 0xffffff801b237824 */ /* 0x020fe200078e0211 */
[-C--:B------:R-:W-:Y:S01]  /*0a00*/  LEA.HI R33, R38, R87.reuse, RZ, 0x2 ;  /* 0x0000005726217211 */ /* 0x080fe200078f10ff */
[----:B------:R-:W-:Y:S01]  /*0a10*/  IMAD.MOV.U32 R226, RZ, RZ, 0x20 ;  /* 0x00000020ffe27424 */ /* 0x000fe200078e00ff */
[-C--:B------:R-:W-:Y:S01]  /*0a20*/  IADD3 R28, P0, R0, R87.reuse, RZ ;  /* 0x00000057001c7210 */ /* 0x080fe20007f1e0ff */
[----:B------:R-:W-:Y:S01]  /*0a30*/  IMAD.MOV.U32 R229, RZ, RZ, 0x10 ;  /* 0x00000010ffe57424 */ /* 0x000fe200078e00ff */
[----:B------:R-:W-:Y:S01]  /*0a40*/  LEA.HI R39, R38, R87, RZ, 0x4 ;  /* 0x0000005726277211 */ /* 0x000fe200078f20ff */
[----:B------:R-:W-:Y:S01]  /*0a50*/  UIADD3 UR6, UR10, 0x3f, URZ ;  /* 0x0000003f0a067890 */ /* 0x000fe2000fffe03f */
[----:B------:R-:W-:Y:S01]  /*0a60*/  SHF.R.S32.HI R3, RZ, 0x1f, R8 ;  /* 0x0000001fff037819 */ /* 0x000fe20000011408 */
[----:B------:R-:W-:Y:S01]  /*0a70*/  CS2R R130, SRZ ;  /* 0x0000000000827805 */ /* 0x000fe2000001ff00 */
[----:B------:R-:W-:Y:S01]  /*0a80*/  IADD3 R2, P1, R4, R8, RZ ;  /* 0x0000000804027210 */ /* 0x000fe20007f3e0ff */
[----:B------:R-:W-:Y:S01]  /*0a90*/  USHF.R.S32.HI UR5, URZ, 0x1f, UR6 ;  /* 0x0000001f3f057899 */ /* 0x000fe20008011406 */
[----:B------:R-:W-:Y:S01]  /*0aa0*/  SHF.R.S32.HI R52, RZ, 0x2, R33 ;  /* 0x00000002ff347819 */ /* 0x000fe20000011421 */
[----:B------:R-:W-:Y:S01]  /*0ab0*/  CS2R R128, SRZ ;  /* 0x0000000000807805 */ /* 0x000fe2000001ff00 */
[----:B------:R-:W-:Y:S01]  /*0ac0*/  LEA.HI.X.SX32 R29, R0, R5, 0x1, P0 ;  /* 0x00000005001d7211 */ /* 0x000fe200000f0eff */
[----:B------:R-:W-:Y:S01]  /*0ad0*/  @P2 IMAD.HI.U32 R5, R85, c[0x0][0x24c], RZ ;  /* 0x0000930055052a27 */ /* 0x000fe200078e00ff */
[----:B------:R-:W-:Y:S01]  /*0ae0*/  SHF.R.S32.HI R14, RZ, 0x4, R39 ;  /* 0x00000004ff0e7819 */ /* 0x000fe20000011427 */
[----:B------:R-:W-:Y:S01]  /*0af0*/  ULEA.HI UR5, UR5, UR6, URZ, 0x6 ;  /* 0x0000000605057291 */ /* 0x000fe2000f8f303f */
[----:B------:R-:W-:Y:S01]  /*0b00*/  LEA.HI.X.SX32 R3, R4, R3, 0x1, P1 ;  /* 0x0000000304037211 */ /* 0x000fe200008f0eff */
[--C-:B------:R-:W-:Y:S01]  /*0b10*/  IMAD.MOV.U32 R0, RZ, RZ, R85.reuse ;  /* 0x000000ffff007224 */ /* 0x100fe200078e0055 */
[----:B------:R-:W-:Y:S01]  /*0b20*/  SHF.R.S32.HI R4, RZ, 0x1f, R52 ;  /* 0x0000001fff047819 */ /* 0x000fe20000011434 */
[----:B------:R-:W-:Y:S01]  /*0b30*/  CS2R R126, SRZ ;  /* 0x00000000007e7805 */ /* 0x000fe2000001ff00 */
[C---:B------:R-:W-:Y:S01]  /*0b40*/  IADD3 R12, P1, R52.reuse, R15, RZ ;  /* 0x0000000f340c7210 */ /* 0x040fe20007f3e0ff */
[----:B------:R-:W-:Y:S01]  /*0b50*/  CS2R R124, SRZ ;  /* 0x00000000007c7805 */ /* 0x000fe2000001ff00 */
[----:B------:R-:W-:Y:S01]  /*0b60*/  IADD3 R10, P0, R52, R9, RZ ;  /* 0x00000009340a7210 */ /* 0x000fe20007f1e0ff */
[----:B------:R-:W-:Y:S01]  /*0b70*/  CS2R R122, SRZ ;  /* 0x00000000007a7805 */ /* 0x000fe2000001ff00 */
[----:B------:R-:W-:Y:S01]  /*0b80*/  SHF.R.S32.HI R41, RZ, 0x1f, R85 ;  /* 0x0000001fff297819 */ /* 0x000fe20000011455 */
[----:B------:R-:W-:Y:S01]  /*0b90*/  CS2R R120, SRZ ;  /* 0x0000000000787805 */ /* 0x000fe2000001ff00 */
[----:B------:R-:W-:Y:S01]  /*0ba0*/  LEA.HI R7, R39, R14, RZ, 0x1 ;  /* 0x0000000e27077211 */ /* 0x000fe200078f08ff */
[----:B------:R-:W-:Y:S01]  /*0bb0*/  CS2R R118, SRZ ;  /* 0x0000000000767805 */ /* 0x000fe2000001ff00 */
[-C--:B------:R-:W-:Y:S01]  /*0bc0*/  LEA.HI R40, R38, R87.reuse, RZ, 0x3 ;  /* 0x0000005726287211 */ /* 0x080fe200078f18ff */
[----:B------:R-:W-:Y:S01]  /*0bd0*/  IMAD R6, R41, c[0x0][0x270], RZ ;  /* 0x00009c0029067a24 */ /* 0x000fe200078e02ff */
[----:B------:R-:W-:Y:S01]  /*0be0*/  LOP3.LUT R16, R33, 0xfffffffc, RZ, 0xc0, !PT ;  /* 0xfffffffc21107812 */ /* 0x000fe200078ec0ff */
[----:B------:R-:W-:Y:S01]  /*0bf0*/  IMAD R13, R41, c[0x0][0x288], RZ ;  /* 0x0000a200290d7a24 */ /* 0x000fe200078e02ff */
[----:B------:R-:W-:Y:S01]  /*0c00*/  @P2 SHF.R.U32.HI R0, RZ, c[0x0][0x250], R5 ;  /* 0x00009400ff002a19 */ /* 0x000fe20000011605 */
[----:B------:R-:W-:Y:S01]  /*0c10*/  IMAD R6, R85, c[0x0][0x274], R6 ;  /* 0x00009d0055067a24 */ /* 0x000fe200078e0206 */
[-C--:B------:R-:W-:Y:S01]  /*0c20*/  LEA.HI.X.SX32 R15, R15, R4.reuse, 0x1, P1 ;  /* 0x000000040f0f7211 */ /* 0x080fe200008f0eff */
[----:B------:R-:W-:Y:S01]  /*0c30*/  IMAD.IADD R32, R87, 0x1, -R16 ;  /* 0x0000000157207824 */ /* 0x000fe200078e0a10 */
[----:B------:R-:W-:Y:S01]  /*0c40*/  LEA.HI.X.SX32 R11, R9, R4, 0x1, P0 ;  /* 0x00000004090b7211 */ /* 0x000fe200000f0eff */
[----:B------:R-:W-:Y:S01]  /*0c50*/  IMAD.WIDE.U32 R4, R85, c[0x0][0x270], R2 ;  /* 0x00009c0055047a25 */ /* 0x000fe200078e0002 */
[----:B------:R-:W-:Y:S01]  /*0c60*/  SHF.R.S32.HI R20, RZ, 0x1f, R89 ;  /* 0x0000001fff147819 */ /* 0x000fe20000011459 */
[----:B------:R-:W-:Y:S01]  /*0c70*/  CS2R R116, SRZ ;  /* 0x0000000000747805 */ /* 0x000fe2000001ff00 */
[----:B------:R-:W-:Y:S01]  /*0c80*/  SEL R31, R89, RZ, !P4 ;  /* 0x000000ff591f7207 */ /* 0x000fe20006000000 */
[----:B------:R-:W-:Y:S01]  /*0c90*/  IMAD.WIDE.U32 R8, R85, c[0x0][0x288], R2 ;  /* 0x0000a20055087a25 */ /* 0x000fe200078e0002 */
[----:B------:R-:W-:Y:S01]  /*0ca0*/  LOP3.LUT R2, R7, 0xfffffffe, RZ, 0xc0, !PT ;  /* 0xfffffffe07027812 */ /* 0x000fe200078ec0ff */
[----:B------:R-:W-:Y:S01]  /*0cb0*/  CS2R R114, SRZ ;  /* 0x0000000000727805 */ /* 0x000fe2000001ff00 */
[----:B------:R-:W-:Y:S01]  /*0cc0*/  SEL R24, R20, RZ, !P4 ;  /* 0x000000ff14187207 */ /* 0x000fe20006000000 */
[----:B------:R-:W-:Y:S01]  /*0cd0*/  IMAD.SHL.U32 R3, R40, 0x8, RZ ;  /* 0x0000000828037824 */ /* 0x000fe200078e00ff */
[----:B------:R-:W-:Y:S01]  /*0ce0*/  LEA.HI R37, R38, R87, RZ, 0x5 ;  /* 0x0000005726257211 */ /* 0x000fe200078f28ff */
[----:B------:R-:W-:Y:S01]  /*0cf0*/  IMAD.IADD R34, R14, 0x1, -R2 ;  /* 0x000000010e227824 */ /* 0x000fe200078e0a02 */
[----:B------:R-:W-:Y:S01]  /*0d00*/  SEL R20, R20, RZ, !P3 ;  /* 0x000000ff14147207 */ /* 0x000fe20005800000 */
[----:B------:R-:W-:Y:S01]  /*0d10*/  IMAD R13, R85, c[0x0][0x28c], R13 ;  /* 0x0000a300550d7a24 */ /* 0x000fe200078e020d */
[----:B------:R-:W-:Y:S01]  /*0d20*/  LOP3.LUT R3, R3, 0xc0, RZ, 0xc0, !PT ;  /* 0x000000c003037812 */ /* 0x000fe200078ec0ff */
[----:B------:R-:W-:Y:S01]  /*0d30*/  IMAD.SHL.U32 R2, R32, 0x8, RZ ;  /* 0x0000000820027824 */ /* 0x000fe200078e00ff */
[----:B------:R-:W-:Y:S01]  /*0d40*/  SHF.R.S32.HI R36, RZ, 0x5, R37 ;  /* 0x00000005ff247819 */ /* 0x000fe20000011425 */
[----:B------:R-:W-:Y:S01]  /*0d50*/  IMAD.IADD R7, R5, 0x1, R6 ;  /* 0x0000000105077824 */ /* 0x000fe200078e0206 */
[----:B------:R-:W-:Y:S01]  /*0d60*/  SHF.R.U32.HI R14, RZ, 0x3, R3 ;  /* 0x00000003ff0e7819 */ /* 0x000fe20000011603 */
[----:B------:R-:W-:Y:S01]  /*0d70*/  IMAD.IADD R5, R9, 0x1, R13 ;  /* 0x0000000109057824 */ /* 0x000fe200078e020d */
[----:B------:R-:W-:Y:S01]  /*0d80*/  LOP3.LUT R13, R3, 0x18, R2, 0xf8, !PT ;  /* 0x00000018030d7812 */ /* 0x000fe200078ef802 */
[----:B------:R-:W-:Y:S01]  /*0d90*/  IMAD.MOV.U32 R6, RZ, RZ, R4 ;  /* 0x000000ffff067224 */ /* 0x000fe200078e0004 */
[----:B------:R-:W-:Y:S01]  /*0da0*/  SHF.R.S32.HI R3, RZ, 0x1f, R0 ;  /* 0x0000001fff037819 */ /* 0x000fe20000011400 */
[----:B------:R-:W-:Y:S01]  /*0db0*/  IMAD.MOV.U32 R4, RZ, RZ, R8 ;  /* 0x000000ffff047224 */ /* 0x000fe200078e0008 */
[----:B------:R-:W-:Y:S01]  /*0dc0*/  LOP3.LUT R26, R13, R14, RZ, 0x3c, !PT ;  /* 0x0000000e0d1a7212 */ /* 0x000fe200078e3cff */
[----:B------:R-:W-:Y:S01]  /*0dd0*/  IMAD.WIDE R8, R27, 0x80, R10 ;  /* 0x000000801b087825 */ /* 0x000fe200078e020a */
[----:B------:R-:W-:Y:S01]  /*0de0*/  SEL R21, R89, RZ, !P3 ;  /* 0x000000ff59157207 */ /* 0x000fe20005800000 */
[----:B------:R-:W-:Y:S01]  /*0df0*/  CS2R R112, SRZ ;  /* 0x0000000000707805 */ /* 0x000fe2000001ff00 */
[C---:B------:R-:W-:Y:S01]  /*0e00*/  IADD3 R45, R2.reuse, 0x40, RZ ;  /* 0x00000040022d7810 */ /* 0x040fe20007ffe0ff */
[----:B------:R-:W-:Y:S01]  /*0e10*/  IMAD R13, R15, c[0x0][0x208], RZ ;  /* 0x000082000f0d7a24 */ /* 0x000fe200078e02ff */
[----:B------:R-:W-:Y:S01]  /*0e20*/  ISETP.GE.AND P3, PT, R2, c[0x0][0x1cc], PT ;  /* 0x0000730002007a0c */ /* 0x000fe20003f66270 */
[C---:B------:R-:W-:Y:S01]  /*0e30*/  IMAD R11, R3.reuse, c[0x0][0x1e0], RZ ;  /* 0x00007800030b7a24 */ /* 0x040fe200078e02ff */
[----:B------:R-:W-:Y:S01]  /*0e40*/  CS2R R110, SRZ ;  /* 0x00000000006e7805 */ /* 0x000fe2000001ff00 */
[----:B------:R-:W-:Y:S01]  /*0e50*/  IMAD R10, R3, c[0x0][0x1b0], RZ ;  /* 0x00006c00030a7a24 */ /* 0x000fe200078e02ff */
[----:B------:R-:W-:Y:S01]  /*0e60*/  SHF.R.S32.HI R3, RZ, 0x1f, R2 ;  /* 0x0000001fff037819 */ /* 0x000fe20000011402 */
[----:B------:R-:W-:Y:S01]  /*0e70*/  IMAD R14, R15, c[0x0][0x178], RZ ;  /* 0x00005e000f0e7a24 */ /* 0x000fe200078e02ff */
[----:B------:R-:W-:Y:S01]  /*0e80*/  CS2R R108, SRZ ;  /* 0x00000000006c7805 */ /* 0x000fe2000001ff00 */
[C---:B------:R-:W-:Y:S01]  /*0e90*/  IMAD R30, R12.reuse, c[0x0][0x20c], R13 ;  /* 0x000083000c1e7a24 */ /* 0x040fe200078e020d */
[----:B------:R-:W-:Y:S01]  /*0ea0*/  CS2R R106, SRZ ;  /* 0x00000000006a7805 */ /* 0x000fe2000001ff00 */
[----:B------:R-:W-:Y:S01]  /*0eb0*/  IMAD R27, R12, c[0x0][0x17c], R14 ;  /* 0x00005f000c1b7a24 */ /* 0x000fe200078e020e */
[----:B------:R-:W-:Y:S01]  /*0ec0*/  CS2R R104, SRZ ;  /* 0x0000000000687805 */ /* 0x000fe2000001ff00 */
[C---:B------:R-:W-:Y:S01]  /*0ed0*/  IMAD R13, R0.reuse, c[0x0][0x1e4], R11 ;  /* 0x00007900000d7a24 */ /* 0x040fe200078e020b */
[----:B------:R-:W-:Y:S01]  /*0ee0*/  CS2R R102, SRZ ;  /* 0x0000000000667805 */ /* 0x000fe2000001ff00 */
[----:B------:R-:W-:Y:S01]  /*0ef0*/  IMAD R25, R0, c[0x0][0x1b4], R10 ;  /* 0x00006d0000197a24 */ /* 0x000fe200078e020a */
[----:B------:R-:W-:Y:S01]  /*0f00*/  CS2R R100, SRZ ;  /* 0x0000000000647805 */ /* 0x000fe2000001ff00 */
[C-C-:B------:R-:W-:Y:S01]  /*0f10*/  IMAD.WIDE.U32 R16, R12.reuse, c[0x0][0x178], R2.reuse ;  /* 0x00005e000c107a25 */ /* 0x140fe200078e0002 */
[----:B------:R-:W-:Y:S01]  /*0f20*/  CS2R R98, SRZ ;  /* 0x0000000000627805 */ /* 0x000fe2000001ff00 */
[----:B------:R-:W-:Y:S01]  /*0f30*/  CS2R R96, SRZ ;  /* 0x0000000000607805 */ /* 0x000fe2000001ff00 */
[----:B------:R-:W-:Y:S01]  /*0f40*/  CS2R R94, SRZ ;  /* 0x00000000005e7805 */ /* 0x000fe2000001ff00 */
[--C-:B------:R-:W-:Y:S01]  /*0f50*/  IMAD.WIDE.U32 R18, R12, c[0x0][0x208], R2.reuse ;  /* 0x000082000c127a25 */ /* 0x100fe200078e0002 */
[----:B------:R-:W-:Y:S01]  /*0f60*/  CS2R R92, SRZ ;  /* 0x00000000005c7805 */ /* 0x000fe2000001ff00 */
[----:B------:R-:W-:Y:S01]  /*0f70*/  CS2R R90, SRZ ;  /* 0x00000000005a7805 */ /* 0x000fe2000001ff00 */
[----:B------:R-:W-:Y:S01]  /*0f80*/  CS2R R88, SRZ ;  /* 0x0000000000587805 */ /* 0x000fe2000001ff00 */
[C-C-:B------:R-:W-:Y:S01]  /*0f90*/  IMAD.WIDE.U32 R10, R0.reuse, c[0x0][0x1e0], R2.reuse ;  /* 0x00007800000a7a25 */ /* 0x140fe200078e0002 */
[----:B------:R-:W-:Y:S01]  /*0fa0*/  CS2R R82, SRZ ;  /* 0x0000000000527805 */ /* 0x000fe2000001ff00 */
[----:B------:R-:W-:Y:S01]  /*0fb0*/  CS2R R80, SRZ ;  /* 0x0000000000507805 */ /* 0x000fe2000001ff00 */
[----:B------:R-:W-:Y:S01]  /*0fc0*/  CS2R R78, SRZ ;  /* 0x00000000004e7805 */ /* 0x000fe2000001ff00 */
[----:B------:R-:W-:Y:S01]  /*0fd0*/  IMAD.WIDE.U32 R14, R0, c[0x0][0x1b0], R2 ;  /* 0x00006c00000e7a25 */ /* 0x000fe200078e0002 */
[----:B------:R-:W-:Y:S01]  /*0fe0*/  LEA.HI R3, R33, R52, RZ, 0x1 ;  /* 0x0000003421037211 */ /* 0x000fe200078f08ff */
[----:B------:R-:W-:Y:S01]  /*0ff0*/  CS2R R76, SRZ ;  /* 0x00000000004c7805 */ /* 0x000fe2000001ff00 */
[----:B------:R-:W-:Y:S01]  /*1000*/  CS2R R74, SRZ ;  /* 0x00000000004a7805 */ /* 0x000fe2000001ff00 */
[C---:B------:R-:W-:Y:S01]  /*1010*/  IMAD R12, R24.reuse, c[0x0][0x290], RZ ;  /* 0x0000a400180c7a24 */ /* 0x040fe200078e02ff */
[----:B------:R-:W-:Y:S01]  /*1020*/  LOP3.LUT R3, R3, 0x7fffffe, RZ, 0xc0, !PT ;  /* 0x07fffffe03037812 */ /* 0x000fe200078ec0ff */
[----:B------:R-:W-:Y:S01]  /*1030*/  IMAD R0, R24, c[0x0][0x278], RZ ;  /* 0x00009e0018007a24 */ /* 0x000fe200078e02ff */
[----:B------:R-:W-:Y:S01]  /*1040*/  CS2R R72, SRZ ;  /* 0x0000000000487805 */ /* 0x000fe2000001ff00 */
[----:B------:R-:W-:Y:S01]  /*1050*/  IMAD.IADD R11, R11, 0x1, R13 ;  /* 0x000000010b0b7824 */ /* 0x000fe200078e020d */
[----:B------:R-:W-:Y:S01]  /*1060*/  CS2R R70, SRZ ;  /* 0x0000000000467805 */ /* 0x000fe2000001ff00 */
[C---:B------:R-:W-:Y:S01]  /*1070*/  IMAD R22, R31.reuse, c[0x0][0x294], R12 ;  /* 0x0000a5001f167a24 */ /* 0x040fe200078e020c */
[----:B------:R-:W-:Y:S01]  /*1080*/  CS2R R68, SRZ ;  /* 0x0000000000447805 */ /* 0x000fe2000001ff00 */
[----:B------:R-:W-:Y:S01]  /*1090*/  IMAD.IADD R3, R52, 0x1, -R3 ;  /* 0x0000000134037824 */ /* 0x000fe200078e0a03 */
[----:B------:R-:W-:Y:S01]  /*10a0*/  CS2R R66, SRZ ;  /* 0x0000000000427805 */ /* 0x000fe2000001ff00 */
[C---:B------:R-:W-:Y:S01]  /*10b0*/  IMAD R0, R31.reuse, c[0x0][0x27c], R0 ;  /* 0x00009f001f007a24 */ /* 0x040fe200078e0200 */
[----:B------:R-:W-:Y:S01]  /*10c0*/  CS2R R64, SRZ ;  /* 0x0000000000407805 */ /* 0x000fe2000001ff00 */
[C---:B------:R-:W-:Y:S01]  /*10d0*/  IMAD.WIDE.U32 R12, R31.reuse, c[0x0][0x278], R6 ;  /* 0x00009e001f0c7a25 */ /* 0x040fe200078e0006 */
[----:B------:R-:W-:Y:S01]  /*10e0*/  CS2R R62, SRZ ;  /* 0x00000000003e7805 */ /* 0x000fe2000001ff00 */
[----:B------:R-:W-:Y:S01]  /*10f0*/  CS2R R60, SRZ ;  /* 0x00000000003c7805 */ /* 0x000fe2000001ff00 */
[----:B------:R-:W-:Y:S01]  /*1100*/  CS2R R58, SRZ ;  /* 0x00000000003a7805 */ /* 0x000fe2000001ff00 */
[----:B------:R-:W-:Y:S01]  /*1110*/  IMAD.WIDE.U32 R4, R31, c[0x0][0x290], R4 ;  /* 0x0000a4001f047a25 */ /* 0x000fe200078e0004 */
[----:B------:R-:W-:Y:S01]  /*1120*/  LEA R48, P1, R12, c[0x0][0x258], 0x2 ;  /* 0x000096000c307a11 */ /* 0x000fe200078210ff */
[----:B------:R-:W-:Y:S01]  /*1130*/  CS2R R56, SRZ ;  /* 0x0000000000387805 */ /* 0x000fe2000001ff00 */
[----:B------:R-:W-:Y:S01]  /*1140*/  CS2R R54, SRZ ;  /* 0x0000000000367805 */ /* 0x000fe2000001ff00 */
[----:B------:R-:W-:Y:S01]  /*1150*/  IMAD R3, R36, 0x8, R3 ;  /* 0x0000000824037824 */ /* 0x000fe200078e0203 */
[----:B------:R-:W-:Y:S01]  /*1160*/  LEA R42, P0, R4, c[0x0][0x280], 0x2 ;  /* 0x0000a000042a7a11 */ /* 0x000fe200078010ff */
[----:B------:R-:W-:Y:S01]  /*1170*/  IMAD.IADD R0, R13, 0x1, R0 ;  /* 0x000000010d007824 */ /* 0x000fe200078e0200 */
[----:B------:R-:W-:Y:S01]  /*1180*/  USHF.R.S32.HI UR8, URZ, 0x6, UR5 ;  /* 0x000000063f087899 */ /* 0x000fe20008011405 */
[----:B------:R-:W-:Y:S01]  /*1190*/  IMAD R23, R20, c[0x0][0x1e8], RZ ;  /* 0x00007a0014177a24 */ /* 0x000fe200078e02ff */
[----:B------:R-:W-:Y:S01]  /*11a0*/  UMOV UR4, URZ ;  /* 0x0000003f00047c82 */ /* 0x000fe20008000000 */
[----:B------:R-:W-:Y:S01]  /*11b0*/  IMAD.IADD R13, R5, 0x1, R22 ;  /* 0x00000001050d7824 */ /* 0x000fe200078e0216 */
[----:B------:R-:W-:Y:S01]  /*11c0*/  LEA.HI.X R49, R12, c[0x0][0x25c], R0, 0x2, P1 ;  /* 0x000097000c317a11 */ /* 0x000fe200008f1400 */
[----:B------:R-:W-:Y:S01]  /*11d0*/  IMAD.U32 R26, R3, 0x20, R26 ;  /* 0x00000020031a7824 */ /* 0x000fe200078e001a */
[----:B------:R-:W-:Y:S01]  /*11e0*/  UMOV UR9, 0x1 ;  /* 0x0000000100097882 */ /* 0x000fe20000000000 */
[C---:B------:R-:W-:Y:S01]  /*11f0*/  IMAD R3, R21.reuse, c[0x0][0x1ec], R23 ;  /* 0x00007b0015037a24 */ /* 0x040fe200078e0217 */
[----:B------:R-:W-:Y:S01]  /*1200*/  LEA.HI.X R43, R4, c[0x0][0x284], R13, 0x2, P0 ;  /* 0x0000a100042b7a11 */ /* 0x000fe200000f140d */
[----:B------:R-:W-:Y:S01]  /*1210*/  IMAD.WIDE.U32 R6, R21, c[0x0][0x1e8], R10 ;  /* 0x00007a0015067a25 */ /* 0x000fe200078e000a */
[----:B------:R-:W-:Y:S01]  /*1220*/  STL.64 [R1+0x38], R48 ;  /* 0x0000383001007387 */ /* 0x000fe20000100a00 */
[----:B------:R-:W-:-:S02]  /*1230*/  UMOV UR5, URZ ;  /* 0x0000003f00057c82 */ /* 0x000fc40008000000 */
[----:B------:R-:W-:Y:S01]  /*1240*/  IMAD.IADD R5, R15, 0x1, R25 ;  /* 0x000000010f057824 */ /* 0x000fe200078e0219 */
[----:B------:R-:W-:Y:S01]  /*1250*/  STL.64 [R1+0x30], R42 ;  /* 0x0000302a01007387 */ /* 0x000fe20000100a00 */
[----:B------:R-:W-:Y:S02]  /*1260*/  IMAD R0, R20, c[0x0][0x1b8], RZ ;  /* 0x00006e0014007a24 */ /* 0x000fe400078e02ff */
[----:B------:R-:W-:Y:S01]  /*1270*/  IMAD.MOV.U32 R4, RZ, RZ, R14 ;  /* 0x000000ffff047224 */ /* 0x000fe200078e000e */
[----:B------:R-:W-:Y:S01]  /*1280*/  STL [R1+0x2c], R45 ;  /* 0x00002c2d01007387 */ /* 0x000fe20000100800 */
[----:B------:R-:W-:Y:S02]  /*1290*/  IMAD.IADD R7, R7, 0x1, R3 ;  /* 0x0000000107077824 */ /* 0x000fe400078e0203 */
[----:B------:R-:W-:Y:S02]  /*12a0*/  IMAD R10, R9, c[0x0][0x1d8], RZ ;  /* 0x00007600090a7a24 */ /* 0x000fe400078e02ff */
[----:B------:R-:W-:-:S02]  /*12b0*/  IMAD R0, R21, c[0x0][0x1bc], R0 ;  /* 0x00006f0015007a24 */ /* 0x000fc400078e0200 */
[----:B------:R-:W-:-:S04]  /*12c0*/  IMAD.WIDE.U32 R4, R21, c[0x0][0x1b8], R4 ;  /* 0x00006e0015047a25 */ /* 0x000fc800078e0004 */
[C---:B------:R-:W-:Y:S02]  /*12d0*/  IMAD R10, R8.reuse, c[0x0][0x1dc], R10 ;  /* 0x00007700080a7a24 */ /* 0x040fe400078e020a */
[----:B------:R-:W-:-:S04]  /*12e0*/  IMAD.WIDE.U32 R12, R8, c[0x0][0x1d8], R6 ;  /* 0x00007600080c7a25 */ /* 0x000fc800078e0006 */
[----:B------:R-:W-:Y:S01]  /*12f0*/  IMAD.IADD R5, R5, 0x1, R0 ;  /* 0x0000000105057824 */ /* 0x000fe200078e0200 */
[----:B------:R-:W-:Y:S01]  /*1300*/  LEA R6, P0, R12, c[0x0][0x1c0], 0x1 ;  /* 0x000070000c067a11 */ /* 0x000fe200078008ff */
[----:B------:R-:W-:Y:S02]  /*1310*/  IMAD R3, R9, c[0x0][0x1a8], RZ ;  /* 0x00006a0009037a24 */ /* 0x000fe400078e02ff */
[----:B------:R-:W-:Y:S02]  /*1320*/  IMAD.IADD R0, R13, 0x1, R10 ;  /* 0x000000010d007824 */ /* 0x000fe400078e020a */
[----:B------:R-:W-:Y:S02]  /*1330*/  IMAD.MOV.U32 R21, RZ, RZ, c[0x0][0x1d8] ;  /* 0x00007600ff157624 */ /* 0x000fe400078e00ff */
[----:B------:R-:W-:Y:S01]  /*1340*/  IMAD R9, R8, c[0x0][0x1ac], R3 ;  /* 0x00006b0008097a24 */ /* 0x000fe200078e0203 */
[----:B------:R-:W-:Y:S01]  /*1350*/  LEA.HI.X R7, R12, c[0x0][0x1c4], R0, 0x1, P0 ;  /* 0x000071000c077a11 */ /* 0x000fe200000f0c00 */
[----:B------:R-:W-:Y:S01]  /*1360*/  IMAD.WIDE.U32 R10, R8, c[0x0][0x1a8], R4 ;  /* 0x00006a00080a7a25 */ /* 0x000fe200078e0004 */
[----:B------:R-:W-:-:S03]  /*1370*/  LEA R8, P1, R21, R6, 0x7 ;  /* 0x0000000615087211 */ /* 0x000fc600078238ff */
[----:B------:R-:W-:Y:S01]  /*1380*/  IMAD.MOV.U32 R23, RZ, RZ, c[0x0][0x1dc] ;  /* 0x00007700ff177624 */ /* 0x000fe200078e00ff */
[----:B------:R-:W-:Y:S01]  /*1390*/  LEA R4, P0, R10, c[0x0][0x190], 0x1 ;  /* 0x000064000a047a11 */ /* 0x000fe200078008ff */
[----:B------:R-:W-:Y:S02]  /*13a0*/  IMAD.IADD R0, R11, 0x1, R9 ;  /* 0x000000010b007824 */ /* 0x000fe400078e0209 */
[----:B------:R-:W-:Y:S01]  /*13b0*/  IMAD.IADD R17, R17, 0x1, R27 ;  /* 0x0000000111117824 */ /* 0x000fe200078e021b */
[----:B------:R-:W-:Y:S01]  /*13c0*/  LEA.HI.X R9, R21, R7, R23, 0x7, P1 ;  /* 0x0000000715097211 */ /* 0x000fe200008f3c17 */
[----:B------:R-:W-:Y:S01]  /*13d0*/  IMAD R3, R41, c[0x0][0x180], RZ ;  /* 0x0000600029037a24 */ /* 0x000fe200078e02ff */
[----:B------:R-:W-:Y:S01]  /*13e0*/  IADD3 R21, R2, 0x20, RZ ;  /* 0x0000002002157810 */ /* 0x000fe20007ffe0ff */
[----:B------:R-:W-:Y:S01]  /*13f0*/  IMAD.WIDE.U32 R16, R85, c[0x0][0x180], R16 ;  /* 0x0000600055107a25 */ /* 0x000fe200078e0010 */
[----:B------:R-:W-:Y:S02]  /*1400*/  LEA.HI.X R5, R10, c[0x0][0x194], R0, 0x1, P0 ;  /* 0x000065000a057a11 */ /* 0x000fe400000f0c00 */
[----:B------:R-:W-:Y:S01]  /*1410*/  ISETP.GE.AND P2, PT, R21, c[0x0][0x1cc], PT ;  /* 0x0000730015007a0c */ /* 0x000fe20003f46270 */
[----:B------:R-:W-:Y:S01]  /*1420*/  IMAD.IADD R0, R35, 0x1, -R52 ;  /* 0x0000000123007824 */ /* 0x000fe200078e0a34 */
[----:B------:R-:W-:Y:S01]  /*1430*/  ISETP.GE.AND P1, PT, R45, c[0x0][0x1cc], PT ;  /* 0x000073002d007a0c */ /* 0x000fe20003f26270 */
[----:B------:R-:W-:-:S02]  /*1440*/  IMAD R3, R85, c[0x0][0x184], R3 ;  /* 0x0000610055037a24 */ /* 0x000fc400078e0203 */
[----:B------:R-:W-:Y:S01]  /*1450*/  IMAD.SHL.U32 R44, R26, 0x2, RZ ;  /* 0x000000021a2c7824 */ /* 0x000fe200078e00ff */
[C---:B------:R-:W-:Y:S01]  /*1460*/  ISETP.LT.OR P6, PT, R0.reuse, 0x1, P3 ;  /* 0x000000010000780c */ /* 0x040fe20001fc1670 */
[----:B------:R-:W-:Y:S01]  /*1470*/  IMAD.IADD R11, R17, 0x1, R3 ;  /* 0x00000001110b7824 */ /* 0x000fe200078e0203 */
[C---:B------:R-:W-:Y:S01]  /*1480*/  ISETP.LT.OR P5, PT, R0.reuse, 0x1, P2 ;  /* 0x000000010000780c */ /* 0x040fe200017a1670 */
[----:B------:R-:W-:Y:S01]  /*1490*/  IMAD.IADD R15, R19, 0x1, R30 ;  /* 0x00000001130f7824 */ /* 0x000fe200078e021e */
[C---:B------:R-:W-:Y:S01]  /*14a0*/  ISETP.LT.OR P4, PT, R0.reuse, 0x1, P1 ;  /* 0x000000010000780c */ /* 0x040fe20000f81670 */
[----:B------:R-:W-:Y:S01]  /*14b0*/  IMAD.MOV.U32 R14, RZ, RZ, R18 ;  /* 0x000000ffff0e7224 */ /* 0x000fe200078e0012 */
[C---:B------:R-:W-:Y:S01]  /*14c0*/  ISETP.LT.OR P3, PT, R0.reuse, 0x41, P3 ;  /* 0x000000410000780c */ /* 0x040fe20001f61670 */
[----:B------:R-:W-:Y:S01]  /*14d0*/  IMAD.MOV.U32 R10, RZ, RZ, R16 ;  /* 0x000000ffff0a7224 */ /* 0x000fe200078e0010 */
[----:B------:R-:W-:Y:S01]  /*14e0*/  SHF.R.S32.HI R3, RZ, 0x1f, R33 ;  /* 0x0000001fff037819 */ /* 0x000fe20000011421 */
[----:B------:R-:W-:Y:S01]  /*14f0*/  IMAD.WIDE.U32 R12, R85, c[0x0][0x210], R14 ;  /* 0x00008400550c7a25 */ /* 0x000fe200078e000e */
[C---:B------:R-:W-:Y:S01]  /*1500*/  ISETP.LT.OR P2, PT, R0.reuse, 0x41, P2 ;  /* 0x000000410000780c */ /* 0x040fe20001741670 */
[----:B------:R-:W-:Y:S01]  /*1510*/  STL [R1+0xc], R44 ;  /* 0x00000c2c01007387 */ /* 0x000fe20000100800 */
[----:B------:R-:W-:Y:S01]  /*1520*/  ISETP.LT.OR P1, PT, R0, 0x41, P1 ;  /* 0x000000410000780c */ /* 0x000fe20000f21670 */
[----:B------:R-:W-:Y:S01]  /*1530*/  IMAD.MOV.U32 R15, RZ, RZ, c[0x0][0x1a8] ;  /* 0x00006a00ff0f7624 */ /* 0x000fe200078e00ff */
[----:B------:R-:W-:Y:S01]  /*1540*/  LEA.HI R3, R3, R52, RZ, 0x3 ;  /* 0x0000003403037211 */ /* 0x000fe200078f18ff */
[----:B------:R-:W-:Y:S01]  /*1550*/  @!PT LDS RZ, [RZ] ;  /* 0x00000000fffff984 */ /* 0x000fe20000000800 */
[----:B------:R-:W-:Y:S01]  /*1560*/  @!PT LDS RZ, [RZ] ;  /* 0x00000000fffff984 */ /* 0x000fe20000000800 */
[----:B------:R-:W-:Y:S01]  /*1570*/  @!PT LDS RZ, [RZ] ;  /* 0x00000000fffff984 */ /* 0x000fe20000000800 */
[----:B------:R1:W-:Y:S01]  /*1580*/  LDGSTS.E.BYPASS.LTC128B.128 [R44+0x6080], [R6.64], !P6 ;  /* 0x06080000062c7fae */ /* 0x0003e2000f101d4c */
[----:B------:R-:W-:Y:S01]  /*1590*/  LEA.HI R16, R38, R87, RZ, 0x6 ;  /* 0x0000005726107211 */ /* 0x000fe200078f30ff */
[----:B------:R-:W-:Y:S01]  /*15a0*/  IMAD.MOV.U32 R23, RZ, RZ, c[0x0][0x1ac] ;  /* 0x00006b00ff177624 */ /* 0x000fe200078e00ff */
[----:B------:R-:W-:Y:S01]  /*15b0*/  LOP3.LUT R3, R3, 0xfffffff8, RZ, 0xc0, !PT ;  /* 0xfffffff803037812 */ /* 0x000fe200078ec0ff */
[----:B------:R1:W-:Y:S01]  /*15c0*/  LDGSTS.E.BYPASS.LTC128B.128 [R44+0x8080], [R6.64+0x40], !P5 ;  /* 0x08080040062c7fae */ /* 0x0003e2000e901d4c */
[----:B------:R-:W-:Y:S01]  /*15d0*/  SHF.R.S32.HI R16, RZ, 0x6, R16 ;  /* 0x00000006ff107819 */ /* 0x000fe20000011410 */
[----:B------:R-:W-:Y:S01]  /*15e0*/  IMAD R20, R41, c[0x0][0x210], RZ ;  /* 0x0000840029147a24 */ /* 0x000fe200078e02ff */
[----:B------:R-:W-:Y:S01]  /*15f0*/  LEA R14, P0, R15, R4, 0x7 ;  /* 0x000000040f0e7211 */ /* 0x000fe200078038ff */
[----:B------:R1:W-:Y:S01]  /*1600*/  LDGSTS.E.BYPASS.LTC128B.128 [R44+0xa080], [R6.64+0x80], !P4 ;  /* 0x0a080080062c7fae */ /* 0x0003e2000e101d4c */
[----:B------:R-:W-:Y:S01]  /*1610*/  IMAD.IADD R3, R52, 0x1, -R3 ;  /* 0x0000000134037824 */ /* 0x000fe200078e0a03 */
[----:B------:R-:W-:Y:S01]  /*1620*/  ISETP.GE.AND P6, PT, R21, c[0x0][0x19c], PT ;  /* 0x0000670015007a0c */ /* 0x000fe20003fc6270 */
[----:B------:R-:W-:Y:S01]  /*1630*/  IMAD R20, R85, c[0x0][0x214], R20 ;  /* 0x0000850055147a24 */ /* 0x000fe200078e0214 */
[----:B------:R2:W-:Y:S01]  /*1640*/  LDGSTS.E.BYPASS.LTC128B.128 [R44+0x7080], [R8.64], !P3 ;  /* 0x07080000082c7fae */ /* 0x0005e2000d901d4c */
[----:B------:R-:W-:Y:S01]  /*1650*/  ISETP.GE.AND P3, PT, R2, c[0x0][0x19c], PT ;  /* 0x0000670002007a0c */ /* 0x000fe20003f66270 */
[----:B------:R-:W-:Y:S01]  /*1660*/  IMAD R22, R41, c[0x0][0x238], RZ ;  /* 0x00008e0029167a24 */ /* 0x000fe200078e02ff */
[----:B------:R-:W-:Y:S01]  /*1670*/  LEA.HI.X R15, R15, R5, R23, 0x7, P0 ;  /* 0x000000050f0f7211 */ /* 0x000fe200000f3c17 */
[----:B------:R2:W-:Y:S01]  /*1680*/  LDGSTS.E.BYPASS.LTC128B.128 [R44+0x9080], [R8.64+0x40], !P2 ;  /* 0x09080040082c7fae */ /* 0x0005e2000d101d4c */
[C---:B------:R-:W-:Y:S01]  /*1690*/  LOP3.LUT P2, RZ, R3.reuse, 0x4, RZ, 0xc0, !PT ;  /* 0x0000000403ff7812 */ /* 0x040fe2000784c0ff */
[----:B------:R-:W-:Y:S01]  /*16a0*/  IMAD.SHL.U32 R3, R3, 0x40, RZ ;  /* 0x0000004003037824 */ /* 0x000fe200078e00ff */
[----:B------:R-:W-:Y:S01]  /*16b0*/  ISETP.GE.AND P5, PT, R45, c[0x0][0x19c], PT ;  /* 0x000067002d007a0c */ /* 0x000fe20003fa6270 */
[----:B------:R2:W-:Y:S01]  /*16c0*/  LDGSTS.E.BYPASS.LTC128B.128 [R44+0xb080], [R8.64+0x80], !P1 ;  /* 0x0b080080082c7fae */ /* 0x0005e2000c901d4c */
[C---:B------:R-:W-:Y:S01]  /*16d0*/  ISETP.LT.OR P1, PT, R0.reuse, 0x1, P3 ;  /* 0x000000010000780c */ /* 0x040fe20001f21670 */
[----:B------:R-:W-:Y:S01]  /*16e0*/  IMAD.IADD R13, R13, 0x1, R20 ;  /* 0x000000010d0d7824 */ /* 0x000fe200078e0214 */
[----:B------:R-:W-:Y:S01]  /*16f0*/  LOP3.LUT R3, R3, 0x1c0, RZ, 0xc0, !PT ;  /* 0x000001c003037812 */ /* 0x000fe200078ec0ff */
[----:B------:R-:W0:Y:S01]  /*1700*/  LDGDEPBAR ;  /* 0x00000000000079af */ /* 0x000e220000000000 */
[C---:B------:R-:W-:Y:S01]  /*1710*/  ISETP.LT.OR P4, PT, R0.reuse, 0x1, P6 ;  /* 0x000000010000780c */ /* 0x040fe20003781670 */
[C---:B------:R-:W-:Y:S01]  /*1720*/  IMAD R22, R85.reuse, c[0x0][0x23c], R22 ;  /* 0x00008f0055167a24 */ /* 0x040fe200078e0216 */
[C---:B------:R-:W-:Y:S01]  /*1730*/  ISETP.LT.OR P3, PT, R0.reuse, 0x41, P3 ;  /* 0x000000410000780c */ /* 0x040fe20001f61670 */
[----:B------:R-:W-:Y:S01]  /*1740*/  IMAD.WIDE.U32 R18, R85, c[0x0][0x238], R28 ;  /* 0x00008e0055127a25 */ /* 0x000fe200078e001c */
[----:B------:R-:W-:Y:S01]  /*1750*/  ISETP.LT.OR P6, PT, R0, 0x41, P6 ;  /* 0x000000410000780c */ /* 0x000fe200037c1670 */
[----:B------:R-:W-:-:S04]  /*1760*/  CS2R R84, SRZ ;  /* 0x0000000000547805 */ /* 0x000fc8000001ff00 */
[----:B------:R3:W-:Y:S01]  /*1770*/  LDGSTS.E.BYPASS.LTC128B.128 [R44+0x80], [R4.64], !P1 ;  /* 0x00080000042c7fae */ /* 0x0007e2000c901d4c */
[----:B-1----:R-:W-:Y:S01]  /*1780*/  IMAD R6, R24, c[0x0][0x218], RZ ;  /* 0x0000860018067a24 */ /* 0x002fe200078e02ff */
[----:B------:R-:W-:Y:S01]  /*1790*/  ISETP.LT.OR P1, PT, R0, 0x1, P5 ;  /* 0x000000010000780c */ /* 0x000fe20002f21670 */
[----:B------:R-:W-:Y:S01]  /*17a0*/  IMAD R7, R24, c[0x0][0x188], RZ ;  /* 0x0000620018077a24 */ /* 0x000fe200078e02ff */
[----:B------:R-:W-:Y:S01]  /*17b0*/  ISETP.LT.OR P5, PT, R0, 0x41, P5 ;  /* 0x000000410000780c */ /* 0x000fe20002fa1670 */
[C---:B------:R-:W-:Y:S01]  /*17c0*/  IMAD R17, R31.reuse, c[0x0][0x21c], R6 ;  /* 0x000087001f117a24 */ /* 0x040fe200078e0206 */
[----:B------:R3:W-:Y:S01]  /*17d0*/  LDGSTS.E.BYPASS.LTC128B.128 [R44+0x2080], [R4.64+0x40], !P4 ;  /* 0x02080040042c7fae */ /* 0x0007e2000e101d4c */
[----:B------:R-:W-:Y:S01]  /*17e0*/  IMAD R7, R31, c[0x0][0x18c], R7 ;  /* 0x000063001f077a24 */ /* 0x000fe200078e0207 */
[----:B------:R-:W-:Y:S02]  /*17f0*/  ISETP.GE.AND P4, PT, R2, c[0x0][0x1fc], PT ;  /* 0x00007f0002007a0c */ /* 0x000fe40003f86270 */
[----:B--2---:R-:W-:Y:S01]  /*1800*/  LEA.HI R9, R37, R36, RZ, 0x1 ;  /* 0x0000002425097211 */ /* 0x004fe200078f08ff */
[----:B------:R-:W-:-:S04]  /*1810*/  IMAD.SHL.U32 R8, R16, 0x8, RZ ;  /* 0x0000000810087824 */ /* 0x000fc800078e00ff */
[----:B------:R3:W-:Y:S01]  /*1820*/  LDGSTS.E.BYPASS.LTC128B.128 [R44+0x4080], [R4.64+0x80], !P1 ;  /* 0x04080080042c7fae */ /* 0x0007e2000c901d4c */
[----:B------:R-:W-:Y:S02]  /*1830*/  ISETP.LT.AND P1, PT, R52, UR10, PT ;  /* 0x0000000a34007c0c */ /* 0x000fe4000bf21270 */
[----:B------:R-:W-:Y:S01]  /*1840*/  LOP3.LUT R6, R9, 0xfffffffe, RZ, 0xc0, !PT ;  /* 0xfffffffe09067812 */ /* 0x000fe200078ec0ff */
[----:B------:R1:W-:Y:S01]  /*1850*/  LDGSTS.E.BYPASS.LTC128B.128 [R44+0x1080], [R14.64], !P3 ;  /* 0x010800000e2c7fae */ /* 0x0003e2000d901d4c */
[----:B------:R-:W-:Y:S01]  /*1860*/  LOP3.LUT R216, R8, 0x18, RZ, 0xc0, !PT ;  /* 0x0000001808d87812 */ /* 0x000fe200078ec0ff */
[----:B------:R-:W-:Y:S01]  /*1870*/  IMAD.WIDE.U32 R8, R31, c[0x0][0x188], R10 ;  /* 0x000062001f087a25 */ /* 0x000fe200078e000a */
[----:B------:R-:W-:Y:S01]  /*1880*/  SHF.R.U32.HI R10, RZ, 0x3, R3 ;  /* 0x00000003ff0a7819 */ /* 0x000fe20000011603 */
[----:B------:R1:W-:Y:S01]  /*1890*/  LDGSTS.E.BYPASS.LTC128B.128 [R44+0x3080], [R14.64+0x40], !P6 ;  /* 0x030800400e2c7fae */ /* 0x0003e2000f101d4c */
[----:B------:R-:W-:Y:S01]  /*18a0*/  ISETP.GE.OR P3, PT, R2, c[0x0][0x1fc], !P1 ;  /* 0x00007f0002007a0c */ /* 0x000fe20004f66670 */
[----:B------:R-:W-:Y:S01]  /*18b0*/  IMAD.IADD R23, R36, 0x1, -R6 ;  /* 0x0000000124177824 */ /* 0x000fe200078e0a06 */
[----:B------:R-:W-:Y:S01]  /*18c0*/  LEA R50, P0, R8, c[0x0][0x160], 0x1 ;  /* 0x0000580008327a11 */ /* 0x000fe200078008ff */
[----:B------:R-:W-:Y:S01]  /*18d0*/  IMAD.IADD R11, R9, 0x1, R7 ;  /* 0x00000001090b7824 */ /* 0x000fe200078e0207 */
[----:B------:R-:W-:Y:S01]  /*18e0*/  LOP3.LUT R9, R10, R3, R216, 0x1e, !PT ;  /* 0x000000030a097212 */ /* 0x000fe200078e1ed8 */
[----:B------:R-:W-:Y:S01]  /*18f0*/  IMAD.SHL.U32 R20, R23, 0x400, RZ ;  /* 0x0000040017147824 */ /* 0x000fe200078e00ff */
[----:B------:R1:W-:Y:S01]  /*1900*/  LDGSTS.E.BYPASS.LTC128B.128 [R44+0x5080], [R14.64+0x80], !P5 ;  /* 0x050800800e2c7fae */ /* 0x0003e2000e901d4c */
[----:B------:R-:W-:Y:S01]  /*1910*/  IMAD.WIDE.U32 R6, R31, c[0x0][0x218], R12 ;  /* 0x000086001f067a25 */ /* 0x000fe200078e000c */
[----:B------:R-:W-:-:S02]  /*1920*/  LEA.HI.X R51, R8, c[0x0][0x164], R11, 0x1, P0 ;  /* 0x0000590008337a11 */ /* 0x000fc400000f0c0b */
[----:B------:R-:W0:Y:S01]  /*1930*/  LDGDEPBAR ;  /* 0x00000000000079af */ /* 0x000e220000000000 */
[----:B------:R-:W-:Y:S01]  /*1940*/  IMAD R3, R32, 0x2, R20 ;  /* 0x0000000220037824 */ /* 0x000fe200078e0214 */
[C---:B------:R-:W-:Y:S01]  /*1950*/  LEA R46, P0, R6.reuse, c[0x0][0x1f0], 0x1 ;  /* 0x00007c00062e7a11 */ /* 0x040fe200078008ff */
[----:B------:R-:W-:Y:S01]  /*1960*/  IMAD.IADD R7, R7, 0x1, R17 ;  /* 0x0000000107077824 */ /* 0x000fe200078e0211 */
[----:B------:R-:W-:Y:S01]  /*1970*/  ISETP.GE.AND P5, PT, R21, c[0x0][0x16c], PT ;  /* 0x00005b0015007a0c */ /* 0x000fe20003fa6270 */
[----:B------:R-:W-:Y:S01]  /*1980*/  IMAD.IADD R0, R3, 0x1, R9 ;  /* 0x0000000103007824 */ /* 0x000fe200078e0209 */
[----:B------:R-:W-:Y:S01]  /*1990*/  STL.64 [R1+0x20], R50 ;  /* 0x0000203201007387 */ /* 0x000fe20000100a00 */
[----:B------:R-:W-:Y:S01]  /*19a0*/  IMAD.IADD R3, R19, 0x1, R22 ;  /* 0x0000000113037824 */ /* 0x000fe200078e0216 */
[----:B------:R-:W-:Y:S01]  /*19b0*/  LEA.HI.X R47, R6, c[0x0][0x1f4], R7, 0x1, P0 ;  /* 0x00007d00062f7a11 */ /* 0x000fe200000f0c07 */
[----:B------:R-:W-:Y:S01]  /*19c0*/  IMAD.SHL.U32 R231, R0, 0x2, RZ ;  /* 0x0000000200e77824 */ /* 0x000fe200078e00ff */
[----:B------:R-:W-:-:S02]  /*19d0*/  LOP3.LUT R7, R40, 0xfffffff8, RZ, 0xc0, !PT ;  /* 0xfffffff828077812 */ /* 0x000fc400078ec0ff */
[----:B---3--:R-:W-:Y:S01]  /*19e0*/  LOP3.LUT R4, R39, 0xfffffff0, RZ, 0xc0, !PT ;  /* 0xfffffff027047812 */ /* 0x008fe200078ec0ff */
[----:B------:R-:W-:Y:S01]  /*19f0*/  STL.64 [R1+0x18], R46 ;  /* 0x0000182e01007387 */ /* 0x000fe20000100a00 */
[----:B------:R-:W-:Y:S01]  /*1a00*/  IADD3 R0, R231, 0xf480, RZ ;  /* 0x0000f480e7007810 */ /* 0x000fe20007ffe0ff */
[----:B------:R-:W-:Y:S01]  /*1a10*/  IMAD.IADD R7, R87, 0x1, -R7 ;  /* 0x0000000157077824 */ /* 0x000fe200078e0a07 */
[----:B------:R-:W-:Y:S02]  /*1a20*/  IADD3 R232, R231, 0xf4c0, RZ ;  /* 0x0000f4c0e7e87810 */ /* 0x000fe40007ffe0ff */
[----:B------:R-:W-:Y:S01]  /*1a30*/  @P2 IADD3 R232, R0, -0x40, RZ ;  /* 0xffffffc000e82810 */ /* 0x000fe20007ffe0ff */
[----:B------:R-:W-:Y:S01]  /*1a40*/  IMAD R0, R24, c[0x0][0x240], RZ ;  /* 0x0000900018007a24 */ /* 0x000fe200078e02ff */
[----:B------:R-:W-:Y:S02]  /*1a50*/  SHF.R.S32.HI R5, RZ, 0x1f, R16 ;  /* 0x0000001fff057819 */ /* 0x000fe40000011410 */
[----:B------:R-:W-:Y:S01]  /*1a60*/  ISETP.GE.AND P0, PT, R2, c[0x0][0x16c], PT ;  /* 0x00005b0002007a0c */ /* 0x000fe20003f06270 */
[----:B------:R-:W-:Y:S01]  /*1a70*/  IMAD.MOV.U32 R2, RZ, RZ, R18 ;  /* 0x000000ffff027224 */ /* 0x000fe200078e0012 */
[----:B------:R-:W-:Y:S01]  /*1a80*/  LEA.HI R10, R7, R7, RZ, 0x1 ;  /* 0x00000007070a7211 */ /* 0x000fe200078f08ff */
[----:B------:R-:W-:Y:S01]  /*1a90*/  IMAD R17, R31, c[0x0][0x244], R0 ;  /* 0x000091001f117a24 */ /* 0x000fe200078e0200 */
[----:B------:R-:W-:Y:S01]  /*1aa0*/  LEA.HI R5, R5, R16, RZ, 0x2 ;  /* 0x0000001005057211 */ /* 0x000fe200078f10ff */
[----:B------:R-:W-:Y:S01]  /*1ab0*/  IMAD.IADD R0, R87, 0x1, -R4 ;  /* 0x0000000157007824 */ /* 0x000fe200078e0a04 */
[----:B------:R-:W-:-:S04]  /*1ac0*/  DEPBAR.LE SB0, 0x1 ;  /* 0x000080400000791a */ /* 0x000fc80000000000 */
[----:B------:R-:W-:Y:S01]  /*1ad0*/  IMAD.WIDE.U32 R132, R31, c[0x0][0x240], R2 ;  /* 0x000090001f847a25 */ /* 0x000fe200078e0002 */
[----:B------:R-:W-:Y:S02]  /*1ae0*/  LOP3.LUT R3, R10, 0x7fffffe, RZ, 0xc0, !PT ;  /* 0x07fffffe0a037812 */ /* 0x000fe400078ec0ff */
[----:B------:R-:W-:Y:S01]  /*1af0*/  LOP3.LUT R2, R5, 0xfffffffc, RZ, 0xc0, !PT ;  /* 0xfffffffc05027812 */ /* 0x000fe200078ec0ff */
[----:B------:R-:W-:Y:S01]  /*1b00*/  IMAD R4, R34, 0x4, R16 ;  /* 0x0000000422047824 */ /* 0x000fe200078e0210 */
[----:B------:R-:W-:Y:S01]  /*1b10*/  LOP3.LUT R5, R37, 0xffffffe0, RZ, 0xc0, !PT ;  /* 0xffffffe025057812 */ /* 0x000fe200078ec0ff */
[----:B------:R-:W-:Y:S01]  /*1b20*/  IMAD.IADD R8, R7, 0x1, -R3 ;  /* 0x0000000107087824 */ /* 0x000fe200078e0a03 */
[----:B------:R-:W-:Y:S01]  /*1b30*/  SHF.R.S32.HI R11, RZ, 0x1f, R0 ;  /* 0x0000001fff0b7819 */ /* 0x000fe20000011400 */
[----:B------:R-:W-:Y:S01]  /*1b40*/  IMAD.IADD R9, R16, 0x1, -R2 ;  /* 0x0000000110097824 */ /* 0x000fe200078e0a02 */
[-C--:B------:R-:W-:Y:S01]  /*1b50*/  LEA.HI R6, R0, R0.reuse, RZ, 0x1 ;  /* 0x0000000000067211 */ /* 0x080fe200078f08ff */
[----:B------:R-:W-:Y:S01]  /*1b60*/  IMAD.IADD R2, R87, 0x1, -R5 ;  /* 0x0000000157027824 */ /* 0x000fe200078e0a05 */
[----:B------:R-:W-:Y:S01]  /*1b70*/  LEA.HI R3, R11, R0, RZ, 0x3 ;  /* 0x000000000b037211 */ /* 0x000fe200078f18ff */
[----:B------:R-:W-:Y:S01]  /*1b80*/  IMAD R12, R4, 0x8, R8 ;  /* 0x00000008040c7824 */ /* 0x000fe200078e0208 */
[----:B------:R-:W-:Y:S01]  /*1b90*/  LOP3.LUT R5, R6, 0x7fffffe, RZ, 0xc0, !PT ;  /* 0x07fffffe06057812 */ /* 0x000fe200078ec0ff */
[----:B------:R-:W-:Y:S01]  /*1ba0*/  IMAD.SHL.U32 R7, R7, 0x40, RZ ;  /* 0x0000004007077824 */ /* 0x000fe200078e00ff */
[----:B------:R-:W-:Y:S01]  /*1bb0*/  LOP3.LUT R4, R3, 0xfffffff8, RZ, 0xc0, !PT ;  /* 0xfffffff803047812 */ /* 0x000fe200078ec0ff */
[----:B------:R-:W-:Y:S01]  /*1bc0*/  STL.64 [R1+0x40], R132 ;  /* 0x0000408401007387 */ /* 0x000fe20000100a00 */
[----:B------:R-:W-:Y:S01]  /*1bd0*/  SHF.R.S32.HI R11, RZ, 0x1f, R2 ;  /* 0x0000001fff0b7819 */ /* 0x000fe20000011402 */
[----:B------:R-:W-:-:S02]  /*1be0*/  IMAD.IADD R8, R0, 0x1, -R5 ;  /* 0x0000000100087824 */ /* 0x000fc400078e0a05 */
[----:B------:R-:W-:Y:S01]  /*1bf0*/  BAR.SYNC.DEFER_BLOCKING 0x0 ;  /* 0x0000000000007b1d */ /* 0x000fe20000010000 */
[----:B------:R-:W-:Y:S01]  /*1c00*/  IMAD.IADD R13, R0, 0x1, -R4 ;  /* 0x00000001000d7824 */ /* 0x000fe200078e0a04 */
[----:B-1----:R-:W-:Y:S01]  /*1c10*/  LEA.HI R14, R11, R2, RZ, 0x2 ;  /* 0x000000020b0e7211 */ /* 0x002fe200078f10ff */
[----:B------:R-:W-:Y:S01]  /*1c20*/  IMAD.SHL.U32 R5, R36, 0x10, RZ ;  /* 0x0000001024057824 */ /* 0x000fe200078e00ff */
[----:B------:R-:W-:Y:S01]  /*1c30*/  SHF.R.S32.HI R0, RZ, 0x3, R3 ;  /* 0x00000003ff007819 */ /* 0x000fe20000011403 */
[----:B------:R-:W-:Y:S01]  /*1c40*/  IMAD R9, R9, -0x8, R35 ;  /* 0xfffffff809097824 */ /* 0x000fe200078e0223 */
[----:B------:R-:W-:Y:S01]  /*1c50*/  LOP3.LUT R3, R7, 0x1c0, RZ, 0xc0, !PT ;  /* 0x000001c007037812 */ /* 0x000fe200078ec0ff */
[----:B------:R-:W-:Y:S01]  /*1c60*/  CS2R R36, SRZ ;  /* 0x0000000000247805 */ /* 0x000fe2000001ff00 */
[----:B------:R-:W-:Y:S01]  /*1c70*/  LOP3.LUT R4, R14, 0xfffffffc, RZ, 0xc0, !PT ;  /* 0xfffffffc0e047812 */ /* 0x000fe200078ec0ff */
[C---:B------:R-:W-:Y:S01]  /*1c80*/  IMAD R15, R0.reuse, 0x8, R8 ;  /* 0x00000008000f7824 */ /* 0x040fe200078e0208 */
[----:B------:R-:W-:Y:S01]  /*1c90*/  SEL R11, RZ, 0x1, P0 ;  /* 0x00000001ff0b7807 */ /* 0x000fe20000000000 */
[----:B------:R-:W-:Y:S01]  /*1ca0*/  IMAD R20, R0, 0x200, R20 ;  /* 0x0000020000147824 */ /* 0x000fe200078e0214 */
[----:B------:R-:W-:Y:S01]  /*1cb0*/  LOP3.LUT R0, R3, 0x30, R5, 0xf8, !PT ;  /* 0x0000003003007812 */ /* 0x000fe200078ef805 */
[----:B------:R-:W-:Y:S01]  /*1cc0*/  IMAD.IADD R8, R2, 0x1, -R4 ;  /* 0x0000000102087824 */ /* 0x000fe200078e0a04 */
[----:B------:R-:W-:-:S02]  /*1cd0*/  ISETP.GE.AND P0, PT, R45, c[0x0][0x16c], PT ;  /* 0x00005b002d007a0c */ /* 0x000fc40003f06270 */
[----:B------:R-:W-:Y:S01]  /*1ce0*/  LOP3.LUT R2, R0, 0x8, R40, 0xf8, !PT ;  /* 0x0000000800027812 */ /* 0x000fe200078ef828 */
[----:B------:R-:W-:Y:S01]  /*1cf0*/  IMAD R238, R8, -0x2, R9 ;  /* 0xfffffffe08ee7824 */ /* 0x000fe200078e0209 */
[--C-:B------:R-:W-:Y:S02]  /*1d00*/  SHF.R.S32.HI R7, RZ, 0x1, R6.reuse ;  /* 0x00000001ff077819 */ /* 0x100fe40000011406 */
[----:B------:R-:W-:Y:S02]  /*1d10*/  SHF.R.S32.HI R5, RZ, 0x1f, R6 ;  /* 0x0000001fff057819 */ /* 0x000fe40000011406 */
[----:B------:R-:W-:Y:S02]  /*1d20*/  SHF.R.S32.HI R0, RZ, 0x1, R10 ;  /* 0x00000001ff007819 */ /* 0x000fe4000001140a */
[----:B------:R-:W-:Y:S02]  /*1d30*/  SHF.R.U32.HI R4, RZ, 0x3, R3 ;  /* 0x00000003ff047819 */ /* 0x000fe40000011603 */
[----:B------:R-:W-:-:S02]  /*1d40*/  SEL R6, RZ, 0x4, P0 ;  /* 0x00000004ff067807 */ /* 0x000fc40000000000 */
[----:B------:R-:W-:Y:S02]  /*1d50*/  LEA.HI R3, R5, R7, RZ, 0x2 ;  /* 0x0000000705037211 */ /* 0x000fe400078f10ff */
[C---:B------:R-:W-:Y:S01]  /*1d60*/  LOP3.LUT P0, RZ, R0.reuse, 0x2, RZ, 0xc0, !PT ;  /* 0x0000000200ff7812 */ /* 0x040fe2000780c0ff */
[----:B------:R-:W-:Y:S01]  /*1d70*/  IMAD.SHL.U32 R0, R0, 0x40, RZ ;  /* 0x0000004000007824 */ /* 0x000fe200078e00ff */
[----:B------:R-:W-:Y:S02]  /*1d80*/  LOP3.LUT R217, R2, R4, RZ, 0x3c, !PT ;  /* 0x0000000402d97212 */ /* 0x000fe400078e3cff */
[----:B------:R-:W-:Y:S01]  /*1d90*/  LOP3.LUT R2, R3, 0xfffffffc, RZ, 0xc0, !PT ;  /* 0xfffffffc03027812 */ /* 0x000fe200078ec0ff */
[----:B------:R-:W-:Y:S01]  /*1da0*/  IMAD.SHL.U32 R3, R34, 0x10, RZ ;  /* 0x0000001022037824 */ /* 0x000fe200078e00ff */
[----:B------:R-:W-:Y:S01]  /*1db0*/  LOP3.LUT R0, R0, 0xc0, RZ, 0xc0, !PT ;  /* 0x000000c000007812 */ /* 0x000fe200078ec0ff */
[----:B------:R-:W-:Y:S01]  /*1dc0*/  IMAD R217, R34, 0x200, R217 ;  /* 0x0000020022d97824 */ /* 0x000fe200078e02d9 */
[----:B------:R-:W-:Y:S01]  /*1dd0*/  LEA.HI R5, R38, R87, RZ, 0x7 ;  /* 0x0000005726057211 */ /* 0x000fe200078f38ff */
[----:B------:R-:W-:Y:S01]  /*1de0*/  IMAD.IADD R7, R7, 0x1, -R2 ;  /* 0x0000000107077824 */ /* 0x000fe200078e0a02 */
[----:B------:R-:W-:Y:S01]  /*1df0*/  LOP3.LUT R4, R0, 0x8, R40, 0xf8, !PT ;  /* 0x0000000800047812 */ /* 0x000fe200078ef828 */
[----:B------:R-:W-:Y:S01]  /*1e00*/  CS2R R38, SRZ ;  /* 0x0000000000267805 */ /* 0x000fe2000001ff00 */
[----:B------:R-:W-:Y:S01]  /*1e10*/  SHF.R.U32.HI R2, RZ, 0x3, R0 ;  /* 0x00000003ff027819 */ /* 0x000fe20000011600 */
[----:B------:R-:W-:Y:S01]  /*1e20*/  CS2R R40, SRZ ;  /* 0x0000000000287805 */ /* 0x000fe2000001ff00 */
[----:B------:R-:W-:Y:S01]  /*1e30*/  SEL R0, RZ, 0x2, P5 ;  /* 0x00000002ff007807 */ /* 0x000fe20002800000 */
[----:B------:R-:W-:Y:S01]  /*1e40*/  IMAD.SHL.U32 R217, R217, 0x2, RZ ;  /* 0x00000002d9d97824 */ /* 0x000fe200078e00ff */
[----:B------:R-:W-:-:S02]  /*1e50*/  LOP3.LUT R2, R4, R2, RZ, 0x3c, !PT ;  /* 0x0000000204027212 */ /* 0x000fc400078e3cff */
[----:B------:R-:W-:Y:S02]  /*1e60*/  IADD3 R6, R6, R0, R11 ;  /* 0x0000000006067210 */ /* 0x000fe40007ffe00b */
[----:B------:R-:W-:Y:S01]  /*1e70*/  SEL R0, R226, 0xffffffe0, !P0 ;  /* 0xffffffe0e2007807 */ /* 0x000fe20004000000 */
[----:B------:R-:W-:Y:S01]  /*1e80*/  IMAD.U32 R2, R12, 0x20, R2 ;  /* 0x000000200c027824 */ /* 0x000fe200078e0002 */
[----:B------:R-:W-:Y:S02]  /*1e90*/  SHF.R.U32.HI R5, RZ, 0x4, R5 ;  /* 0x00000004ff057819 */ /* 0x000fe40000011605 */
[----:B------:R-:W-:Y:S01]  /*1ea0*/  LOP3.LUT R3, R3, 0x10, RZ, 0xc0, !PT ;  /* 0x0000001003037812 */ /* 0x000fe200078ec0ff */
[----:B------:R-:W-:Y:S01]  /*1eb0*/  IMAD.SHL.U32 R218, R2, 0x2, RZ ;  /* 0x0000000202da7824 */ /* 0x000fe200078e00ff */
[----:B------:R-:W-:Y:S02]  /*1ec0*/  LOP3.LUT P0, RZ, R6, 0x1, RZ, 0xc0, !PT ;  /* 0x0000000106ff7812 */ /* 0x000fe4000780c0ff */
[----:B------:R-:W-:Y:S01]  /*1ed0*/  LOP3.LUT R10, R3, 0x8, R5, 0xf8, !PT ;  /* 0x00000008030a7812 */ /* 0x000fe200078ef805 */
[----:B------:R-:W-:Y:S01]  /*1ee0*/  IMAD.IADD R219, R218, 0x1, R0 ;  /* 0x00000001dadb7824 */ /* 0x000fe200078e0200 */
[----:B------:R-:W1:Y:S01]  /*1ef0*/  LDSM.16.M88.4 R168, [R218+0x6080] ;  /* 0x00608000daa8783b */ /* 0x000e620000000200 */
[----:B------:R-:W-:Y:S01]  /*1f00*/  SEL R3, RZ, 0xffffffff, P5 ;  /* 0xffffffffff037807 */ /* 0x000fe20002800000 */
[----:B------:R-:W-:Y:S01]  /*1f10*/  IMAD.SHL.U32 R0, R13, 0x40, RZ ;  /* 0x000000400d007824 */ /* 0x000fe200078e00ff */
[----:B------:R-:W-:Y:S01]  /*1f20*/  ISETP.GE.OR P0, PT, R52, UR10, !P0 ;  /* 0x0000000a34007c0c */ /* 0x000fe2000c706670 */
[----:B------:R-:W2:Y:S01]  /*1f30*/  LDSM.16.M88.4 R172, [R218+0x7080] ;  /* 0x00708000daac783b */ /* 0x000ea20000000200 */
[----:B------:R-:W-:Y:S01]  /*1f40*/  ISETP.GE.AND P2, PT, R21, c[0x0][0x1fc], PT ;  /* 0x00007f0015007a0c */ /* 0x000fe20003f46270 */
[----:B------:R-:W-:Y:S01]  /*1f50*/  IMAD.SHL.U32 R3, R3, 0x2, RZ ;  /* 0x0000000203037824 */ /* 0x000fe200078e00ff */
[----:B------:R-:W-:Y:S01]  /*1f60*/  LOP3.LUT P5, RZ, R6, 0x2, RZ, 0xc0, !PT ;  /* 0x0000000206ff7812 */ /* 0x000fe200078ac0ff */
[----:B------:R-:W3:Y:S01]  /*1f70*/  LDSM.16.M88.4 R176, [R219+0x6080] ;  /* 0x00608000dbb0783b */ /* 0x000ee20000000200 */
[----:B------:R-:W-:Y:S01]  /*1f80*/  SEL R4, RZ, 0xffffffff, P2 ;  /* 0xffffffffff047807 */ /* 0x000fe20001000000 */
[----:B------:R-:W-:Y:S01]  /*1f90*/  IMAD.SHL.U32 R5, R7, 0x40, RZ ;  /* 0x0000004007057824 */ /* 0x000fe200078e00ff */
[----:B------:R-:W-:Y:S01]  /*1fa0*/  LOP3.LUT R2, R3, 0x2, R11, 0xe2, !PT ;  /* 0x0000000203027812 */ /* 0x000fe200078ee20b */
[----:B------:R-:W4:Y:S01]  /*1fb0*/  LDSM.16.M88.4 R180, [R219+0x7080] ;  /* 0x00708000dbb4783b */ /* 0x000f220000000200 */
[----:B------:R-:W-:Y:S01]  /*1fc0*/  SEL R3, RZ, 0x1, P4 ;  /* 0x00000001ff037807 */ /* 0x000fe20002000000 */
[----:B------:R-:W-:Y:S01]  /*1fd0*/  IMAD.SHL.U32 R4, R4, 0x2, RZ ;  /* 0x0000000204047824 */ /* 0x000fe200078e00ff */
[----:B------:R-:W-:Y:S01]  /*1fe0*/  ISETP.GE.AND P4, PT, R45, c[0x0][0x1fc], PT ;  /* 0x00007f002d007a0c */ /* 0x000fe20003f86270 */
[----:B------:R-:W1:Y:S01]  /*1ff0*/  LDSM.16.M88.4 R184, [R218+0x8080] ;  /* 0x00808000dab8783b */ /* 0x000e620000000200 */
[----:B------:R-:W-:-:S02]  /*2000*/  ISETP.GT.AND P2, PT, R87, 0xf, PT ;  /* 0x0000000f5700780c */ /* 0x000fc40003f44270 */
[----:B------:R-:W-:Y:S01]  /*2010*/  LOP3.LUT R4, R4, 0x2, R3, 0xe2, !PT ;  /* 0x0000000204047812 */ /* 0x000fe200078ee203 */
[----:B------:R-:W1:Y:S01]  /*2020*/  LDSM.16.M88.4 R188, [R218+0x9080] ;  /* 0x00908000dabc783b */ /* 0x000e620000000200 */
[----:B------:R-:W-:Y:S01]  /*2030*/  ISETP.GE.OR P5, PT, R52, UR10, !P5 ;  /* 0x0000000a34007c0c */ /* 0x000fe2000efa6670 */
[----:B------:R-:W-:Y:S01]  /*2040*/  IMAD.SHL.U32 R3, R34, 0x8, RZ ;  /* 0x0000000822037824 */ /* 0x000fe200078e00ff */
[----:B------:R-:W-:Y:S01]  /*2050*/  LOP3.LUT R0, R0, 0x1c0, RZ, 0xc0, !PT ;  /* 0x000001c000007812 */ /* 0x000fe200078ec0ff */
[----:B------:R-:W1:Y:S01]  /*2060*/  LDSM.16.M88.4 R192, [R219+0x8080] ;  /* 0x00808000dbc0783b */ /* 0x000e620000000200 */
[----:B------:R-:W-:Y:S02]  /*2070*/  LOP3.LUT R5, R5, 0xc0, RZ, 0xc0, !PT ;  /* 0x000000c005057812 */ /* 0x000fe400078ec0ff */
[----:B------:R-:W-:Y:S01]  /*2080*/  LOP3.LUT R3, R3, 0x8, RZ, 0xc0, !PT ;  /* 0x0000000803037812 */ /* 0x000fe200078ec0ff */
[----:B------:R-:W1:Y:S01]  /*2090*/  LDSM.16.M88.4 R196, [R219+0x9080] ;  /* 0x00908000dbc4783b */ /* 0x000e620000000200 */
[----:B------:R-:W-:-:S02]  /*20a0*/  ISETP.GE.OR P6, PT, R21, c[0x0][0x1fc], !P1 ;  /* 0x00007f0015007a0c */ /* 0x000fc40004fc6670 */
[----:B------:R-:W-:Y:S01]  /*20b0*/  ISETP.GE.OR P1, PT, R45, c[0x0][0x1fc], !P1 ;  /* 0x00007f002d007a0c */ /* 0x000fe20004f26670 */
[----:B------:R-:W1:Y:S04]  /*20c0*/  LDSM.16.M88.4 R200, [R218+0xa080] ;  /* 0x00a08000dac8783b */ /* 0x000e680000000200 */
[----:B------:R-:W1:Y:S04]  /*20d0*/  LDSM.16.M88.4 R204, [R218+0xb080] ;  /* 0x00b08000dacc783b */ /* 0x000e680000000200 */
[----:B------:R-:W1:Y:S04]  /*20e0*/  LDSM.16.M88.4 R208, [R219+0xa080] ;  /* 0x00a08000dbd0783b */ /* 0x000e680000000200 */
[----:B------:R-:W1:Y:S04]  /*20f0*/  LDSM.16.M88.4 R212, [R219+0xb080] ;  /* 0x00b08000dbd4783b */ /* 0x000e680000000200 */
[----:B------:R-:W-:Y:S06]  /*2100*/  BAR.SYNC.DEFER_BLOCKING 0x0 ;  /* 0x0000000000007b1d */ /* 0x000fec0000010000 */
[----:B------:R2:W-:Y:S04]  /*2110*/  STL [R1+0x28], R2 ;  /* 0x0000280201007387 */ /* 0x0005e80000100800 */
[----:B------:R-:W-:Y:S01]  /*2120*/  @!PT LDS RZ, [RZ] ;  /* 0x00000000fffff984 */ /* 0x000fe20000000800 */
[----:B------:R-:W-:Y:S01]  /*2130*/  @!PT LDS RZ, [RZ] ;  /* 0x00000000fffff984 */ /* 0x000fe20000000800 */
[----:B------:R-:W-:Y:S01]  /*2140*/  @!PT LDS RZ, [RZ] ;  /* 0x00000000fffff984 */ /* 0x000fe20000000800 */
[----:B------:R1:W-:Y:S01]  /*2150*/  LDGSTS.E.BYPASS.LTC128B.128 [R44+0x6080], [R50.64], !P0 ;  /* 0x06080000322c7fae */ /* 0x0003e2000c101d4c */
[----:B------:R-:W-:-:S02]  /*2160*/  LOP3.LUT P0, RZ, R6, 0x4, RZ, 0xc0, !PT ;  /* 0x0000000406ff7812 */ /* 0x000fc4000780c0ff */
[----:B------:R-:W-:Y:S01]  /*2170*/  SHF.R.U32.HI R6, RZ, 0x3, R5 ;  /* 0x00000003ff067819 */ /* 0x000fe20000011605 */
[----:B------:R1:W-:Y:S01]  /*2180*/  LDGSTS.E.BYPASS.LTC128B.128 [R44+0x7080], [R50.64+0x40], !P5 ;  /* 0x07080040322c7fae */ /* 0x0003e2000e901d4c */
[----:B------:R-:W-:Y:S02]  /*2190*/  ISETP.GE.OR P0, PT, R52, UR10, !P0 ;  /* 0x0000000a34007c0c */ /* 0x000fe4000c706670 */
[----:B--2---:R-:W-:Y:S01]  /*21a0*/  SEL R2, RZ, 0x4, P4 ;  /* 0x00000004ff027807 */ /* 0x004fe20002000000 */
[----:B------:R-:W-:Y:S01]  /*21b0*/  CS2R R52, SRZ ;  /* 0x0000000000347805 */ /* 0x000fe2000001ff00 */
[----:B------:R-:W-:Y:S02]  /*21c0*/  LOP3.LUT R216, R6, R5, R216, 0x1e, !PT ;  /* 0x0000000506d87212 */ /* 0x000fe400078e1ed8 */
[----:B------:R-:W-:Y:S01]  /*21d0*/  LOP3.LUT R2, R4, R2, RZ, 0xfc, !PT ;  /* 0x0000000204027212 */ /* 0x000fe200078efcff */
[----:B------:R-:W-:Y:S01]  /*21e0*/  @!P2 IMAD.SHL.U32 R4, R87, 0x10, RZ ;  /* 0x000000105704a824 */ /* 0x000fe200078e00ff */
[----:B------:R-:W-:-:S02]  /*21f0*/  LOP3.LUT P5, RZ, R13, 0x4, RZ, 0xc0, !PT ;  /* 0x000000040dff7812 */ /* 0x000fc400078ac0ff */
[----:B------:R-:W-:Y:S01]  /*2200*/  LOP3.LUT P4, RZ, R13, 0x2, RZ, 0xc0, !PT ;  /* 0x000000020dff7812 */ /* 0x000fe2000788c0ff */
[----:B------:R2:W-:Y:S01]  /*2210*/  STL [R1+0x10], R2 ;  /* 0x0000100201007387 */ /* 0x0005e20000100800 */
[----:B------:R-:W-:Y:S02]  /*2220*/  SEL R226, R226, 0xffffffe0, !P5 ;  /* 0xffffffe0e2e27807 */ /* 0x000fe40006800000 */
[----:B------:R-:W-:Y:S01]  /*2230*/  SEL R227, R229, 0xfffffff0, !P4 ;  /* 0xfffffff0e5e37807 */ /* 0x000fe20006000000 */
[----:B------:R1:W-:Y:S01]  /*2240*/  LDGSTS.E.BYPASS.LTC128B.128 [R44+0x8080], [R50.64+0x80], !P0 ;  /* 0x08080080322c7fae */ /* 0x0003e2000c101d4c */
[----:B------:R-:W-:-:S03]  /*2250*/  LOP3.LUT P0, RZ, R7, 0x2, RZ, 0xc0, !PT ;  /* 0x0000000207ff7812 */ /* 0x000fc6000780c0ff */
[----:B------:R3:W-:Y:S01]  /*2260*/  @!P2 LDGSTS.E.BYPASS.LTC128B.128 [R4+0xf080], [R48.64] ;  /* 0x0f0800003004afae */ /* 0x0007e2000b901d4c */
[----:B------:R-:W-:-:S03]  /*2270*/  SEL R229, R229, 0xfffffff0, !P0 ;  /* 0xfffffff0e5e57807 */ /* 0x000fc60004000000 */
[----:B------:R-:W0:Y:S04]  /*2280*/  LDGDEPBAR ;  /* 0x00000000000079af */ /* 0x000e280000000000 */
[----:B------:R4:W-:Y:S01]  /*2290*/  LDGSTS.E.BYPASS.LTC128B.128 [R44+0xc080], [R46.64], !P3 ;  /* 0x0c0800002e2c7fae */ /* 0x0009e2000d901d4c */
[----:B------:R-:W-:-:S03]  /*22a0*/  ISETP.GE.AND P3, PT, R87, 0x10, PT ;  /* 0x000000105700780c */ /* 0x000fc60003f66270 */
[----:B------:R4:W-:Y:S04]  /*22b0*/  LDGSTS.E.BYPASS.LTC128B.128 [R44+0xd080], [R46.64+0x40], !P6 ;  /* 0x0d0800402e2c7fae */ /* 0x0009e8000f101d4c */
[----:B------:R4:W-:Y:S01]  /*22c0*/  LDGSTS.E.BYPASS.LTC128B.128 [R44+0xe080], [R46.64+0x80], !P1 ;  /* 0x0e0800802e2c7fae */ /* 0x0009e2000c901d4c */
[----:B--2---:R-:W-:-:S04]  /*22d0*/  SHF.R.U32.HI R2, RZ, 0x3, R0 ;  /* 0x00000003ff027819 */ /* 0x004fc80000011600 */
[--C-:B------:R-:W-:Y:S01]  /*22e0*/  LOP3.LUT R222, R2, R0, R3.reuse, 0x1e, !PT ;  /* 0x0000000002de7212 */ /* 0x100fe200078e1e03 */
[----:B------:R-:W-:Y:S01]  /*22f0*/  IMAD.SHL.U32 R0, R15, 0x20, RZ ;  /* 0x000000200f007824 */ /* 0x000fe200078e00ff */
[----:B------:R-:W-:Y:S01]  /*2300*/  SHF.R.S32.HI R2, RZ, 0x2, R14 ;  /* 0x00000002ff027819 */ /* 0x000fe2000001140e */
[----:B-1----:R-:W-:Y:S01]  /*2310*/  CS2R R50, SRZ ;  /* 0x0000000000327805 */ /* 0x002fe2000001ff00 */
[----:B------:R-:W-:Y:S01]  /*2320*/  LOP3.LUT R3, R6, R5, R3, 0x1e, !PT ;  /* 0x0000000506037212 */ /* 0x000fe200078e1e03 */
[----:B------:R-:W-:Y:S01]  /*2330*/  IMAD.IADD R216, R0, 0x1, R216 ;  /* 0x0000000100d87824 */ /* 0x000fe200078e02d8 */
[----:B---3--:R-:W-:Y:S01]  /*2340*/  CS2R R48, SRZ ;  /* 0x0000000000307805 */ /* 0x008fe2000001ff00 */
[C---:B------:R-:W-:Y:S02]  /*2350*/  IMAD R2, R23.reuse, 0x10, R2 ;  /* 0x0000001017027824 */ /* 0x040fe400078e0202 */
[----:B------:R-:W-:Y:S01]  /*2360*/  IMAD R4, R23, 0x200, R0 ;  /* 0x0000020017047824 */ /* 0x000fe200078e0200 */
[----:B------:R-:W-:Y:S01]  /*2370*/  LEA R216, R216, 0x80, 0x1 ;  /* 0x00000080d8d87811 */ /* 0x000fe200078e08ff */
[----:B------:R-:W-:Y:S01]  /*2380*/  IMAD.IADD R222, R20, 0x1, R222 ;  /* 0x0000000114de7824 */ /* 0x000fe200078e02de */
[----:B------:R1:W-:Y:S01]  /*2390*/  STL [R1+0x8], R2 ;  /* 0x0000080201007387 */ /* 0x0003e20000100800 */
[----:B------:R-:W-:-:S03]  /*23a0*/  IMAD.IADD R225, R4, 0x1, R3 ;  /* 0x0000000104e17824 */ /* 0x000fc600078e0203 */
[----:B------:R-:W-:Y:S01]  /*23b0*/  LEA R222, R222, 0x13480, 0x1 ;  /* 0x00013480dede7811 */ /* 0x000fe200078e08ff */
[C---:B------:R-:W-:Y:S02]  /*23c0*/  IMAD.SHL.U32 R221, R225.reuse, 0x2, RZ ;  /* 0x00000002e1dd7824 */ /* 0x040fe400078e00ff */
[----:B------:R-:W-:Y:S02]  /*23d0*/  IMAD.SHL.U32 R220, R225, 0x2, RZ ;  /* 0x00000002e1dc7824 */ /* 0x000fe400078e00ff */
[--C-:B------:R-:W-:Y:S01]  /*23e0*/  IMAD R223, R226, 0x2, R222.reuse ;  /* 0x00000002e2df7824 */ /* 0x100fe200078e02de */
[----:B------:R-:W-:Y:S01]  /*23f0*/  IADD3 R221, R221, 0xc080, RZ ;  /* 0x0000c080dddd7810 */ /* 0x000fe20007ffe0ff */
[C---:B------:R-:W-:Y:S01]  /*2400*/  IMAD R224, R227.reuse, 0x2, R222 ;  /* 0x00000002e3e07824 */ /* 0x040fe200078e02de */
[----:B----4-:R-:W-:Y:S01]  /*2410*/  CS2R R46, SRZ ;  /* 0x00000000002e7805 */ /* 0x010fe2000001ff00 */
[----:B------:R-:W-:Y:S01]  /*2420*/  CS2R R44, SRZ ;  /* 0x00000000002c7805 */ /* 0x000fe2000001ff00 */
[----:B------:R-:W-:-:S02]  /*2430*/  IMAD R227, R227, 0x2, R223 ;  /* 0x00000002e3e37824 */ /* 0x000fc400078e02df */
[----:B------:R-:W-:Y:S02]  /*2440*/  IMAD R226, R226, 0x2, R224 ;  /* 0x00000002e2e27824 */ /* 0x000fe400078e02e0 */
[----:B------:R-:W-:Y:S02]  /*2450*/  IMAD R221, R229, 0x2, R221 ;  /* 0x00000002e5dd7824 */ /* 0x000fe400078e02dd */
[----:B------:R-:W-:Y:S01]  /*2460*/  IMAD.IADD R230, R225, 0x1, R229 ;  /* 0x00000001e1e67824 */ /* 0x000fe200078e02e5 */
[----:B-1----:R-:W-:-:S05]  /*2470*/  LOP3.LUT R2, R6, R10, R5, 0x1e, !PT ;  /* 0x0000000a06027212 */ /* 0x002fca00078e1e05 */
[----:B------:R-:W-:Y:S02]  /*2480*/  IMAD.IADD R228, R0, 0x1, R2 ;  /* 0x0000000100e47824 */ /* 0x000fe400078e0202 */
[----:B------:R-:W-:Y:S02]  /*2490*/  @!P3 IMAD.SHL.U32 R0, R87, 0x10, RZ ;  /* 0x000000105700b824 */ /* 0x000fe400078e00ff */
[----:B------:R-:W-:-:S03]  /*24a0*/  CS2R R86, SRZ ;  /* 0x0000000000567805 */ /* 0x000fc6000001ff00 */
[----:B------:R1:W-:Y:S04]  /*24b0*/  @!P3 LDGSTS.E.BYPASS.LTC128B.128 [R0+0xf280], [R42.64] ;  /* 0x0f2800002a00bfae */ /* 0x0003e8000b901d4c */
[----:B------:R-:W0:Y:S04]  /*24c0*/  LDGDEPBAR ;  /* 0x00000000000079af */ /* 0x000e280000000000 */
[----:B------:R-:W0:Y:S01]  /*24d0*/  LDGDEPBAR ;  /* 0x00000000000079af */ /* 0x000e220000000000 */
[----:B-1----:R-:W-:Y:S01]  /*24e0*/  IMAD.IADD R0, R133, 0x1, R17 ;  /* 0x0000000185007824 */ /* 0x002fe200078e0211 */
[----:B------:R-:W-:-:S04]  /*24f0*/  CS2R R42, SRZ ;  /* 0x00000000002a7805 */ /* 0x000fc8000001ff00 */
[----:B------:R1:W-:Y:S03]  /*2500*/  STL [R1+0x48], R0 ;  /* 0x0000480001007387 */ /* 0x0003e60000100800 */
.L_x_58:
[----:B------:R-:W-:Y:S04]  /*2510*/  DEPBAR.LE SB0, 0x1 ;  /* 0x000080400000791a */ /* 0x000fe80000000000 */
[----:B------:R-:W-:Y:S01]  /*2520*/  BAR.SYNC.DEFER_BLOCKING 0x0 ;  /* 0x0000000000007b1d */ /* 0x000fe20000010000 */
[----:B-1----:R-:W-:Y:S01]  /*2530*/  MOV R0, UR4 ;  /* 0x0000000400007c02 */ /* 0x002fe20008000f00 */
[----:B------:R-:W-:Y:S01]  /*2540*/  UIADD3 UR15, UR5, 0x1, URZ ;  /* 0x00000001050f7890 */ /* 0x000fe2000fffe03f */
[----:B------:R-:W-:Y:S02]  /*2550*/  MOV R2, UR4 ;  /* 0x0000000400027c02 */ /* 0x000fe40008000f00 */
[----:B------:R-:W-:Y:S01]  /*2560*/  MOV R3, UR4 ;  /* 0x0000000400037c02 */ /* 0x000fe20008000f00 */
[----:B------:R-:W-:Y:S01]  /*2570*/  IMAD R0, R0, 0x1800, R225 ;  /* 0x0000180000007824 */ /* 0x000fe200078e02e1 */
[----:B------:R-:W-:Y:S01]  /*2580*/  UISETP.GE.AND UP0, UPT, UR15, UR8, UPT ;  /* 0x000000080f00728c */ /* 0x000fe2000bf06270 */
[----:B------:R-:W-:Y:S02]  /*2590*/  IMAD R2, R2, 0x1800, R229 ;  /* 0x0000180002027824 */ /* 0x000fe400078e02e5 */
[----:B------:R-:W-:Y:S01]  /*25a0*/  IMAD R3, R3, 0x1800, R230 ;  /* 0x0000180003037824 */ /* 0x000fe200078e02e6 */
[----:B------:R-:W-:Y:S02]  /*25b0*/  SHF.L.U32 R0, R0, 0x1, RZ ;  /* 0x0000000100007819 */ /* 0x000fe400000006ff */
[----:B------:R-:W-:Y:S02]  /*25c0*/  IADD3 R2, R225, R2, RZ ;  /* 0x00000002e1027210 */ /* 0x000fe40007ffe0ff */
[----:B------:R-:W-:Y:S02]  /*25d0*/  SHF.L.U32 R3, R3, 0x1, RZ ;  /* 0x0000000103037819 */ /* 0x000fe400000006ff */
[----:B------:R-:W-:Y:S02]  /*25e0*/  SHF.L.U32 R2, R2, 0x1, RZ ;  /* 0x0000000102027819 */ /* 0x000fe400000006ff */
[----:B------:R-:W-:Y:S01]  /*25f0*/  PLOP3.LUT P0, PT, PT, PT, UP0, 0x80, 0x0 ;  /* 0x000000000000781c */ /* 0x000fe20003f0f008 */
[----:B------:R-:W-:Y:S08]  /*2600*/  LDSM.16.M88.4 R16, [R218+0x80] ;  /* 0x00008000da10783b */ /* 0x000ff00000000200 */
        /* <DEDUP_REMOVED lines=17> */
[-C--:B------:R-:W-:Y:S08]  /*2720*/  HMMA.16816.F32.BF16 R28, R28, R134.reuse, RZ ;  /* 0x000000861c1c723c */ /* 0x080ff000000418ff */
[----:B------:R-:W-:Y:S01]  /*2730*/  HMMA.16816.F32.BF16 R32, R32, R134, RZ ;  /* 0x000000862020723c */ /* 0x000fe200000418ff */
[----:B------:R-:W-:Y:S07]  /*2740*/  LDSM.16.M88.4 R132, [R0+0x7080] ;  /* 0x007080000084783b */ /* 0x000fee0000000200 */
        /* <DEDUP_REMOVED lines=8> */
[----:B------:R-:W-:Y:S07]  /*27d0*/  LDSM.16.M88.4 R144, [R219+0x2080] ;  /* 0x00208000db90783b */ /* 0x000fee0000000200 */
[----:B------:R-:W-:Y:S01]  /*27e0*/  HMMA.16816.F32.BF16 R32, R136, R150, R32 ;  /* 0x000000968820723c */ /* 0x000fe20000041820 */
[----:B------:R-:W2:Y:S07]  /*27f0*/  LDSM.16.M88.4 R136, [R3+0x7080] ;  /* 0x007080000388783b */ /* 0x000eae0000000200 */
[-C--:B-1----:R-:W-:Y:S01]  /*2800*/  HMMA.16816.F32.BF16 R4, R132, R140.reuse, R4 ;  /* 0x0000008c8404723c */ /* 0x082fe20000041804 */
[----:B------:R-:W1:Y:S07]  /*2810*/  LDSM.16.M88.4 R148, [R2+0x7880] ;  /* 0x007880000294783b */ /* 0x000e6e0000000200 */
[C---:B------:R-:W-:Y:S08]  /*2820*/  HMMA.16816.F32.BF16 R8, R152.reuse, R140, R8 ;  /* 0x0000008c9808723c */ /* 0x040ff00000041808 */
[-C--:B------:R-:W-:Y:S08]  /*2830*/  HMMA.16816.F32.BF16 R12, R152, R142.reuse, R12 ;  /* 0x0000008e980c723c */ /* 0x080ff0000004180c */
[C---:B------:R-:W-:Y:S01]  /*2840*/  HMMA.16816.F32.BF16 R16, R132.reuse, R142, R16 ;  /* 0x0000008e8410723c */ /* 0x040fe20000041810 */
[----:B------:R-:W-:Y:S07]  /*2850*/  LDSM.16.M88.4 R140, [R0+0x8080] ;  /* 0x00808000008c783b */ /* 0x000fee0000000200 */
[-C--:B------:R-:W-:Y:S08]  /*2860*/  HMMA.16816.F32.BF16 R20, R132, R156.reuse, R20 ;  /* 0x0000009c8414723c */ /* 0x080ff00000041814 */
[C---:B------:R-:W-:Y:S08]  /*2870*/  HMMA.16816.F32.BF16 R24, R152.reuse, R156, R24 ;  /* 0x0000009c9818723c */ /* 0x040ff00000041818 */
[-C--:B------:R-:W-:Y:S01]  /*2880*/  HMMA.16816.F32.BF16 R28, R152, R158.reuse, R28 ;  /* 0x0000009e981c723c */ /* 0x080fe2000004181c */
[----:B------:R-:W3:Y:S07]  /*2890*/  LDSM.16.M88.4 R152, [R218+0x4080] ;  /* 0x00408000da98783b */ /* 0x000eee0000000200 */
[----:B------:R-:W-:Y:S01]  /*28a0*/  HMMA.16816.F32.BF16 R32, R132, R158, R32 ;  /* 0x0000009e8420723c */ /* 0x000fe20000041820 */
[----:B------:R-:W4:Y:S07]  /*28b0*/  LDSM.16.M88.4 R132, [R0+0x8880] ;  /* 0x008880000084783b */ /* 0x000f2e0000000200 */
[-C--:B--2---:R-:W-:Y:S01]  /*28c0*/  HMMA.16816.F32.BF16 R4, R136, R144.reuse, R4 ;  /* 0x000000908804723c */ /* 0x084fe20000041804 */
[----:B------:R-:W-:Y:S07]  /*28d0*/  LDSM.16.M88.4 R156, [R3+0x8080] ;  /* 0x00808000039c783b */ /* 0x000fee0000000200 */
[C---:B-1----:R-:W-:Y:S08]  /*28e0*/  HMMA.16816.F32.BF16 R8, R148.reuse, R144, R8 ;  /* 0x000000909408723c */ /* 0x042ff00000041808 */
[-C--:B------:R-:W-:Y:S08]  /*28f0*/  HMMA.16816.F32.BF16 R12, R148, R146.reuse, R12 ;  /* 0x00000092940c723c */ /* 0x080ff0000004180c */
[C---:B------:R-:W-:Y:S01]  /*2900*/  HMMA.16816.F32.BF16 R16, R136.reuse, R146, R16 ;  /* 0x000000928810723c */ /* 0x040fe20000041810 */
[----:B------:R-:W1:Y:S07]  /*2910*/  LDSM.16.M88.4 R144, [R218+0x5080] ;  /* 0x00508000da90783b */ /* 0x000e6e0000000200 */
[-C--:B------:R-:W-:Y:S08]  /*2920*/  HMMA.16816.F32.BF16 R20, R136, R160.reuse, R20 ;  /* 0x000000a08814723c */ /* 0x080ff00000041814 */
[C---:B------:R-:W-:Y:S08]  /*2930*/  HMMA.16816.F32.BF16 R24, R148.reuse, R160, R24 ;  /* 0x000000a09418723c */ /* 0x040ff00000041818 */
[-C--:B------:R-:W-:Y:S08]  /*2940*/  HMMA.16816.F32.BF16 R28, R148, R162.reuse, R28 ;  /* 0x000000a2941c723c */ /* 0x080ff0000004181c */
[----:B------:R-:W-:Y:S01]  /*2950*/  HMMA.16816.F32.BF16 R32, R136, R162, R32 ;  /* 0x000000a28820723c */ /* 0x000fe20000041820 */
[----:B------:R-:W2:Y:S07]  /*2960*/  LDSM.16.M88.4 R136, [R2+0x8880] ;  /* 0x008880000288783b */ /* 0x000eae0000000200 */
[-C--:B---3--:R-:W-:Y:S08]  /*2970*/  HMMA.16816.F32.BF16 R4, R140, R152.reuse, R4 ;  /* 0x000000988c04723c */ /* 0x088ff00000041804 */
[C---:B----4-:R-:W-:Y:S08]  /*2980*/  HMMA.16816.F32.BF16 R8, R132.reuse, R152, R8 ;  /* 0x000000988408723c */ /* 0x050ff00000041808 */
[-C--:B------:R-:W-:Y:S08]  /*2990*/  HMMA.16816.F32.BF16 R12, R132, R154.reuse, R12 ;  /* 0x0000009a840c723c */ /* 0x080ff0000004180c */
[C---:B------:R-:W-:Y:S08]  /*29a0*/  HMMA.16816.F32.BF16 R16, R140.reuse, R154, R16 ;  /* 0x0000009a8c10723c */ /* 0x040ff00000041810 */
[-C--:B-1----:R-:W-:Y:S08]  /*29b0*/  HMMA.16816.F32.BF16 R20, R140, R144.reuse, R20 ;  /* 0x000000908c14723c */ /* 0x082ff00000041814 */
        /* <DEDUP_REMOVED lines=92> */
[----:B--2-4-:R-:W2:Y:S01]  /*2f80*/  LDL R3, [R1+0x28] ;  /* 0x0000280001037983 */ /* 0x014ea20000100800 */
[----:B------:R-:W-:Y:S01]  /*2f90*/  ULDC.64 UR6, c[0x0][0x178] ;  /* 0x00005e0000067ab9 */ /* 0x000fe20000000a00 */
[----:B------:R-:W-:Y:S01]  /*2fa0*/  IMAD.U32 R5, RZ, RZ, UR9 ;  /* 0x00000009ff057e24 */ /* 0x000fe2000f8e00ff */
[----:B------:R-:W-:Y:S01]  /*2fb0*/  UIMAD UR14, UR15, -0x40, UR10 ;  /* 0xffffffc00f0e78a4 */ /* 0x000fe2000f8e020a */
[----:B---3--:R-:W3:Y:S01]  /*2fc0*/  LDL R2, [R1+0xc] ;  /* 0x00000c0001027983 */ /* 0x008ee20000100800 */
[----:B------:R-:W-:Y:S02]  /*2fd0*/  UIMAD.WIDE.U32 UR16, UR15, UR6, URZ ;  /* 0x000000060f1072a5 */ /* 0x000fe4000f8e003f */
[----:B------:R-:W-:Y:S01]  /*2fe0*/  USHF.R.S32.HI UR11, URZ, 0x1f, UR15 ;  /* 0x0000001f3f0b7899 */ /* 0x000fe2000801140f */
[----:B------:R-:W4:Y:S03]  /*2ff0*/  LDL R6, [R1+0x2c] ;  /* 0x00002c0001067983 */ /* 0x000f260000100800 */
[----:B------:R-:W-:Y:S01]  /*3000*/  UIMAD UR11, UR11, UR6, URZ ;  /* 0x000000060b0b72a4 */ /* 0x000fe2000f8e023f */
[----:B------:R-:W5:Y:S03]  /*3010*/  LDL.64 R12, [R1+0x20] ;  /* 0x00002000010c7983 */ /* 0x000f660000100a00 */
[----:B------:R-:W-:Y:S01]  /*3020*/  UIMAD UR11, UR15, UR7, UR11 ;  /* 0x000000070f0b72a4 */ /* 0x000fe2000f8e020b */
[----:B------:R-:W5:Y:S03]  /*3030*/  LDL.64 R10, [R1+0x38] ;  /* 0x00003800010a7983 */ /* 0x000f660000100a00 */
[----:B------:R-:W-:Y:S01]  /*3040*/  UIADD3 UR11, UR17, UR11, URZ ;  /* 0x0000000b110b7290 */ /* 0x000fe2000fffe03f */
[----:B------:R-:W1:Y:S02]  /*3050*/  S2R R4, SR_TID.X ;  /* 0x0000000000047919 */ /* 0x000e640000002100 */
[----:B-1----:R-:W-:Y:S01]  /*3060*/  SHF.R.S32.HI R8, RZ, 0x1f, R4 ;  /* 0x0000001fff087819 */ /* 0x002fe20000011404 */
[----:B------:R-:W-:Y:S03]  /*3070*/  IMAD.SHL.U32 R7, R4, 0x4, RZ ;  /* 0x0000000404077824 */ /* 0x000fe600078e00ff */
[----:B------:R-:W-:Y:S01]  /*3080*/  LEA.HI R8, R8, R4, RZ, 0x2 ;  /* 0x0000000408087211 */ /* 0x000fe200078f10ff */
[----:B------:R-:W-:Y:S03]  /*3090*/  IMAD.U32 R4, RZ, RZ, UR5 ;  /* 0x00000005ff047e24 */ /* 0x000fe6000f8e00ff */
[----:B------:R-:W-:Y:S02]  /*30a0*/  SHF.R.S32.HI R8, RZ, 0x2, R8 ;  /* 0x00000002ff087819 */ /* 0x000fe40000011408 */
[----:B------:R-:W-:Y:S02]  /*30b0*/  @!P2 LEA R4, R4, 0x40, 0x6 ;  /* 0x000000400404a811 */ /* 0x000fe400078e30ff */
[----:B------:R-:W-:Y:S02]  /*30c0*/  ISETP.LT.AND P1, PT, R8, UR14, PT ;  /* 0x0000000e08007c0c */ /* 0x000fe4000bf21270 */
[C---:B--2---:R-:W-:Y:S02]  /*30d0*/  LOP3.LUT P4, RZ, R3.reuse, 0x1, RZ, 0xc0, !PT ;  /* 0x0000000103ff7812 */ /* 0x044fe4000788c0ff */
[----:B------:R-:W-:Y:S01]  /*30e0*/  LOP3.LUT P3, RZ, R3, 0x2, RZ, 0xc0, !PT ;  /* 0x0000000203ff7812 */ /* 0x000fe2000786c0ff */
[----:B------:R-:W-:Y:S01]  /*30f0*/  IMAD.U32 R3, RZ, RZ, UR9 ;  /* 0x00000009ff037e24 */ /* 0x000fe2000f8e00ff */
[----:B---3--:R-:W-:Y:S01]  /*3100*/  IADD3 R0, R2, 0x6080, RZ ;  /* 0x0000608002007810 */ /* 0x008fe20007ffe0ff */
[----:B------:R-:W-:Y:S01]  /*3110*/  IMAD.U32 R2, RZ, RZ, UR16 ;  /* 0x00000010ff027e24 */ /* 0x000fe2000f8e00ff */
[C---:B------:R-:W-:Y:S01]  /*3120*/  ISETP.GE.OR P4, PT, R8.reuse, UR14, !P4 ;  /* 0x0000000e08007c0c */ /* 0x040fe2000e786670 */
[----:B------:R-:W-:Y:S01]  /*3130*/  @!P2 IMAD R7, R3, 0x40, R7 ;  /* 0x000000400307a824 */ /* 0x000fe200078e0207 */
[----:B------:R-:W-:Y:S01]  /*3140*/  ISETP.GE.OR P3, PT, R8, UR14, !P3 ;  /* 0x0000000e08007c0c */ /* 0x000fe2000df66670 */
[----:B------:R-:W-:Y:S01]  /*3150*/  IMAD.U32 R8, RZ, RZ, UR16 ;  /* 0x00000010ff087e24 */ /* 0x000fe2000f8e00ff */
[----:B----4-:R-:W-:Y:S01]  /*3160*/  ISETP.GE.OR P1, PT, R6, c[0x0][0x16c], !P1 ;  /* 0x00005b0006007a0c */ /* 0x010fe20004f26670 */
[----:B------:R-:W-:Y:S01]  /*3170*/  IMAD.U32 R6, RZ, RZ, UR11 ;  /* 0x0000000bff067e24 */ /* 0x000fe2000f8e00ff */
[----:B-----5:R-:W-:Y:S01]  /*3180*/  LEA R2, P0, R2, R12, 0x7 ;  /* 0x0000000c02027211 */ /* 0x020fe200078038ff */
[----:B------:R-:W-:Y:S03]  /*3190*/  IMAD R0, R5, 0x3000, R0 ;  /* 0x0000300005007824 */ /* 0x000fe600078e0200 */
[----:B------:R-:W-:Y:S01]  /*31a0*/  LEA.HI.X R3, R8, R13, R6, 0x7, P0 ;  /* 0x0000000d08037211 */ /* 0x000fe200000f3c06 */
[----:B------:R-:W-:Y:S02]  /*31b0*/  @!P2 IMAD.SHL.U32 R6, R7, 0x4, RZ ;  /* 0x000000040706a824 */ /* 0x000fe400078e00ff */
[----:B------:R-:W-:Y:S02]  /*31c0*/  @!P2 IMAD.WIDE R4, R4, 0x4, R10 ;  /* 0x000000040404a825 */ /* 0x000fe400078e020a */
[----:B------:R-:W-:Y:S01]  /*31d0*/  @!PT LDS RZ, [RZ] ;  /* 0x00000000fffff984 */ /* 0x000fe20000000800 */
[----:B------:R-:W-:Y:S01]  /*31e0*/  @!PT LDS RZ, [RZ] ;  /* 0x00000000fffff984 */ /* 0x000fe20000000800 */
[----:B------:R-:W-:Y:S01]  /*31f0*/  @!PT LDS RZ, [RZ] ;  /* 0x00000000fffff984 */ /* 0x000fe20000000800 */
[----:B------:R1:W-:Y:S04]  /*3200*/  LDGSTS.E.BYPASS.LTC128B.128 [R0], [R2.64], !P4 ;  /* 0x0000000002007fae */ /* 0x0003e8000e101d4c */
[----:B------:R1:W-:Y:S04]  /*3210*/  LDGSTS.E.BYPASS.LTC128B.128 [R0+0x1000], [R2.64+0x40], !P3 ;  /* 0x0100004002007fae */ /* 0x0003e8000d901d4c */
[----:B------:R1:W-:Y:S04]  /*3220*/  LDGSTS.E.BYPASS.LTC128B.128 [R0+0x2000], [R2.64+0x80], !P1 ;  /* 0x0200008002007fae */ /* 0x0003e8000c901d4c */
[----:B------:R1:W-:Y:S02]  /*3230*/  @!P2 LDGSTS.E.BYPASS.LTC128B.128 [R6+0xf080], [R4.64] ;  /* 0x0f0800000406afae */ /* 0x0003e4000b901d4c */
.L_x_56:
[-C--:B-12-4-:R-:W-:Y:S01]  /*3240*/  HMMA.16816.F32.BF16 R4, R132, R168.reuse, RZ ;  /* 0x000000a88404723c */ /* 0x096fe200000418ff */
[----:B---3--:R-:W-:Y:S01]  /*3250*/  LDS R0, [R159.X4+0xf280] ;  /* 0x00f280009f007984 */ /* 0x008fe20000004800 */
[----:B------:R-:W-:Y:S01]  /*3260*/  UIADD3 UR11, UR5, 0x1, URZ ;  /* 0x00000001050b7890 */ /* 0x000fe2000fffe03f */
[C---:B------:R-:W-:Y:S02]  /*3270*/  ISETP.GT.AND P0, PT, R238.reuse, 0x1, PT ;  /* 0x00000001ee00780c */ /* 0x040fe40003f04270 */
[----:B------:R1:W-:Y:S01]  /*3280*/  STL [R1+0x54], R85 ;  /* 0x0000545501007387 */ /* 0x0003e20000100800 */
[----:B------:R-:W-:Y:S02]  /*3290*/  MOV R3, R144 ;  /* 0x0000009000037202 */ /* 0x000fe40000000f00 */
[C---:B------:R-:W-:Y:S01]  /*32a0*/  HMMA.16816.F32.BF16 R8, R28.reuse, R168, RZ ;  /* 0x000000a81c08723c */ /* 0x040fe200000418ff */
[----:B------:R-:W-:Y:S01]  /*32b0*/  LDSM.16.M88.4 R144, [R220+0xd880] ;  /* 0x00d88000dc90783b */ /* 0x000fe20000000200 */
[C---:B------:R-:W-:Y:S02]  /*32c0*/  ISETP.GT.AND P1, PT, R238.reuse, RZ, PT ;  /* 0x000000ffee00720c */ /* 0x040fe40003f24270 */
[----:B------:R-:W-:Y:S02]  /*32d0*/  MOV R156, R153 ;  /* 0x00000099009c7202 */ /* 0x000fe40000000f00 */
[----:B------:R-:W-:Y:S02]  /*32e0*/  FSEL R164, R233, -INF , P1 ;  /* 0xff800000e9a47808 */ /* 0x000fe40000800000 */
[-C--:B------:R-:W-:Y:S01]  /*32f0*/  HMMA.16816.F32.BF16 R12, R28, R170.reuse, RZ ;  /* 0x000000aa1c0c723c */ /* 0x080fe200000418ff */
[----:B------:R-:W0:Y:S01]  /*3300*/  LDGDEPBAR ;  /* 0x00000000000079af */ /* 0x000e220000000000 */
[C---:B------:R-:W-:Y:S02]  /*3310*/  ISETP.GT.AND P6, PT, R238.reuse, 0x20, PT ;  /* 0x00000020ee00780c */ /* 0x040fe40003fc4270 */
[----:B------:R-:W-:Y:S02]  /*3320*/  FSEL R165, R235, -INF , P0 ;  /* 0xff800000eba57808 */ /* 0x000fe40000000000 */
[----:B------:R-:W-:Y:S02]  /*3330*/  FSEL R2, R163, -INF , P6 ;  /* 0xff800000a3027808 */ /* 0x000fe40003000000 */
[C---:B------:R-:W-:Y:S02]  /*3340*/  HMMA.16816.F32.BF16 R16, R132.reuse, R170, RZ ;  /* 0x000000aa8410723c */ /* 0x040fe400000418ff */
[C---:B------:R-:W-:Y:S02]  /*3350*/  ISETP.GT.AND P3, PT, R238.reuse, 0x41, PT ;  /* 0x00000041ee00780c */ /* 0x040fe40003f64270 */
[C---:B------:R-:W-:Y:S01]  /*3360*/  ISETP.GT.AND P5, PT, R238.reuse, 0x21, PT ;  /* 0x00000021ee00780c */ /* 0x040fe20003fa4270 */
[----:B-1----:R-:W2:Y:S01]  /*3370*/  LDL.LU R85, [R1+0x4] ;  /* 0x0000040001557983 */ /* 0x002ea20000300800 */
[----:B------:R-:W-:Y:S02]  /*3380*/  ISETP.GT.AND P4, PT, R238, 0x40, PT ;  /* 0x00000040ee00780c */ /* 0x000fe40003f84270 */
[-C--:B------:R-:W-:Y:S01]  /*3390*/  HMMA.16816.F32.BF16 R20, R132, R172.reuse, RZ ;  /* 0x000000ac8414723c */ /* 0x080fe200000418ff */
[----:B------:R-:W-:Y:S01]  /*33a0*/  FSEL R157, R156, -INF , P1 ;  /* 0xff8000009c9d7808 */ /* 0x000fe20000800000 */
[----:B------:R1:W-:Y:S06]  /*33b0*/  STL [R1+0x50], R84 ;  /* 0x0000505401007387 */ /* 0x0003ec0000100800 */
        /* <DEDUP_REMOVED lines=460> */
[----:B-12-4-:R-:W2:Y:S01]  /*5080*/  LDL R156, [R1+0x10] ;  /* 0x00001000019c7983 */ /* 0x016ea20000100800 */
[----:B------:R-:W-:Y:S02]  /*5090*/  ULDC.64 UR6, c[0x0][0x208] ;  /* 0x0000820000067ab9 */ /* 0x000fe40000000a00 */
[----:B------:R-:W-:Y:S01]  /*50a0*/  USHF.L.U32 UR14, UR11, 0x6, URZ ;  /* 0x000000060b0e7899 */ /* 0x000fe2000800063f */
[----:B------:R-:W3:Y:S01]  /*50b0*/  LDL.64 R154, [R1+0x18] ;  /* 0x00001800019a7983 */ /* 0x000ee20000100a00 */
[----:B------:R-:W-:Y:S02]  /*50c0*/  UIMAD.WIDE.U32 UR18, UR11, UR6, URZ ;  /* 0x000000060b1272a5 */ /* 0x000fe4000f8e003f */
[----:B------:R-:W-:Y:S01]  /*50d0*/  UIADD3 UR16, -UR14, UR10, URZ ;  /* 0x0000000a0e107290 */ /* 0x000fe2000fffe13f */
[----:B------:R-:W4:Y:S01]  /*50e0*/  LDL R237, [R1+0xc] ;  /* 0x00000c0001ed7983 */ /* 0x000f220000100800 */
[----:B------:R-:W-:Y:S01]  /*50f0*/  IMAD.U32 R6, RZ, RZ, UR14 ;  /* 0x0000000eff067e24 */ /* 0x000fe2000f8e00ff */
[----:B------:R-:W-:Y:S01]  /*5100*/  USHF.R.S32.HI UR15, URZ, 0x1f, UR11 ;  /* 0x0000001f3f0f7899 */ /* 0x000fe2000801140b */
[----:B------:R-:W-:Y:S01]  /*5110*/  IMAD.U32 R4, RZ, RZ, UR18 ;  /* 0x00000012ff047e24 */ /* 0x000fe2000f8e00ff */
[----:B------:R-:W3:Y:S01]  /*5120*/  LDL.64 R152, [R1+0x30] ;  /* 0x0000300001987983 */ /* 0x000ee20000100a00 */
[----:B------:R-:W-:Y:S01]  /*5130*/  IMAD.U32 R5, RZ, RZ, UR18 ;  /* 0x00000012ff057e24 */ /* 0x000fe2000f8e00ff */
[----:B------:R-:W-:Y:S02]  /*5140*/  UIMAD UR15, UR15, UR6, URZ ;  /* 0x000000060f0f72a4 */ /* 0x000fe4000f8e023f */
[----:B------:R-:W1:Y:S02]  /*5150*/  S2R R158, SR_TID.X ;  /* 0x00000000009e7919 */ /* 0x000e640000002100 */
[----:B------:R-:W-:Y:S04]  /*5160*/  UIMAD UR15, UR11, UR7, UR15 ;  /* 0x000000070b0f72a4 */ /* 0x000fe8000f8e020f */
[----:B------:R-:W-:Y:S06]  /*5170*/  UIADD3 UR15, UR19, UR15, URZ ;  /* 0x0000000f130f7290 */ /* 0x000fec000fffe03f */
[----:B------:R-:W-:Y:S01]  /*5180*/  IMAD.U32 R0, RZ, RZ, UR15 ;  /* 0x0000000fff007e24 */ /* 0x000fe2000f8e00ff */
[----:B-1----:R-:W-:Y:S04]  /*5190*/  SHF.R.S32.HI R159, RZ, 0x1f, R158 ;  /* 0x0000001fff9f7819 */ /* 0x002fe8000001149e */
[----:B------:R-:W-:Y:S04]  /*51a0*/  LEA.HI R159, R159, R158, RZ, 0x2 ;  /* 0x0000009e9f9f7211 */ /* 0x000fe800078f10ff */
[----:B------:R-:W-:Y:S02]  /*51b0*/  SHF.R.S32.HI R159, RZ, 0x2, R159 ;  /* 0x00000002ff9f7819 */ /* 0x000fe4000001149f */
[C---:B--2---:R-:W-:Y:S02]  /*51c0*/  LOP3.LUT P4, RZ, R156.reuse, 0x1, RZ, 0xc0, !PT ;  /* 0x000000019cff7812 */ /* 0x044fe4000788c0ff */
[C---:B------:R-:W-:Y:S02]  /*51d0*/  LOP3.LUT P3, RZ, R156.reuse, 0x2, RZ, 0xc0, !PT ;  /* 0x000000029cff7812 */ /* 0x040fe4000786c0ff */
[----:B------:R-:W-:Y:S02]  /*51e0*/  LOP3.LUT P1, RZ, R156, 0x4, RZ, 0xc0, !PT ;  /* 0x000000049cff7812 */ /* 0x000fe4000782c0ff */
[C---:B------:R-:W-:Y:S02]  /*51f0*/  ISETP.GE.OR P4, PT, R159.reuse, UR16, !P4 ;  /* 0x000000109f007c0c */ /* 0x040fe4000e786670 */
[C---:B------:R-:W-:Y:S02]  /*5200*/  ISETP.GE.OR P3, PT, R159.reuse, UR16, !P3 ;  /* 0x000000109f007c0c */ /* 0x040fe4000df66670 */
[----:B------:R-:W-:Y:S02]  /*5210*/  ISETP.GE.OR P1, PT, R159, UR16, !P1 ;  /* 0x000000109f007c0c */ /* 0x000fe4000cf26670 */
[----:B------:R-:W1:Y:S01]  /*5220*/  S2R R159, SR_TID.X ;  /* 0x00000000009f7919 */ /* 0x000e620000002100 */
[----:B---3--:R-:W-:Y:S01]  /*5230*/  LEA R4, P0, R4, R154, 0x7 ;  /* 0x0000009a04047211 */ /* 0x008fe200078038ff */
[----:B------:R-:W-:Y:S03]  /*5240*/  @!P2 IMAD.WIDE R6, R6, 0x4, R152 ;  /* 0x000000040606a825 */ /* 0x000fe600078e0298 */
[----:B------:R-:W-:Y:S05]  /*5250*/  LEA.HI.X R5, R5, R155, R0, 0x7, P0 ;  /* 0x0000009b05057211 */ /* 0x000fea00000f3c00 */
[----:B------:R-:W-:Y:S01]  /*5260*/  @!PT LDS RZ, [RZ] ;  /* 0x00000000fffff984 */ /* 0x000fe20000000800 */
[----:B------:R-:W-:Y:S01]  /*5270*/  @!PT LDS RZ, [RZ] ;  /* 0x00000000fffff984 */ /* 0x000fe20000000800 */
[----:B------:R-:W-:Y:S01]  /*5280*/  @!PT LDS RZ, [RZ] ;  /* 0x00000000fffff984 */ /* 0x000fe20000000800 */
[----:B----4-:R2:W-:Y:S04]  /*5290*/  LDGSTS.E.BYPASS.LTC128B.128 [R237+0xc080], [R4.64], !P4 ;  /* 0x0c08000004ed7fae */ /* 0x0105e8000e101d4c */
[----:B------:R2:W-:Y:S04]  /*52a0*/  LDGSTS.E.BYPASS.LTC128B.128 [R237+0xd080], [R4.64+0x40], !P3 ;  /* 0x0d08004004ed7fae */ /* 0x0005e8000d901d4c */
[----:B------:R2:W-:Y:S01]  /*52b0*/  LDGSTS.E.BYPASS.LTC128B.128 [R237+0xe080], [R4.64+0x80], !P1 ;  /* 0x0e08008004ed7fae */ /* 0x0005e2000c901d4c */
[----:B-1----:R-:W-:Y:S05]  /*52c0*/  @!P2 IMAD.SHL.U32 R0, R159, 0x10, RZ ;  /* 0x000000109f00a824 */ /* 0x002fea00078e00ff */
[----:B------:R2:W-:Y:S02]  /*52d0*/  @!P2 LDGSTS.E.BYPASS.LTC128B.128 [R0+0xf280], [R6.64] ;  /* 0x0f2800000600afae */ /* 0x0005e4000b901d4c */
.L_x_57:
[-C--:B-12-4-:R-:W-:Y:S01]  /*52e0*/  HMMA.16816.F32.BF16 R4, R20, R2.reuse, RZ ;  /* 0x000000021404723c */ /* 0x096fe200000418ff */
[----:B------:R-:W2:Y:S01]  /*52f0*/  LDL.64 R162, [R1+0x40] ;  /* 0x0000400001a27983 */ /* 0x000ea20000100a00 */
[----:B------:R-:W-:Y:S02]  /*5300*/  UIMAD UR5, UR5, 0x1800, URZ ;  /* 0x00001800050578a4 */ /* 0x000fe4000f8e023f */
[----:B------:R-:W-:Y:S01]  /*5310*/  UISETP.GE.AND UP0, UPT, UR11, UR8, UPT ;  /* 0x000000080b00728c */ /* 0x000fe2000bf06270 */
[----:B------:R-:W3:Y:S01]  /*5320*/  LDL R160, [R1+0x48] ;  /* 0x0000480001a07983 */ /* 0x000ee20000100800 */
[----:B------:R-:W-:Y:S02]  /*5330*/  UISETP.GE.AND UP1, UPT, UR9, 0x1, UPT ;  /* 0x000000010900788c */ /* 0x000fe4000bf26270 */
[C---:B------:R-:W-:Y:S01]  /*5340*/  HMMA.16816.F32.BF16 R8, R24.reuse, R2, RZ ;  /* 0x000000021808723c */ /* 0x040fe200000418ff */
[----:B------:R-:W-:Y:S01]  /*5350*/  LDSM.16.MT88.2 R2, [R216+0x800] ;  /* 0x00080000d802783b */ /* 0x000fe20000004100 */
[----:B------:R-:W-:Y:S02]  /*5360*/  UIADD3 UR6, UR4, 0x1, URZ ;  /* 0x0000000104067890 */ /* 0x000fe4000fffe03f */
[----:B------:R-:W-:Y:S01]  /*5370*/  UISETP.GE.AND UP2, UPT, UR4, 0x1, UPT ;  /* 0x000000010400788c */ /* 0x000fe2000bf46270 */
[----:B------:R-:W1:Y:S03]  /*5380*/  LDSM.16.M88.4 R132, [R223] ;  /* 0x00000000df84783b */ /* 0x000e660000000200 */
[-C--:B------:R-:W-:Y:S01]  /*5390*/  HMMA.16816.F32.BF16 R12, R24, R28.reuse, RZ ;  /* 0x0000001c180c723c */ /* 0x080fe200000418ff */
[----:B------:R-:W4:Y:S04]  /*53a0*/  LDSM.16.M88.4 R136, [R223+0x1000] ;  /* 0x00100000df88783b */ /* 0x000f280000000200 */
        /* <DEDUP_REMOVED lines=66> */
[----:B------:R-:W-:Y:S03]  /*57d0*/  UIADD3 UR5, UR9, 0x1, URZ ;  /* 0x0000000109057890 */ /* 0x000fe6000fffe03f */
[----:B---3--:R-:W-:Y:S01]  /*57e0*/  LEA.HI.X.SX32 R29, R29, R160, 0x1, P0 ;  /* 0x000000a01d1d7211 */ /* 0x008fe200000f0eff */
[----:B------:R-:W-:Y:S01]  /*57f0*/  USEL UR9, UR5, URZ, !UP1 ;  /* 0x0000003f05097287 */ /* 0x000fe2000c800000 */
[C---:B------:R-:W-:Y:S02]  /*5800*/  LEA R28, P0, R0.reuse, c[0x0][0x220], 0x2 ;  /* 0x00008800001c7a11 */ /* 0x040fe400078010ff */
[C---:B------:R-:W-:Y:S01]  /*5810*/  HMMA.16816.F32.BF16 R16, R140.reuse, R152, R16 ;  /* 0x000000988c10723c */ /* 0x040fe20000041810 */
[----:B------:R-:W-:Y:S03]  /*5820*/  UMOV UR5, UR11 ;  /* 0x0000000b00057c82 */ /* 0x000fe60008000000 */
        /* <DEDUP_REMOVED lines=107> */
[----:B------:R-:W-:Y:S01]  /*5ee0*/  FMUL.FTZ R84, R84, c[0x0][0x298] ;  /* 0x0000a60054547a20 */ /* 0x000fe20000410000 */
[----:B------:R-:W-:Y:S01]  /*5ef0*/  PLOP3.LUT P1, PT, PT, PT, PT, 0x8, 0x0 ;  /* 0x000000000000781c */ /* 0x000fe20003f2e170 */
        /* <DEDUP_REMOVED lines=47> */
.L_x_55:
[----:B------:R-:W-:Y:S05]  /*61f0*/  @P1 BRA `(.L_x_59) ;  /* 0x0000119000001947 */ /* 0x000fea0003800000 */
[----:B------:R-:W2:Y:S01]  /*6200*/  LDL R85, [R1+0x4c] ;  /* 0x00004c0001557983 */ /* 0x000ea20000100800 */
[----:B------:R-:W-:Y:S02]  /*6210*/  F2FP.BF16.PACK_AB R36, R37, R36 ;  /* 0x000000242524723e */ /* 0x000fe400000010ff */
[----:B------:R-:W-:Y:S01]  /*6220*/  F2FP.BF16.PACK_AB R38, R39, R38 ;  /* 0x000000262726723e */ /* 0x000fe200000010ff */
[----:B------:R-:W3:Y:S01]  /*6230*/  S2R R31, SR_TID.X ;  /* 0x00000000001f7919 */ /* 0x000ee20000002100 */
[----:B------:R-:W-:-:S02]  /*6240*/  F2FP.BF16.PACK_AB R48, R49, R48 ;  /* 0x000000303130723e */ /* 0x000fc400000010ff */
[----:B------:R-:W-:Y:S02]  /*6250*/  F2FP.BF16.PACK_AB R50, R51, R50 ;  /* 0x000000323332723e */ /* 0x000fe400000010ff */
[----:B------:R-:W-:Y:S02]  /*6260*/  F2FP.BF16.PACK_AB R40, R41, R40 ;  /* 0x000000282928723e */ /* 0x000fe400000010ff */
[----:B------:R-:W-:Y:S02]  /*6270*/  F2FP.BF16.PACK_AB R42, R43, R42 ;  /* 0x0000002a2b2a723e */ /* 0x000fe400000010ff */
[----:B------:R-:W-:Y:S02]  /*6280*/  F2FP.BF16.PACK_AB R44, R45, R44 ;  /* 0x0000002c2d2c723e */ /* 0x000fe400000010ff */
[----:B------:R-:W-:Y:S02]  /*6290*/  F2FP.BF16.PACK_AB R46, R47, R46 ;  /* 0x0000002e2f2e723e */ /* 0x000fe400000010ff */
[----:B------:R-:W-:-:S02]  /*62a0*/  F2FP.BF16.PACK_AB R52, R53, R52 ;  /* 0x000000343534723e */ /* 0x000fc400000010ff */
[----:B------:R-:W-:Y:S02]  /*62b0*/  F2FP.BF16.PACK_AB R54, R55, R54 ;  /* 0x000000363736723e */ /* 0x000fe400000010ff */
[----:B------:R-:W-:Y:S02]  /*62c0*/  F2FP.BF16.PACK_AB R64, R65, R64 ;  /* 0x000000404140723e */ /* 0x000fe400000010ff */
[----:B------:R-:W-:Y:S02]  /*62d0*/  F2FP.BF16.PACK_AB R66, R67, R66 ;  /* 0x000000424342723e */ /* 0x000fe400000010ff */
[----:B------:R-:W-:Y:S02]  /*62e0*/  F2FP.BF16.PACK_AB R56, R57, R56 ;  /* 0x000000383938723e */ /* 0x000fe400000010ff */
[----:B------:R-:W-:Y:S02]  /*62f0*/  F2FP.BF16.PACK_AB R58, R59, R58 ;  /* 0x0000003a3b3a723e */ /* 0x000fe400000010ff */
[----:B---3--:R-:W-:-:S02]  /*6300*/  SHF.R.S32.HI R30, RZ, 0x1f, R31 ;  /* 0x0000001fff1e7819 */ /* 0x008fc4000001141f */
[----:B------:R-:W-:Y:S02]  /*6310*/  F2FP.BF16.PACK_AB R60, R61, R60 ;  /* 0x0000003c3d3c723e */ /* 0x000fe400000010ff */
[CC--:B-1----:R-:W-:Y:S02]  /*6320*/  LEA.HI R3, R30.reuse, R31.reuse, RZ, 0x2 ;  /* 0x0000001f1e037211 */ /* 0x0c2fe400078f10ff */
[----:B------:R-:W-:Y:S02]  /*6330*/  LEA.HI R2, R30, R31, RZ, 0x5 ;  /* 0x0000001f1e027211 */ /* 0x000fe400078f28ff */
[--C-:B------:R-:W-:Y:S02]  /*6340*/  SHF.R.S32.HI R28, RZ, 0x2, R3.reuse ;  /* 0x00000002ff1c7819 */ /* 0x100fe40000011403 */
[----:B------:R-:W-:Y:S02]  /*6350*/  SHF.R.S32.HI R0, RZ, 0x1f, R3 ;  /* 0x0000001fff007819 */ /* 0x000fe40000011403 */
[----:B------:R-:W-:-:S02]  /*6360*/  SHF.R.S32.HI R27, RZ, 0x5, R2 ;  /* 0x00000005ff1b7819 */ /* 0x000fc40000011402 */
[----:B------:R-:W-:Y:S02]  /*6370*/  LEA.HI R0, R0, R28, RZ, 0x3 ;  /* 0x0000001c00007211 */ /* 0x000fe400078f18ff */
[----:B------:R-:W-:Y:S02]  /*6380*/  LOP3.LUT R3, R3, 0xfffffffc, RZ, 0xc0, !PT ;  /* 0xfffffffc03037812 */ /* 0x000fe400078ec0ff */
[----:B------:R-:W-:Y:S02]  /*6390*/  LOP3.LUT R0, R0, 0xfffffff8, RZ, 0xc0, !PT ;  /* 0xfffffff800007812 */ /* 0x000fe400078ec0ff */
[----:B------:R-:W-:Y:S01]  /*63a0*/  LEA.HI R7, R30, R31, RZ, 0x7 ;  /* 0x0000001f1e077211 */ /* 0x000fe200078f38ff */
[----:B------:R-:W-:Y:S01]  /*63b0*/  IMAD.IADD R29, R31, 0x1, -R3 ;  /* 0x000000011f1d7824 */ /* 0x000fe200078e0a03 */
[----:B------:R-:W-:Y:S01]  /*63c0*/  F2FP.BF16.PACK_AB R62, R63, R62 ;  /* 0x0000003e3f3e723e */ /* 0x000fe200000010ff */
[----:B------:R-:W-:Y:S01]  /*63d0*/  IMAD.IADD R4, R28, 0x1, -R0 ;  /* 0x000000011c047824 */ /* 0x000fe200078e0a00 */
[----:B------:R-:W-:-:S02]  /*63e0*/  SHF.R.S32.HI R0, RZ, 0x1f, R2 ;  /* 0x0000001fff007819 */ /* 0x000fc40000011402 */
[----:B------:R-:W-:Y:S02]  /*63f0*/  SHF.R.U32.HI R7, RZ, 0x4, R7 ;  /* 0x00000004ff077819 */ /* 0x000fe40000011607 */
[----:B------:R-:W-:Y:S02]  /*6400*/  LEA.HI R2, R4, R4, RZ, 0x1 ;  /* 0x0000000404027211 */ /* 0x000fe400078f08ff */
[----:B------:R-:W-:Y:S02]  /*6410*/  LEA.HI R0, R0, R27, RZ, 0x2 ;  /* 0x0000001b00007211 */ /* 0x000fe400078f10ff */
[----:B------:R-:W-:Y:S02]  /*6420*/  SHF.R.S32.HI R6, RZ, 0x1, R2 ;  /* 0x00000001ff067819 */ /* 0x000fe40000011402 */
[----:B------:R-:W-:Y:S02]  /*6430*/  LOP3.LUT R0, R0, 0x7ffffc, RZ, 0xc0, !PT ;  /* 0x007ffffc00007812 */ /* 0x000fe400078ec0ff */
[----:B------:R-:W-:Y:S01]  /*6440*/  LOP3.LUT R3, R2, 0x3fffffe, RZ, 0xc0, !PT ;  /* 0x03fffffe02037812 */ /* 0x000fe200078ec0ff */
[C---:B------:R-:W-:Y:S01]  /*6450*/  IMAD.SHL.U32 R5, R6.reuse, 0x40, RZ ;  /* 0x0000004006057824 */ /* 0x040fe200078e00ff */
[----:B------:R-:W-:Y:S01]  /*6460*/  LOP3.LUT P0, RZ, R6, 0x2, RZ, 0xc0, !PT ;  /* 0x0000000206ff7812 */ /* 0x000fe2000780c0ff */
[----:B------:R-:W-:Y:S01]  /*6470*/  IMAD.IADD R0, R27, 0x1, -R0 ;  /* 0x000000011b007824 */ /* 0x000fe200078e0a00 */
[----:B------:R-:W-:Y:S01]  /*6480*/  F2FP.BF16.PACK_AB R68, R69, R68 ;  /* 0x000000444544723e */ /* 0x000fe200000010ff */
[----:B------:R-:W-:Y:S01]  /*6490*/  IMAD.IADD R3, R4, 0x1, -R3 ;  /* 0x0000000104037824 */ /* 0x000fe200078e0a03 */
[----:B------:R-:W-:Y:S01]  /*64a0*/  LOP3.LUT R2, R5, 0xc0, RZ, 0xc0, !PT ;  /* 0x000000c005027812 */ /* 0x000fe200078ec0ff */
[----:B------:R-:W-:Y:S01]  /*64b0*/  IMAD R0, R0, 0x100, R29 ;  /* 0x0000010000007824 */ /* 0x000fe200078e021d */
[----:B------:R-:W-:-:S02]  /*64c0*/  F2FP.BF16.PACK_AB R70, R71, R70 ;  /* 0x000000464746723e */ /* 0x000fc400000010ff */
[----:B------:R-:W-:Y:S01]  /*64d0*/  LOP3.LUT R4, R2, 0x8, R7, 0xf8, !PT ;  /* 0x0000000802047812 */ /* 0x000fe200078ef807 */
[----:B------:R-:W-:Y:S01]  /*64e0*/  IMAD R0, R3, 0x10, R0 ;  /* 0x0000001003007824 */ /* 0x000fe200078e0200 */
[----:B------:R-:W-:Y:S02]  /*64f0*/  SHF.R.U32.HI R2, RZ, 0x3, R2 ;  /* 0x00000003ff027819 */ /* 0x000fe40000011602 */
[----:B------:R-:W-:Y:S02]  /*6500*/  F2FP.BF16.PACK_AB R80, R81, R80 ;  /* 0x000000505150723e */ /* 0x000fe400000010ff */
[----:B------:R-:W-:Y:S02]  /*6510*/  LOP3.LUT R2, R4, R2, RZ, 0x3c, !PT ;  /* 0x0000000204027212 */ /* 0x000fe400078e3cff */
[----:B------:R-:W-:Y:S02]  /*6520*/  F2FP.BF16.PACK_AB R82, R83, R82 ;  /* 0x000000525352723e */ /* 0x000fe400000010ff */
[----:B------:R-:W-:Y:S01]  /*6530*/  F2FP.BF16.PACK_AB R72, R73, R72 ;  /* 0x000000484948723e */ /* 0x000fe200000010ff */
[----:B------:R-:W-:Y:S01]  /*6540*/  IMAD.U32 R0, R0, 0x2, R2 ;  /* 0x0000000200007824 */ /* 0x000fe200078e0002 */
[----:B------:R-:W-:-:S02]  /*6550*/  F2FP.BF16.PACK_AB R74, R75, R74 ;  /* 0x0000004a4b4a723e */ /* 0x000fc400000010ff */
[----:B------:R-:W-:Y:S01]  /*6560*/  F2FP.BF16.PACK_AB R76, R77, R76 ;  /* 0x0000004c4d4c723e */ /* 0x000fe200000010ff */
[----:B------:R-:W-:Y:S01]  /*6570*/  IMAD.SHL.U32 R0, R0, 0x2, RZ ;  /* 0x0000000200007824 */ /* 0x000fe200078e00ff */
[----:B------:R-:W-:Y:S01]  /*6580*/  BAR.SYNC.DEFER_BLOCKING 0x1, 0x100 ;  /* 0x0044000000007b1d */ /* 0x000fe20000010000 */
[----:B------:R-:W-:Y:S02]  /*6590*/  F2FP.BF16.PACK_AB R78, R79, R78 ;  /* 0x0000004e4f4e723e */ /* 0x000fe400000010ff */
[----:B------:R-:W-:Y:S02]  /*65a0*/  F2FP.BF16.PACK_AB R26, R26, R84 ;  /* 0x000000541a1a723e */ /* 0x000fe400000010ff */
[C---:B------:R-:W-:Y:S02]  /*65b0*/  IADD3 R2, R0.reuse, 0x20, RZ ;  /* 0x0000002000027810 */ /* 0x040fe40007ffe0ff */
[----:B------:R-:W-:Y:S02]  /*65c0*/  @P0 IADD3 R2, R0, -0x20, RZ ;  /* 0xffffffe000020810 */ /* 0x000fe40007ffe0ff */
[----:B------:R-:W-:-:S02]  /*65d0*/  F2FP.BF16.PACK_AB R25, R25, R86 ;  /* 0x000000561919723e */ /* 0x000fc400000010ff */
[----:B------:R-:W-:Y:S02]  /*65e0*/  F2FP.BF16.PACK_AB R22, R22, R96 ;  /* 0x000000601616723e */ /* 0x000fe400000010ff */
[----:B------:R-:W-:Y:S02]  /*65f0*/  F2FP.BF16.PACK_AB R21, R21, R98 ;  /* 0x000000621515723e */ /* 0x000fe400000010ff */
[----:B------:R-:W-:Y:S02]  /*6600*/  F2FP.BF16.PACK_AB R24, R24, R88 ;  /* 0x000000581818723e */ /* 0x000fe400000010ff */
[----:B------:R-:W-:Y:S02]  /*6610*/  F2FP.BF16.PACK_AB R23, R23, R90 ;  /* 0x0000005a1717723e */ /* 0x000fe400000010ff */
[----:B------:R-:W-:Y:S02]  /*6620*/  F2FP.BF16.PACK_AB R20, R20, R92 ;  /* 0x0000005c1414723e */ /* 0x000fe400000010ff */
[----:B------:R-:W-:-:S02]  /*6630*/  F2FP.BF16.PACK_AB R19, R19, R94 ;  /* 0x0000005e1313723e */ /* 0x000fc400000010ff */
[----:B------:R-:W-:Y:S01]  /*6640*/  F2FP.BF16.PACK_AB R18, R18, R100 ;  /* 0x000000641212723e */ /* 0x000fe200000010ff */
[----:B------:R-:W-:Y:S01]  /*6650*/  STS [R0+0x6080], R36 ;  /* 0x0060802400007388 */ /* 0x000fe20000000800 */
[----:B-----5:R-:W-:Y:S02]  /*6660*/  F2FP.BF16.PACK_AB R17, R103, R102 ;  /* 0x000000666711723e */ /* 0x020fe400000010ff */
[----:B------:R-:W-:Y:S01]  /*6670*/  F2FP.BF16.PACK_AB R14, R14, R112 ;  /* 0x000000700e0e723e */ /* 0x000fe200000010ff */
[----:B------:R-:W-:Y:S01]  /*6680*/  STS [R0+0x6280], R38 ;  /* 0x0062802600007388 */ /* 0x000fe20000000800 */
[----:B------:R-:W-:Y:S02]  /*6690*/  F2FP.BF16.PACK_AB R13, R13, R114 ;  /* 0x000000720d0d723e */ /* 0x000fe400000010ff */
[----:B------:R-:W-:Y:S01]  /*66a0*/  F2FP.BF16.PACK_AB R16, R16, R104 ;  /* 0x000000681010723e */ /* 0x000fe200000010ff */
[----:B------:R-:W-:Y:S01]  /*66b0*/  STS [R2+0x6080], R48 ;  /* 0x0060803002007388 */ /* 0x000fe20000000800 */
[----:B------:R-:W-:-:S02]  /*66c0*/  F2FP.BF16.PACK_AB R15, R107, R106 ;  /* 0x0000006a6b0f723e */ /* 0x000fc400000010ff */
[----:B------:R-:W-:Y:S01]  /*66d0*/  F2FP.BF16.PACK_AB R9, R109, R108 ;  /* 0x0000006c6d09723e */ /* 0x000fe200000010ff */
[----:B------:R-:W-:Y:S01]  /*66e0*/  STS [R2+0x6280], R50 ;  /* 0x0062803202007388 */ /* 0x000fe20000000800 */
[----:B------:R-:W-:Y:S02]  /*66f0*/  F2FP.BF16.PACK_AB R8, R111, R110 ;  /* 0x0000006e6f08723e */ /* 0x000fe400000010ff */
        /* <DEDUP_REMOVED lines=12> */
[----:B------:R-:W-:Y:S01]  /*67c0*/  ISETP.NE.U32.AND P0, PT, RZ, c[0x0][0x360], PT ;  /* 0x0000d800ff007a0c */ /* 0x000fe20003f05070 */
[----:B------:R-:W-:Y:S01]  /*67d0*/  STS [R0+0x8080], R52 ;  /* 0x0080803400007388 */ /* 0x000fe20000000800 */
[----:B------:R-:W-:-:S02]  /*67e0*/  ISETP.NE.U32.AND P1, PT, RZ, c[0x0][0x358], PT ;  /* 0x0000d600ff007a0c */ /* 0x000fc40003f25070 */
[----:B------:R-:W-:Y:S01]  /*67f0*/  ISETP.NE.AND.EX P0, PT, RZ, c[0x0][0x364], PT, P0 ;  /* 0x0000d900ff007a0c */ /* 0x000fe20003f05300 */
[----:B------:R-:W-:Y:S01]  /*6800*/  STS [R0+0x8280], R54 ;  /* 0x0082803600007388 */ /* 0x000fe20000000800 */
[----:B------:R-:W-:-:S03]  /*6810*/  ISETP.NE.AND.EX P1, PT, RZ, c[0x0][0x35c], PT, P1 ;  /* 0x0000d700ff007a0c */ /* 0x000fc60003f25310 */
        /* <DEDUP_REMOVED lines=31> */
[----:B------:R2:W-:Y:S04]  /*6a10*/  STS [R0+0x4280], R6 ;  /* 0x0042800600007388 */ /* 0x0005e80000000800 */
[----:B------:R-:W-:Y:S04]  /*6a20*/  STS [R2+0x4080], R4 ;  /* 0x0040800402007388 */ /* 0x000fe80000000800 */
[----:B------:R-:W-:Y:S04]  /*6a30*/  STS [R2+0x4280], R3 ;  /* 0x0042800302007388 */ /* 0x000fe80000000800 */
[----:B------:R-:W-:Y:S04]  /*6a40*/  STS [R0+0x5080], R5 ;  /* 0x0050800500007388 */ /* 0x000fe80000000800 */
[----:B------:R-:W-:Y:S01]  /*6a50*/  STS [R0+0x5280], R12 ;  /* 0x0052800c00007388 */ /* 0x000fe20000000800 */
[----:B-1----:R-:W-:-:S03]  /*6a60*/  IMAD.MOV.U32 R8, RZ, RZ, 0x4 ;  /* 0x00000004ff087424 */ /* 0x002fc600078e00ff */
[----:B------:R-:W-:Y:S04]  /*6a70*/  STS [R2+0x5080], R11 ;  /* 0x0050800b02007388 */ /* 0x000fe80000000800 */
[----:B------:R1:W-:Y:S01]  /*6a80*/  STS [R2+0x5280], R10 ;  /* 0x0052800a02007388 */ /* 0x0003e20000000800 */
[----:B--2---:R-:W-:-:S03]  /*6a90*/  IMAD.WIDE R6, R85, R8, c[0x0][0x358] ;  /* 0x0000d60055067625 */ /* 0x004fc600078e0208 */
[----:B------:R-:W-:Y:S01]  /*6aa0*/  BAR.SYNC.DEFER_BLOCKING 0x1, 0x100 ;  /* 0x0044000000007b1d */ /* 0x000fe20000010000 */
[----:B-1----:R-:W-:Y:S02]  /*6ab0*/  IMAD.MOV.U32 R10, RZ, RZ, c[0x0][0x2f0] ;  /* 0x0000bc00ff0a7624 */ /* 0x002fe400078e00ff */
[----:B------:R-:W-:-:S03]  /*6ac0*/  @P0 IMAD.WIDE R2, R85, R8, c[0x0][0x360] ;  /* 0x0000d80055020625 */ /* 0x000fc600078e0208 */
[----:B------:R-:W2:Y:S04]  /*6ad0*/  @P1 LDG.E R0, [R6.64] ;  /* 0x0000000c06001981 */ /* 0x000ea8000c1e1900 */
[----:B------:R1:W5:Y:S01]  /*6ae0*/  @P0 LDG.E R10, [R2.64] ;  /* 0x0000000c020a0981 */ /* 0x000362000c1e1900 */
[----:B------:R-:W-:Y:S02]  /*6af0*/  CS2R R4, SRZ ;  /* 0x0000000000047805 */ /* 0x000fe4000001ff00 */
[--C-:B--2---:R-:W-:Y:S01]  /*6b00*/  @P1 SHF.R.S32.HI R5, RZ, 0x1f, R0.reuse ;  /* 0x0000001fff051819 */ /* 0x104fe20000011400 */
[----:B------:R-:W-:Y:S01]  /*6b10*/  @P1 IMAD.MOV.U32 R4, RZ, RZ, R0 ;  /* 0x000000ffff041224 */ /* 0x000fe200078e0000 */
[----:B------:R-:W-:Y:S05]  /*6b20*/  @P0 BRA `(.L_x_60) ;  /* 0x0000004000000947 */ /* 0x000fea0003800000 */
[----:B-1----:R-:W-:Y:S05]  /*6b30*/  @!P1 BRA `(.L_x_60) ;  /* 0x0000003000009947 */ /* 0x002fea0003800000 */
[----:B------:R-:W2:Y:S04]  /*6b40*/  LDG.E R2, [R6.64] ;  /* 0x0000000c06027981 */ /* 0x000ea8000c1e1900 */
[----:B------:R-:W2:Y:S02]  /*6b50*/  LDG.E R0, [R6.64+0x4] ;  /* 0x0000040c06007981 */ /* 0x000ea4000c1e1900 */
[----:B--2--5:R-:W-:-:S02]  /*6b60*/  IADD3 R10, -R2, R0, RZ ;  /* 0x00000000020a7210 */ /* 0x024fc40007ffe1ff */
.L_x_60:
[----:B-1----:R-:W-:Y:S01]  /*6b70*/  LEA.HI R0, R30, R31, RZ, 0x3 ;  /* 0x0000001f1e007211 */ /* 0x002fe200078f18ff */
[----:B------:R-:W-:Y:S01]  /*6b80*/  IMAD.SHL.U32 R2, R29, 0x8, RZ ;  /* 0x000000081d027824 */ /* 0x000fe200078e00ff */
[----:B------:R-:W-:Y:S01]  /*6b90*/  LEA.HI R3, R28, R28, RZ, 0x1 ;  /* 0x0000001c1c037211 */ /* 0x000fe200078f08ff */
[----:B------:R-:W1:Y:S01]  /*6ba0*/  S2R R11, SR_CTAID.X ;  /* 0x00000000000b7919 */ /* 0x000e620000002500 */
[----:B------:R-:W-:Y:S01]  /*6bb0*/  SHF.R.S32.HI R8, RZ, 0x1f, R85 ;  /* 0x0000001fff087819 */ /* 0x000fe20000011455 */
[----:B------:R-:W-:Y:S01]  /*6bc0*/  IMAD.SHL.U32 R0, R0, 0x8, RZ ;  /* 0x0000000800007824 */ /* 0x000fe200078e00ff */
[----:B------:R-:W-:Y:S01]  /*6bd0*/  LOP3.LUT R3, R3, 0x3fffffe, RZ, 0xc0, !PT ;  /* 0x03fffffe03037812 */ /* 0x000fe200078ec0ff */
[----:B------:R-:W2:Y:S01]  /*6be0*/  S2R R31, SR_CTAID.Y ;  /* 0x00000000001f7919 */ /* 0x000ea20000002600 */
[----:B------:R-:W-:Y:S01]  /*6bf0*/  SEL R30, R8, RZ, !P1 ;  /* 0x000000ff081e7207 */ /* 0x000fe20004800000 */
[----:B------:R-:W-:Y:S01]  /*6c00*/  BSSY B0, `(.L_x_61) ;  /* 0x0000036000007945 */ /* 0x000fe20003800000 */
[----:B------:R-:W-:Y:S01]  /*6c10*/  LOP3.LUT R0, R0, 0xc0, RZ, 0xc0, !PT ;  /* 0x000000c000007812 */ /* 0x000fe200078ec0ff */
[C---:B------:R-:W-:Y:S01]  /*6c20*/  IMAD.IADD R3, R28.reuse, 0x1, -R3 ;  /* 0x000000011c037824 */ /* 0x040fe200078e0a03 */
[----:B------:R-:W-:Y:S01]  /*6c30*/  IADD3 R4, P0, R28, R4, RZ ;  /* 0x000000041c047210 */ /* 0x000fe20007f1e0ff */
[----:B------:R-:W-:Y:S01]  /*6c40*/  IMAD R8, R30, c[0x0][0x340], RZ ;  /* 0x0000d0001e087a24 */ /* 0x000fe200078e02ff */
[----:B------:R-:W-:Y:S01]  /*6c50*/  LOP3.LUT R6, R0, 0x18, R2, 0xf8, !PT ;  /* 0x0000001800067812 */ /* 0x000fe200078ef802 */
[----:B------:R-:W-:Y:S01]  /*6c60*/  IMAD R3, R27, 0x8, R3 ;  /* 0x000000081b037824 */ /* 0x000fe200078e0203 */
[----:B------:R-:W-:-:S02]  /*6c70*/  SHF.R.U32.HI R0, RZ, 0x3, R0 ;  /* 0x00000003ff007819 */ /* 0x000fc40000011600 */
[----:B------:R-:W-:Y:S02]  /*6c80*/  SEL R14, R85, RZ, !P1 ;  /* 0x000000ff550e7207 */ /* 0x000fe40004800000 */
[----:B------:R-:W-:Y:S02]  /*6c90*/  LOP3.LUT R0, R6, R0, RZ, 0x3c, !PT ;  /* 0x0000000006007212 */ /* 0x000fe400078e3cff */
[----:B------:R-:W-:Y:S01]  /*6ca0*/  LEA.HI.X.SX32 R5, R28, R5, 0x1, P0 ;  /* 0x000000051c057211 */ /* 0x000fe200000f0eff */
[----:B------:R-:W-:Y:S01]  /*6cb0*/  IMAD R8, R14, c[0x0][0x344], R8 ;  /* 0x0000d1000e087a24 */ /* 0x000fe200078e0208 */
[----:B------:R-:W-:Y:S01]  /*6cc0*/  IADD3 R15, R2, 0x20, RZ ;  /* 0x00000020020f7810 */ /* 0x000fe20007ffe0ff */
[----:B------:R-:W-:Y:S01]  /*6cd0*/  IMAD.U32 R0, R3, 0x20, R0 ;  /* 0x0000002003007824 */ /* 0x000fe200078e0000 */
[----:B------:R-:W-:Y:S01]  /*6ce0*/  SHF.R.S32.HI R3, RZ, 0x1f, R2 ;  /* 0x0000001fff037819 */ /* 0x000fe20000011402 */
[----:B-1---5:R-:W-:Y:S02]  /*6cf0*/  IMAD R10, R11, -0x80, R10 ;  /* 0xffffff800b0a7824 */ /* 0x022fe400078e020a */
[----:B------:R-:W-:Y:S01]  /*6d00*/  IMAD.SHL.U32 R0, R0, 0x2, RZ ;  /* 0x0000000200007824 */ /* 0x000fe200078e00ff */
[----:B--2---:R-:W-:Y:S01]  /*6d10*/  SHF.R.S32.HI R68, RZ, 0x1f, R31 ;  /* 0x0000001fff447819 */ /* 0x004fe2000001141f */
[----:B------:R-:W-:Y:S01]  /*6d20*/  IMAD.WIDE.U32 R6, R31, c[0x0][0x338], R2 ;  /* 0x0000ce001f067a25 */ /* 0x000fe200078e0002 */
[----:B------:R-:W-:-:S02]  /*6d30*/  IMNMX R29, R10, 0x80, PT ;  /* 0x000000800a1d7817 */ /* 0x000fc40003800200 */
[----:B------:R1:W2:Y:S01]  /*6d40*/  LDS.128 R40, [R0+0x7080] ;  /* 0x0070800000287984 */ /* 0x0002a20000000c00 */
[----:B------:R-:W-:Y:S01]  /*6d50*/  IMAD R9, R68, c[0x0][0x338], RZ ;  /* 0x0000ce0044097a24 */ /* 0x000fe200078e02ff */
[----:B------:R-:W-:Y:S02]  /*6d60*/  ISETP.GE.AND P4, PT, R28, R29, PT ;  /* 0x0000001d1c00720c */ /* 0x000fe40003f86270 */
[----:B------:R1:W3:Y:S01]  /*6d70*/  LDS.128 R36, [R0+0x9080] ;  /* 0x0090800000247984 */ /* 0x0002e20000000c00 */
[----:B------:R-:W-:-:S03]  /*6d80*/  IMAD.WIDE R4, R11, 0x80, R4 ;  /* 0x000000800b047825 */ /* 0x000fc600078e0204 */
[----:B------:R1:W4:Y:S01]  /*6d90*/  LDS.128 R32, [R0+0xb080] ;  /* 0x00b0800000207984 */ /* 0x0003220000000c00 */
[----:B------:R-:W-:-:S03]  /*6da0*/  IMAD R9, R31, c[0x0][0x33c], R9 ;  /* 0x0000cf001f097a24 */ /* 0x000fc600078e0209 */
[----:B------:R1:W1:Y:S01]  /*6db0*/  LDS.128 R52, [R0+0x80] ;  /* 0x0000800000347984 */ /* 0x0002620000000c00 */
[----:B------:R-:W-:-:S03]  /*6dc0*/  IMAD.IADD R7, R7, 0x1, R9 ;  /* 0x0000000107077824 */ /* 0x000fc600078e0209 */
[----:B------:R1:W1:Y:S01]  /*6dd0*/  LDS.128 R48, [R0+0x2080] ;  /* 0x0020800000307984 */ /* 0x0002620000000c00 */
[----:B------:R-:W-:-:S03]  /*6de0*/  IMAD.WIDE.U32 R12, R14, c[0x0][0x340], R6 ;  /* 0x0000d0000e0c7a25 */ /* 0x000fc600078e0006 */
[----:B------:R1:W1:Y:S01]  /*6df0*/  LDS.128 R44, [R0+0x4080] ;  /* 0x00408000002c7984 */ /* 0x0002620000000c00 */
[----:B------:R-:W-:-:S03]  /*6e00*/  IMAD.IADD R9, R13, 0x1, R8 ;  /* 0x000000010d097824 */ /* 0x000fc600078e0208 */
[----:B------:R1:W1:Y:S04]  /*6e10*/  LDS.128 R60, [R0+0x1080] ;  /* 0x00108000003c7984 */ /* 0x0002680000000c00 */
[----:B------:R1:W1:Y:S04]  /*6e20*/  LDS.128 R56, [R0+0x3080] ;  /* 0x0030800000387984 */ /* 0x0002680000000c00 */
[----:B------:R1:W1:Y:S01]  /*6e30*/  LDS.128 R64, [R0+0x5080] ;  /* 0x0050800000407984 */ /* 0x0002620000000c00 */
[----:B------:R-:W-:Y:S05]  /*6e40*/  @P4 BRA `(.L_x_62) ;  /* 0x0000011000004947 */ /* 0x000fea0003800000 */
[C---:B------:R-:W-:Y:S01]  /*6e50*/  ISETP.GE.AND P3, PT, R2.reuse, c[0x0][0x324], PT ;  /* 0x0000c90002007a0c */ /* 0x040fe20003f66270 */
[----:B------:R-:W5:Y:S01]  /*6e60*/  LDS.128 R24, [R0+0x8080] ;  /* 0x0080800000187984 */ /* 0x000f620000000c00 */
[----:B------:R-:W-:Y:S01]  /*6e70*/  IMAD.MOV.U32 R8, RZ, RZ, R12 ;  /* 0x000000ffff087224 */ /* 0x000fe200078e000c */
[----:B------:R-:W-:-:S02]  /*6e80*/  IADD3 R6, R2, 0x40, RZ ;  /* 0x0000004002067810 */ /* 0x000fc40007ffe0ff */
[----:B------:R-:W-:Y:S01]  /*6e90*/  LDS.128 R16, [R0+0xa080] ;  /* 0x00a0800000107984 */ /* 0x000fe20000000c00 */
[----:B------:R-:W-:Y:S01]  /*6ea0*/  IMAD.WIDE.U32 R10, R4, c[0x0][0x330], R8 ;  /* 0x0000cc00040a7a25 */ /* 0x000fe200078e0008 */
[----:B------:R-:W-:Y:S02]  /*6eb0*/  ISETP.GE.AND P2, PT, R15, c[0x0][0x324], PT ;  /* 0x0000c9000f007a0c */ /* 0x000fe40003f46270 */
[----:B------:R-:W-:Y:S02]  /*6ec0*/  ISETP.GE.AND P1, PT, R6, c[0x0][0x324], PT ;  /* 0x0000c90006007a0c */ /* 0x000fe40003f26270 */
[----:B------:R-:W-:Y:S02]  /*6ed0*/  LEA R6, P0, R10, c[0x0][0x318], 0x1 ;  /* 0x0000c6000a067a11 */ /* 0x000fe400078008ff */
[----:B------:R4:W3:Y:S02]  /*6ee0*/  @!P3 LDS.128 R20, [R0+0x6080] ;  /* 0x006080000014b984 */ /* 0x0008e40000000c00 */
[----:B-1--4-:R-:W-:-:S04]  /*6ef0*/  IMAD R0, R5, c[0x0][0x330], RZ ;  /* 0x0000cc0005007a24 */ /* 0x012fc800078e02ff */
[----:B------:R-:W-:-:S04]  /*6f00*/  IMAD R0, R4, c[0x0][0x334], R0 ;  /* 0x0000cd0004007a24 */ /* 0x000fc800078e0200 */
[----:B------:R-:W-:-:S05]  /*6f10*/  IMAD.IADD R0, R11, 0x1, R0 ;  /* 0x000000010b007824 */ /* 0x000fca00078e0200 */
[----:B------:R-:W-:-:S05]  /*6f20*/  LEA.HI.X R7, R10, c[0x0][0x31c], R0, 0x1, P0 ;  /* 0x0000c7000a077a11 */ /* 0x000fca00000f0c00 */
[----:B-----5:R1:W-:Y:S04]  /*6f30*/  @!P2 STG.E.128 [R6.64+0x40], R24 ;  /* 0x000040180600a986 */ /* 0x0203e8000c101d0c */
[----:B---3--:R1:W-:Y:S04]  /*6f40*/  @!P3 STG.E.128 [R6.64], R20 ;  /* 0x000000140600b986 */ /* 0x0083e8000c101d0c */
[----:B------:R1:W-:Y:S02]  /*6f50*/  @!P1 STG.E.128 [R6.64+0x80], R16 ;  /* 0x0000801006009986 */ /* 0x0003e4000c101d0c */
.L_x_62:
[----:B------:R-:W-:Y:S05]  /*6f60*/  BSYNC B0 ;  /* 0x0000000000007941 */ /* 0x000fea0003800000 */
.L_x_61:
[----:B------:R-:W-:Y:S01]  /*6f70*/  IADD3 R28, R28, 0x40, RZ ;  /* 0x000000401c1c7810 */ /* 0x000fe20007ffe0ff */
[----:B------:R-:W-:Y:S03]  /*6f80*/  BSSY B0, `(.L_x_63) ;  /* 0x0000014000007945 */ /* 0x000fe60003800000 */
[----:B------:R-:W-:-:S13]  /*6f90*/  ISETP.GE.AND P3, PT, R28, R29, PT ;  /* 0x0000001d1c00720c */ /* 0x000fda0003f66270 */
[----:B------:R-:W-:Y:S05]  /*6fa0*/  @P3 BRA `(.L_x_64) ;  /* 0x0000011000003947 */ /* 0x000fea0003800000 */
[----:B-1----:R-:W-:Y:S01]  /*6fb0*/  IADD3 R0, P0, R4, 0x40, RZ ;  /* 0x0000004004007810 */ /* 0x002fe20007f1e0ff */
[----:B------:R-:W-:Y:S01]  /*6fc0*/  IMAD.MOV.U32 R7, RZ, RZ, R9 ;  /* 0x000000ffff077224 */ /* 0x000fe200078e0009 */
[C---:B------:R-:W-:Y:S02]  /*6fd0*/  IADD3 R10, R2.reuse, 0x40, RZ ;  /* 0x00000040020a7810 */ /* 0x040fe40007ffe0ff */
[----:B------:R-:W-:Y:S01]  /*6fe0*/  ISETP.GE.AND P2, PT, R2, c[0x0][0x324], PT ;  /* 0x0000c90002007a0c */ /* 0x000fe20003f46270 */
[----:B------:R-:W-:Y:S01]  /*6ff0*/  IMAD.X R6, RZ, RZ, R5, P0 ;  /* 0x000000ffff067224 */ /* 0x000fe200000e0605 */
[----:B------:R-:W-:Y:S02]  /*7000*/  ISETP.GE.AND P0, PT, R10, c[0x0][0x324], PT ;  /* 0x0000c9000a007a0c */ /* 0x000fe40003f06270 */
[----:B------:R-:W-:Y:S01]  /*7010*/  ISETP.GE.AND P1, PT, R15, c[0x0][0x324], PT ;  /* 0x0000c9000f007a0c */ /* 0x000fe20003f26270 */
[----:B------:R-:W-:Y:S02]  /*7020*/  IMAD R11, R6, c[0x0][0x330], RZ ;  /* 0x0000cc00060b7a24 */ /* 0x000fe400078e02ff */
[----:B------:R-:W-:-:S04]  /*7030*/  IMAD.MOV.U32 R6, RZ, RZ, R12 ;  /* 0x000000ffff067224 */ /* 0x000fc800078e000c */
[----:B------:R-:W-:-:S04]  /*7040*/  IMAD.WIDE.U32 R8, R0, c[0x0][0x330], R6 ;  /* 0x0000cc0000087a25 */ /* 0x000fc800078e0006 */
[----:B------:R-:W-:Y:S01]  /*7050*/  IMAD R0, R0, c[0x0][0x334], R11 ;  /* 0x0000cd0000007a24 */ /* 0x000fe200078e020b */
[----:B------:R-:W-:-:S03]  /*7060*/  LEA R6, P5, R8, c[0x0][0x318], 0x1 ;  /* 0x0000c60008067a11 */ /* 0x000fc600078a08ff */
[----:B------:R-:W-:-:S05]  /*7070*/  IMAD.IADD R0, R9, 0x1, R0 ;  /* 0x0000000109007824 */ /* 0x000fca00078e0200 */
[----:B------:R-:W-:-:S05]  /*7080*/  LEA.HI.X R7, R8, c[0x0][0x31c], R0, 0x1, P5 ;  /* 0x0000c70008077a11 */ /* 0x000fca00028f0c00 */
[----:B--2---:R1:W-:Y:S04]  /*7090*/  @!P2 STG.E.128 [R6.64], R40 ;  /* 0x000000280600a986 */ /* 0x0043e8000c101d0c */
[----:B---3--:R1:W-:Y:S04]  /*70a0*/  @!P1 STG.E.128 [R6.64+0x40], R36 ;  /* 0x0000402406009986 */ /* 0x0083e8000c101d0c */
[----:B----4-:R1:W-:Y:S02]  /*70b0*/  @!P0 STG.E.128 [R6.64+0x80], R32 ;  /* 0x0000802006008986 */ /* 0x0103e4000c101d0c */
.L_x_64:
[----:B------:R-:W-:Y:S05]  /*70c0*/  BSYNC B0 ;  /* 0x0000000000007941 */ /* 0x000fea0003800000 */
.L_x_63:
[----:B-1----:R-:W-:Y:S01]  /*70d0*/  IMAD R0, R68, c[0x0][0x308], RZ ;  /* 0x0000c20044007a24 */ /* 0x002fe200078e02ff */
[----:B------:R-:W-:Y:S01]  /*70e0*/  BSSY B0, `(.L_x_65) ;  /* 0x0000017000007945 */ /* 0x000fe20003800000 */
[----:B------:R-:W-:-:S04]  /*70f0*/  IMAD.WIDE.U32 R6, R31, c[0x0][0x308], R2 ;  /* 0x0000c2001f067a25 */ /* 0x000fc800078e0002 */
[----:B------:R-:W-:Y:S02]  /*7100*/  IMAD R0, R31, c[0x0][0x30c], R0 ;  /* 0x0000c3001f007a24 */ /* 0x000fe400078e0200 */
[----:B------:R-:W-:-:S03]  /*7110*/  IMAD R8, R30, c[0x0][0x310], RZ ;  /* 0x0000c4001e087a24 */ /* 0x000fc600078e02ff */
[----:B------:R-:W-:Y:S01]  /*7120*/  IADD3 R7, R7, R0, RZ ;  /* 0x0000000007077210 */ /* 0x000fe20007ffe0ff */
[----:B------:R-:W-:-:S04]  /*7130*/  IMAD R0, R14, c[0x0][0x314], R8 ;  /* 0x0000c5000e007a24 */ /* 0x000fc800078e0208 */
[----:B------:R-:W-:-:S05]  /*7140*/  IMAD.WIDE.U32 R10, R14, c[0x0][0x310], R6 ;  /* 0x0000c4000e0a7a25 */ /* 0x000fca00078e0006 */
[----:B------:R-:W-:Y:S01]  /*7150*/  IADD3 R7, R11, R0, RZ ;  /* 0x000000000b077210 */ /* 0x000fe20007ffe0ff */
[----:B------:R-:W-:Y:S05]  /*7160*/  @P4 BRA `(.L_x_66) ;  /* 0x000000e000004947 */ /* 0x000fea0003800000 */
[----:B------:R-:W-:Y:S01]  /*7170*/  IMAD R0, R5, c[0x0][0x300], RZ ;  /* 0x0000c00005007a24 */ /* 0x000fe200078e02ff */
[C---:B------:R-:W-:Y:S01]  /*7180*/  IADD3 R8, R2.reuse, 0x40, RZ ;  /* 0x0000004002087810 */ /* 0x040fe20007ffe0ff */
[----:B------:R-:W-:Y:S01]  /*7190*/  IMAD.MOV.U32 R6, RZ, RZ, R10 ;  /* 0x000000ffff067224 */ /* 0x000fe200078e000a */
[----:B------:R-:W-:Y:S01]  /*71a0*/  ISETP.GE.AND P4, PT, R2, c[0x0][0x2f4], PT ;  /* 0x0000bd0002007a0c */ /* 0x000fe20003f86270 */
[----:B------:R-:W-:Y:S01]  /*71b0*/  IMAD R0, R4, c[0x0][0x304], R0 ;  /* 0x0000c10004007a24 */ /* 0x000fe200078e0200 */
[----:B------:R-:W-:Y:S01]  /*71c0*/  ISETP.GE.AND P1, PT, R8, c[0x0][0x2f4], PT ;  /* 0x0000bd0008007a0c */ /* 0x000fe20003f26270 */
[----:B------:R-:W-:Y:S01]  /*71d0*/  IMAD.WIDE.U32 R12, R4, c[0x0][0x300], R6 ;  /* 0x0000c000040c7a25 */ /* 0x000fe200078e0006 */
[----:B------:R-:W-:-:S03]  /*71e0*/  ISETP.GE.AND P2, PT, R15, c[0x0][0x2f4], PT ;  /* 0x0000bd000f007a0c */ /* 0x000fc60003f46270 */
[----:B------:R-:W-:Y:S01]  /*71f0*/  IMAD.IADD R0, R13, 0x1, R0 ;  /* 0x000000010d007824 */ /* 0x000fe200078e0200 */
[----:B------:R-:W-:-:S04]  /*7200*/  LEA R8, P0, R12, c[0x0][0x2e8], 0x1 ;  /* 0x0000ba000c087a11 */ /* 0x000fc800078008ff */
[----:B------:R-:W-:-:S05]  /*7210*/  LEA.HI.X R9, R12, c[0x0][0x2ec], R0, 0x1, P0 ;  /* 0x0000bb000c097a11 */ /* 0x000fca00000f0c00 */
[----:B------:R1:W-:Y:S04]  /*7220*/  @!P4 STG.E.128 [R8.64], R52 ;  /* 0x000000340800c986 */ /* 0x0003e8000c101d0c */
[----:B------:R1:W-:Y:S04]  /*7230*/  @!P2 STG.E.128 [R8.64+0x40], R48 ;  /* 0x000040300800a986 */ /* 0x0003e8000c101d0c */
[----:B------:R1:W-:Y:S02]  /*7240*/  @!P1 STG.E.128 [R8.64+0x80], R44 ;  /* 0x0000802c08009986 */ /* 0x0003e4000c101d0c */
.L_x_66:
[----:B------:R-:W-:Y:S05]  /*7250*/  BSYNC B0 ;  /* 0x0000000000007941 */ /* 0x000fea0003800000 */
.L_x_65:
[----:B------:R-:W-:Y:S05]  /*7260*/  @P3 EXIT ;  /* 0x000000000000394d */ /* 0x000fea0003800000 */
[----:B------:R-:W-:Y:S01]  /*7270*/  IADD3 R3, P0, R4, 0x40, RZ ;  /* 0x0000004004037810 */ /* 0x000fe20007f1e0ff */
[----:B------:R-:W-:Y:S01]  /*7280*/  IMAD.MOV.U32 R6, RZ, RZ, R10 ;  /* 0x000000ffff067224 */ /* 0x000fe200078e000a */
[----:B------:R-:W-:-:S02]  /*7290*/  ISETP.GE.AND P1, PT, R2, c[0x0][0x2f4], PT ;  /* 0x0000bd0002007a0c */ /* 0x000fc40003f26270 */
[----:B------:R-:W-:Y:S01]  /*72a0*/  IADD3 R2, R2, 0x40, RZ ;  /* 0x0000004002027810 */ /* 0x000fe20007ffe0ff */
[----:B------:R-:W-:Y:S01]  /*72b0*/  IMAD.X R0, RZ, RZ, R5, P0 ;  /* 0x000000ffff007224 */ /* 0x000fe200000e0605 */
[----:B------:R-:W-:Y:S01]  /*72c0*/  ISETP.GE.AND P0, PT, R15, c[0x0][0x2f4], PT ;  /* 0x0000bd000f007a0c */ /* 0x000fe20003f06270 */
[----:B------:R-:W-:-:S04]  /*72d0*/  IMAD.WIDE.U32 R6, R3, c[0x0][0x300], R6 ;  /* 0x0000c00003067a25 */ /* 0x000fc800078e0006 */
        /* <DEDUP_REMOVED lines=11> */
.L_x_59:
[----:B------:R-:W2:Y:S01]  /*7390*/  LDL R10, [R1+0x4c] ;  /* 0x00004c00010a7983 */ /* 0x000ea20000100800 */
[----:B------:R-:W-:Y:S01]  /*73a0*/  ISETP.NE.U32.AND P1, PT, RZ, c[0x0][0x358], PT ;  /* 0x0000d600ff007a0c */ /* 0x000fe20003f25070 */
[----:B-1----:R-:W-:Y:S01]  /*73b0*/  IMAD.MOV.U32 R2, RZ, RZ, 0x4 ;  /* 0x00000004ff027424 */ /* 0x002fe200078e00ff */
[----:B------:R-:W-:-:S02]  /*73c0*/  ISETP.NE.U32.AND P0, PT, RZ, c[0x0][0x360], PT ;  /* 0x0000d800ff007a0c */ /* 0x000fc40003f05070 */
[----:B------:R-:W-:Y:S02]  /*73d0*/  ISETP.NE.AND.EX P1, PT, RZ, c[0x0][0x35c], PT, P1 ;  /* 0x0000d700ff007a0c */ /* 0x000fe40003f25310 */
[----:B------:R-:W-:Y:S01]  /*73e0*/  ISETP.NE.AND.EX P0, PT, RZ, c[0x0][0x364], PT, P0 ;  /* 0x0000d900ff007a0c */ /* 0x000fe20003f05300 */
[----:B--2---:R-:W-:-:S10]  /*73f0*/  IMAD.WIDE R4, R10, R2, c[0x0][0x358] ;  /* 0x0000d6000a047625 */ /* 0x004fd400078e0202 */
[----:B------:R-:W2:Y:S01]  /*7400*/  @P1 LDG.E R0, [R4.64] ;  /* 0x0000000c04001981 */ /* 0x000ea2000c1e1900 */
[----:B------:R-:W-:Y:S02]  /*7410*/  IMAD.MOV.U32 R7, RZ, RZ, c[0x0][0x2f0] ;  /* 0x0000bc00ff077624 */ /* 0x000fe400078e00ff */
[----:B------:R-:W-:-:S05]  /*7420*/  @P0 IMAD.WIDE R2, R10, R2, c[0x0][0x360] ;  /* 0x0000d8000a020625 */ /* 0x000fca00078e0202 */
[----:B------:R1:W5:Y:S02]  /*7430*/  @P0 LDG.E R7, [R2.64] ;  /* 0x0000000c02070981 */ /* 0x000364000c1e1900 */
[----:B-1----:R-:W-:Y:S02]  /*7440*/  CS2R R2, SRZ ;  /* 0x0000000000027805 */ /* 0x002fe4000001ff00 */
[--C-:B--2---:R-:W-:Y:S01]  /*7450*/  @P1 SHF.R.S32.HI R3, RZ, 0x1f, R0.reuse ;  /* 0x0000001fff031819 */ /* 0x104fe20000011400 */
[----:B------:R-:W-:Y:S01]  /*7460*/  @P1 IMAD.MOV.U32 R2, RZ, RZ, R0 ;  /* 0x000000ffff021224 */ /* 0x000fe200078e0000 */
[----:B------:R-:W-:Y:S05]  /*7470*/  @P0 BRA `(.L_x_67) ;  /* 0x0000004000000947 */ /* 0x000fea0003800000 */
[----:B------:R-:W-:Y:S05]  /*7480*/  @!P1 BRA `(.L_x_67) ;  /* 0x0000003000009947 */ /* 0x000fea0003800000 */
[----:B------:R1:W2:Y:S04]  /*7490*/  LDG.E R0, [R4.64] ;  /* 0x0000000c04007981 */ /* 0x0002a8000c1e1900 */
[----:B-1----:R-:W2:Y:S02]  /*74a0*/  LDG.E R4, [R4.64+0x4] ;  /* 0x0000040c04047981 */ /* 0x002ea4000c1e1900 */
[----:B--2--5:R-:W-:-:S02]  /*74b0*/  IADD3 R7, -R0, R4, RZ ;  /* 0x0000000400077210 */ /* 0x024fc40007ffe1ff */
.L_x_67:
[----:B------:R-:W1:Y:S01]  /*74c0*/  S2R R4, SR_TID.X ;  /* 0x0000000000047919 */ /* 0x000e620000002100 */
[----:B-----5:R-:W-:Y:S01]  /*74d0*/  SEL R15, R10, RZ, !P1 ;  /* 0x000000ff0a0f7207 */ /* 0x020fe20004800000 */
[----:B------:R-:W-:Y:S02]  /*74e0*/  BSSY B0, `(.L_x_68) ;  /* 0x000002a000007945 */ /* 0x000fe40003800000 */
[----:B------:R-:W2:Y:S04]  /*74f0*/  S2R R20, SR_CTAID.Y ;  /* 0x0000000000147919 */ /* 0x000ea80000002600 */
[----:B------:R-:W3:Y:S01]  /*7500*/  S2R R9, SR_CTAID.X ;  /* 0x0000000000097919 */ /* 0x000ee20000002500 */
[----:B-1----:R-:W-:-:S04]  /*7510*/  SHF.R.S32.HI R14, RZ, 0x1f, R4 ;  /* 0x0000001fff0e7819 */ /* 0x002fc80000011404 */
[----:B------:R-:W-:Y:S02]  /*7520*/  LEA.HI R14, R14, R4, RZ, 0x2 ;  /* 0x000000040e0e7211 */ /* 0x000fe400078f10ff */
[----:B--2---:R-:W-:Y:S02]  /*7530*/  SHF.R.S32.HI R21, RZ, 0x1f, R20 ;  /* 0x0000001fff157819 */ /* 0x004fe40000011414 */
[----:B------:R-:W-:Y:S01]  /*7540*/  LOP3.LUT R0, R14, 0x1ffffffc, RZ, 0xc0, !PT ;  /* 0x1ffffffc0e007812 */ /* 0x000fe200078ec0ff */
[----:B---3--:R-:W-:Y:S01]  /*7550*/  IMAD R16, R9, -0x80, R7 ;  /* 0xffffff8009107824 */ /* 0x008fe200078e0207 */
[----:B------:R-:W-:Y:S01]  /*7560*/  SHF.R.S32.HI R14, RZ, 0x2, R14 ;  /* 0x00000002ff0e7819 */ /* 0x000fe2000001140e */
[----:B------:R-:W-:Y:S02]  /*7570*/  IMAD R8, R21, c[0x0][0x308], RZ ;  /* 0x0000c20015087a24 */ /* 0x000fe400078e02ff */
[----:B------:R-:W-:Y:S01]  /*7580*/  IMAD.IADD R0, R4, 0x1, -R0 ;  /* 0x0000000104007824 */ /* 0x000fe200078e0a00 */
[----:B------:R-:W-:Y:S01]  /*7590*/  ISETP.GE.AND P4, PT, R14, R16, PT ;  /* 0x000000100e00720c */ /* 0x000fe20003f86270 */
[----:B------:R-:W-:Y:S01]  /*75a0*/  IMAD R8, R20, c[0x0][0x30c], R8 ;  /* 0x0000c30014087a24 */ /* 0x000fe200078e0208 */
[----:B------:R-:W-:Y:S01]  /*75b0*/  IADD3 R6, P0, R14, R2, RZ ;  /* 0x000000020e067210 */ /* 0x000fe20007f1e0ff */
[----:B------:R-:W-:Y:S01]  /*75c0*/  IMAD.SHL.U32 R12, R0, 0x8, RZ ;  /* 0x00000008000c7824 */ /* 0x000fe200078e00ff */
[----:B------:R-:W-:-:S02]  /*75d0*/  SHF.R.S32.HI R0, RZ, 0x1f, R10 ;  /* 0x0000001fff007819 */ /* 0x000fc4000001140a */
[----:B------:R-:W-:Y:S02]  /*75e0*/  LEA.HI.X.SX32 R7, R14, R3, 0x1, P0 ;  /* 0x000000030e077211 */ /* 0x000fe400000f0eff */
[----:B------:R-:W-:Y:S02]  /*75f0*/  SHF.R.S32.HI R13, RZ, 0x1f, R12 ;  /* 0x0000001fff0d7819 */ /* 0x000fe4000001140c */
[----:B------:R-:W-:Y:S01]  /*7600*/  SEL R19, R0, RZ, !P1 ;  /* 0x000000ff00137207 */ /* 0x000fe20004800000 */
[----:B------:R-:W-:Y:S01]  /*7610*/  IMAD.WIDE R6, R9, 0x80, R6 ;  /* 0x0000008009067825 */ /* 0x000fe200078e0206 */
[C---:B------:R-:W-:Y:S02]  /*7620*/  IADD3 R17, R12.reuse, 0x20, RZ ;  /* 0x000000200c117810 */ /* 0x040fe40007ffe0ff */
[----:B------:R-:W-:Y:S01]  /*7630*/  IADD3 R18, R12, 0x40, RZ ;  /* 0x000000400c127810 */ /* 0x000fe20007ffe0ff */
[----:B------:R-:W-:-:S04]  /*7640*/  IMAD.WIDE.U32 R4, R20, c[0x0][0x308], R12 ;  /* 0x0000c20014047a25 */ /* 0x000fc800078e000c */
[----:B------:R-:W-:Y:S02]  /*7650*/  IMAD.IADD R5, R8, 0x1, R5 ;  /* 0x0000000108057824 */ /* 0x000fe400078e0205 */
[----:B------:R-:W-:Y:S02]  /*7660*/  IMAD R2, R19, c[0x0][0x310], RZ ;  /* 0x0000c40013027a24 */ /* 0x000fe400078e02ff */
[----:B------:R-:W-:-:S04]  /*7670*/  IMAD.WIDE.U32 R10, R15, c[0x0][0x310], R4 ;  /* 0x0000c4000f0a7a25 */ /* 0x000fc800078e0004 */
[----:B------:R-:W-:-:S04]  /*7680*/  IMAD R2, R15, c[0x0][0x314], R2 ;  /* 0x0000c5000f027a24 */ /* 0x000fc800078e0202 */
[----:B------:R-:W-:Y:S01]  /*7690*/  IMAD.IADD R3, R11, 0x1, R2 ;  /* 0x000000010b037824 */ /* 0x000fe200078e0202 */
        /* <DEDUP_REMOVED lines=11> */
[----:B------:R1:W-:Y:S04]  /*7750*/  @!P3 STG.E.128 [R4.64], RZ ;  /* 0x000000ff0400b986 */ /* 0x0003e8000c101d0c */
[----:B------:R1:W-:Y:S04]  /*7760*/  @!P2 STG.E.128 [R4.64+0x40], RZ ;  /* 0x000040ff0400a986 */ /* 0x0003e8000c101d0c */
[----:B------:R1:W-:Y:S02]  /*7770*/  @!P1 STG.E.128 [R4.64+0x80], RZ ;  /* 0x000080ff04009986 */ /* 0x0003e4000c101d0c */
.L_x_69:
[----:B------:R-:W-:Y:S05]  /*7780*/  BSYNC B0 ;  /* 0x0000000000007941 */ /* 0x000fea0003800000 */
.L_x_68:
[----:B------:R-:W-:Y:S01]  /*7790*/  IADD3 R14, R14, 0x40, RZ ;  /* 0x000000400e0e7810 */ /* 0x000fe20007ffe0ff */
[----:B------:R-:W-:Y:S03]  /*77a0*/  BSSY B0, `(.L_x_70) ;  /* 0x0000012000007945 */ /* 0x000fe60003800000 */
[----:B------:R-:W-:-:S13]  /*77b0*/  ISETP.GE.AND P3, PT, R14, R16, PT ;  /* 0x000000100e00720c */ /* 0x000fda0003f66270 */
        /* <DEDUP_REMOVED lines=8> */
[----:B-1----:R-:W-:-:S04]  /*7840*/  IMAD.WIDE.U32 R4, R0, c[0x0][0x300], R2 ;  /* 0x0000c00000047a25 */ /* 0x002fc800078e0002 */
[----:B------:R-:W-:Y:S01]  /*7850*/  IMAD R0, R0, c[0x0][0x304], R8 ;  /* 0x0000c10000007a24 */ /* 0x000fe200078e0208 */
[----:B------:R-:W-:-:S03]  /*7860*/  LEA R2, P5, R4, c[0x0][0x2e8], 0x1 ;  /* 0x0000ba0004027a11 */ /* 0x000fc600078a08ff */
[----:B------:R-:W-:-:S05]  /*7870*/  IMAD.IADD R0, R5, 0x1, R0 ;  /* 0x0000000105007824 */ /* 0x000fca00078e0200 */
[----:B------:R-:W-:-:S05]  /*7880*/  LEA.HI.X R3, R4, c[0x0][0x2ec], R0, 0x1, P5 ;  /* 0x0000bb0004037a11 */ /* 0x000fca00028f0c00 */
[----:B------:R1:W-:Y:S04]  /*7890*/  @!P2 STG.E.128 [R2.64], RZ ;  /* 0x000000ff0200a986 */ /* 0x0003e8000c101d0c */
[----:B------:R1:W-:Y:S04]  /*78a0*/  @!P1 STG.E.128 [R2.64+0x40], RZ ;  /* 0x000040ff02009986 */ /* 0x0003e8000c101d0c */
[----:B------:R1:W-:Y:S02]  /*78b0*/  @!P0 STG.E.128 [R2.64+0x80], RZ ;  /* 0x000080ff02008986 */ /* 0x0003e4000c101d0c */
.L_x_71:
[----:B------:R-:W-:Y:S05]  /*78c0*/  BSYNC B0 ;  /* 0x0000000000007941 */ /* 0x000fea0003800000 */
.L_x_70:
[----:B------:R-:W-:Y:S01]  /*78d0*/  IMAD R0, R21, c[0x0][0x338], RZ ;  /* 0x0000ce0015007a24 */ /* 0x000fe200078e02ff */
[----:B------:R-:W-:Y:S01]  /*78e0*/  BSSY B0, `(.L_x_72) ;  /* 0x0000016000007945 */ /* 0x000fe20003800000 */
[----:B-1----:R-:W-:-:S04]  /*78f0*/  IMAD.WIDE.U32 R2, R20, c[0x0][0x338], R12 ;  /* 0x0000ce0014027a25 */ /* 0x002fc800078e000c */
        /* <DEDUP_REMOVED lines=20> */
.L_x_73:
[----:B------:R-:W-:Y:S05]  /*7a40*/  BSYNC B0 ;  /* 0x0000000000007941 */ /* 0x000fea0003800000 */
.L_x_72:
        /* <DEDUP_REMOVED lines=12> */
[----:B------:R1:W-:Y:S01]  /*7b10*/  @!P0 STG.E.128 [R2.64+0x40], RZ ;  /* 0x000040ff02008986 */ /* 0x0003e2000c101d0c */
[----:B------:R-:W-:-:S03]  /*7b20*/  ISETP.GE.AND P0, PT, R18, c[0x0][0x324], PT ;  /* 0x0000c90012007a0c */ /* 0x000fc60003f06270 */
[----:B------:R1:W-:Y:S10]  /*7b30*/  @!P1 STG.E.128 [R2.64], RZ ;  /* 0x000000ff02009986 */ /* 0x0003f4000c101d0c */
[----:B------:R-:W-:Y:S05]  /*7b40*/  @P0 EXIT ;  /* 0x000000000000094d */ /* 0x000fea0003800000 */
[----:B------:R-:W-:Y:S01]  /*7b50*/  STG.E.128 [R2.64+0x80], RZ ;  /* 0x000080ff02007986 */ /* 0x000fe2000c101d0c */
[----:B------:R-:W-:Y:S05]  /*7b60*/  EXIT ;  /* 0x000000000000794d */ /* 0x000fea0003800000 */
.L_x_74:
        /* <DEDUP_REMOVED lines=9> */
.L_x_1386:


//--------------------- .text._ZN7cutlass13device_kernelIN5flash19enable_sm80_to_sm89INS1_16FlashAttnBwdSm80INS1_25CollectiveMainloopBwdSm80ILi2ELi1EN4cute5tupleIJNS5_1CILi64EEENS7_ILi128EEENS7_ILi96EEEEEENS_10bfloat16_tEfNS_4arch4Sm80ELb0ELb0ELb1ELb1ELb1ELb0ELb0ELb0ELi2ELi2ELi4ELi2ELb1EEENS1_21CollectiveEpilogueBwdISB_SC_SE_Li256ELb1ELb0ELi2EEENS1_19SingleTileSchedulerILb1ELb0ELb0ELi128EEEEEEEEEvNT_6ParamsE --------------------------
	.section	.text._ZN7cutlass13device_kernelIN5flash19enable_sm80_to_sm89INS1_16FlashAttnBwdSm80INS1_25CollectiveMainloopBwdSm80ILi2ELi1EN4cute5tupleIJNS5_1CILi64EEENS7_ILi128EEENS7_ILi96EEEEEENS_10bfloat16_tEfNS_4arch4Sm80ELb0ELb0ELb1ELb1ELb1ELb0ELb0ELb0ELi2ELi2ELi4ELi2ELb1EEENS1_21CollectiveEpilogueBwdISB_SC_SE_Li256ELb1ELb0ELi2EEENS1_19SingleTileSchedulerILb1ELb0ELb0ELi128EEEEEEEEEvNT_6ParamsE,"ax",@progbits
	.sectioninfo	@"SHI_REGISTERS=255"
	.align	128
.text._ZN7cutlass13device_kernelIN5flash19enable_sm80_to_sm89INS1_16FlashAttnBwdSm80INS1_25CollectiveMainloopBwdSm80ILi2ELi1EN4cute5tupleIJNS5_1CILi64EEENS7_ILi128EEENS7_ILi96EEEEEENS_10bfloat16_tEfNS_4arch4Sm80ELb0ELb0ELb1ELb1ELb1ELb0ELb0ELb0ELi2ELi2ELi4ELi2ELb1EEENS1_21CollectiveEpilogueBwdISB_SC_SE_Li256ELb1ELb0ELi2EEENS1_19SingleTileSchedulerILb1ELb0ELb0ELi128EEEEEEEEEvNT_6ParamsE:
        .type           _ZN7cutlass13device_kernelIN5flash19enable_sm80_to_sm89INS1_16FlashAttnBwdSm80INS1_25CollectiveMainloopBwdSm80ILi2ELi1EN4cute5tupleIJNS5_1CILi64EEENS7_ILi128EEENS7_ILi96EEEEEENS_10bfloat16_tEfNS_4arch4Sm80ELb0ELb0ELb1ELb1ELb1ELb0ELb0ELb0ELi2ELi2ELi4ELi2ELb1EEENS1_21CollectiveEpilogueBwdISB_SC_SE_Li256ELb1ELb0ELi2EEENS1_19SingleTileSchedulerILb1ELb0ELb0ELi128EEEEEEEEEvNT_6ParamsE,@function
        .size           _ZN7cutlass13device_kernelIN5flash19enable_sm80_to_sm89INS1_16FlashAttnBwdSm80INS1_25CollectiveMainloopBwdSm80ILi2ELi1EN4cute5tupleIJNS5_1CILi64EEENS7_ILi128EEENS7_ILi96EEEEEENS_10bfloat16_tEfNS_4arch4Sm80ELb0ELb0ELb1ELb1ELb1ELb0ELb0ELb0ELi2ELi2ELi4ELi2ELb1EEENS1_21CollectiveEpilogueBwdISB_SC_SE_Li256ELb1ELb0ELi2EEENS1_19SingleTileSchedulerILb1ELb0ELb0ELi128EEEEEEEEEvNT_6ParamsE,(.L_x_1387 - _ZN7cutlass13device_kernelIN5flash19enable_sm80_to_sm89INS1_16FlashAttnBwdSm80INS1_25CollectiveMainloopBwdSm80ILi2ELi1EN4cute5tupleIJNS5_1CILi64EEENS7_ILi128EEENS7_ILi96EEEEEENS_10bfloat16_tEfNS_4arch4Sm80ELb0ELb0ELb1ELb1ELb1ELb0ELb0ELb0ELi2ELi2ELi4ELi2ELb1EEENS1_21CollectiveEpilogueBwdISB_SC_SE_Li256ELb1ELb0ELi2EEENS1_19SingleTileSchedulerILb1ELb0ELb0ELi128EEEEEEEEEvNT_6ParamsE)
        .other          _ZN7cutlass13device_kernelIN5flash19enable_sm80_to_sm89INS1_16FlashAttnBwdSm80INS1_25CollectiveMainloopBwdSm80ILi2ELi1EN4cute5tupleIJNS5_1CILi64EEENS7_ILi128EEENS7_ILi96EEEEEENS_10bfloat16_tEfNS_4arch4Sm80ELb0ELb0ELb1ELb1ELb1ELb0ELb0ELb0ELi2ELi2ELi4ELi2ELb1EEENS1_21CollectiveEpilogueBwdISB_SC_SE_Li256ELb1ELb0ELi2EEENS1_19SingleTileSchedulerILb1ELb0ELb0ELi128EEEEEEEEEvNT_6ParamsE,@"STO_CUDA_ENTRY STV_DEFAULT"
_ZN7cutlass13device_kernelIN5flash19enable_sm80_to_sm89INS1_16FlashAttnBwdSm80INS1_25CollectiveMainloopBwdSm80ILi2ELi1EN4cute5tupleIJNS5_1CILi64EEENS7_ILi128EEENS7_ILi96EEEEEENS_10bfloat16_tEfNS_4arch4Sm80ELb0ELb0ELb1ELb1ELb1ELb0ELb0ELb0ELi2ELi2ELi4ELi2ELb1EEENS1_21CollectiveEpilogueBwdISB_SC_SE_Li256ELb1ELb0ELi2EEENS1_19SingleTileSchedulerILb1ELb0ELb0ELi128EEEEEEEEEvNT_6ParamsE:
        /* <DEDUP_REMOVED lines=18> */
.L_x_76:
        /* <DEDUP_REMOVED lines=8> */
.L_x_78:
[----:B------:R-:W-:Y:S02]  /*01a0*/  MOV R0, c[0x0][0x3a4] ;  /* 0x0000e90000007a02 */ /* 0x000fe40000000f00 */
.L_x_77:
[----:B-1----:R-:W-:-:S05]  /*01b0*/  IMAD.SHL.U32 R2, R27, 0x80, RZ ;  /* 0x000000801b027824 */ /* 0x002fca00078e00ff */
[----:B-----5:R-:W-:-:S04]  /*01c0*/  ISETP.GE.AND P0, PT, R2, R0, PT ;  /* 0x000000000200720c */ /* 0x020fc80003f06270 */
[----:B------:R-:W-:-:S05]  /*01d0*/  SEL R0, R5, 0xffffffff, !P0 ;  /* 0xffffffff05007807 */ /* 0x000fca0004000000 */
[----:B------:R1:W-:Y:S01]  /*01e0*/  STL [R1+0x4c], R0 ;  /* 0x00004c0001007387 */ /* 0x0003e20000100800 */
[----:B------:R-:W-:Y:S05]  /*01f0*/  BRA `(.L_x_79) ;  /* 0x0000012000007947 */ /* 0x000fea0003800000 */
.L_x_75:
[----:B---34-:R-:W-:-:S04]  /*0200*/  ISETP.NE.U32.AND P0, PT, RZ, c[0x0][0x3c0], PT ;  /* 0x0000f000ff007a0c */ /* 0x018fc80003f05070 */
[----:B------:R-:W-:-:S13]  /*0210*/  ISETP.NE.AND.EX P0, PT, RZ, c[0x0][0x3c4], PT, P0 ;  /* 0x0000f100ff007a0c */ /* 0x000fda0003f05300 */
[----:B------:R-:W-:Y:S05]  /*0220*/  @!P0 BRA `(.L_x_80) ;  /* 0x0000002000008947 */ /* 0x000fea0003800000 */
[----:B------:R1:W5:Y:S01]  /*0230*/  LDG.E R0, [R2.64] ;  /* 0x0000000c02007981 */ /* 0x000362000c1e1900 */
[----:B------:R-:W-:Y:S05]  /*0240*/  BRA `(.L_x_81) ;  /* 0x0000009000007947 */ /* 0x000fea0003800000 */
.L_x_80:
        /* <DEDUP_REMOVED lines=8> */
.L_x_82:
[----:B------:R-:W-:Y:S02]  /*02d0*/  MOV R0, c[0x0][0x3a4] ;  /* 0x0000e90000007a02 */ /* 0x000fe40000000f00 */
.L_x_81:
[----:B-1----:R-:W-:-:S05]  /*02e0*/  IMAD.SHL.U32 R2, R27, 0x80, RZ ;  /* 0x000000801b027824 */ /* 0x002fca00078e00ff */
[----:B-----5:R-:W-:-:S04]  /*02f0*/  ISETP.GE.AND P0, PT, R2, R0, PT ;  /* 0x000000000200720c */ /* 0x020fc80003f06270 */
[----:B------:R-:W-:-:S05]  /*0300*/  SEL R0, R5, 0xffffffff, !P0 ;  /* 0xffffffff05007807 */ /* 0x000fca0004000000 */
[----:B------:R1:W-:Y:S04]  /*0310*/  STL [R1+0x4c], R0 ;  /* 0x00004c0001007387 */ /* 0x0003e80000100800 */
.L_x_79:
        /* <DEDUP_REMOVED lines=32> */
.L_x_83:
[----:B-1----:R-:W-:-:S04]  /*0520*/  ISETP.NE.U32.AND P0, PT, RZ, c[0x0][0x2e0], PT ;  /* 0x0000b800ff007a0c */ /* 0x002fc80003f05070 */
[----:B------:R-:W-:-:S13]  /*0530*/  ISETP.NE.AND.EX P0, PT, RZ, c[0x0][0x2e4], PT, P0 ;  /* 0x0000b900ff007a0c */ /* 0x000fda0003f05300 */
[----:B------:R-:W-:Y:S05]  /*0540*/  @!P0 BRA `(.L_x_84) ;  /* 0x0000003000008947 */ /* 0x000fea0003800000 */
[----:B------:R-:W-:-:S05]  /*0550*/  IMAD.WIDE R2, R89, R10, c[0x0][0x2e0] ;  /* 0x0000b80059027625 */ /* 0x000fca00078e020a */
[----:B------:R1:W5:Y:S01]  /*0560*/  LDG.E R17, [R2.64] ;  /* 0x0000000c02117981 */ /* 0x000362000c1e1900 */
[----:B------:R-:W-:Y:S05]  /*0570*/  BRA `(.L_x_85) ;  /* 0x0000004000007947 */ /* 0x000fea0003800000 */
.L_x_84:
[----:B------:R-:W-:Y:S05]  /*0580*/  @!P3 BRA `(.L_x_85) ;  /* 0x000000300000b947 */ /* 0x000fea0003800000 */
[----:B------:R-:W2:Y:S04]  /*0590*/  LDG.E R0, [R4.64] ;  /* 0x0000000c04007981 */ /* 0x000ea8000c1e1900 */
[----:B------:R-:W2:Y:S02]  /*05a0*/  LDG.E R2, [R4.64+0x4] ;  /* 0x0000040c04027981 */ /* 0x000ea4000c1e1900 */
[----:B--2---:R-:W-:Y:S02]  /*05b0*/  IADD3 R17, -R0, R2, RZ ;  /* 0x0000000200117210 */ /* 0x004fe40007ffe1ff */
.L_x_85:
        /* <DEDUP_REMOVED lines=501> */
.L_x_89:
        /* <DEDUP_REMOVED lines=211> */
.L_x_87:
        /* <DEDUP_REMOVED lines=522> */
.L_x_88:
        /* <DEDUP_REMOVED lines=241> */
.L_x_86:
        /* <DEDUP_REMOVED lines=152> */
.L_x_91:
        /* <DEDUP_REMOVED lines=63> */
.L_x_93:
[----:B------:R-:W-:Y:S05]  /*6f60*/  BSYNC B0 ;  /* 0x0000000000007941 */ /* 0x000fea0003800000 */
.L_x_92:
        /* <DEDUP_REMOVED lines=21> */
.L_x_95:
[----:B------:R-:W-:Y:S05]  /*70c0*/  BSYNC B0 ;  /* 0x0000000000007941 */ /* 0x000fea0003800000 */
.L_x_94:
        /* <DEDUP_REMOVED lines=24> */
.L_x_97:
[----:B------:R-:W-:Y:S05]  /*7250*/  BSYNC B0 ;  /* 0x0000000000007941 */ /* 0x000fea0003800000 */
.L_x_96:
        /* <DEDUP_REMOVED lines=19> */
.L_x_90:
        /* <DEDUP_REMOVED lines=19> */
.L_x_98:
        /* <DEDUP_REMOVED lines=44> */
.L_x_100:
[----:B------:R-:W-:Y:S05]  /*7780*/  BSYNC B0 ;  /* 0x0000000000007941 */ /* 0x000fea0003800000 */
.L_x_99:
        /* <DEDUP_REMOVED lines=19> */
.L_x_102:
[----:B------:R-:W-:Y:S05]  /*78c0*/  BSYNC B0 ;  /* 0x0000000000007941 */ /* 0x000fea0003800000 */
.L_x_101:
        /* <DEDUP_REMOVED lines=23> */
.L_x_104:
[----:B------:R-:W-:Y:S05]  /*7a40*/  BSYNC B0 ;  /* 0x0000000000007941 */ /* 0x000fea0003800000 */
.L_x_103:
        /* <DEDUP_REMOVED lines=18> */
.L_x_105:
        /* <DEDUP_REMOVED lines=9> */
.L_x_1387:


//--------------------- .text._ZN7cutlass13device_kernelIN5flash19enable_sm80_to_sm89INS1_16FlashAttnBwdSm80INS1_25CollectiveMainloopBwdSm80ILi2ELi1EN4cute5tupleIJNS5_1CILi64EEENS7_ILi128EEENS7_ILi96EEEEEENS_10bfloat16_tEfNS_4arch4Sm80ELb0ELb0ELb1ELb1ELb0ELb0ELb0ELb0ELi2ELi2ELi4ELi2ELb1EEENS1_24CollectiveEpilogueBwdGQAISB_fSE_Li256ELb1ELb0EEENS1_19SingleTileSchedulerILb1ELb0ELb0ELi128EEEEEEEEEvNT_6ParamsE --------------------------
	.section	.text._ZN7cutlass13device_kernelIN5flash19enable_sm80_to_sm89INS1_16FlashAttnBwdSm80INS1_25CollectiveMainloopBwdSm80ILi2ELi1EN4cute5tupleIJNS5_1CILi64EEENS7_ILi128EEENS7_ILi96EEEEEENS_10bfloat16_tEfNS_4arch4Sm80ELb0ELb0ELb1ELb1ELb0ELb0ELb0ELb0ELi2ELi2ELi4ELi2ELb1EEENS1_24CollectiveEpilogueBwdGQAISB_fSE_Li256ELb1ELb0EEENS1_19SingleTileSchedulerILb1ELb0ELb0ELi128EEEEEEEEEvNT_6ParamsE,"ax",@progbits
	.sectioninfo	@"SHI_REGISTERS=255"
	.align	128
.text._ZN7cutlass13device_kernelIN5flash19enable_sm80_to_sm89INS1_16FlashAttnBwdSm80INS1_25CollectiveMainloopBwdSm80ILi2ELi1EN4cute5tupleIJNS5_1CILi64EEENS7_ILi128EEENS7_ILi96EEEEEENS_10bfloat16_tEfNS_4arch4Sm80ELb0ELb0ELb1ELb1ELb0ELb0ELb0ELb0ELi2ELi2ELi4ELi2ELb1EEENS1_24CollectiveEpilogueBwdGQAISB_fSE_Li256ELb1ELb0EEENS1_19SingleTileSchedulerILb1ELb0ELb0ELi128EEEEEEEEEvNT_6ParamsE:
        .type           _ZN7cutlass13device_kernelIN5flash19enable_sm80_to_sm89INS1_16FlashAttnBwdSm80INS1_25CollectiveMainloopBwdSm80ILi2ELi1EN4cute5tupleIJNS5_1CILi64EEENS7_ILi128EEENS7_ILi96EEEEEENS_10bfloat16_tEfNS_4arch4Sm80ELb0ELb0ELb1ELb1ELb0ELb0ELb0ELb0ELi2ELi2ELi4ELi2ELb1EEENS1_24CollectiveEpilogueBwdGQAISB_fSE_Li256ELb1ELb0EEENS1_19SingleTileSchedulerILb1ELb0ELb0ELi128EEEEEEEEEvNT_6ParamsE,@function
        .size           _ZN7cutlass13device_kernelIN5flash19enable_sm80_to_sm89INS1_16FlashAttnBwdSm80INS1_25CollectiveMainloopBwdSm80ILi2ELi1EN4cute5tupleIJNS5_1CILi64EEENS7_ILi128EEENS7_ILi96EEEEEENS_10bfloat16_tEfNS_4arch4Sm80ELb0ELb0ELb1ELb1ELb0ELb0ELb0ELb0ELi2ELi2ELi4ELi2ELb1EEENS1_24CollectiveEpilogueBwdGQAISB_fSE_Li256ELb1ELb0EEENS1_19SingleTileSchedulerILb1ELb0ELb0ELi128EEEEEEEEEvNT_6ParamsE,(.L_x_1388 - _ZN7cutlass13device_kernelIN5flash19enable_sm80_to_sm89INS1_16FlashAttnBwdSm80INS1_25CollectiveMainloopBwdSm80ILi2ELi1EN4cute5tupleIJNS5_1CILi64EEENS7_ILi128EEENS7_ILi96EEEEEENS_10bfloat16_tEfNS_4arch4Sm80ELb0ELb0ELb1ELb1ELb0ELb0ELb0ELb0ELi2ELi2ELi4ELi2ELb1EEENS1_24CollectiveEpilogueBwdGQAISB_fSE_Li256ELb1ELb0EEENS1_19SingleTileSchedulerILb1ELb0ELb0ELi128EEEEEEEEEvNT_6ParamsE)
        .other          _ZN7cutlass13device_kernelIN5flash19enable_sm80_to_sm89INS1_16FlashAttnBwdSm80INS1_25CollectiveMainloopBwdSm80ILi2ELi1EN4cute5tupleIJNS5_1CILi64EEENS7_ILi128EEENS7_ILi96EEEEEENS_10bfloat16_tEfNS_4arch4Sm80ELb0ELb0ELb1ELb1ELb0ELb0ELb0ELb0ELi2ELi2ELi4ELi2ELb1EEENS1_24CollectiveEpilogueBwdGQAISB_fSE_Li256ELb1ELb0EEENS1_19SingleTileSchedulerILb1ELb0ELb0ELi128EEEEEEEEEvNT_6ParamsE,@"STO_CUDA_ENTRY STV_DEFAULT"
_ZN7cutlass13device_kernelIN5flash19enable_sm80_to_sm89INS1_16FlashAttnBwdSm80INS1_25CollectiveMainloopBwdSm80ILi2ELi1EN4cute5tupleIJNS5_1CILi64EEENS7_ILi128EEENS7_ILi96EEEEEENS_10bfloat16_tEfNS_4arch4Sm80ELb0ELb0ELb1ELb1ELb0ELb0ELb0ELb0ELi2ELi2ELi4ELi2ELb1EEENS1_24CollectiveEpilogueBwdGQAISB_fSE_Li256ELb1ELb0EEENS1_19SingleTileSchedulerILb1ELb0ELb0ELi128EEEEEEEEEvNT_6ParamsE:
        /* <DEDUP_REMOVED lines=18> */
.L_x_107:
        /* <DEDUP_REMOVED lines=8> */
.L_x_109:
[----:B------:R-:W-:Y:S02]  /*01a0*/  MOV R0, c[0x0][0x3ac] ;  /* 0x0000eb0000007a02 */ /* 0x000fe40000000f00 */
.L_x_108:
[----:B-1----:R-:W-:-:S05]  /*01b0*/  IMAD.SHL.U32 R2, R18, 0x80, RZ ;  /* 0x0000008012027824 */ /* 0x002fca00078e00ff */
[----:B-----5:R-:W-:-:S04]  /*01c0*/  ISETP.GE.AND P0, PT, R2, R0, PT ;  /* 0x000000000200720c */ /* 0x020fc80003f06270 */
[----:B------:R-:W-:-:S05]  /*01d0*/  SEL R0, R5, 0xffffffff, !P0 ;  /* 0xffffffff05007807 */ /* 0x000fca0004000000 */
[----:B------:R1:W-:Y:S01]  /*01e0*/  STL [R1+0x4c], R0 ;  /* 0x00004c0001007387 */ /* 0x0003e20000100800 */
[----:B------:R-:W-:Y:S05]  /*01f0*/  BRA `(.L_x_110) ;  /* 0x0000012000007947 */ /* 0x000fea0003800000 */
.L_x_106:
[----:B---34-:R-:W-:-:S04]  /*0200*/  ISETP.NE.U32.AND P0, PT, RZ, c[0x0][0x3c8], PT ;  /* 0x0000f200ff007a0c */ /* 0x018fc80003f05070 */
[----:B------:R-:W-:-:S13]  /*0210*/  ISETP.NE.AND.EX P0, PT, RZ, c[0x0][0x3cc], PT, P0 ;  /* 0x0000f300ff007a0c */ /* 0x000fda0003f05300 */
[----:B------:R-:W-:Y:S05]  /*0220*/  @!P0 BRA `(.L_x_111) ;  /* 0x0000002000008947 */ /* 0x000fea0003800000 */
[----:B------:R1:W5:Y:S01]  /*0230*/  LDG.E R0, [R2.64] ;  /* 0x0000000c02007981 */ /* 0x000362000c1e1900 */
[----:B------:R-:W-:Y:S05]  /*0240*/  BRA `(.L_x_112) ;  /* 0x0000009000007947 */ /* 0x000fea0003800000 */
.L_x_111:
        /* <DEDUP_REMOVED lines=8> */
.L_x_113:
[----:B------:R-:W-:Y:S02]  /*02d0*/  MOV R0, c[0x0][0x3ac] ;  /* 0x0000eb0000007a02 */ /* 0x000fe40000000f00 */
.L_x_112:
[----:B-1----:R-:W-:-:S05]  /*02e0*/  IMAD.SHL.U32 R2, R18, 0x80, RZ ;  /* 0x0000008012027824 */ /* 0x002fca00078e00ff */
[----:B-----5:R-:W-:-:S04]  /*02f0*/  ISETP.GE.AND P0, PT, R2, R0, PT ;  /* 0x000000000200720c */ /* 0x020fc80003f06270 */
[----:B------:R-:W-:-:S05]  /*0300*/  SEL R0, R5, 0xffffffff, !P0 ;  /* 0xffffffff05007807 */ /* 0x000fca0004000000 */
[----:B------:R1:W-:Y:S04]  /*0310*/  STL [R1+0x4c], R0 ;  /* 0x00004c0001007387 */ /* 0x0003e80000100800 */
.L_x_110:
        /* <DEDUP_REMOVED lines=8> */
[----:B------:R-:W-:-:S04]  /*03a0*/  ISETP.NE.U32.AND P3, PT, RZ, c[0x0][0x2d0], PT ;  /* 0x0000b400ff007a0c */ /* 0x000fc80003f65070 */
[----:B------:R-:W-:-:S05]  /*03b0*/  ISETP.NE.AND.EX P3, PT, RZ, c[0x0][0x2d4], PT, P3 ;  /* 0x0000b500ff007a0c */ /* 0x000fca0003f65330 */
[CC--:B------:R-:W-:Y:S02]  /*03c0*/  @P0 IMAD.WIDE R2, R21.reuse, R13.reuse, c[0x0][0x2d8] ;  /* 0x0000b60015020625 */ /* 0x0c0fe400078e020d */
[----:B-1----:R-:W2:Y:S04]  /*03d0*/  @P4 LDG.E R0, [R4.64] ;  /* 0x0000000c04004981 */ /* 0x002ea8000c1e1900 */
[----:B------:R1:W3:Y:S04]  /*03e0*/  @P0 LDG.E R8, [R2.64] ;  /* 0x0000000c02080981 */ /* 0x0002e8000c1e1900 */
[----:B------:R-:W4:Y:S01]  /*03f0*/  @P4 LDG.E R7, [R4.64] ;  /* 0x0000000c04074981 */ /* 0x000f22000c1e1900 */
[----:B-1----:R-:W-:-:S05]  /*0400*/  IMAD.WIDE R2, R21, R13, c[0x0][0x2d0] ;  /* 0x0000b40015027625 */ /* 0x002fca00078e020d */
[----:B------:R-:W5:Y:S01]  /*0410*/  @P3 LDG.E R6, [R2.64] ;  /* 0x0000000c02063981 */ /* 0x000f62000c1e1900 */
[----:B------:R-:W-:Y:S01]  /*0420*/  ULDC UR10, c[0x0][0x168] ;  /* 0x00005a00000a7ab9 */ /* 0x000fe20000000800 */
[----:B------:R-:W-:Y:S01]  /*0430*/  CS2R R10, SRZ ;  /* 0x00000000000a7805 */ /* 0x000fe2000001ff00 */
[----:B------:R-:W-:Y:S02]  /*0440*/  IMAD.MOV.U32 R12, RZ, RZ, RZ ;  /* 0x000000ffff0c7224 */ /* 0x000fe400078e00ff */
[----:B------:R-:W-:Y:S02]  /*0450*/  IMAD.MOV.U32 R17, RZ, RZ, c[0x0][0x198] ;  /* 0x00006600ff117624 */ /* 0x000fe400078e00ff */
[----:B--2---:R-:W-:Y:S01]  /*0460*/  @P4 IMAD R0, R21, 0x40, R0 ;  /* 0x0000004015004824 */ /* 0x004fe200078e0200 */
[----:B---3--:R1:W2:Y:S04]  /*0470*/  @P0 R2UR UR10, R8 ;  /* 0x00000000080a03c2 */ /* 0x0082a800000e0000 */
[----:B-1----:R-:W-:-:S04]  /*0480*/  @P4 SHF.R.S32.HI R8, RZ, 0x1f, R0 ;  /* 0x0000001fff084819 */ /* 0x002fc80000011400 */
[----:B------:R-:W-:Y:S02]  /*0490*/  @P4 LEA.HI R0, R8, R0, RZ, 0x6 ;  /* 0x0000000008004211 */ /* 0x000fe400078f30ff */
[----:B------:R-:W-:Y:S01]  /*04a0*/  CS2R R8, SRZ ;  /* 0x0000000000087805 */ /* 0x000fe2000001ff00 */
[--C-:B-----5:R-:W-:Y:S01]  /*04b0*/  @P3 SHF.R.S32.HI R11, RZ, 0x1f, R6.reuse ;  /* 0x0000001fff0b3819 */ /* 0x120fe20000011406 */
[--C-:B----4-:R-:W-:Y:S01]  /*04c0*/  @P4 IMAD.MOV.U32 R8, RZ, RZ, R7.reuse ;  /* 0x000000ffff084224 */ /* 0x110fe200078e0007 */
[----:B------:R-:W-:Y:S01]  /*04d0*/  @P4 SHF.R.S32.HI R9, RZ, 0x1f, R7 ;  /* 0x0000001fff094819 */ /* 0x000fe20000011407 */
[----:B------:R-:W-:Y:S01]  /*04e0*/  @P3 IMAD.MOV.U32 R10, RZ, RZ, R6 ;  /* 0x000000ffff0a3224 */ /* 0x000fe200078e0006 */
[----:B------:R-:W-:Y:S01]  /*04f0*/  @P4 LOP3.LUT R12, R0, 0xffffffc0, RZ, 0xc0, !PT ;  /* 0xffffffc0000c4812 */ /* 0x000fe200078ec0ff */
[----:B--2---:R-:W-:Y:S05]  /*0500*/  @P0 BRA `(.L_x_114) ;  /* 0x0000006000000947 */ /* 0x004fea0003800000 */
[----:B------:R-:W-:Y:S05]  /*0510*/  @!P4 BRA `(.L_x_114) ;  /* 0x000000500000c947 */ /* 0x000fea0003800000 */
[----:B------:R1:W2:Y:S04]  /*0520*/  LDG.E R0, [R4.64] ;  /* 0x0000000c04007981 */ /* 0x0002a8000c1e1900 */
[----:B-1----:R-:W3:Y:S01]  /*0530*/  LDG.E R4, [R4.64+0x4] ;  /* 0x0000040c04047981 */ /* 0x002ee2000c1e1900 */
[----:B--2---:R-:W1:Y:S08]  /*0540*/  R2UR UR10, R0 ;  /* 0x00000000000a73c2 */ /* 0x004e7000000e0000 */
[----:B---3--:R-:W1:Y:S02]  /*0550*/  R2UR UR4, R4 ;  /* 0x00000000040473c2 */ /* 0x008e6400000e0000 */
[----:B-1----:R-:W-:-:S06]  /*0560*/  UIADD3 UR10, -UR10, UR4, URZ ;  /* 0x000000040a0a7290 */ /* 0x002fcc000fffe13f */
.L_x_114:
[----:B------:R-:W-:-:S04]  /*0570*/  ISETP.NE.U32.AND P0, PT, RZ, c[0x0][0x2e0], PT ;  /* 0x0000b800ff007a0c */ /* 0x000fc80003f05070 */
[----:B------:R-:W-:-:S13]  /*0580*/  ISETP.NE.AND.EX P0, PT, RZ, c[0x0][0x2e4], PT, P0 ;  /* 0x0000b900ff007a0c */ /* 0x000fda0003f05300 */
[----:B------:R-:W-:Y:S05]  /*0590*/  @!P0 BRA `(.L_x_115) ;  /* 0x0000003000008947 */ /* 0x000fea0003800000 */
[----:B------:R-:W-:-:S05]  /*05a0*/  IMAD.WIDE R2, R21, R13, c[0x0][0x2e0] ;  /* 0x0000b80015027625 */ /* 0x000fca00078e020d */
[----:B------:R1:W5:Y:S01]  /*05b0*/  LDG.E R17, [R2.64] ;  /* 0x0000000c02117981 */ /* 0x000362000c1e1900 */
[----:B------:R-:W-:Y:S05]  /*05c0*/  BRA `(.L_x_116) ;  /* 0x0000004000007947 */ /* 0x000fea0003800000 */
.L_x_115:
[----:B------:R-:W-:Y:S05]  /*05d0*/  @!P3 BRA `(.L_x_116) ;  /* 0x000000300000b947 */ /* 0x000fea0003800000 */
[----:B------:R1:W2:Y:S04]  /*05e0*/  LDG.E R0, [R2.64] ;  /* 0x0000000c02007981 */ /* 0x0002a8000c1e1900 */
[----:B-1----:R-:W2:Y:S02]  /*05f0*/  LDG.E R2, [R2.64+0x4] ;  /* 0x0000040c02027981 */ /* 0x002ea4000c1e1900 */
[----:B--2---:R-:W-:Y:S02]  /*0600*/  IADD3 R17, -R0, R2, RZ ;  /* 0x0000000200117210 */ /* 0x004fe40007ffe1ff */
.L_x_116:
[----:B------:R-:W-:Y:S01]  /*0610*/  UISETP.GE.AND UP0, UPT, UR10, 0x1, UPT ;  /* 0x000000010a00788c */ /* 0x000fe2000bf06270 */
[----:B------:R-:W-:Y:S01]  /*0620*/  PLOP3.LUT P1, PT, PT, PT, PT, 0x80, 0x0 ;  /* 0x000000000000781c */ /* 0x000fe20003f2f070 */
[----:B------:R-:W-:Y:S01]  /*0630*/  CS2R R126, SRZ ;  /* 0x00000000007e7805 */ /* 0x000fe2000001ff00 */
[----:B------:R-:W-:Y:S01]  /*0640*/  CS2R R124, SRZ ;  /* 0x00000000007c7805 */ /* 0x000fe2000001ff00 */
[----:B------:R-:W-:Y:S01]  /*0650*/  CS2R R130, SRZ ;  /* 0x0000000000827805 */ /* 0x000fe2000001ff00 */
[----:B------:R-:W-:Y:S01]  /*0660*/  CS2R R128, SRZ ;  /* 0x0000000000807805 */ /* 0x000fe2000001ff00 */
[----:B------:R-:W-:Y:S01]  /*0670*/  PLOP3.LUT P0, PT, PT, PT, UP0, 0x80, 0x0 ;  /* 0x000000000000781c */ /* 0x000fe20003f0f008 */
        /* <DEDUP_REMOVED lines=46> */
[----:B------:R-:W-:Y:S01]  /*0960*/  SHF.R.S32.HI R38, RZ, 0x1f, R133 ;  /* 0x0000001fff267819 */ /* 0x000fe20000011485 */
[----:B------:R-:W-:Y:S01]  /*0970*/  IMAD R0, R12, 0x60, RZ ;  /* 0x000000600c007824 */ /* 0x000fe200078e02ff */
[----:B------:R-:W-:Y:S01]  /*0980*/  SHF.R.S32.HI R3, RZ, 0x1f, R12 ;  /* 0x0000001fff037819 */ /* 0x000fe2000001140c */
[----:B------:R-:W-:Y:S01]  /*0990*/  IMAD.SHL.U32 R4, R133, 0x4, RZ ;  /* 0x0000000485047824 */ /* 0x000fe200078e00ff */
[----:B------:R-:W-:Y:S01]  /*09a0*/  ISETP.NE.AND P2, PT, R2, 0x1, PT ;  /* 0x000000010200780c */ /* 0x000fe20003f45270 */
[----:B-----5:R-:W-:Y:S01]  /*09b0*/  IMAD R35, R18, -0x80, R17 ;  /* 0xffffff8012237824 */ /* 0x020fe200078e0211 */
[-C--:B------:R-:W-:Y:S01]  /*09c0*/  LEA.HI R33, R38, R133.reuse, RZ, 0x2 ;  /* 0x0000008526217211 */ /* 0x080fe200078f10ff */
[----:B------:R-:W-:Y:S01]  /*09d0*/  IMAD.MOV.U32 R226, RZ, RZ, 0x20 ;  /* 0x00000020ffe27424 */ /* 0x000fe200078e00ff */
[----:B------:R-:W-:Y:S01]  /*09e0*/  SHF.R.S32.HI R5, RZ, 0x1f, R133 ;  /* 0x0000001fff057819 */ /* 0x000fe20000011485 */
[----:B------:R-:W-:Y:S01]  /*09f0*/  IMAD.MOV.U32 R229, RZ, RZ, 0x10 ;  /* 0x00000010ffe57424 */ /* 0x000fe200078e00ff */
[----:B------:R-:W-:Y:S01]  /*0a00*/  IADD3 R2, P1, R4, R12, RZ ;  /* 0x0000000c04027210 */ /* 0x000fe20007f3e0ff */
[----:B------:R-:W-:Y:S01]  /*0a10*/  UIADD3 UR6, UR10, 0x3f, URZ ;  /* 0x0000003f0a067890 */ /* 0x000fe2000fffe03f */
[-C--:B------:R-:W-:Y:S01]  /*0a20*/  IADD3 R28, P0, R0, R133.reuse, RZ ;  /* 0x00000085001c7210 */ /* 0x080fe20007f1e0ff */
[----:B------:R-:W-:Y:S01]  /*0a30*/  CS2R R130, SRZ ;  /* 0x0000000000827805 */ /* 0x000fe2000001ff00 */
[----:B------:R-:W-:Y:S01]  /*0a40*/  LEA.HI R39, R38, R133, RZ, 0x4 ;  /* 0x0000008526277211 */ /* 0x000fe200078f20ff */
[----:B------:R-:W-:Y:S01]  /*0a50*/  USHF.R.S32.HI UR5, URZ, 0x1f, UR6 ;  /* 0x0000001f3f057899 */ /* 0x000fe20008011406 */
[----:B------:R-:W-:Y:S01]  /*0a60*/  SHF.R.S32.HI R52, RZ, 0x2, R33 ;  /* 0x00000002ff347819 */ /* 0x000fe20000011421 */
[----:B------:R-:W-:Y:S01]  /*0a70*/  CS2R R128, SRZ ;  /* 0x0000000000807805 */ /* 0x000fe2000001ff00 */
[----:B------:R-:W-:Y:S01]  /*0a80*/  LEA.HI.X.SX32 R3, R4, R3, 0x1, P1 ;  /* 0x0000000304037211 */ /* 0x000fe200008f0eff */
[----:B------:R-:W-:Y:S01]  /*0a90*/  @P2 IMAD.HI.U32 R4, R132, c[0x0][0x24c], RZ ;  /* 0x0000930084042a27 */ /* 0x000fe200078e00ff */
[----:B------:R-:W-:Y:S01]  /*0aa0*/  LEA.HI.X.SX32 R29, R0, R5, 0x1, P0 ;  /* 0x00000005001d7211 */ /* 0x000fe200000f0eff */
[----:B------:R-:W-:Y:S01]  /*0ab0*/  ULEA.HI UR5, UR5, UR6, URZ, 0x6 ;  /* 0x0000000605057291 */ /* 0x000fe2000f8f303f */
[----:B------:R-:W-:Y:S01]  /*0ac0*/  SHF.R.S32.HI R14, RZ, 0x4, R39 ;  /* 0x00000004ff0e7819 */ /* 0x000fe20000011427 */
[----:B------:R-:W-:Y:S01]  /*0ad0*/  IMAD.MOV.U32 R0, RZ, RZ, R132 ;  /* 0x000000ffff007224 */ /* 0x000fe200078e0084 */
[----:B------:R-:W-:Y:S01]  /*0ae0*/  SHF.R.S32.HI R5, RZ, 0x1f, R52 ;  /* 0x0000001fff057819 */ /* 0x000fe20000011434 */
[----:B------:R-:W-:Y:S01]  /*0af0*/  CS2R R126, SRZ ;  /* 0x00000000007e7805 */ /* 0x000fe2000001ff00 */
[C---:B------:R-:W-:Y:S01]  /*0b00*/  IADD3 R12, P1, R52.reuse, R8, RZ ;  /* 0x00000008340c7210 */ /* 0x040fe20007f3e0ff */
[----:B------:R-:W-:Y:S01]  /*0b10*/  CS2R R124, SRZ ;  /* 0x00000000007c7805 */ /* 0x000fe2000001ff00 */
[----:B------:R-:W-:Y:S01]  /*0b20*/  IADD3 R10, P0, R52, R10, RZ ;  /* 0x0000000a340a7210 */ /* 0x000fe20007f1e0ff */
[----:B------:R-:W-:Y:S01]  /*0b30*/  CS2R R122, SRZ ;  /* 0x00000000007a7805 */ /* 0x000fe2000001ff00 */
[----:B------:R-:W-:Y:S01]  /*0b40*/  SHF.R.S32.HI R41, RZ, 0x1f, R132 ;  /* 0x0000001fff297819 */ /* 0x000fe20000011484 */
[----:B------:R-:W-:Y:S01]  /*0b50*/  IMAD.X R15, R5, 0x1, R9, P1 ;  /* 0x00000001050f7824 */ /* 0x000fe200008e0609 */
[----:B------:R-:W-:Y:S01]  /*0b60*/  LEA.HI R7, R39, R14, RZ, 0x1 ;  /* 0x0000000e27077211 */ /* 0x000fe200078f08ff */
[----:B------:R-:W-:Y:S01]  /*0b70*/  IMAD.X R11, R5, 0x1, R11, P0 ;  /* 0x00000001050b7824 */ /* 0x000fe200000e060b */
[-C--:B------:R-:W-:Y:S01]  /*0b80*/  LEA.HI R40, R38, R133.reuse, RZ, 0x3 ;  /* 0x0000008526287211 */ /* 0x080fe200078f18ff */
[C---:B------:R-:W-:Y:S01]  /*0b90*/  IMAD.WIDE.U32 R8, R132.reuse, c[0x0][0x288], R2 ;  /* 0x0000a20084087a25 */ /* 0x040fe200078e0002 */
[----:B------:R-:W-:Y:S01]  /*0ba0*/  LOP3.LUT R16, R33, 0xfffffffc, RZ, 0xc0, !PT ;  /* 0xfffffffc21107812 */ /* 0x000fe200078ec0ff */
[----:B------:R-:W-:Y:S01]  /*0bb0*/  CS2R R120, SRZ ;  /* 0x0000000000787805 */ /* 0x000fe2000001ff00 */
[----:B------:R-:W-:Y:S01]  /*0bc0*/  @P2 SHF.R.U32.HI R0, RZ, c[0x0][0x250], R4 ;  /* 0x00009400ff002a19 */ /* 0x000fe20000011604 */
[----:B------:R-:W-:Y:S01]  /*0bd0*/  IMAD.WIDE.U32 R4, R132, c[0x0][0x270], R2 ;  /* 0x00009c0084047a25 */ /* 0x000fe200078e0002 */
[----:B------:R-:W-:Y:S01]  /*0be0*/  LOP3.LUT R2, R7, 0xfffffffe, RZ, 0xc0, !PT ;  /* 0xfffffffe07027812 */ /* 0x000fe200078ec0ff */
[----:B------:R-:W-:Y:S01]  /*0bf0*/  CS2R R118, SRZ ;  /* 0x0000000000767805 */ /* 0x000fe2000001ff00 */
[----:B------:R-:W-:Y:S01]  /*0c00*/  SHF.R.S32.HI R20, RZ, 0x1f, R21 ;  /* 0x0000001fff147819 */ /* 0x000fe20000011415 */
[----:B------:R-:W-:Y:S01]  /*0c10*/  IMAD R6, R41, c[0x0][0x270], RZ ;  /* 0x00009c0029067a24 */ /* 0x000fe200078e02ff */
[----:B------:R-:W-:Y:S01]  /*0c20*/  SEL R31, R21, RZ, !P4 ;  /* 0x000000ff151f7207 */ /* 0x000fe20006000000 */
[----:B------:R-:W-:Y:S01]  /*0c30*/  IMAD R13, R41, c[0x0][0x288], RZ ;  /* 0x0000a200290d7a24 */ /* 0x000fe200078e02ff */
[----:B------:R-:W-:Y:S01]  /*0c40*/  SEL R24, R20, RZ, !P4 ;  /* 0x000000ff14187207 */ /* 0x000fe20006000000 */
[----:B------:R-:W-:Y:S01]  /*0c50*/  IMAD.SHL.U32 R3, R40, 0x8, RZ ;  /* 0x0000000828037824 */ /* 0x000fe200078e00ff */
[----:B------:R-:W-:Y:S01]  /*0c60*/  LEA.HI R37, R38, R133, RZ, 0x5 ;  /* 0x0000008526257211 */ /* 0x000fe200078f28ff */
[----:B------:R-:W-:Y:S01]  /*0c70*/  IMAD.IADD R32, R133, 0x1, -R16 ;  /* 0x0000000185207824 */ /* 0x000fe200078e0a10 */
[----:B------:R-:W-:Y:S01]  /*0c80*/  SEL R20, R20, RZ, !P3 ;  /* 0x000000ff14147207 */ /* 0x000fe20005800000 */
[----:B------:R-:W-:Y:S01]  /*0c90*/  IMAD R6, R132, c[0x0][0x274], R6 ;  /* 0x00009d0084067a24 */ /* 0x000fe200078e0206 */
[----:B------:R-:W-:Y:S01]  /*0ca0*/  LOP3.LUT R3, R3, 0xc0, RZ, 0xc0, !PT ;  /* 0x000000c003037812 */ /* 0x000fe200078ec0ff */
[----:B------:R-:W-:Y:S01]  /*0cb0*/  IMAD.IADD R34, R14, 0x1, -R2 ;  /* 0x000000010e227824 */ /* 0x000fe200078e0a02 */
[----:B------:R-:W-:Y:S01]  /*0cc0*/  SHF.R.S32.HI R36, RZ, 0x5, R37 ;  /* 0x00000005ff247819 */ /* 0x000fe20000011425 */
[----:B------:R-:W-:Y:S01]  /*0cd0*/  IMAD R13, R132, c[0x0][0x28c], R13 ;  /* 0x0000a300840d7a24 */ /* 0x000fe200078e020d */
[----:B------:R-:W-:Y:S01]  /*0ce0*/  SHF.R.U32.HI R14, RZ, 0x3, R3 ;  /* 0x00000003ff0e7819 */ /* 0x000fe20000011603 */
[----:B------:R-:W-:Y:S01]  /*0cf0*/  IMAD.SHL.U32 R2, R32, 0x8, RZ ;  /* 0x0000000820027824 */ /* 0x000fe200078e00ff */
[----:B------:R-:W-:Y:S01]  /*0d00*/  SEL R21, R21, RZ, !P3 ;  /* 0x000000ff15157207 */ /* 0x000fe20005800000 */
[----:B------:R-:W-:Y:S01]  /*0d10*/  IMAD.IADD R7, R5, 0x1, R6 ;  /* 0x0000000105077824 */ /* 0x000fe200078e0206 */
[----:B------:R-:W-:Y:S01]  /*0d20*/  CS2R R116, SRZ ;  /* 0x0000000000747805 */ /* 0x000fe2000001ff00 */
[----:B------:R-:W-:Y:S01]  /*0d30*/  IMAD.IADD R5, R9, 0x1, R13 ;  /* 0x0000000109057824 */ /* 0x000fe200078e020d */
[----:B------:R-:W-:Y:S01]  /*0d40*/  LOP3.LUT R13, R3, 0x18, R2, 0xf8, !PT ;  /* 0x00000018030d7812 */ /* 0x000fe200078ef802 */
[----:B------:R-:W-:Y:S01]  /*0d50*/  IMAD.MOV.U32 R6, RZ, RZ, R4 ;  /* 0x000000ffff067224 */ /* 0x000fe200078e0004 */
[----:B------:R-:W-:Y:S01]  /*0d60*/  SHF.R.S32.HI R3, RZ, 0x1f, R0 ;  /* 0x0000001fff037819 */ /* 0x000fe20000011400 */
[----:B------:R-:W-:Y:S01]  /*0d70*/  IMAD.MOV.U32 R4, RZ, RZ, R8 ;  /* 0x000000ffff047224 */ /* 0x000fe200078e0008 */
[----:B------:R-:W-:Y:S01]  /*0d80*/  LOP3.LUT R26, R13, R14, RZ, 0x3c, !PT ;  /* 0x0000000e0d1a7212 */ /* 0x000fe200078e3cff */
[----:B------:R-:W-:Y:S01]  /*0d90*/  IMAD.WIDE R8, R18, 0x80, R10 ;  /* 0x0000008012087825 */ /* 0x000fe200078e020a */
[C---:B------:R-:W-:Y:S01]  /*0da0*/  IADD3 R45, R2.reuse, 0x40, RZ ;  /* 0x00000040022d7810 */ /* 0x040fe20007ffe0ff */
[----:B------:R-:W-:Y:S01]  /*0db0*/  CS2R R114, SRZ ;  /* 0x0000000000727805 */ /* 0x000fe2000001ff00 */
[----:B------:R-:W-:Y:S01]  /*0dc0*/  ISETP.GE.AND P3, PT, R2, c[0x0][0x1cc], PT ;  /* 0x0000730002007a0c */ /* 0x000fe20003f66270 */
[----:B------:R-:W-:Y:S01]  /*0dd0*/  IMAD R13, R15, c[0x0][0x208], RZ ;  /* 0x000082000f0d7a24 */ /* 0x000fe200078e02ff */
[----:B------:R-:W-:Y:S01]  /*0de0*/  CS2R R112, SRZ ;  /* 0x0000000000707805 */ /* 0x000fe2000001ff00 */
        /* <DEDUP_REMOVED lines=53> */
[----:B------:R-:W-:Y:S01]  /*1140*/  CS2R R56, SRZ ;  /* 0x0000000000387805 */ /* 0x000fe2000001ff00 */
[----:B------:R-:W-:Y:S01]  /*1150*/  IMAD R23, R20, c[0x0][0x1e8], RZ ;  /* 0x00007a0014177a24 */ /* 0x000fe200078e02ff */
[----:B------:R-:W-:Y:S01]  /*1160*/  CS2R R54, SRZ ;  /* 0x0000000000367805 */ /* 0x000fe2000001ff00 */
[----:B------:R-:W-:Y:S01]  /*1170*/  IMAD.IADD R13, R5, 0x1, R22 ;  /* 0x00000001050d7824 */ /* 0x000fe200078e0216 */
[----:B------:R-:W-:Y:S01]  /*1180*/  LEA.HI.X R49, R12, c[0x0][0x25c], R0, 0x2, P1 ;  /* 0x000097000c317a11 */ /* 0x000fe200008f1400 */
[----:B------:R-:W-:Y:S01]  /*1190*/  IMAD.U32 R26, R3, 0x20, R26 ;  /* 0x00000020031a7824 */ /* 0x000fe200078e001a */
[----:B------:R-:W-:Y:S01]  /*11a0*/  USHF.R.S32.HI UR8, URZ, 0x6, UR5 ;  /* 0x000000063f087899 */ /* 0x000fe20008011405 */
[C---:B------:R-:W-:Y:S01]  /*11b0*/  IMAD R3, R21.reuse, c[0x0][0x1ec], R23 ;  /* 0x00007b0015037a24 */ /* 0x040fe200078e0217 */
[----:B------:R-:W-:Y:S01]  /*11c0*/  LEA.HI.X R43, R4, c[0x0][0x284], R13, 0x2, P0 ;  /* 0x0000a100042b7a11 */ /* 0x000fe200000f140d */
[----:B------:R-:W-:Y:S01]  /*11d0*/  IMAD.WIDE.U32 R6, R21, c[0x0][0x1e8], R10 ;  /* 0x00007a0015067a25 */ /* 0x000fe200078e000a */
[----:B------:R-:W-:Y:S01]  /*11e0*/  STL.64 [R1+0x38], R48 ;  /* 0x0000383001007387 */ /* 0x000fe20000100a00 */
[----:B------:R-:W-:-:S02]  /*11f0*/  UMOV UR4, URZ ;  /* 0x0000003f00047c82 */ /* 0x000fc40008000000 */
[----:B------:R-:W-:Y:S01]  /*1200*/  IMAD.IADD R5, R15, 0x1, R25 ;  /* 0x000000010f057824 */ /* 0x000fe200078e0219 */
[----:B------:R-:W-:Y:S01]  /*1210*/  STL.64 [R1+0x30], R42 ;  /* 0x0000302a01007387 */ /* 0x000fe20000100a00 */
[----:B------:R-:W-:Y:S01]  /*1220*/  IMAD R0, R20, c[0x0][0x1b8], RZ ;  /* 0x00006e0014007a24 */ /* 0x000fe200078e02ff */
[----:B------:R-:W-:Y:S01]  /*1230*/  UMOV UR9, 0x1 ;  /* 0x0000000100097882 */ /* 0x000fe20000000000 */
[----:B------:R-:W-:Y:S01]  /*1240*/  IMAD.MOV.U32 R4, RZ, RZ, R14 ;  /* 0x000000ffff047224 */ /* 0x000fe200078e000e */
[----:B------:R-:W-:Y:S01]  /*1250*/  STL [R1+0x2c], R45 ;  /* 0x00002c2d01007387 */ /* 0x000fe20000100800 */
[----:B------:R-:W-:Y:S01]  /*1260*/  IMAD.IADD R7, R7, 0x1, R3 ;  /* 0x0000000107077824 */ /* 0x000fe200078e0203 */
[----:B------:R-:W-:Y:S01]  /*1270*/  UMOV UR5, URZ ;  /* 0x0000003f00057c82 */ /* 0x000fe20008000000 */
        /* <DEDUP_REMOVED lines=34> */
[----:B------:R-:W-:Y:S01]  /*14a0*/  ISETP.LT.OR P3, PT, R0, 0x41, P3 ;  /* 0x000000410000780c */ /* 0x000fe20001f61670 */
        /* <DEDUP_REMOVED lines=36> */
[----:B------:R-:W-:Y:S01]  /*16f0*/  ISETP.LT.OR P4, PT, R0, 0x1, P6 ;  /* 0x000000010000780c */ /* 0x000fe20003781670 */
[----:B------:R-:W-:Y:S01]  /*1700*/  IMAD R22, R132, c[0x0][0x23c], R22 ;  /* 0x00008f0084167a24 */ /* 0x000fe200078e0216 */
[----:B------:R-:W-:Y:S01]  /*1710*/  ISETP.LT.OR P3, PT, R0, 0x41, P3 ;  /* 0x000000410000780c */ /* 0x000fe20001f61670 */
[----:B------:R-:W-:Y:S01]  /*1720*/  IMAD.WIDE.U32 R18, R132, c[0x0][0x238], R28 ;  /* 0x00008e0084127a25 */ /* 0x000fe200078e001c */
[----:B------:R-:W-:-:S05]  /*1730*/  ISETP.LT.OR P6, PT, R0, 0x41, P6 ;  /* 0x000000410000780c */ /* 0x000fca00037c1670 */
        /* <DEDUP_REMOVED lines=210> */
[----:B------:R-:W-:-:S05]  /*2460*/  @!P3 IMAD.SHL.U32 R0, R133, 0x10, RZ ;  /* 0x000000108500b824 */ /* 0x000fca00078e00ff */
[----:B------:R1:W-:Y:S04]  /*2470*/  @!P3 LDGSTS.E.BYPASS.LTC128B.128 [R0+0xf280], [R42.64] ;  /* 0x0f2800002a00bfae */ /* 0x0003e8000b901d4c */
[----:B------:R-:W0:Y:S04]  /*2480*/  LDGDEPBAR ;  /* 0x00000000000079af */ /* 0x000e280000000000 */
[----:B------:R-:W0:Y:S01]  /*2490*/  LDGDEPBAR ;  /* 0x00000000000079af */ /* 0x000e220000000000 */
[----:B-1----:R-:W-:Y:S01]  /*24a0*/  IMAD.IADD R0, R135, 0x1, R17 ;  /* 0x0000000187007824 */ /* 0x002fe200078e0211 */
[----:B------:R-:W-:-:S04]  /*24b0*/  CS2R R42, SRZ ;  /* 0x00000000002a7805 */ /* 0x000fc8000001ff00 */
[----:B------:R1:W-:Y:S03]  /*24c0*/  STL [R1+0x48], R0 ;  /* 0x0000480001007387 */ /* 0x0003e60000100800 */
.L_x_120:
        /* <DEDUP_REMOVED lines=211> */
.L_x_118:
        /* <DEDUP_REMOVED lines=522> */
.L_x_119:
        /* <DEDUP_REMOVED lines=241> */
.L_x_117:
[----:B------:R-:W-:Y:S05]  /*61b0*/  @P1 EXIT ;  /* 0x000000000000194d */ /* 0x000fea0003800000 */
[----:B------:R-:W2:Y:S01]  /*61c0*/  LDL.LU R9, [R1+0x4c] ;  /* 0x00004c0001097983 */ /* 0x000ea20000300800 */
[----:B------:R-:W-:-:S04]  /*61d0*/  ISETP.NE.U32.AND P2, PT, RZ, c[0x0][0x360], PT ;  /* 0x0000d800ff007a0c */ /* 0x000fc80003f45070 */
[----:B------:R-:W-:-:S13]  /*61e0*/  ISETP.NE.AND.EX P2, PT, RZ, c[0x0][0x364], PT, P2 ;  /* 0x0000d900ff007a0c */ /* 0x000fda0003f45320 */
[----:B-1----:R-:W-:-:S04]  /*61f0*/  @P2 IMAD.MOV.U32 R2, RZ, RZ, 0x4 ;  /* 0x00000004ff022424 */ /* 0x002fc800078e00ff */
[----:B--2---:R-:W-:-:S05]  /*6200*/  @P2 IMAD.WIDE R2, R9, R2, c[0x0][0x360] ;  /* 0x0000d80009022625 */ /* 0x004fca00078e0202 */
[----:B------:R1:W2:Y:S01]  /*6210*/  @P2 LDG.E R0, [R2.64] ;  /* 0x0000000c02002981 */ /* 0x0002a2000c1e1900 */
[----:B------:R-:W3:Y:S01]  /*6220*/  S2UR UR5, SR_CTAID.X ;  /* 0x00000000000579c3 */ /* 0x000ee20000002500 */
[----:B------:R-:W-:Y:S02]  /*6230*/  MOV R4, 0x1 ;  /* 0x0000000100047802 */ /* 0x000fe40000000f00 */
[----:B------:R-:W4:Y:S04]  /*6240*/  S2R R5, SR_TID.X ;  /* 0x0000000000057919 */ /* 0x000f280000002100 */
[----:B------:R-:W-:Y:S01]  /*6250*/  BAR.SYNC.DEFER_BLOCKING 0x1, 0x100 ;  /* 0x0044000000007b1d */ /* 0x000fe20000010000 */
[----:B------:R-:W-:-:S05]  /*6260*/  ISETP.NE.AND P0, PT, R4, c[0x0][0x338], PT ;  /* 0x0000ce0004007a0c */ /* 0x000fca0003f05270 */
[----:B-1----:R-:W1:Y:S01]  /*6270*/  S2R R3, SR_CTAID.Y ;  /* 0x0000000000037919 */ /* 0x002e620000002600 */
[----:B---3--:R-:W-:Y:S01]  /*6280*/  UIMAD UR5, UR5, 0x3000, URZ ;  /* 0x00003000050578a4 */ /* 0x008fe2000f8e023f */
[----:B----4-:R-:W-:-:S03]  /*6290*/  SHF.R.S32.HI R6, RZ, 0x1f, R5 ;  /* 0x0000001fff067819 */ /* 0x010fc60000011405 */
[----:B------:R-:W-:-:S03]  /*62a0*/  USHF.R.S32.HI UR4, URZ, 0x1f, UR5 ;  /* 0x0000001f3f047899 */ /* 0x000fc60008011405 */
[----:B-1----:R-:W-:-:S04]  /*62b0*/  @P0 IMAD.HI.U32 R4, R3, c[0x0][0x33c], RZ ;  /* 0x0000cf0003040a27 */ /* 0x002fc800078e00ff */
[----:B--2---:R-:W-:-:S05]  /*62c0*/  @P2 IMAD R0, R9, 0x80, R0 ;  /* 0x0000008009002824 */ /* 0x004fca00078e0200 */
[----:B------:R-:W-:-:S04]  /*62d0*/  @P2 SHF.R.S32.HI R2, RZ, 0x1f, R0 ;  /* 0x0000001fff022819 */ /* 0x000fc80000011400 */
[----:B------:R-:W-:Y:S01]  /*62e0*/  @P2 LEA.HI R2, R2, R0, RZ, 0x7 ;  /* 0x0000000002022211 */ /* 0x000fe200078f38ff */
[----:B------:R-:W-:Y:S01]  /*62f0*/  IMAD.MOV.U32 R0, RZ, RZ, R3 ;  /* 0x000000ffff007224 */ /* 0x000fe200078e0003 */
[----:B------:R-:W-:Y:S02]  /*6300*/  @P0 SHF.R.U32.HI R0, RZ, c[0x0][0x340], R4 ;  /* 0x0000d000ff000a19 */ /* 0x000fe40000011604 */
[----:B------:R-:W-:Y:S02]  /*6310*/  @P2 SHF.R.S32.HI R2, RZ, 0x7, R2 ;  /* 0x00000007ff022819 */ /* 0x000fe40000011402 */
[----:B------:R-:W-:-:S03]  /*6320*/  SHF.R.S32.HI R4, RZ, 0x1f, R0 ;  /* 0x0000001fff047819 */ /* 0x000fc60000011400 */
[----:B------:R-:W-:-:S05]  /*6330*/  @P2 IMAD R2, R2, 0x3000, RZ ;  /* 0x0000300002022824 */ /* 0x000fca00078e02ff */
[----:B------:R-:W-:Y:S02]  /*6340*/  @P2 SHF.R.S32.HI R3, RZ, 0x1f, R2 ;  /* 0x0000001fff032819 */ /* 0x000fe40000011402 */
[----:B------:R-:W-:-:S06]  /*6350*/  @!P2 CS2R R2, SRZ ;  /* 0x000000000002a805 */ /* 0x000fcc000001ff00 */
[----:B------:R-:W-:Y:S01]  /*6360*/  IADD3 R2, P1, P0, R2, UR5, R5 ;  /* 0x0000000502027c10 */ /* 0x000fe2000f83e005 */
[C---:B------:R-:W-:Y:S02]  /*6370*/  IMAD R5, R4.reuse, c[0x0][0x328], RZ ;  /* 0x0000ca0004057a24 */ /* 0x040fe400078e02ff */
[----:B------:R-:W-:Y:S01]  /*6380*/  IMAD R4, R4, c[0x0][0x300], RZ ;  /* 0x0000c00004047a24 */ /* 0x000fe200078e02ff */
[----:B------:R-:W-:Y:S01]  /*6390*/  IADD3.X R3, R3, UR4, R6, P1, P0 ;  /* 0x0000000403037c10 */ /* 0x000fe20008fe0406 */
[C---:B------:R-:W-:Y:S01]  /*63a0*/  IMAD R7, R0.reuse, c[0x0][0x32c], R5 ;  /* 0x0000cb0000077a24 */ /* 0x040fe200078e0205 */
[----:B------:R-:W-:Y:S01]  /*63b0*/  SHF.R.S32.HI R6, RZ, 0x1f, R9 ;  /* 0x0000001fff067819 */ /* 0x000fe20000011409 */
[C---:B------:R-:W-:Y:S02]  /*63c0*/  IMAD R8, R0.reuse, c[0x0][0x304], R4 ;  /* 0x0000c10000087a24 */ /* 0x040fe400078e0204 */
[----:B------:R-:W-:-:S04]  /*63d0*/  IMAD.WIDE.U32 R4, R0, c[0x0][0x328], R2 ;  /* 0x0000ca0000047a25 */ /* 0x000fc800078e0002 */
[----:B------:R-:W-:Y:S01]  /*63e0*/  IMAD.WIDE.U32 R2, R0, c[0x0][0x300], R2 ;  /* 0x0000c00000027a25 */ /* 0x000fe200078e0002 */
[----:B------:R-:W-:Y:S02]  /*63f0*/  SEL R0, R6, RZ, !P2 ;  /* 0x000000ff06007207 */ /* 0x000fe40005000000 */
[----:B------:R-:W-:Y:S01]  /*6400*/  SEL R6, R9, RZ, !P2 ;  /* 0x000000ff09067207 */ /* 0x000fe20005000000 */
[----:B------:R-:W-:Y:S01]  /*6410*/  IMAD.IADD R5, R5, 0x1, R7 ;  /* 0x0000000105057824 */ /* 0x000fe200078e0207 */
[----:B------:R-:W-:Y:S01]  /*6420*/  IADD3 R3, R3, R8, RZ ;  /* 0x0000000803037210 */ /* 0x000fe20007ffe0ff */
[C---:B------:R-:W-:Y:S02]  /*6430*/  IMAD R10, R0.reuse, c[0x0][0x330], RZ ;  /* 0x0000cc00000a7a24 */ /* 0x040fe400078e02ff */
[----:B------:R-:W-:Y:S02]  /*6440*/  IMAD R0, R0, c[0x0][0x308], RZ ;  /* 0x0000c20000007a24 */ /* 0x000fe400078e02ff */
[----:B------:R-:W-:-:S02]  /*6450*/  IMAD R10, R6, c[0x0][0x334], R10 ;  /* 0x0000cd00060a7a24 */ /* 0x000fc400078e020a */
[----:B------:R-:W-:-:S04]  /*6460*/  IMAD.WIDE.U32 R8, R6, c[0x0][0x330], R4 ;  /* 0x0000cc0006087a25 */ /* 0x000fc800078e0004 */
[----:B------:R-:W-:Y:S01]  /*6470*/  IMAD R0, R6, c[0x0][0x30c], R0 ;  /* 0x0000c30006007a24 */ /* 0x000fe200078e0200 */
[----:B------:R-:W-:Y:S01]  /*6480*/  LEA R4, P1, R8, c[0x0][0x310], 0x2 ;  /* 0x0000c40008047a11 */ /* 0x000fe200078210ff */
[----:B------:R-:W-:-:S04]  /*6490*/  IMAD.WIDE.U32 R6, R6, c[0x0][0x308], R2 ;  /* 0x0000c20006067a25 */ /* 0x000fc800078e0002 */
[----:B------:R-:W-:Y:S01]  /*64a0*/  IMAD.IADD R3, R9, 0x1, R10 ;  /* 0x0000000109037824 */ /* 0x000fe200078e020a */
[----:B------:R-:W-:Y:S02]  /*64b0*/  IADD3 R0, R7, R0, RZ ;  /* 0x0000000007007210 */ /* 0x000fe40007ffe0ff */
[----:B------:R-:W-:Y:S02]  /*64c0*/  LEA R2, P0, R6, c[0x0][0x2e8], 0x2 ;  /* 0x0000ba0006027a11 */ /* 0x000fe400078010ff */
[----:B------:R-:W-:Y:S02]  /*64d0*/  LEA.HI.X R5, R8, c[0x0][0x314], R3, 0x2, P1 ;  /* 0x0000c50008057a11 */ /* 0x000fe400008f1403 */
[----:B------:R-:W-:-:S03]  /*64e0*/  LEA.HI.X R3, R6, c[0x0][0x2ec], R0, 0x2, P0 ;  /* 0x0000bb0006037a11 */ /* 0x000fc600000f1400 */
        /* <DEDUP_REMOVED lines=97> */
.L_x_121:
        /* <DEDUP_REMOVED lines=16> */
.L_x_1388:


//--------------------- .text._ZN7cutlass13device_kernelIN5flash19enable_sm80_to_sm89INS1_16FlashAttnBwdSm80INS1_25CollectiveMainloopBwdSm80ILi2ELi1EN4cute5tupleIJNS5_1CILi64EEENS7_ILi128EEENS7_ILi96EEEEEENS_10bfloat16_tEfNS_4arch4Sm80ELb0ELb0ELb1ELb1ELb1ELb0ELb0ELb0ELi2ELi2ELi4ELi2ELb1EEENS1_24CollectiveEpilogueBwdGQAISB_fSE_Li256ELb1ELb1EEENS1_19SingleTileSchedulerILb1ELb0ELb0ELi128EEEEEEEEEvNT_6ParamsE --------------------------
	.section	.text._ZN7cutlass13device_kernelIN5flash19enable_sm80_to_sm89INS1_16FlashAttnBwdSm80INS1_25CollectiveMainloopBwdSm80ILi2ELi1EN4cute5tupleIJNS5_1CILi64EEENS7_ILi128EEENS7_ILi96EEEEEENS_10bfloat16_tEfNS_4arch4Sm80ELb0ELb0ELb1ELb1ELb1ELb0ELb0ELb0ELi2ELi2ELi4ELi2ELb1EEENS1_24CollectiveEpilogueBwdGQAISB_fSE_Li256ELb1ELb1EEENS1_19SingleTileSchedulerILb1ELb0ELb0ELi128EEEEEEEEEvNT_6ParamsE,"ax",@progbits
	.sectioninfo	@"SHI_REGISTERS=255"
	.align	128
.text._ZN7cutlass13device_kernelIN5flash19enable_sm80_to_sm89INS1_16FlashAttnBwdSm80INS1_25CollectiveMainloopBwdSm80ILi2ELi1EN4cute5tupleIJNS5_1CILi64EEENS7_ILi128EEENS7_ILi96EEEEEENS_10bfloat16_tEfNS_4arch4Sm80ELb0ELb0ELb1ELb1ELb1ELb0ELb0ELb0ELi2ELi2ELi4ELi2ELb1EEENS1_24CollectiveEpilogueBwdGQAISB_fSE_Li256ELb1ELb1EEENS1_19SingleTileSchedulerILb1ELb0ELb0ELi128EEEEEEEEEvNT_6ParamsE:
        .type           _ZN7cutlass13device_kernelIN5flash19enable_sm80_to_sm89INS1_16FlashAttnBwdSm80INS1_25CollectiveMainloopBwdSm80ILi2ELi1EN4cute5tupleIJNS5_1CILi64EEENS7_ILi128EEENS7_ILi96EEEEEENS_10bfloat16_tEfNS_4arch4Sm80ELb0ELb0ELb1ELb1ELb1ELb0ELb0ELb0ELi2ELi2ELi4ELi2ELb1EEENS1_24CollectiveEpilogueBwdGQAISB_fSE_Li256ELb1ELb1EEENS1_19SingleTileSchedulerILb1ELb0ELb0ELi128EEEEEEEEEvNT_6ParamsE,@function
        .size           _ZN7cutlass13device_kernelIN5flash19enable_sm80_to_sm89INS1_16FlashAttnBwdSm80INS1_25CollectiveMainloopBwdSm80ILi2ELi1EN4cute5tupleIJNS5_1CILi64EEENS7_ILi128EEENS7_ILi96EEEEEENS_10bfloat16_tEfNS_4arch4Sm80ELb0ELb0ELb1ELb1ELb1ELb0ELb0ELb0ELi2ELi2ELi4ELi2ELb1EEENS1_24CollectiveEpilogueBwdGQAISB_fSE_Li256ELb1ELb1EEENS1_19SingleTileSchedulerILb1ELb0ELb0ELi128EEEEEEEEEvNT_6ParamsE,(.L_x_1389 - _ZN7cutlass13device_kernelIN5flash19enable_sm80_to_sm89INS1_16FlashAttnBwdSm80INS1_25CollectiveMainloopBwdSm80ILi2ELi1EN4cute5tupleIJNS5_1CILi64EEENS7_ILi128EEENS7_ILi96EEEEEENS_10bfloat16_tEfNS_4arch4Sm80ELb0ELb0ELb1ELb1ELb1ELb0ELb0ELb0ELi2ELi2ELi4ELi2ELb1EEENS1_24CollectiveEpilogueBwdGQAISB_fSE_Li256ELb1ELb1EEENS1_19SingleTileSchedulerILb1ELb0ELb0ELi128EEEEEEEEEvNT_6ParamsE)
        .other          _ZN7cutlass13device_kernelIN5flash19enable_sm80_to_sm89INS1_16FlashAttnBwdSm80INS1_25CollectiveMainloopBwdSm80ILi2ELi1EN4cute5tupleIJNS5_1CILi64EEENS7_ILi128EEENS7_ILi96EEEEEENS_10bfloat16_tEfNS_4arch4Sm80ELb0ELb0ELb1ELb1ELb1ELb0ELb0ELb0ELi2ELi2ELi4ELi2ELb1EEENS1_24CollectiveEpilogueBwdGQAISB_fSE_Li256ELb1ELb1EEENS1_19SingleTileSchedulerILb1ELb0ELb0ELi128EEEEEEEEEvNT_6ParamsE,@"STO_CUDA_ENTRY STV_DEFAULT"
_ZN7cutlass13device_kernelIN5flash19enable_sm80_to_sm89INS1_16FlashAttnBwdSm80INS1_25CollectiveMainloopBwdSm80ILi2ELi1EN4cute5tupleIJNS5_1CILi64EEENS7_ILi128EEENS7_ILi96EEEEEENS_10bfloat16_tEfNS_4arch4Sm80ELb0ELb0ELb1ELb1ELb1ELb0ELb0ELb0ELi2ELi2ELi4ELi2ELb1EEENS1_24CollectiveEpilogueBwdGQAISB_fSE_Li256ELb1ELb1EEENS1_19SingleTileSchedulerILb1ELb0ELb0ELi128EEEEEEEEEvNT_6ParamsE:
        /* <DEDUP_REMOVED lines=18> */
.L_x_123:
        /* <DEDUP_REMOVED lines=8> */
.L_x_125:
[----:B------:R-:W-:Y:S02]  /*01a0*/  MOV R0, c[0x0][0x3ac] ;  /* 0x0000eb0000007a02 */ /* 0x000fe40000000f00 */
.L_x_124:
[----:B-1----:R-:W-:-:S05]  /*01b0*/  IMAD.SHL.U32 R2, R18, 0x80, RZ ;  /* 0x0000008012027824 */ /* 0x002fca00078e00ff */
[----:B-----5:R-:W-:-:S04]  /*01c0*/  ISETP.GE.AND P0, PT, R2, R0, PT ;  /* 0x000000000200720c */ /* 0x020fc80003f06270 */
[----:B------:R-:W-:-:S05]  /*01d0*/  SEL R0, R5, 0xffffffff, !P0 ;  /* 0xffffffff05007807 */ /* 0x000fca0004000000 */
[----:B------:R1:W-:Y:S01]  /*01e0*/  STL [R1+0x4c], R0 ;  /* 0x00004c0001007387 */ /* 0x0003e20000100800 */
[----:B------:R-:W-:Y:S05]  /*01f0*/  BRA `(.L_x_126) ;  /* 0x0000012000007947 */ /* 0x000fea0003800000 */
.L_x_122:
[----:B---34-:R-:W-:-:S04]  /*0200*/  ISETP.NE.U32.AND P0, PT, RZ, c[0x0][0x3c8], PT ;  /* 0x0000f200ff007a0c */ /* 0x018fc80003f05070 */
[----:B------:R-:W-:-:S13]  /*0210*/  ISETP.NE.AND.EX P0, PT, RZ, c[0x0][0x3cc], PT, P0 ;  /* 0x0000f300ff007a0c */ /* 0x000fda0003f05300 */
[----:B------:R-:W-:Y:S05]  /*0220*/  @!P0 BRA `(.L_x_127) ;  /* 0x0000002000008947 */ /* 0x000fea0003800000 */
[----:B------:R1:W5:Y:S01]  /*0230*/  LDG.E R0, [R2.64] ;  /* 0x0000000c02007981 */ /* 0x000362000c1e1900 */
[----:B------:R-:W-:Y:S05]  /*0240*/  BRA `(.L_x_128) ;  /* 0x0000009000007947 */ /* 0x000fea0003800000 */
.L_x_127:
        /* <DEDUP_REMOVED lines=8> */
.L_x_129:
[----:B------:R-:W-:Y:S02]  /*02d0*/  MOV R0, c[0x0][0x3ac] ;  /* 0x0000eb0000007a02 */ /* 0x000fe40000000f00 */
.L_x_128:
[----:B-1----:R-:W-:-:S05]  /*02e0*/  IMAD.SHL.U32 R2, R18, 0x80, RZ ;  /* 0x0000008012027824 */ /* 0x002fca00078e00ff */
[----:B-----5:R-:W-:-:S04]  /*02f0*/  ISETP.GE.AND P0, PT, R2, R0, PT ;  /* 0x000000000200720c */ /* 0x020fc80003f06270 */
[----:B------:R-:W-:-:S05]  /*0300*/  SEL R0, R5, 0xffffffff, !P0 ;  /* 0xffffffff05007807 */ /* 0x000fca0004000000 */
[----:B------:R1:W-:Y:S04]  /*0310*/  STL [R1+0x4c], R0 ;  /* 0x00004c0001007387 */ /* 0x0003e80000100800 */
.L_x_126:
        /* <DEDUP_REMOVED lines=37> */
.L_x_130:
[----:B------:R-:W-:-:S04]  /*0570*/  ISETP.NE.U32.AND P0, PT, RZ, c[0x0][0x2e0], PT ;  /* 0x0000b800ff007a0c */ /* 0x000fc80003f05070 */
[----:B------:R-:W-:-:S13]  /*0580*/  ISETP.NE.AND.EX P0, PT, RZ, c[0x0][0x2e4], PT, P0 ;  /* 0x0000b900ff007a0c */ /* 0x000fda0003f05300 */
[----:B------:R-:W-:Y:S05]  /*0590*/  @!P0 BRA `(.L_x_131) ;  /* 0x0000003000008947 */ /* 0x000fea0003800000 */
[----:B------:R-:W-:-:S05]  /*05a0*/  IMAD.WIDE R2, R21, R13, c[0x0][0x2e0] ;  /* 0x0000b80015027625 */ /* 0x000fca00078e020d */
[----:B------:R1:W5:Y:S01]  /*05b0*/  LDG.E R17, [R2.64] ;  /* 0x0000000c02117981 */ /* 0x000362000c1e1900 */
[----:B------:R-:W-:Y:S05]  /*05c0*/  BRA `(.L_x_132) ;  /* 0x0000004000007947 */ /* 0x000fea0003800000 */
.L_x_131:
[----:B------:R-:W-:Y:S05]  /*05d0*/  @!P3 BRA `(.L_x_132) ;  /* 0x000000300000b947 */ /* 0x000fea0003800000 */
[----:B------:R1:W2:Y:S04]  /*05e0*/  LDG.E R0, [R2.64] ;  /* 0x0000000c02007981 */ /* 0x0002a8000c1e1900 */
[----:B-1----:R-:W2:Y:S02]  /*05f0*/  LDG.E R2, [R2.64+0x4] ;  /* 0x0000040c02027981 */ /* 0x002ea4000c1e1900 */
[----:B--2---:R-:W-:Y:S02]  /*0600*/  IADD3 R17, -R0, R2, RZ ;  /* 0x0000000200117210 */ /* 0x004fe40007ffe1ff */
.L_x_132:
        /* <DEDUP_REMOVED lines=492> */
.L_x_136:
        /* <DEDUP_REMOVED lines=211> */
.L_x_134:
        /* <DEDUP_REMOVED lines=522> */
.L_x_135:
        /* <DEDUP_REMOVED lines=241> */
.L_x_133:
[----:B------:R-:W-:Y:S05]  /*61b0*/  @P1 EXIT ;  /* 0x000000000000194d */ /* 0x000fea0003800000 */
[----:B------:R-:W2:Y:S01]  /*61c0*/  LDL.LU R8, [R1+0x4c] ;  /* 0x00004c0001087983 */ /* 0x000ea20000300800 */
[----:B------:R-:W-:-:S04]  /*61d0*/  ISETP.NE.U32.AND P1, PT, RZ, c[0x0][0x360], PT ;  /* 0x0000d800ff007a0c */ /* 0x000fc80003f25070 */
[----:B------:R-:W-:-:S13]  /*61e0*/  ISETP.NE.AND.EX P1, PT, RZ, c[0x0][0x364], PT, P1 ;  /* 0x0000d900ff007a0c */ /* 0x000fda0003f25310 */
[----:B-1----:R-:W-:Y:S01]  /*61f0*/  @P1 IMAD.MOV.U32 R2, RZ, RZ, 0x4 ;  /* 0x00000004ff021424 */ /* 0x002fe200078e00ff */
[----:B------:R-:W1:Y:S01]  /*6200*/  S2UR UR6, SR_CTAID.X ;  /* 0x00000000000679c3 */ /* 0x000e620000002500 */
[----:B------:R-:W3:Y:S02]  /*6210*/  S2R R5, SR_CTAID.Y ;  /* 0x0000000000057919 */ /* 0x000ee40000002600 */
[----:B--2---:R-:W-:-:S06]  /*6220*/  @P1 IMAD.WIDE R2, R8, R2, c[0x0][0x360] ;  /* 0x0000d80008021625 */ /* 0x004fcc00078e0202 */
[----:B------:R2:W4:Y:S01]  /*6230*/  @P1 LDG.E R2, [R2.64] ;  /* 0x0000000c02021981 */ /* 0x000522000c1e1900 */
[----:B------:R-:W-:Y:S01]  /*6240*/  IMAD.MOV.U32 R0, RZ, RZ, 0x1 ;  /* 0x00000001ff007424 */ /* 0x000fe200078e00ff */
[----:B------:R-:W-:Y:S01]  /*6250*/  ULDC UR5, c[0x0][0x358] ;  /* 0x0000d60000057ab9 */ /* 0x000fe20000000800 */
[----:B---3--:R-:W-:Y:S01]  /*6260*/  IMAD.MOV.U32 R7, RZ, RZ, R5 ;  /* 0x000000ffff077224 */ /* 0x008fe200078e0005 */
[----:B------:R-:W3:Y:S01]  /*6270*/  S2R R4, SR_TID.X ;  /* 0x0000000000047919 */ /* 0x000ee20000002100 */
[----:B-1----:R-:W-:-:S03]  /*6280*/  UIMAD UR5, UR6, UR5, URZ ;  /* 0x00000005060572a4 */ /* 0x002fc6000f8e023f */
[----:B------:R-:W-:Y:S01]  /*6290*/  BAR.SYNC.DEFER_BLOCKING 0x1, 0x100 ;  /* 0x0044000000007b1d */ /* 0x000fe20000010000 */
[----:B------:R-:W-:Y:S01]  /*62a0*/  ISETP.NE.AND P0, PT, R0, c[0x0][0x338], PT ;  /* 0x0000ce0000007a0c */ /* 0x000fe20003f05270 */
[C---:B------:R-:W-:Y:S01]  /*62b0*/  IMAD R0, R8.reuse, c[0x0][0x2f4], RZ ;  /* 0x0000bd0008007a24 */ /* 0x040fe200078e02ff */
[----:B------:R-:W-:Y:S02]  /*62c0*/  SHF.R.S32.HI R16, RZ, 0x1f, R8 ;  /* 0x0000001fff107819 */ /* 0x000fe40000011408 */
[----:B------:R-:W-:Y:S01]  /*62d0*/  SEL R12, R8, RZ, !P1 ;  /* 0x000000ff080c7207 */ /* 0x000fe20004800000 */
[----:B------:R-:W-:Y:S01]  /*62e0*/  ULDC UR4, c[0x0][0x2f4] ;  /* 0x0000bd0000047ab9 */ /* 0x000fe20000000800 */
[----:B------:R-:W-:Y:S01]  /*62f0*/  SHF.R.S32.HI R15, RZ, 0x1f, R0 ;  /* 0x0000001fff0f7819 */ /* 0x000fe20000011400 */
[----:B------:R-:W-:Y:S01]  /*6300*/  UIMAD UR5, UR5, UR4, URZ ;  /* 0x00000004050572a4 */ /* 0x000fe2000f8e023f */
[----:B------:R-:W-:Y:S01]  /*6310*/  BSSY B0, `(.L_x_137) ;  /* 0x000001c000007945 */ /* 0x000fe20003800000 */
[----:B------:R-:W-:-:S02]  /*6320*/  SEL R16, R16, RZ, !P1 ;  /* 0x000000ff10107207 */ /* 0x000fc40004800000 */
[----:B------:R-:W-:Y:S02]  /*6330*/  USHF.R.S32.HI UR4, URZ, 0x1f, UR5 ;  /* 0x0000001f3f047899 */ /* 0x000fe40008011405 */
[----:B--2---:R-:W-:-:S05]  /*6340*/  @P0 IMAD.HI.U32 R3, R5, c[0x0][0x33c], RZ ;  /* 0x0000cf0005030a27 */ /* 0x004fca00078e00ff */
[----:B------:R-:W-:-:S04]  /*6350*/  @P0 SHF.R.U32.HI R7, RZ, c[0x0][0x340], R3 ;  /* 0x0000d000ff070a19 */ /* 0x000fc80000011603 */
[--C-:B------:R-:W-:Y:S01]  /*6360*/  IADD3 R0, P2, P0, R0, UR5, R7.reuse ;  /* 0x0000000500007c10 */ /* 0x100fe2000f85e007 */
[--C-:B------:R-:W-:Y:S01]  /*6370*/  IMAD.MOV R6, RZ, RZ, -R7.reuse ;  /* 0x000000ffff067224 */ /* 0x100fe200078e0a07 */
[----:B------:R-:W-:-:S03]  /*6380*/  SHF.R.S32.HI R13, RZ, 0x1f, R7 ;  /* 0x0000001fff0d7819 */ /* 0x000fc60000011407 */
[----:B------:R-:W-:Y:S01]  /*6390*/  IMAD.SHL.U32 R14, R0, 0x4, RZ ;  /* 0x00000004000e7824 */ /* 0x000fe200078e00ff */
[----:B------:R-:W-:Y:S01]  /*63a0*/  IADD3.X R15, R15, UR4, R13, P2, P0 ;  /* 0x000000040f0f7c10 */ /* 0x000fe200097e040d */
[----:B------:R-:W-:Y:S01]  /*63b0*/  IMAD R6, R6, c[0x0][0x338], R5 ;  /* 0x0000ce0006067a24 */ /* 0x000fe200078e0205 */
[----:B---3--:R-:W-:Y:S02]  /*63c0*/  ISETP.NE.AND P2, PT, R4, RZ, PT ;  /* 0x000000ff0400720c */ /* 0x008fe40003f45270 */
[----:B------:R-:W-:Y:S02]  /*63d0*/  SHF.L.U64.HI R15, R0, 0x2, R15 ;  /* 0x00000002000f7819 */ /* 0x000fe4000001020f */
[----:B------:R-:W-:-:S04]  /*63e0*/  IADD3 R4, P0, R14, c[0x0][0x350], RZ ;  /* 0x0000d4000e047a10 */ /* 0x000fc80007f1e0ff */
[----:B------:R-:W-:Y:S01]  /*63f0*/  IADD3.X R5, R15, c[0x0][0x354], RZ, P0, !PT ;  /* 0x0000d5000f057a10 */ /* 0x000fe200007fe4ff */
[----:B----4-:R-:W-:-:S05]  /*6400*/  @P1 IMAD R2, R8, 0x80, R2 ;  /* 0x0000008008021824 */ /* 0x010fca00078e0202 */
[----:B------:R-:W-:-:S04]  /*6410*/  @P1 SHF.R.S32.HI R3, RZ, 0x1f, R2 ;  /* 0x0000001fff031819 */ /* 0x000fc80000011402 */
[----:B------:R-:W-:-:S04]  /*6420*/  @P1 LEA.HI R2, R3, R2, RZ, 0x7 ;  /* 0x0000000203021211 */ /* 0x000fc800078f38ff */
[----:B------:R-:W-:-:S05]  /*6430*/  @P1 SHF.R.S32.HI R2, RZ, 0x7, R2 ;  /* 0x00000007ff021819 */ /* 0x000fca0000011402 */
[----:B------:R-:W-:-:S05]  /*6440*/  @P1 IMAD R2, R2, 0x3000, RZ ;  /* 0x0000300002021824 */ /* 0x000fca00078e02ff */
[----:B------:R-:W-:Y:S02]  /*6450*/  @P1 SHF.R.S32.HI R3, RZ, 0x1f, R2 ;  /* 0x0000001fff031819 */ /* 0x000fe40000011402 */
[----:B------:R-:W-:Y:S01]  /*6460*/  @!P1 CS2R R2, SRZ ;  /* 0x0000000000029805 */ /* 0x000fe2000001ff00 */
[----:B------:R-:W-:Y:S05]  /*6470*/  @P2 BRA `(.L_x_138) ;  /* 0x0000005000002947 */ /* 0x000fea0003800000 */
.L_x_139:
[----:B------:R-:W2:Y:S01]  /*6480*/  LDG.E.STRONG.GPU R0, [R4.64] ;  /* 0x0000000c04007981 */ /* 0x000ea2000c1ef900 */
[----:B------:R-:W-:Y:S01]  /*6490*/  YIELD ;  /* 0x0000000000007946 */ /* 0x000fe20003800000 */
[----:B--2---:R-:W-:Y:S01]  /*64a0*/  ISETP.NE.AND P0, PT, R0, R6, PT ;  /* 0x000000060000720c */ /* 0x004fe20003f05270 */
[----:B------:R-:W-:-:S12]  /*64b0*/  CCTL.IVALL ;  /* 0x00000000ff00798f */ /* 0x000fd80002000000 */
[----:B------:R-:W-:Y:S05]  /*64c0*/  @P0 BRA `(.L_x_139) ;  /* 0xffffffb000000947 */ /* 0x000fea000383ffff */
.L_x_138:
[----:B------:R-:W-:Y:S05]  /*64d0*/  BSYNC B0 ;  /* 0x0000000000007941 */ /* 0x000fea0003800000 */
.L_x_137:
[----:B-----5:R-:W-:Y:S01]  /*64e0*/  MOV R17, 0xffffffff ;  /* 0xffffffff00117802 */ /* 0x020fe20000000f00 */
[----:B------:R-:W-:Y:S05]  /*64f0*/  BRA.CONV ~URZ, `(.L_x_140) ;  /* 0x000000237f007947 */ /* 0x000fea000b800000 */
[----:B------:R-:W-:Y:S02]  /*6500*/  MOV R8, 0x6520 ;  /* 0x0000652000087802 */ /* 0x000fe40000000f00 */
[----:B------:R-:W-:Y:S05]  /*6510*/  CALL.REL.NOINC `($__internal_1_$__cuda_sm70_warpsync) ;  /* 0x00000aa000007944 */ /* 0x000fea0003c00000 */
.L_x_140:
[----:B------:R-:W1:Y:S01]  /*6520*/  S2R R0, SR_TID.X ;  /* 0x0000000000007919 */ /* 0x000e620000002100 */
[----:B------:R-:W-:Y:S01]  /*6530*/  UIMAD UR5, UR6, 0x3000, URZ ;  /* 0x00003000060578a4 */ /* 0x000fe2000f8e023f */
[----:B------:R-:W-:-:S06]  /*6540*/  NOP ;  /* 0x0000000000007918 */ /* 0x000fcc0000000000 */
[----:B------:R-:W-:Y:S01]  /*6550*/  USHF.R.S32.HI UR4, URZ, 0x1f, UR5 ;  /* 0x0000001f3f047899 */ /* 0x000fe20008011405 */
[--C-:B-1----:R-:W-:Y:S02]  /*6560*/  SHF.R.S32.HI R8, RZ, 0x1f, R0.reuse ;  /* 0x0000001fff087819 */ /* 0x102fe40000011400 */
[----:B------:R-:W-:Y:S01]  /*6570*/  IADD3 R10, P1, P0, R2, UR5, R0 ;  /* 0x00000005020a7c10 */ /* 0x000fe2000f83e000 */
[----:B------:R-:W-:-:S03]  /*6580*/  IMAD R0, R13, c[0x0][0x328], RZ ;  /* 0x0000ca000d007a24 */ /* 0x000fc600078e02ff */
[----:B------:R-:W-:Y:S01]  /*6590*/  IADD3.X R11, R3, UR4, R8, P1, P0 ;  /* 0x00000004030b7c10 */ /* 0x000fe20008fe0408 */
[C---:B------:R-:W-:Y:S02]  /*65a0*/  IMAD R0, R7.reuse, c[0x0][0x32c], R0 ;  /* 0x0000cb0007007a24 */ /* 0x040fe400078e0200 */
[----:B------:R-:W-:Y:S02]  /*65b0*/  IMAD R8, R16, c[0x0][0x330], RZ ;  /* 0x0000cc0010087a24 */ /* 0x000fe400078e02ff */
[----:B------:R-:W-:-:S05]  /*65c0*/  IMAD.WIDE.U32 R2, R7, c[0x0][0x328], R10 ;  /* 0x0000ca0007027a25 */ /* 0x000fca00078e000a */
[----:B------:R-:W-:Y:S01]  /*65d0*/  IADD3 R3, R3, R0, RZ ;  /* 0x0000000003037210 */ /* 0x000fe20007ffe0ff */
[----:B------:R-:W-:-:S04]  /*65e0*/  IMAD R0, R12, c[0x0][0x334], R8 ;  /* 0x0000cd000c007a24 */ /* 0x000fc800078e0208 */
[----:B------:R-:W-:-:S05]  /*65f0*/  IMAD.WIDE.U32 R8, R12, c[0x0][0x330], R2 ;  /* 0x0000cc000c087a25 */ /* 0x000fca00078e0002 */
[----:B------:R-:W-:Y:S02]  /*6600*/  IADD3 R0, R9, R0, RZ ;  /* 0x0000000009007210 */ /* 0x000fe40007ffe0ff */
        /* <DEDUP_REMOVED lines=51> */
[----:B------:R-:W-:Y:S02]  /*6940*/  MOV R8, 0x6960 ;  /* 0x0000696000087802 */ /* 0x000fe40000000f00 */
[----:B-1----:R-:W-:Y:S05]  /*6950*/  CALL.REL.NOINC `($__internal_1_$__cuda_sm70_warpsync) ;  /* 0x0000066000007944 */ /* 0x002fea0003c00000 */
.L_x_141:
        /* <DEDUP_REMOVED lines=12> */
.L_x_143:
[----:B------:R-:W-:Y:S05]  /*6a20*/  BSYNC B0 ;  /* 0x0000000000007941 */ /* 0x000fea0003800000 */
.L_x_142:
[----:B--2---:R-:W-:Y:S01]  /*6a30*/  IADD3 R4, P0, R14, c[0x0][0x348], RZ ;  /* 0x0000d2000e047a10 */ /* 0x004fe20007f1e0ff */
[----:B------:R-:W-:Y:S03]  /*6a40*/  BSSY B0, `(.L_x_144) ;  /* 0x0000008000007945 */ /* 0x000fe60003800000 */
[----:B------:R-:W-:Y:S01]  /*6a50*/  IADD3.X R5, R15, c[0x0][0x34c], RZ, P0, !PT ;  /* 0x0000d3000f057a10 */ /* 0x000fe200007fe4ff */
[----:B------:R-:W-:Y:S05]  /*6a60*/  @P2 BRA `(.L_x_145) ;  /* 0x0000005000002947 */ /* 0x000fea0003800000 */
.L_x_146:
[----:B------:R-:W2:Y:S01]  /*6a70*/  LDG.E.STRONG.GPU R0, [R4.64] ;  /* 0x0000000c04007981 */ /* 0x000ea2000c1ef900 */
[----:B------:R-:W-:Y:S01]  /*6a80*/  YIELD ;  /* 0x0000000000007946 */ /* 0x000fe20003800000 */
[----:B--2---:R-:W-:Y:S01]  /*6a90*/  ISETP.NE.AND P0, PT, R0, R6, PT ;  /* 0x000000060000720c */ /* 0x004fe20003f05270 */
[----:B------:R-:W-:-:S12]  /*6aa0*/  CCTL.IVALL ;  /* 0x00000000ff00798f */ /* 0x000fd80002000000 */
[----:B------:R-:W-:Y:S05]  /*6ab0*/  @P0 BRA `(.L_x_146) ;  /* 0xffffffb000000947 */ /* 0x000fea000383ffff */
.L_x_145:
[----:B------:R-:W-:Y:S05]  /*6ac0*/  BSYNC B0 ;  /* 0x0000000000007941 */ /* 0x000fea0003800000 */
.L_x_144:
[----:B------:R-:W-:Y:S05]  /*6ad0*/  BRA.CONV ~URZ, `(.L_x_147) ;  /* 0x000000237f007947 */ /* 0x000fea000b800000 */
[----:B------:R-:W-:Y:S02]  /*6ae0*/  MOV R8, 0x6b00 ;  /* 0x00006b0000087802 */ /* 0x000fe40000000f00 */
[----:B-1----:R-:W-:Y:S05]  /*6af0*/  CALL.REL.NOINC `($__internal_1_$__cuda_sm70_warpsync) ;  /* 0x000004c000007944 */ /* 0x002fea0003c00000 */
.L_x_147:
[----:B-1----:R-:W-:Y:S01]  /*6b00*/  MOV R2, R10 ;  /* 0x0000000a00027202 */ /* 0x002fe20000000f00 */
[----:B------:R-:W-:Y:S01]  /*6b10*/  IMAD R0, R13, c[0x0][0x300], RZ ;  /* 0x0000c0000d007a24 */ /* 0x000fe200078e02ff */
[----:B------:R-:W-:Y:S01]  /*6b20*/  MOV R3, R11 ;  /* 0x0000000b00037202 */ /* 0x000fe20000000f00 */
[----:B------:R-:W-:Y:S01]  /*6b30*/  IMAD R6, R16, c[0x0][0x308], RZ ;  /* 0x0000c20010067a24 */ /* 0x000fe200078e02ff */
[----:B------:R-:W-:-:S06]  /*6b40*/  NOP ;  /* 0x0000000000007918 */ /* 0x000fcc0000000000 */
[----:B------:R-:W-:-:S04]  /*6b50*/  IMAD.WIDE.U32 R2, R7, c[0x0][0x300], R2 ;  /* 0x0000c00007027a25 */ /* 0x000fc800078e0002 */
[----:B------:R-:W-:-:S05]  /*6b60*/  IMAD R0, R7, c[0x0][0x304], R0 ;  /* 0x0000c10007007a24 */ /* 0x000fca00078e0200 */
        /* <DEDUP_REMOVED lines=57> */
.L_x_148:
        /* <DEDUP_REMOVED lines=12> */
        .weak           $__internal_1_$__cuda_sm70_warpsync
        .type           $__internal_1_$__cuda_sm70_warpsync,@function
        .size           $__internal_1_$__cuda_sm70_warpsync,(.L_x_1389 - $__internal_1_$__cuda_sm70_warpsync)
$__internal_1_$__cuda_sm70_warpsync:
[----:B------:R-:W-:Y:S01]  /*6fc0*/  MOV R9, 0x0 ;  /* 0x0000000000097802 */ /* 0x000fe20000000f00 */
[----:B------:R-:W-:Y:S04]  /*6fd0*/  WARPSYNC R17 ;  /* 0x0000001100007348 */ /* 0x000fe80003800000 */
[----:B------:R-:W-:Y:S05]  /*6fe0*/  RET.REL.NODEC R8 `(_ZN7cutlass13device_kernelIN5flash19enable_sm80_to_sm89INS1_16FlashAttnBwdSm80INS1_25CollectiveMainloopBwdSm80ILi2ELi1EN4cute5tupleIJNS5_1CILi64EEENS7_ILi128EEENS7_ILi96EEEEEENS_10bfloat16_tEfNS_4arch4Sm80ELb0ELb0ELb1ELb1ELb1ELb0ELb0ELb0ELi2ELi2ELi4ELi2ELb1EEENS1_24CollectiveEpilogueBwdGQAISB_fSE_Li256ELb1ELb1EEENS1_19SingleTileSchedulerILb1ELb0ELb0ELi128EEEEEEEEEvNT_6ParamsE) ;  /* 0xffff901008007950 */ /* 0x000fea0003c3ffff */
.L_x_149:
        /* <DEDUP_REMOVED lines=9> */
.L_x_1389:


//--------------------- .text._ZN7cutlass13device_kernelIN5flash19enable_sm80_to_sm89INS1_16FlashAttnBwdSm80INS1_25CollectiveMainloopBwdSm80ILi2ELi1EN4cute5tupleIJNS5_1CILi64EEENS7_ILi128EEENS7_ILi96EEEEEENS_10bfloat16_tEfNS_4arch4Sm80ELb0ELb1ELb1ELb0ELb0ELb0ELb0ELb0ELi2ELi2ELi4ELi2ELb1EEENS1_21CollectiveEpilogueBwdISB_SC_SE_Li256ELb0ELb0ELi2EEENS1_19SingleTileSchedulerILb0ELb0ELb0ELi128EEEEEEEEEvNT_6ParamsE --------------------------
	.section	.text._ZN7cutlass13device_kernelIN5flash19enable_sm80_to_sm89INS1_16FlashAttnBwdSm80INS1_25CollectiveMainloopBwdSm80ILi2ELi1EN4cute5tupleIJNS5_1CILi64EEENS7_ILi128EEENS7_ILi96EEEEEENS_10bfloat16_tEfNS_4arch4Sm80ELb0ELb1ELb1ELb0ELb0ELb0ELb0ELb0ELi2ELi2ELi4ELi2ELb1EEENS1_21CollectiveEpilogueBwdISB_SC_SE_Li256ELb0ELb0ELi2EEENS1_19SingleTileSchedulerILb0ELb0ELb0ELi128EEEEEEEEEvNT_6ParamsE,"ax",@progbits
	.sectioninfo	@"SHI_REGISTERS=255"
	.align	128
.text._ZN7cutlass13device_kernelIN5flash19enable_sm80_to_sm89INS1_16FlashAttnBwdSm80INS1_25CollectiveMainloopBwdSm80ILi2ELi1EN4cute5tupleIJNS5_1CILi64EEENS7_ILi128EEENS7_ILi96EEEEEENS_10bfloat16_tEfNS_4arch4Sm80ELb0ELb1ELb1ELb0ELb0ELb0ELb0ELb0ELi2ELi2ELi4ELi2ELb1EEENS1_21CollectiveEpilogueBwdISB_SC_SE_Li256ELb0ELb0ELi2EEENS1_19SingleTileSchedulerILb0ELb0ELb0ELi128EEEEEEEEEvNT_6ParamsE:
        .type           _ZN7cutlass13device_kernelIN5flash19enable_sm80_to_sm89INS1_16FlashAttnBwdSm80INS1_25CollectiveMainloopBwdSm80ILi2ELi1EN4cute5tupleIJNS5_1CILi64EEENS7_ILi128EEENS7_ILi96EEEEEENS_10bfloat16_tEfNS_4arch4Sm80ELb0ELb1ELb1ELb0ELb0ELb0ELb0ELb0ELi2ELi2ELi4ELi2ELb1EEENS1_21CollectiveEpilogueBwdISB_SC_SE_Li256ELb0ELb0ELi2EEENS1_19SingleTileSchedulerILb0ELb0ELb0ELi128EEEEEEEEEvNT_6ParamsE,@function
        .size           _ZN7cutlass13device_kernelIN5flash19enable_sm80_to_sm89INS1_16FlashAttnBwdSm80INS1_25CollectiveMainloopBwdSm80ILi2ELi1EN4cute5tupleIJNS5_1CILi64EEENS7_ILi128EEENS7_ILi96EEEEEENS_10bfloat16_tEfNS_4arch4Sm80ELb0ELb1ELb1ELb0ELb0ELb0ELb0ELb0ELi2ELi2ELi4ELi2ELb1EEENS1_21CollectiveEpilogueBwdISB_SC_SE_Li256ELb0ELb0ELi2EEENS1_19SingleTileSchedulerILb0ELb0ELb0ELi128EEEEEEEEEvNT_6ParamsE,(.L_x_1391 - _ZN7cutlass13device_kernelIN5flash19enable_sm80_to_sm89INS1_16FlashAttnBwdSm80INS1_25CollectiveMainloopBwdSm80ILi2ELi1EN4cute5tupleIJNS5_1CILi64EEENS7_ILi128EEENS7_ILi96EEEEEENS_10bfloat16_tEfNS_4arch4Sm80ELb0ELb1ELb1ELb0ELb0ELb0ELb0ELb0ELi2ELi2ELi4ELi2ELb1EEENS1_21CollectiveEpilogueBwdISB_SC_SE_Li256ELb0ELb0ELi2EEENS1_19SingleTileSchedulerILb0ELb0ELb0ELi128EEEEEEEEEvNT_6ParamsE)
        .other          _ZN7cutlass13device_kernelIN5flash19enable_sm80_to_sm89INS1_16FlashAttnBwdSm80INS1_25CollectiveMainloopBwdSm80ILi2ELi1EN4cute5tupleIJNS5_1CILi64EEENS7_ILi128EEENS7_ILi96EEEEEENS_10bfloat16_tEfNS_4arch4Sm80ELb0ELb1ELb1ELb0ELb0ELb0ELb0ELb0ELi2ELi2ELi4ELi2ELb1EEENS1_21CollectiveEpilogueBwdISB_SC_SE_Li256ELb0ELb0ELi2EEENS1_19SingleTileSchedulerILb0ELb0ELb0ELi128EEEEEEEEEvNT_6ParamsE,@"STO_CUDA_ENTRY STV_DEFAULT"
_ZN7cutlass13device_kernelIN5flash19enable_sm80_to_sm89INS1_16FlashAttnBwdSm80INS1_25CollectiveMainloopBwdSm80ILi2ELi1EN4cute5tupleIJNS5_1CILi64EEENS7_ILi128EEENS7_ILi96EEEEEENS_10bfloat16_tEfNS_4arch4Sm80ELb0ELb1ELb1ELb0ELb0ELb0ELb0ELb0ELi2ELi2ELi4ELi2ELb1EEENS1_21CollectiveEpilogueBwdISB_SC_SE_Li256ELb0ELb0ELi2EEENS1_19SingleTileSchedulerILb0ELb0ELb0ELi128EEEEEEEEEvNT_6ParamsE:
[----:B------:R-:W-:-:S03]  /*0000*/  MOV R1, c[0x0][0x28] ;  /* 0x00000a0000017a02 */ /* 0x000fc60000000f00 */
[----:B------:R-:W1:Y:S01]  /*0010*/  S2UR UR9, SR_CTAID.Z ;  /* 0x00000000000979c3 */ /* 0x000e620000002700 */
[----:B------:R-:W-:Y:S02]  /*0020*/  IADD3 R1, R1, -0xb8, RZ ;  /* 0xffffff4801017810 */ /* 0x000fe40007ffe0ff */
[----:B-1----:R-:W-:-:S13]  /*0030*/  ISETP.LE.AND P0, PT, RZ, UR9, PT ;  /* 0x00000009ff007c0c */ /* 0x002fda000bf03270 */
[----:B------:R-:W-:Y:S05]  /*0040*/  @!P0 EXIT ;  /* 0x000000000000894d */ /* 0x000fea0003800000 */
[----:B------:R-:W1:Y:S01]  /*0050*/  S2R R4, SR_TID.X ;  /* 0x0000000000047919 */ /* 0x000e620000002100 */
[----:B------:R-:W2:Y:S01]  /*0060*/  S2UR UR8, SR_CTAID.X ;  /* 0x00000000000879c3 */ /* 0x000ea20000002500 */
[----:B------:R-:W-:Y:S02]  /*0070*/  ULDC UR5, c[0x0][0x168] ;  /* 0x00005a0000057ab9 */ /* 0x000fe40000000800 */
[----:B------:R-:W3:Y:S01]  /*0080*/  S2R R35, SR_CTAID.Y ;  /* 0x0000000000237919 */ /* 0x000ee20000002600 */
[----:B------:R-:W-:-:S04]  /*0090*/  UIADD3 UR5, UR5, 0x3f, URZ ;  /* 0x0000003f05057890 */ /* 0x000fc8000fffe03f */
[----:B------:R-:W-:-:S04]  /*00a0*/  USHF.R.S32.HI UR4, URZ, 0x1f, UR5 ;  /* 0x0000001f3f047899 */ /* 0x000fc80008011405 */
[----:B------:R-:W-:-:S04]  /*00b0*/  ULEA.HI UR4, UR4, UR5, URZ, 0x6 ;  /* 0x0000000504047291 */ /* 0x000fc8000f8f303f */
[----:B------:R-:W-:Y:S01]  /*00c0*/  USHF.R.S32.HI UR12, URZ, 0x6, UR4 ;  /* 0x000000063f0c7899 */ /* 0x000fe20008011404 */
[----:B-1----:R1:W-:Y:S01]  /*00d0*/  STL [R1+0x58], R4 ;  /* 0x0000580401007387 */ /* 0x0023e20000100800 */
[----:B--2---:R-:W-:-:S13]  /*00e0*/  ISETP.LE.AND P0, PT, RZ, UR8, PT ;  /* 0x00000008ff007c0c */ /* 0x004fda000bf03270 */
[----:B------:R-:W-:Y:S05]  /*00f0*/  @!P0 BRA `(.L_x_150) ;  /* 0x000000c000008947 */ /* 0x000fea0003800000 */
[----:B---3--:R-:W-:Y:S02]  /*0100*/  ULDC UR4, c[0x0][0x168] ;  /* 0x00005a0000047ab9 */ /* 0x008fe40000000800 */
[----:B------:R-:W-:-:S04]  /*0110*/  ULEA UR4, UR8, UR4, 0x7 ;  /* 0x0000000408047291 */ /* 0x000fc8000f8e383f */
[----:B------:R-:W-:-:S03]  /*0120*/  UIADD3 UR5, UR4, 0xbf, URZ ;  /* 0x000000bf04057890 */ /* 0x000fc6000fffe03f */
[----:B------:R-:W-:Y:S02]  /*0130*/  ULDC UR4, c[0x0][0x198] ;  /* 0x0000660000047ab9 */ /* 0x000fe40000000800 */
[----:B------:R-:W-:-:S03]  /*0140*/  UIADD3 UR4, UR5, -UR4, URZ ;  /* 0x8000000405047290 */ /* 0x000fc6000fffe03f */
[----:B------:R-:W-:Y:S02]  /*0150*/  ULDC UR5, c[0x0][0x2a0] ;  /* 0x0000a80000057ab9 */ /* 0x000fe40000000800 */
[----:B------:R-:W-:-:S04]  /*0160*/  UIADD3 UR5, UR4, UR5, URZ ;  /* 0x0000000504057290 */ /* 0x000fc8000fffe03f */
[----:B------:R-:W-:-:S04]  /*0170*/  USHF.R.S32.HI UR4, URZ, 0x1f, UR5 ;  /* 0x0000001f3f047899 */ /* 0x000fc80008011405 */
[----:B------:R-:W-:-:S04]  /*0180*/  ULEA.HI UR4, UR4, UR5, URZ, 0x6 ;  /* 0x0000000504047291 */ /* 0x000fc8000f8f303f */
[----:B------:R-:W-:-:S04]  /*0190*/  USHF.R.S32.HI UR4, URZ, 0x6, UR4 ;  /* 0x000000063f047899 */ /* 0x000fc80008011404 */
[----:B------:R-:W-:-:S04]  /*01a0*/  UISETP.LT.AND UP0, UPT, UR12, UR4, UPT ;  /* 0x000000040c00728c */ /* 0x000fc8000bf01270 */
[----:B------:R-:W-:Y:S02]  /*01b0*/  USEL UR12, UR12, UR4, UP0 ;  /* 0x000000040c0c7287 */ /* 0x000fe40008000000 */
.L_x_150:
[----:B---3--:R-:W-:Y:S01]  /*01c0*/  USHF.L.U32 UR11, UR8, 0x7, URZ ;  /* 0x00000007080b7899 */ /* 0x008fe2000800063f */
[----:B------:R-:W-:Y:S01]  /*01d0*/  PLOP3.LUT P1, PT, PT, PT, PT, 0x80, 0x0 ;  /* 0x000000000000781c */ /* 0x000fe20003f2f070 */
[----:B------:R-:W-:Y:S01]  /*01e0*/  ULDC UR5, c[0x0][0x168] ;  /* 0x00005a0000057ab9 */ /* 0x000fe20000000800 */
[----:B------:R-:W-:Y:S01]  /*01f0*/  CS2R R126, SRZ ;  /* 0x00000000007e7805 */ /* 0x000fe2000001ff00 */
[----:B------:R-:W-:Y:S01]  /*0200*/  UIADD3 UR5, UR11, UR5, URZ ;  /* 0x000000050b057290 */ /* 0x000fe2000fffe03f */
[----:B------:R-:W-:Y:S01]  /*0210*/  CS2R R124, SRZ ;  /* 0x00000000007c7805 */ /* 0x000fe2000001ff00 */
[----:B------:R-:W-:Y:S01]  /*0220*/  ULDC UR4, c[0x0][0x198] ;  /* 0x0000660000047ab9 */ /* 0x000fe20000000800 */
[----:B------:R-:W-:Y:S01]  /*0230*/  CS2R R130, SRZ ;  /* 0x0000000000827805 */ /* 0x000fe2000001ff00 */
[----:B------:R-:W-:Y:S01]  /*0240*/  UIADD3 UR4, UR5, -UR4, URZ ;  /* 0x8000000405047290 */ /* 0x000fe2000fffe03f */
[----:B------:R-:W-:Y:S01]  /*0250*/  CS2R R12, SRZ ;  /* 0x00000000000c7805 */ /* 0x000fe2000001ff00 */
[----:B------:R-:W-:Y:S01]  /*0260*/  ULDC.64 UR18, c[0x0][0x118] ;  /* 0x0000460000127ab9 */ /* 0x000fe20000000a00 */
[----:B------:R-:W-:Y:S01]  /*0270*/  IMAD.MOV.U32 R128, RZ, RZ, RZ ;  /* 0x000000ffff807224 */ /* 0x000fe200078e00ff */
[----:B------:R-:W-:Y:S01]  /*0280*/  MOV R122, RZ ;  /* 0x000000ff007a7202 */ /* 0x000fe20000000f00 */
[----:B------:R-:W-:Y:S01]  /*0290*/  IMAD.MOV.U32 R15, RZ, RZ, RZ ;  /* 0x000000ffff0f7224 */ /* 0x000fe200078e00ff */
[----:B------:R-:W-:Y:S01]  /*02a0*/  CS2R R16, SRZ ;  /* 0x0000000000107805 */ /* 0x000fe2000001ff00 */
[----:B------:R-:W-:Y:S01]  /*02b0*/  IMAD.U32 R0, RZ, RZ, UR4 ;  /* 0x00000004ff007e24 */ /* 0x000fe2000f8e00ff */
[----:B------:R-:W-:Y:S01]  /*02c0*/  MOV R118, RZ ;  /* 0x000000ff00767202 */ /* 0x000fe20000000f00 */
[----:B------:R-:W-:Y:S01]  /*02d0*/  IMAD.MOV.U32 R120, RZ, RZ, RZ ;  /* 0x000000ffff787224 */ /* 0x000fe200078e00ff */
[----:B------:R-:W-:Y:S01]  /*02e0*/  CS2R R18, SRZ ;  /* 0x0000000000127805 */ /* 0x000fe2000001ff00 */
[----:B------:R-:W-:Y:S01]  /*02f0*/  IMAD.MOV.U32 R116, RZ, RZ, RZ ;  /* 0x000000ffff747224 */ /* 0x000fe200078e00ff */
[----:B------:R-:W-:Y:S01]  /*0300*/  IADD3 R0, R0, -c[0x0][0x2a4], RZ ;  /* 0x8000a90000007a10 */ /* 0x000fe20007ffe0ff */
[----:B------:R-:W-:Y:S01]  /*0310*/  IMAD.MOV.U32 R110, RZ, RZ, RZ ;  /* 0x000000ffff6e7224 */ /* 0x000fe200078e00ff */
[----:B------:R-:W-:Y:S01]  /*0320*/  MOV R108, RZ ;  /* 0x000000ff006c7202 */ /* 0x000fe20000000f00 */
[----:B------:R-:W-:Y:S01]  /*0330*/  CS2R R20, SRZ ;  /* 0x0000000000147805 */ /* 0x000fe2000001ff00 */
[----:B------:R-:W-:Y:S01]  /*0340*/  SHF.R.S32.HI R2, RZ, 0x1f, R0 ;  /* 0x0000001fff027819 */ /* 0x000fe20000011400 */
[----:B------:R-:W-:Y:S01]  /*0350*/  IMAD.MOV.U32 R114, RZ, RZ, RZ ;  /* 0x000000ffff727224 */ /* 0x000fe200078e00ff */
[----:B------:R-:W-:Y:S01]  /*0360*/  MOV R112, RZ ;  /* 0x000000ff00707202 */ /* 0x000fe20000000f00 */
[----:B------:R-:W-:Y:S01]  /*0370*/  CS2R R22, SRZ ;  /* 0x0000000000167805 */ /* 0x000fe2000001ff00 */
[----:B------:R-:W-:Y:S01]  /*0380*/  LEA.HI R0, R2, R0, RZ, 0x6 ;  /* 0x0000000002007211 */ /* 0x000fe200078f30ff */
[----:B------:R-:W-:Y:S01]  /*0390*/  IMAD.MOV.U32 R106, RZ, RZ, RZ ;  /* 0x000000ffff6a7224 */ /* 0x000fe200078e00ff */
[----:B------:R-:W-:Y:S01]  /*03a0*/  MOV R104, RZ ;  /* 0x000000ff00687202 */ /* 0x000fe20000000f00 */
[----:B------:R-:W-:Y:S01]  /*03b0*/  CS2R R24, SRZ ;  /* 0x0000000000187805 */ /* 0x000fe2000001ff00 */
[----:B------:R-:W2:Y:S01]  /*03c0*/  R2UR UR10, R0 ;  /* 0x00000000000a73c2 */ /* 0x000ea200000e0000 */
[----:B------:R-:W-:Y:S01]  /*03d0*/  IMAD.MOV.U32 R102, RZ, RZ, RZ ;  /* 0x000000ffff667224 */ /* 0x000fe200078e00ff */
[----:B------:R-:W-:Y:S01]  /*03e0*/  MOV R100, RZ ;  /* 0x000000ff00647202 */ /* 0x000fe20000000f00 */
[----:B------:R-:W-:Y:S01]  /*03f0*/  CS2R R26, SRZ ;  /* 0x00000000001a7805 */ /* 0x000fe2000001ff00 */
        /* <DEDUP_REMOVED lines=20> */
[----:B--2---:R-:W-:Y:S01]  /*0540*/  USHF.R.S32.HI UR10, URZ, 0x6, UR10 ;  /* 0x000000063f0a7899 */ /* 0x004fe2000801140a */
[----:B------:R-:W-:Y:S01]  /*0550*/  CS2R R60, SRZ ;  /* 0x00000000003c7805 */ /* 0x000fe2000001ff00 */
[----:B------:R-:W-:Y:S01]  /*0560*/  CS2R R66, SRZ ;  /* 0x0000000000427805 */ /* 0x000fe2000001ff00 */
[----:B------:R-:W-:Y:S01]  /*0570*/  CS2R R64, SRZ ;  /* 0x0000000000407805 */ /* 0x000fe2000001ff00 */
[----:B------:R-:W-:Y:S01]  /*0580*/  UISETP.LT.AND UP0, UPT, URZ, UR10, UPT ;  /* 0x0000000a3f00728c */ /* 0x000fe2000bf01270 */
[----:B------:R-:W-:Y:S01]  /*0590*/  CS2R R58, SRZ ;  /* 0x00000000003a7805 */ /* 0x000fe2000001ff00 */
[----:B------:R-:W-:Y:S01]  /*05a0*/  CS2R R56, SRZ ;  /* 0x0000000000387805 */ /* 0x000fe2000001ff00 */
[----:B------:R-:W-:Y:S01]  /*05b0*/  CS2R R54, SRZ ;  /* 0x0000000000367805 */ /* 0x000fe2000001ff00 */
[----:B------:R-:W-:Y:S01]  /*05c0*/  USEL UR10, URZ, UR10, !UP0 ;  /* 0x0000000a3f0a7287 */ /* 0x000fe2000c000000 */
[----:B------:R-:W-:Y:S01]  /*05d0*/  CS2R R52, SRZ ;  /* 0x0000000000347805 */ /* 0x000fe2000001ff00 */
[----:B------:R-:W-:Y:S01]  /*05e0*/  CS2R R46, SRZ ;  /* 0x00000000002e7805 */ /* 0x000fe2000001ff00 */
[----:B------:R-:W-:Y:S01]  /*05f0*/  CS2R R44, SRZ ;  /* 0x00000000002c7805 */ /* 0x000fe2000001ff00 */
[----:B------:R-:W-:Y:S01]  /*0600*/  UISETP.GT.AND UP0, UPT, UR12, UR10, UPT ;  /* 0x0000000a0c00728c */ /* 0x000fe2000bf04270 */
[----:B------:R-:W-:Y:S01]  /*0610*/  CS2R R50, SRZ ;  /* 0x0000000000327805 */ /* 0x000fe2000001ff00 */
[----:B------:R-:W-:Y:S01]  /*0620*/  CS2R R48, SRZ ;  /* 0x0000000000307805 */ /* 0x000fe2000001ff00 */
[----:B------:R-:W-:Y:S01]  /*0630*/  CS2R R42, SRZ ;  /* 0x00000000002a7805 */ /* 0x000fe2000001ff00 */
[----:B------:R-:W-:Y:S01]  /*0640*/  CS2R R40, SRZ ;  /* 0x0000000000287805 */ /* 0x000fe2000001ff00 */
[----:B------:R-:W-:Y:S01]  /*0650*/  CS2R R38, SRZ ;  /* 0x0000000000267805 */ /* 0x000fe2000001ff00 */
[----:B------:R-:W-:Y:S01]  /*0660*/  PLOP3.LUT P0, PT, PT, PT, UP0, 0x80, 0x0 ;  /* 0x000000000000781c */ /* 0x000fe20003f0f008 */
[----:B------:R-:W-:-:S12]  /*0670*/  CS2R R36, SRZ ;  /* 0x0000000000247805 */ /* 0x000fd8000001ff00 */
[----:B------:R-:W-:Y:S05]  /*0680*/  @!P0 BRA `(.L_x_151) ;  /* 0x00006a0000008947 */ /* 0x000fea0003800000 */
[--C-:B------:R-:W-:Y:S01]  /*0690*/  IMAD.MOV.U32 R136, RZ, RZ, R4.reuse ;  /* 0x000000ffff887224 */ /* 0x100fe200078e0004 */
[----:B------:R-:W-:Y:S01]  /*06a0*/  SHF.R.S32.HI R18, RZ, 0x1f, R35 ;  /* 0x0000001fff127819 */ /* 0x000fe20000011423 */
[----:B------:R-:W-:Y:S01]  /*06b0*/  IMAD.MOV.U32 R136, RZ, RZ, R4 ;  /* 0x000000ffff887224 */ /* 0x000fe200078e0004 */
[----:B------:R-:W-:Y:S01]  /*06c0*/  USHF.L.U32 UR13, UR10, 0x6, URZ ;  /* 0x000000060a0d7899 */ /* 0x000fe2000800063f */
[----:B------:R-:W-:Y:S01]  /*06d0*/  IMAD.MOV.U32 R0, RZ, RZ, c[0x0][0x248] ;  /* 0x00009200ff007624 */ /* 0x000fe200078e00ff */
[----:B------:R-:W-:Y:S01]  /*06e0*/  ULDC.64 UR6, c[0x0][0x278] ;  /* 0x00009e0000067ab9 */ /* 0x000fe20000000a00 */
[C---:B------:R-:W-:Y:S01]  /*06f0*/  IMAD.SHL.U32 R6, R136.reuse, 0x4, RZ ;  /* 0x0000000488067824 */ /* 0x040fe200078e00ff */
[----:B------:R-:W-:Y:S01]  /*0700*/  ISETP.GT.AND P1, PT, R136, 0xf, PT ;  /* 0x0000000f8800780c */ /* 0x000fe20003f24270 */
[----:B------:R-:W-:Y:S01]  /*0710*/  ULDC.64 UR4, c[0x0][0x290] ;  /* 0x0000a40000047ab9 */ /* 0x000fe20000000a00 */
[----:B------:R-:W-:Y:S01]  /*0720*/  ISETP.NE.AND P0, PT, R0, 0x1, PT ;  /* 0x000000010000780c */ /* 0x000fe20003f05270 */
[----:B------:R-:W-:Y:S01]  /*0730*/  IMAD R0, R18, c[0x0][0x270], RZ ;  /* 0x00009c0012007a24 */ /* 0x000fe200078e02ff */
[----:B------:R-:W-:Y:S01]  /*0740*/  SHF.R.S32.HI R7, RZ, 0x1f, R6 ;  /* 0x0000001fff077819 */ /* 0x000fe20000011406 */
[----:B------:R-:W-:Y:S01]  /*0750*/  UIMAD.WIDE.U32 UR14, UR9, UR6, URZ ;  /* 0x00000006090e72a5 */ /* 0x000fe2000f8e003f */
[----:B------:R-:W-:Y:S01]  /*0760*/  SHF.R.S32.HI R25, RZ, 0x1f, R136 ;  /* 0x0000001fff197819 */ /* 0x000fe20000011488 */
[----:B-1----:R-:W-:Y:S01]  /*0770*/  IMAD.U32 R4, RZ, RZ, UR13 ;  /* 0x0000000dff047e24 */ /* 0x002fe2000f8e00ff */
[----:B------:R-:W-:Y:S01]  /*0780*/  UIMAD.WIDE.U32 UR20, UR9, UR4, URZ ;  /* 0x00000004091472a5 */ /* 0x000fe2000f8e003f */
[----:B------:R-:W-:Y:S01]  /*0790*/  IMAD.WIDE.U32 R2, R35, c[0x0][0x270], R6 ;  /* 0x00009c0023027a25 */ /* 0x000fe200078e0006 */
[CC--:B------:R-:W-:Y:S01]  /*07a0*/  LEA.HI R10, R25.reuse, R136.reuse, RZ, 0x2 ;  /* 0x00000088190a7211 */ /* 0x0c0fe200078f10ff */
[----:B------:R-:W-:Y:S01]  /*07b0*/  USHF.R.S32.HI UR16, URZ, 0x1f, UR9 ;  /* 0x0000001f3f107899 */ /* 0x000fe20008011409 */
[-C--:B------:R-:W-:Y:S01]  /*07c0*/  LEA.HI R24, R25, R136.reuse, RZ, 0x3 ;  /* 0x0000008819187211 */ /* 0x080fe200078f18ff */
[C---:B------:R-:W-:Y:S01]  /*07d0*/  IMAD R0, R35.reuse, c[0x0][0x274], R0 ;  /* 0x00009d0023007a24 */ /* 0x040fe200078e0200 */
[----:B------:R-:W-:Y:S01]  /*07e0*/  @!P1 IADD3 R29, P4, P3, R4, UR14, R2 ;  /* 0x0000000e041d9c10 */ /* 0x000fe2000fb9e002 */
[----:B------:R-:W-:Y:S01]  /*07f0*/  IMAD.MOV.U32 R137, RZ, RZ, R5 ;  /* 0x000000ffff897224 */ /* 0x000fe200078e0005 */
[----:B------:R-:W-:Y:S01]  /*0800*/  SHF.R.S32.HI R38, RZ, 0x2, R10 ;  /* 0x00000002ff267819 */ /* 0x000fe2000001140a */
[----:B------:R-:W-:Y:S01]  /*0810*/  @P0 IMAD.HI.U32 R5, R35, c[0x0][0x24c], RZ ;  /* 0x0000930023050a27 */ /* 0x000fe200078e00ff */
[----:B------:R-:W-:Y:S01]  /*0820*/  UIMAD UR4, UR16, UR4, URZ ;  /* 0x00000004100472a4 */ /* 0x000fe2000f8e023f */
[-C--:B------:R-:W-:Y:S01]  /*0830*/  LEA.HI R26, R25, R136.reuse, RZ, 0x5 ;  /* 0x00000088191a7211 */ /* 0x080fe200078f28ff */
[----:B------:R-:W-:Y:S01]  /*0840*/  UIMAD UR6, UR16, UR6, URZ ;  /* 0x00000006100672a4 */ /* 0x000fe2000f8e023f */
[----:B------:R-:W-:Y:S01]  /*0850*/  IMAD.IADD R14, R3, 0x1, R0 ;  /* 0x00000001030e7824 */ /* 0x000fe200078e0200 */
[----:B------:R-:W-:Y:S01]  /*0860*/  SHF.R.S32.HI R39, RZ, 0x1f, R38 ;  /* 0x0000001fff277819 */ /* 0x000fe20000011426 */
[C---:B------:R-:W-:Y:S01]  /*0870*/  IMAD.WIDE.U32 R2, R35.reuse, c[0x0][0x288], R6 ;  /* 0x0000a20023027a25 */ /* 0x040fe200078e0006 */
[----:B------:R-:W-:Y:S01]  /*0880*/  UIMAD UR5, UR9, UR5, UR4 ;  /* 0x00000005090572a4 */ /* 0x000fe2000f8e0204 */
[----:B------:R1:W-:Y:S01]  /*0890*/  STL.64 [R1+0x50], R6 ;  /* 0x0000500601007387 */ /* 0x0003e20000100a00 */
[----:B------:R-:W-:Y:S01]  /*08a0*/  USHF.R.S32.HI UR4, URZ, 0x1f, UR13 ;  /* 0x0000001f3f047899 */ /* 0x000fe2000801140d */
[----:B------:R-:W-:Y:S01]  /*08b0*/  IMAD.U32 R4, RZ, RZ, UR20 ;  /* 0x00000014ff047e24 */ /* 0x000fe2000f8e00ff */
[----:B------:R-:W-:Y:S01]  /*08c0*/  UIMAD UR6, UR9, UR7, UR6 ;  /* 0x00000007090672a4 */ /* 0x000fe2000f8e0206 */
[----:B------:R-:W-:Y:S01]  /*08d0*/  IMAD.MOV.U32 R8, RZ, RZ, R35 ;  /* 0x000000ffff087224 */ /* 0x000fe200078e0023 */
[----:B------:R-:W-:Y:S01]  /*08e0*/  @P0 SHF.R.U32.HI R8, RZ, c[0x0][0x250], R5 ;  /* 0x00009400ff080a19 */ /* 0x000fe20000011605 */
[----:B------:R-:W-:Y:S01]  /*08f0*/  IMAD R0, R18, c[0x0][0x288], RZ ;  /* 0x0000a20012007a24 */ /* 0x000fe200078e02ff */
[----:B------:R-:W-:Y:S01]  /*0900*/  IADD3 R31, P2, P0, R2, UR13, R4 ;  /* 0x0000000d021f7c10 */ /* 0x000fe2000f85e004 */
[----:B------:R-:W-:Y:S01]  /*0910*/  IMAD.U32 R2, RZ, RZ, UR8 ;  /* 0x00000008ff027e24 */ /* 0x000fe2000f8e00ff */
[----:B------:R-:W-:Y:S01]  /*0920*/  SHF.R.S32.HI R11, RZ, 0x1f, R8 ;  /* 0x0000001fff0b7819 */ /* 0x000fe20000011408 */
[----:B------:R-:W-:Y:S01]  /*0930*/  IMAD R0, R35, c[0x0][0x28c], R0 ;  /* 0x0000a30023007a24 */ /* 0x000fe200078e0200 */
[----:B------:R-:W-:Y:S01]  /*0940*/  SHF.R.S32.HI R33, RZ, 0x5, R26 ;  /* 0x00000005ff217819 */ /* 0x000fe2000001141a */
[----:B------:R-:W-:Y:S01]  /*0950*/  IMAD.WIDE R22, R2, 0x80, R38 ;  /* 0x0000008002167825 */ /* 0x000fe200078e0226 */
[----:B------:R-:W-:Y:S01]  /*0960*/  LOP3.LUT R2, R10, 0xfffffffc, RZ, 0xc0, !PT ;  /* 0xfffffffc0a027812 */ /* 0x000fe200078ec0ff */
[----:B------:R-:W-:Y:S01]  /*0970*/  UIADD3 UR17, UR15, UR6, URZ ;  /* 0x000000060f117290 */ /* 0x000fe2000fffe03f */
[----:B------:R-:W-:Y:S01]  /*0980*/  LEA.HI R15, R25, R136, RZ, 0x6 ;  /* 0x00000088190f7211 */ /* 0x000fe200078f30ff */
[----:B------:R-:W-:Y:S01]  /*0990*/  IMAD.IADD R13, R3, 0x1, R0 ;  /* 0x00000001030d7824 */ /* 0x000fe200078e0200 */
[----:B------:R-:W-:Y:S01]  /*09a0*/  UIADD3 UR20, UR21, UR5, URZ ;  /* 0x0000000515147290 */ /* 0x000fe2000fffe03f */
[----:B------:R-:W-:Y:S01]  /*09b0*/  IMAD.IADD R17, R136, 0x1, -R2 ;  /* 0x0000000188117824 */ /* 0x000fe200078e0a02 */
[----:B------:R-:W-:Y:S01]  /*09c0*/  SHF.R.S32.HI R20, RZ, 0x6, R15 ;  /* 0x00000006ff147819 */ /* 0x000fe2000001140f */
[----:B------:R-:W-:Y:S01]  /*09d0*/  IMAD.SHL.U32 R0, R24, 0x8, RZ ;  /* 0x0000000818007824 */ /* 0x000fe200078e00ff */
[----:B------:R-:W-:Y:S01]  /*09e0*/  ULDC.64 UR6, c[0x0][0x1e8] ;  /* 0x00007a0000067ab9 */ /* 0x000fe20000000a00 */
[----:B------:R-:W-:Y:S01]  /*09f0*/  IMAD.U32 R5, RZ, RZ, UR21 ;  /* 0x00000015ff057e24 */ /* 0x000fe2000f8e00ff */
[-C--:B------:R-:W-:Y:S01]  /*0a00*/  LEA.HI R5, R10, R38.reuse, RZ, 0x1 ;  /* 0x000000260a057211 */ /* 0x080fe200078f08ff */
[----:B------:R-:W-:Y:S01]  /*0a10*/  IMAD.SHL.U32 R2, R17, 0x8, RZ ;  /* 0x0000000811027824 */ /* 0x000fe200078e00ff */
[----:B------:R-:W-:Y:S01]  /*0a20*/  LOP3.LUT R0, R0, 0xc0, RZ, 0xc0, !PT ;  /* 0x000000c000007812 */ /* 0x000fe200078ec0ff */
[----:B------:R-:W-:Y:S01]  /*0a30*/  IMAD R4, R11, c[0x0][0x1e0], RZ ;  /* 0x000078000b047a24 */ /* 0x000fe200078e02ff */
[----:B------:R-:W-:Y:S01]  /*0a40*/  LOP3.LUT R5, R5, 0x7fffffe, RZ, 0xc0, !PT ;  /* 0x07fffffe05057812 */ /* 0x000fe200078ec0ff */
[----:B------:R-:W-:Y:S01]  /*0a50*/  UIMAD UR6, UR16, UR6, URZ ;  /* 0x00000006100672a4 */ /* 0x000fe2000f8e023f */
[----:B------:R-:W-:Y:S01]  /*0a60*/  SHF.R.S32.HI R3, RZ, 0x1f, R2 ;  /* 0x0000001fff037819 */ /* 0x000fe20000011402 */
[----:B-1----:R-:W-:Y:S01]  /*0a70*/  IMAD R6, R8, c[0x0][0x1e4], R4 ;  /* 0x0000790008067a24 */ /* 0x002fe200078e0204 */
[----:B------:R-:W-:Y:S01]  /*0a80*/  SHF.R.U32.HI R9, RZ, 0x3, R0 ;  /* 0x00000003ff097819 */ /* 0x000fe20000011600 */
[----:B------:R-:W-:Y:S01]  /*0a90*/  IMAD.IADD R7, R38, 0x1, -R5 ;  /* 0x0000000126077824 */ /* 0x000fe200078e0a05 */
[--C-:B------:R-:W-:Y:S01]  /*0aa0*/  LOP3.LUT R0, R0, 0x18, R2.reuse, 0xf8, !PT ;  /* 0x0000001800007812 */ /* 0x100fe200078ef802 */
[----:B------:R-:W-:Y:S01]  /*0ab0*/  IMAD.WIDE.U32 R4, R8, c[0x0][0x1e0], R2 ;  /* 0x0000780008047a25 */ /* 0x000fe200078e0002 */
[----:B------:R-:W-:Y:S01]  /*0ac0*/  UIMAD UR6, UR9, UR7, UR6 ;  /* 0x00000007090672a4 */ /* 0x000fe2000f8e0206 */
[----:B------:R-:W-:Y:S01]  /*0ad0*/  ISETP.GE.AND P5, PT, R2, c[0x0][0x1cc], PT ;  /* 0x0000730002007a0c */ /* 0x000fe20003fa6270 */
[----:B------:R-:W-:Y:S01]  /*0ae0*/  USHF.R.S32.HI UR7, URZ, 0x1f, UR10 ;  /* 0x0000001f3f077899 */ /* 0x000fe2000801140a */
[----:B------:R-:W-:Y:S01]  /*0af0*/  LOP3.LUT R9, R0, R9, RZ, 0x3c, !PT ;  /* 0x0000000900097212 */ /* 0x000fe200078e3cff */
[----:B------:R-:W-:Y:S01]  /*0b00*/  IMAD.U32 R0, RZ, RZ, UR4 ;  /* 0x00000004ff007e24 */ /* 0x000fe2000f8e00ff */
[----:B------:R-:W-:Y:S01]  /*0b10*/  ULDC.64 UR4, c[0x0][0x1b8] ;  /* 0x00006e0000047ab9 */ /* 0x000fe20000000a00 */
[----:B------:R-:W-:Y:S01]  /*0b20*/  IMAD R12, R33, 0x8, R7 ;  /* 0x00000008210c7824 */ /* 0x000fe200078e0207 */
[----:B------:R-:W-:Y:S01]  /*0b30*/  UIMAD UR4, UR16, UR4, URZ ;  /* 0x00000004100472a4 */ /* 0x000fe2000f8e023f */
[----:B------:R-:W-:Y:S01]  /*0b40*/  IMAD.IADD R7, R5, 0x1, R6 ;  /* 0x0000000105077824 */ /* 0x000fe200078e0206 */
[----:B------:R-:W-:Y:S01]  /*0b50*/  SHF.R.S32.HI R5, RZ, 0x1f, R10 ;  /* 0x0000001fff057819 */ /* 0x000fe2000001140a */
[----:B------:R-:W-:Y:S01]  /*0b60*/  IMAD.MOV.U32 R6, RZ, RZ, R4 ;  /* 0x000000ffff067224 */ /* 0x000fe200078e0004 */
[----:B------:R-:W-:Y:S01]  /*0b70*/  @!P1 IADD3.X R30, R0, UR17, R14, P4, P3 ;  /* 0x00000011001e9c10 */ /* 0x000fe2000a7e640e */
[----:B------:R-:W-:Y:S01]  /*0b80*/  IMAD.U32 R28, R12, 0x20, R9 ;  /* 0x000000200c1c7824 */ /* 0x000fe200078e0009 */
[----:B------:R-:W-:Y:S01]  /*0b90*/  IADD3.X R34, R0, UR20, R13, P2, P0 ;  /* 0x0000001400227c10 */ /* 0x000fe200097e040d */
[----:B------:R-:W-:Y:S01]  /*0ba0*/  IMAD R9, R39, c[0x0][0x178], RZ ;  /* 0x00005e0027097a24 */ /* 0x000fe200078e02ff */
[----:B------:R-:W-:Y:S01]  /*0bb0*/  LEA.HI R0, R5, R38, RZ, 0x3 ;  /* 0x0000002605007211 */ /* 0x000fe200078f18ff */
[----:B------:R-:W-:Y:S01]  /*0bc0*/  IMAD R5, R39, c[0x0][0x208], RZ ;  /* 0x0000820027057a24 */ /* 0x000fe200078e02ff */
[----:B------:R-:W-:Y:S01]  /*0bd0*/  UIMAD UR4, UR9, UR5, UR4 ;  /* 0x00000005090472a4 */ /* 0x000fe2000f8e0204 */
[----:B------:R-:W-:Y:S01]  /*0be0*/  IMAD.WIDE.U32 R12, R8, c[0x0][0x1b0], R2 ;  /* 0x00006c00080c7a25 */ /* 0x000fe200078e0002 */
[----:B------:R-:W-:Y:S01]  /*0bf0*/  LOP3.LUT R4, R0, 0xfffffff8, RZ, 0xc0, !PT ;  /* 0xfffffff800047812 */ /* 0x000fe200078ec0ff */
[----:B------:R-:W-:Y:S01]  /*0c00*/  UMOV UR21, 0x6 ;  /* 0x0000000600157882 */ /* 0x000fe20000000000 */
[----:B------:R-:W-:Y:S01]  /*0c10*/  IADD3 R37, R2, 0x40, RZ ;  /* 0x0000004002257810 */ /* 0x000fe20007ffe0ff */
[----:B------:R-:W-:Y:S01]  /*0c20*/  IMAD R0, R11, c[0x0][0x1b0], RZ ;  /* 0x00006c000b007a24 */ /* 0x000fe200078e02ff */
[----:B------:R-:W-:Y:S01]  /*0c30*/  SHF.R.S32.HI R137, RZ, 0x1f, R136 ;  /* 0x0000001fff897819 */ /* 0x000fe20000011488 */
[----:B------:R-:W-:Y:S01]  /*0c40*/  IMAD.IADD R10, R38, 0x1, -R4 ;  /* 0x00000001260a7824 */ /* 0x000fe200078e0a04 */
[----:B------:R-:W-:Y:S01]  /*0c50*/  STL.64 [R1+0x38], R38 ;  /* 0x0000382601007387 */ /* 0x000fe20000100a00 */
[----:B------:R-:W-:Y:S01]  /*0c60*/  IMAD R16, R8, c[0x0][0x1b4], R0 ;  /* 0x00006d0008107a24 */ /* 0x000fe200078e0200 */
[----:B------:R-:W-:Y:S01]  /*0c70*/  UMOV UR26, 0x1 ;  /* 0x00000001001a7882 */ /* 0x000fe20000000000 */
[C---:B------:R-:W-:Y:S01]  /*0c80*/  IMAD.SHL.U32 R0, R10.reuse, 0x40, RZ ;  /* 0x000000400a007824 */ /* 0x040fe200078e00ff */
[----:B------:R-:W-:Y:S01]  /*0c90*/  LOP3.LUT P0, RZ, R10, 0x4, RZ, 0xc0, !PT ;  /* 0x000000040aff7812 */ /* 0x000fe2000780c0ff */
[C---:B------:R-:W-:Y:S01]  /*0ca0*/  IMAD R11, R38.reuse, c[0x0][0x17c], R9 ;  /* 0x00005f00260b7a24 */ /* 0x040fe200078e0209 */
[----:B------:R-:W-:Y:S01]  /*0cb0*/  STL [R1+0x5c], R137 ;  /* 0x00005c8901007387 */ /* 0x000fe20000100800 */
[----:B------:R-:W-:Y:S01]  /*0cc0*/  IMAD R14, R38, c[0x0][0x20c], R5 ;  /* 0x00008300260e7a24 */ /* 0x000fe200078e0205 */
[----:B------:R-:W-:Y:S01]  /*0cd0*/  LOP3.LUT R0, R0, 0x1c0, RZ, 0xc0, !PT ;  /* 0x000001c000007812 */ /* 0x000fe200078ec0ff */
[C-C-:B------:R-:W-:Y:S01]  /*0ce0*/  IMAD.WIDE.U32 R8, R38.reuse, c[0x0][0x178], R2.reuse ;  /* 0x00005e0026087a25 */ /* 0x140fe200078e0002 */
[----:B------:R-:W-:Y:S01]  /*0cf0*/  ULDC UR25, c[0x0][0x198] ;  /* 0x0000660000197ab9 */ /* 0x000fe20000000800 */
[----:B------:R-:W-:Y:S01]  /*0d00*/  CS2R R130, SRZ ;  /* 0x0000000000827805 */ /* 0x000fe2000001ff00 */
[----:B------:R-:W-:Y:S01]  /*0d10*/  UIADD3 UR25, -UR11, UR25, UR26 ;  /* 0x000000190b197290 */ /* 0x000fe2000fffe11a */
[----:B------:R-:W-:Y:S01]  /*0d20*/  IMAD.WIDE.U32 R4, R38, c[0x0][0x208], R2 ;  /* 0x0000820026047a25 */ /* 0x000fe200078e0002 */
[----:B------:R-:W-:Y:S01]  /*0d30*/  ULDC UR24, c[0x0][0x2a0] ;  /* 0x0000a80000187ab9 */ /* 0x000fe20000000800 */
[----:B------:R-:W-:Y:S01]  /*0d40*/  CS2R R128, SRZ ;  /* 0x0000000000807805 */ /* 0x000fe2000001ff00 */
[----:B------:R-:W-:Y:S01]  /*0d50*/  ULOP3.LUT UR24, URZ, UR24, URZ, 0x33, !UPT ;  /* 0x000000183f187292 */ /* 0x000fe2000f8e333f */
[----:B------:R-:W-:Y:S01]  /*0d60*/  IMAD.SHL.U32 R3, R20, 0x8, RZ ;  /* 0x0000000814037824 */ /* 0x000fe200078e00ff */
[----:B------:R-:W-:Y:S01]  /*0d70*/  CS2R R126, SRZ ;  /* 0x00000000007e7805 */ /* 0x000fe2000001ff00 */
[----:B------:R-:W-:Y:S01]  /*0d80*/  IMAD.MOV.U32 R10, RZ, RZ, R8 ;  /* 0x000000ffff0a7224 */ /* 0x000fe200078e0008 */
[----:B------:R-:W-:Y:S01]  /*0d90*/  CS2R R124, SRZ ;  /* 0x00000000007c7805 */ /* 0x000fe2000001ff00 */
[----:B------:R-:W-:Y:S01]  /*0da0*/  IMAD.MOV.U32 R8, RZ, RZ, R4 ;  /* 0x000000ffff087224 */ /* 0x000fe200078e0004 */
[----:B------:R-:W-:Y:S01]  /*0db0*/  LOP3.LUT R212, R3, 0x18, RZ, 0xc0, !PT ;  /* 0x0000001803d47812 */ /* 0x000fe200078ec0ff */
[----:B------:R-:W-:Y:S01]  /*0dc0*/  IMAD.IADD R11, R9, 0x1, R11 ;  /* 0x00000001090b7824 */ /* 0x000fe200078e020b */
[----:B------:R-:W-:Y:S01]  /*0dd0*/  SHF.R.U32.HI R3, RZ, 0x3, R0 ;  /* 0x00000003ff037819 */ /* 0x000fe20000011600 */
[----:B------:R-:W-:Y:S01]  /*0de0*/  IMAD.MOV.U32 R4, RZ, RZ, R12 ;  /* 0x000000ffff047224 */ /* 0x000fe200078e000c */
[----:B------:R-:W-:Y:S01]  /*0df0*/  CS2R R122, SRZ ;  /* 0x00000000007a7805 */ /* 0x000fe2000001ff00 */
[----:B------:R-:W-:Y:S01]  /*0e00*/  IMAD.IADD R9, R5, 0x1, R14 ;  /* 0x0000000105097824 */ /* 0x000fe200078e020e */
[----:B------:R-:W-:Y:S01]  /*0e10*/  LOP3.LUT R227, R3, R0, R212, 0x1e, !PT ;  /* 0x0000000003e37212 */ /* 0x000fe200078e1ed4 */
[----:B------:R-:W-:Y:S01]  /*0e20*/  IMAD.U32 R12, RZ, RZ, UR9 ;  /* 0x00000009ff0c7e24 */ /* 0x000fe2000f8e00ff */
[----:B------:R-:W-:Y:S01]  /*0e30*/  LEA.HI R0, R26, R33, RZ, 0x1 ;  /* 0x000000211a007211 */ /* 0x000fe200078f08ff */
[----:B------:R-:W-:Y:S01]  /*0e40*/  IMAD.IADD R5, R13, 0x1, R16 ;  /* 0x000000010d057824 */ /* 0x000fe200078e0210 */
[----:B------:R-:W-:Y:S01]  /*0e50*/  CS2R R120, SRZ ;  /* 0x0000000000787805 */ /* 0x000fe2000001ff00 */
[----:B------:R-:W-:Y:S01]  /*0e60*/  IMAD.U32 R3, RZ, RZ, UR9 ;  /* 0x00000009ff037e24 */ /* 0x000fe2000f8e00ff */
[----:B------:R-:W-:Y:S01]  /*0e70*/  LOP3.LUT R0, R0, 0xfffffffe, RZ, 0xc0, !PT ;  /* 0xfffffffe00007812 */ /* 0x000fe200078ec0ff */
[----:B------:R-:W-:Y:S01]  /*0e80*/  IMAD.WIDE.U32 R6, R12, c[0x0][0x1e8], R6 ;  /* 0x00007a000c067a25 */ /* 0x000fe200078e0006 */
[----:B------:R-:W-:Y:S01]  /*0e90*/  CS2R R118, SRZ ;  /* 0x0000000000767805 */ /* 0x000fe2000001ff00 */
[----:B------:R-:W-:Y:S01]  /*0ea0*/  CS2R R116, SRZ ;  /* 0x0000000000747805 */ /* 0x000fe2000001ff00 */
[----:B------:R-:W-:Y:S01]  /*0eb0*/  CS2R R114, SRZ ;  /* 0x0000000000727805 */ /* 0x000fe2000001ff00 */
[----:B------:R-:W-:Y:S01]  /*0ec0*/  IMAD.IADD R32, R33, 0x1, -R0 ;  /* 0x0000000121207824 */ /* 0x000fe200078e0a00 */
[----:B------:R-:W-:Y:S01]  /*0ed0*/  IADD3 R7, R7, UR6, RZ ;  /* 0x0000000607077c10 */ /* 0x000fe2000fffe0ff */
[----:B------:R-:W-:Y:S01]  /*0ee0*/  IMAD.WIDE.U32 R4, R3, c[0x0][0x1b8], R4 ;  /* 0x00006e0003047a25 */ /* 0x000fe200078e0004 */
[----:B------:R-:W-:Y:S01]  /*0ef0*/  CS2R R112, SRZ ;  /* 0x0000000000707805 */ /* 0x000fe2000001ff00 */
[----:B------:R-:W-:Y:S01]  /*0f00*/  CS2R R110, SRZ ;  /* 0x00000000006e7805 */ /* 0x000fe2000001ff00 */
[----:B------:R-:W-:Y:S01]  /*0f10*/  CS2R R108, SRZ ;  /* 0x00000000006c7805 */ /* 0x000fe2000001ff00 */
[----:B------:R-:W-:Y:S01]  /*0f20*/  IMAD.SHL.U32 R27, R32, 0x400, RZ ;  /* 0x00000400201b7824 */ /* 0x000fe200078e00ff */
[----:B------:R-:W-:Y:S01]  /*0f30*/  IADD3 R5, R5, UR4, RZ ;  /* 0x0000000405057c10 */ /* 0x000fe2000fffe0ff */
[C---:B------:R-:W-:Y:S01]  /*0f40*/  IMAD R12, R18.reuse, c[0x0][0x180], RZ ;  /* 0x00006000120c7a24 */ /* 0x040fe200078e02ff */
[----:B------:R-:W-:Y:S01]  /*0f50*/  ULDC.64 UR4, c[0x0][0x178] ;  /* 0x00005e0000047ab9 */ /* 0x000fe20000000a00 */
[----:B------:R-:W-:Y:S01]  /*0f60*/  IMAD R0, R17, 0x2, R27 ;  /* 0x0000000211007824 */ /* 0x000fe200078e021b */
[----:B------:R-:W-:Y:S01]  /*0f70*/  UIMAD UR6, UR7, UR4, URZ ;  /* 0x00000004070672a4 */ /* 0x000fe2000f8e023f */
[----:B------:R-:W-:Y:S01]  /*0f80*/  IMAD R3, R18, c[0x0][0x210], RZ ;  /* 0x0000840012037a24 */ /* 0x000fe200078e02ff */
[----:B------:R-:W-:Y:S01]  /*0f90*/  UIMAD.WIDE.U32 UR22, UR10, UR4, URZ ;  /* 0x000000040a1672a5 */ /* 0x000fe2000f8e003f */
[C---:B------:R-:W-:Y:S01]  /*0fa0*/  IMAD R12, R35.reuse, c[0x0][0x184], R12 ;  /* 0x00006100230c7a24 */ /* 0x040fe200078e020c */
[----:B------:R-:W-:Y:S01]  /*0fb0*/  UIMAD UR6, UR10, UR5, UR6 ;  /* 0x000000050a0672a4 */ /* 0x000fe2000f8e0206 */
[C---:B------:R-:W-:Y:S01]  /*0fc0*/  IMAD.WIDE.U32 R10, R35.reuse, c[0x0][0x180], R10 ;  /* 0x00006000230a7a25 */ /* 0x040fe200078e000a */
[----:B------:R-:W-:Y:S01]  /*0fd0*/  CS2R R106, SRZ ;  /* 0x00000000006a7805 */ /* 0x000fe2000001ff00 */
[----:B------:R-:W-:Y:S01]  /*0fe0*/  ULDC.64 UR4, c[0x0][0x188] ;  /* 0x0000620000047ab9 */ /* 0x000fe20000000a00 */
[----:B------:R-:W-:Y:S01]  /*0ff0*/  CS2R R104, SRZ ;  /* 0x0000000000687805 */ /* 0x000fe2000001ff00 */
[----:B------:R-:W-:Y:S01]  /*1000*/  IMAD.IADD R227, R0, 0x1, R227 ;  /* 0x0000000100e37824 */ /* 0x000fe200078e02e3 */
[----:B------:R-:W-:Y:S01]  /*1010*/  UIMAD UR4, UR16, UR4, URZ ;  /* 0x00000004100472a4 */ /* 0x000fe2000f8e023f */
[C---:B------:R-:W-:Y:S01]  /*1020*/  IMAD R3, R35.reuse, c[0x0][0x214], R3 ;  /* 0x0000850023037a24 */ /* 0x040fe200078e0203 */
[----:B------:R-:W-:Y:S01]  /*1030*/  UIADD3 UR6, UR23, UR6, URZ ;  /* 0x0000000617067290 */ /* 0x000fe2000fffe03f */
[----:B------:R-:W-:Y:S01]  /*1040*/  IMAD.WIDE.U32 R8, R35, c[0x0][0x210], R8 ;  /* 0x0000840023087a25 */ /* 0x000fe200078e0008 */
[----:B------:R-:W-:Y:S01]  /*1050*/  UIMAD UR4, UR9, UR5, UR4 ;  /* 0x00000005090472a4 */ /* 0x000fe2000f8e0204 */
[----:B------:R-:W-:Y:S01]  /*1060*/  CS2R R102, SRZ ;  /* 0x0000000000667805 */ /* 0x000fe2000001ff00 */
[----:B------:R-:W-:Y:S01]  /*1070*/  CS2R R100, SRZ ;  /* 0x0000000000647805 */ /* 0x000fe2000001ff00 */
[----:B------:R-:W-:Y:S01]  /*1080*/  IMAD.IADD R13, R11, 0x1, R12 ;  /* 0x000000010b0d7824 */ /* 0x000fe200078e020c */
[----:B------:R-:W-:Y:S01]  /*1090*/  CS2R R98, SRZ ;  /* 0x0000000000627805 */ /* 0x000fe2000001ff00 */
[----:B------:R-:W-:Y:S01]  /*10a0*/  IMAD R0, R23, c[0x0][0x1a8], RZ ;  /* 0x00006a0017007a24 */ /* 0x000fe200078e02ff */
[----:B------:R-:W-:Y:S01]  /*10b0*/  CS2R R96, SRZ ;  /* 0x0000000000607805 */ /* 0x000fe2000001ff00 */
[----:B------:R-:W-:Y:S01]  /*10c0*/  IMAD.SHL.U32 R227, R227, 0x2, RZ ;  /* 0x00000002e3e37824 */ /* 0x000fe200078e00ff */
[----:B------:R-:W-:Y:S01]  /*10d0*/  CS2R R94, SRZ ;  /* 0x00000000005e7805 */ /* 0x000fe2000001ff00 */
[----:B------:R-:W-:Y:S01]  /*10e0*/  IMAD.IADD R11, R9, 0x1, R3 ;  /* 0x00000001090b7824 */ /* 0x000fe200078e0203 */
[----:B------:R-:W-:Y:S01]  /*10f0*/  CS2R R92, SRZ ;  /* 0x00000000005c7805 */ /* 0x000fe2000001ff00 */
[----:B------:R-:W-:Y:S01]  /*1100*/  IMAD R3, R23, c[0x0][0x1d8], RZ ;  /* 0x0000760017037a24 */ /* 0x000fe200078e02ff */
[C---:B------:R-:W-:Y:S01]  /*1110*/  IADD3 R228, R227.reuse, 0xf4c0, RZ ;  /* 0x0000f4c0e3e47810 */ /* 0x040fe20007ffe0ff */
[----:B------:R-:W-:Y:S01]  /*1120*/  IMAD.MOV.U32 R12, RZ, RZ, R10 ;  /* 0x000000ffff0c7224 */ /* 0x000fe200078e000a */
[----:B------:R-:W-:Y:S01]  /*1130*/  CS2R R90, SRZ ;  /* 0x00000000005a7805 */ /* 0x000fe2000001ff00 */
[C---:B------:R-:W-:Y:S01]  /*1140*/  IMAD R16, R22.reuse, c[0x0][0x1ac], R0 ;  /* 0x00006b0016107a24 */ /* 0x040fe200078e0200 */
[----:B------:R-:W-:Y:S01]  /*1150*/  IADD3 R0, R227, 0xf480, RZ ;  /* 0x0000f480e3007810 */ /* 0x000fe20007ffe0ff */
[----:B------:R-:W-:Y:S01]  /*1160*/  IMAD.MOV.U32 R10, RZ, RZ, R8 ;  /* 0x000000ffff0a7224 */ /* 0x000fe200078e0008 */
[----:B------:R-:W-:Y:S01]  /*1170*/  CS2R R88, SRZ ;  /* 0x0000000000587805 */ /* 0x000fe2000001ff00 */
[----:B------:R-:W-:Y:S01]  /*1180*/  IMAD R3, R22, c[0x0][0x1dc], R3 ;  /* 0x0000770016037a24 */ /* 0x000fe200078e0203 */
[----:B------:R-:W-:Y:S01]  /*1190*/  @P0 IADD3 R228, R0, -0x40, RZ ;  /* 0xffffffc000e40810 */ /* 0x000fe20007ffe0ff */
[----:B------:R-:W-:Y:S01]  /*11a0*/  IMAD.WIDE.U32 R8, R22, c[0x0][0x1d8], R6 ;  /* 0x0000760016087a25 */ /* 0x000fe200078e0006 */
[----:B------:R-:W-:Y:S01]  /*11b0*/  CS2R R86, SRZ ;  /* 0x0000000000567805 */ /* 0x000fe2000001ff00 */
[----:B------:R-:W-:Y:S01]  /*11c0*/  CS2R R84, SRZ ;  /* 0x0000000000547805 */ /* 0x000fe2000001ff00 */
[----:B------:R-:W-:Y:S01]  /*11d0*/  CS2R R82, SRZ ;  /* 0x0000000000527805 */ /* 0x000fe2000001ff00 */
[----:B------:R-:W-:Y:S01]  /*11e0*/  IMAD.IADD R0, R9, 0x1, R3 ;  /* 0x0000000109007824 */ /* 0x000fe200078e0203 */
[----:B------:R-:W-:Y:S01]  /*11f0*/  LEA R6, P0, R8, c[0x0][0x1c0], 0x1 ;  /* 0x0000700008067a11 */ /* 0x000fe200078008ff */
[----:B------:R-:W-:Y:S01]  /*1200*/  IMAD.WIDE.U32 R14, R22, c[0x0][0x1a8], R4 ;  /* 0x00006a00160e7a25 */ /* 0x000fe200078e0004 */
[----:B------:R-:W-:Y:S01]  /*1210*/  CS2R R80, SRZ ;  /* 0x0000000000507805 */ /* 0x000fe2000001ff00 */
[----:B------:R-:W-:Y:S01]  /*1220*/  CS2R R78, SRZ ;  /* 0x00000000004e7805 */ /* 0x000fe2000001ff00 */
[----:B------:R-:W-:Y:S01]  /*1230*/  LEA.HI.X R7, R8, c[0x0][0x1c4], R0, 0x1, P0 ;  /* 0x0000710008077a11 */ /* 0x000fe200000f0c00 */
[----:B------:R-:W-:Y:S01]  /*1240*/  IMAD.U32 R5, RZ, RZ, UR9 ;  /* 0x00000009ff057e24 */ /* 0x000fe2000f8e00ff */
[----:B------:R-:W-:Y:S01]  /*1250*/  CS2R R76, SRZ ;  /* 0x00000000004c7805 */ /* 0x000fe2000001ff00 */
[----:B------:R-:W-:Y:S01]  /*1260*/  IMAD.U32 R4, RZ, RZ, UR9 ;  /* 0x00000009ff047e24 */ /* 0x000fe2000f8e00ff */
[----:B------:R-:W-:Y:S01]  /*1270*/  CS2R R74, SRZ ;  /* 0x00000000004a7805 */ /* 0x000fe2000001ff00 */
[----:B------:R-:W-:Y:S01]  /*1280*/  IMAD.WIDE.U32 R42, R5, c[0x0][0x188], R12 ;  /* 0x00006200052a7a25 */ /* 0x000fe200078e000c */
[----:B------:R-:W-:Y:S01]  /*1290*/  CS2R R72, SRZ ;  /* 0x0000000000487805 */ /* 0x000fe2000001ff00 */
[----:B------:R-:W-:Y:S01]  /*12a0*/  CS2R R70, SRZ ;  /* 0x0000000000467805 */ /* 0x000fe2000001ff00 */
[----:B------:R-:W-:Y:S01]  /*12b0*/  CS2R R68, SRZ ;  /* 0x0000000000447805 */ /* 0x000fe2000001ff00 */
[----:B------:R-:W-:Y:S01]  /*12c0*/  IMAD.U32 R8, RZ, RZ, UR22 ;  /* 0x00000016ff087e24 */ /* 0x000fe2000f8e00ff */
[----:B------:R-:W-:Y:S01]  /*12d0*/  IADD3 R36, R43, UR4, RZ ;  /* 0x000000042b247c10 */ /* 0x000fe2000fffe0ff */
[----:B------:R-:W-:Y:S01]  /*12e0*/  IMAD.U32 R0, RZ, RZ, UR6 ;  /* 0x00000006ff007e24 */ /* 0x000fe2000f8e00ff */
[----:B------:R-:W-:Y:S01]  /*12f0*/  ULDC UR6, c[0x0][0x198] ;  /* 0x0000660000067ab9 */ /* 0x000fe20000000800 */
[----:B------:R-:W-:Y:S01]  /*1300*/  IMAD.WIDE.U32 R40, R4, c[0x0][0x218], R10 ;  /* 0x0000860004287a25 */ /* 0x000fe200078e000a */
[----:B------:R-:W-:Y:S01]  /*1310*/  UIADD3 UR6, -UR11, UR6, URZ ;  /* 0x000000060b067290 */ /* 0x000fe2000fffe13f */
[----:B------:R-:W-:Y:S01]  /*1320*/  LEA R4, P2, R14, c[0x0][0x190], 0x1 ;  /* 0x000064000e047a11 */ /* 0x000fe200078408ff */
[----:B------:R-:W-:Y:S01]  /*1330*/  ULDC.64 UR4, c[0x0][0x218] ;  /* 0x0000860000047ab9 */ /* 0x000fe20000000a00 */
[----:B------:R-:W-:Y:S01]  /*1340*/  IMAD.IADD R3, R15, 0x1, R16 ;  /* 0x000000010f037824 */ /* 0x000fe200078e0210 */
[----:B------:R-:W-:Y:S01]  /*1350*/  LEA R15, P0, R8, R42, 0x6 ;  /* 0x0000002a080f7211 */ /* 0x000fe200078030ff */
[----:B------:R-:W-:Y:S01]  /*1360*/  IMAD.U32 R9, RZ, RZ, UR23 ;  /* 0x00000017ff097e24 */ /* 0x000fe2000f8e00ff */
[----:B------:R-:W-:Y:S01]  /*1370*/  IADD3 R16, R2, 0x20, RZ ;  /* 0x0000002002107810 */ /* 0x000fe20007ffe0ff */
[----:B------:R-:W-:Y:S01]  /*1380*/  IMAD.MOV.U32 R9, RZ, RZ, c[0x0][0x1dc] ;  /* 0x00007700ff097624 */ /* 0x000fe200078e00ff */
[----:B------:R-:W-:Y:S01]  /*1390*/  LEA.HI.X R5, R14, c[0x0][0x194], R3, 0x1, P2 ;  /* 0x000065000e057a11 */ /* 0x000fe200010f0c03 */
[----:B------:R-:W-:Y:S01]  /*13a0*/  IMAD.MOV.U32 R3, RZ, RZ, c[0x0][0x1d8] ;  /* 0x00007600ff037624 */ /* 0x000fe200078e00ff */
[----:B------:R-:W-:Y:S01]  /*13b0*/  LEA.HI.X R17, R8, R36, R0, 0x6, P0 ;  /* 0x0000002408117211 */ /* 0x000fe200000f3400 */
[----:B------:R-:W-:Y:S01]  /*13c0*/  IMAD.MOV.U32 R11, RZ, RZ, c[0x0][0x1a8] ;  /* 0x00006a00ff0b7624 */ /* 0x000fe200078e00ff */
[----:B------:R-:W-:Y:S01]  /*13d0*/  IADD3 R0, -R38, UR6, RZ ;  /* 0x0000000626007c10 */ /* 0x000fe2000fffe1ff */
[----:B------:R-:W-:Y:S01]  /*13e0*/  IMAD.MOV.U32 R12, RZ, RZ, c[0x0][0x1ac] ;  /* 0x00006b00ff0c7624 */ /* 0x000fe200078e00ff */
[----:B------:R-:W-:Y:S01]  /*13f0*/  LEA R8, P2, R3, R6, 0x7 ;  /* 0x0000000603087211 */ /* 0x000fe200078438ff */
[----:B------:R-:W-:Y:S01]  /*1400*/  IMAD.SHL.U32 R132, R28, 0x2, RZ ;  /* 0x000000021c847824 */ /* 0x000fe200078e00ff */
[----:B------:R-:W-:Y:S01]  /*1410*/  ISETP.LT.OR P4, PT, R0, 0x1, P5 ;  /* 0x000000010000780c */ /* 0x000fe20002f81670 */
[----:B------:R-:W-:Y:S01]  /*1420*/  UIMAD UR4, UR16, UR4, URZ ;  /* 0x00000004100472a4 */ /* 0x000fe2000f8e023f */
[----:B------:R-:W-:Y:S01]  /*1430*/  LEA R10, P0, R11, R4, 0x7 ;  /* 0x000000040b0a7211 */ /* 0x000fe200078038ff */
[----:B------:R-:W-:Y:S01]  /*1440*/  IMAD.MOV.U32 R22, RZ, RZ, R40 ;  /* 0x000000ffff167224 */ /* 0x000fe200078e0028 */
[----:B------:R-:W-:Y:S01]  /*1450*/  LEA.HI.X R9, R3, R7, R9, 0x7, P2 ;  /* 0x0000000703097211 */ /* 0x000fe200010f3c09 */
[----:B------:R-:W-:Y:S01]  /*1460*/  UIMAD UR22, UR9, UR5, UR4 ;  /* 0x00000005091672a4 */ /* 0x000fe2000f8e0204 */
[----:B------:R-:W-:Y:S01]  /*1470*/  ISETP.GE.AND P2, PT, R16, c[0x0][0x1cc], PT ;  /* 0x0000730010007a0c */ /* 0x000fe20003f46270 */
[----:B------:R1:W-:Y:S01]  /*1480*/  STL.64 [R1+0x78], R42 ;  /* 0x0000782a01007387 */ /* 0x0003e20000100a00 */
[----:B------:R-:W-:Y:S01]  /*1490*/  LEA.HI.X R11, R11, R5, R12, 0x7, P0 ;  /* 0x000000050b0b7211 */ /* 0x000fe200000f3c0c */
[----:B------:R-:W-:Y:S01]  /*14a0*/  ULDC.64 UR4, c[0x0][0x208] ;  /* 0x0000820000047ab9 */ /* 0x000fe20000000a00 */
[----:B------:R-:W-:Y:S01]  /*14b0*/  ISETP.GE.AND P0, PT, R37, c[0x0][0x1cc], PT ;  /* 0x0000730025007a0c */ /* 0x000fe20003f06270 */
[----:B------:R-:W-:Y:S01]  /*14c0*/  USHF.L.U32 UR23, UR4, 0x6, URZ ;  /* 0x0000000604177899 */ /* 0x000fe2000800063f */
[C---:B------:R-:W-:Y:S01]  /*14d0*/  ISETP.LT.OR P3, PT, R0.reuse, 0x1, P2 ;  /* 0x000000010000780c */ /* 0x040fe20001761670 */
[----:B------:R-:W-:Y:S01]  /*14e0*/  @!PT LDS RZ, [RZ] ;  /* 0x00000000fffff984 */ /* 0x000fe20000000800 */
[----:B------:R-:W-:Y:S01]  /*14f0*/  @!PT LDS RZ, [RZ] ;  /* 0x00000000fffff984 */ /* 0x000fe20000000800 */
[----:B------:R-:W-:Y:S01]  /*1500*/  @!PT LDS RZ, [RZ] ;  /* 0x00000000fffff984 */ /* 0x000fe20000000800 */
[----:B------:R2:W-:Y:S01]  /*1510*/  LDGSTS.E.BYPASS.LTC128B.128 [R132+0x6080], [R6.64], !P4 ;  /* 0x0608000006847fae */ /* 0x0005e2000e101d52 */
[C---:B------:R-:W-:Y:S01]  /*1520*/  ISETP.LT.OR P4, PT, R0.reuse, 0x1, P0 ;  /* 0x000000010000780c */ /* 0x040fe20000781670 */
[----:B------:R-:W-:Y:S01]  /*1530*/  USHF.L.U64.HI UR4, UR4, UR21, UR5 ;  /* 0x0000001504047299 */ /* 0x000fe20008010205 */
[C---:B------:R-:W-:Y:S01]  /*1540*/  ISETP.LT.OR P5, PT, R0.reuse, 0x41, P5 ;  /* 0x000000410000780c */ /* 0x040fe20002fa1670 */
[----:B------:R-:W-:Y:S01]  /*1550*/  IMAD.U32 R12, RZ, RZ, UR23 ;  /* 0x00000017ff0c7e24 */ /* 0x000fe2000f8e00ff */
[C---:B------:R-:W-:Y:S01]  /*1560*/  ISETP.LT.OR P2, PT, R0.reuse, 0x41, P2 ;  /* 0x000000410000780c */ /* 0x040fe20001741670 */
[----:B------:R-:W-:Y:S01]  /*1570*/  UIMAD UR4, UR4, UR10, URZ ;  /* 0x0000000a040472a4 */ /* 0x000fe2000f8e023f */
[----:B------:R-:W-:Y:S01]  /*1580*/  ISETP.LT.OR P0, PT, R0, 0x41, P0 ;  /* 0x000000410000780c */ /* 0x000fe20000701670 */
[----:B------:R3:W-:Y:S01]  /*1590*/  STL.64 [R1+0x70], R40 ;  /* 0x0000702801007387 */ /* 0x0007e20000100a00 */
[----:B------:R-:W-:Y:S01]  /*15a0*/  IADD3 R23, R41, UR22, RZ ;  /* 0x0000001629177c10 */ /* 0x000fe2000fffe0ff */
[----:B------:R-:W-:Y:S01]  /*15b0*/  UIMAD UR4, UR7, UR23, UR4 ;  /* 0x00000017070472a4 */ /* 0x000fe2000f8e0204 */
[----:B------:R-:W-:Y:S01]  /*15c0*/  IMAD R21, R18, c[0x0][0x238], RZ ;  /* 0x00008e0012157a24 */ /* 0x000fe200078e02ff */
[----:B------:R2:W-:Y:S01]  /*15d0*/  LDGSTS.E.BYPASS.LTC128B.128 [R132+0x8080], [R6.64+0x40], !P3 ;  /* 0x0808004006847fae */ /* 0x0005e2000d901d52 */
[----:B------:R-:W-:Y:S01]  /*15e0*/  ISETP.GE.AND P3, PT, R2, c[0x0][0x19c], PT ;  /* 0x0000670002007a0c */ /* 0x000fe20003f66270 */
[----:B------:R-:W-:Y:S01]  /*15f0*/  IMAD.WIDE.U32 R12, R12, UR10, R22 ;  /* 0x0000000a0c0c7c25 */ /* 0x000fe2000f8e0016 */
[----:B------:R-:W-:Y:S01]  /*1600*/  LEA.HI R3, R25, R136, RZ, 0x4 ;  /* 0x0000008819037211 */ /* 0x000fe200078f20ff */
[----:B------:R2:W-:Y:S01]  /*1610*/  LDGSTS.E.BYPASS.LTC128B.128 [R132+0xa080], [R6.64+0x80], !P4 ;  /* 0x0a08008006847fae */ /* 0x0005e2000e101d52 */
[C---:B------:R-:W-:Y:S01]  /*1620*/  ISETP.LT.OR P4, PT, R0.reuse, 0x1, P3 ;  /* 0x000000010000780c */ /* 0x040fe20001f81670 */
[----:B------:R-:W-:Y:S01]  /*1630*/  IMAD.WIDE.U32 R18, R35, c[0x0][0x238], R136 ;  /* 0x00008e0023127a25 */ /* 0x000fe200078e0088 */
[----:B------:R-:W-:Y:S01]  /*1640*/  ISETP.LT.OR P3, PT, R0, 0x41, P3 ;  /* 0x000000410000780c */ /* 0x000fe20001f61670 */
[----:B------:R4:W-:Y:S01]  /*1650*/  LDGSTS.E.BYPASS.LTC128B.128 [R132+0x7080], [R8.64], !P5 ;  /* 0x0708000008847fae */ /* 0x0009e2000e901d52 */
[----:B------:R-:W-:Y:S01]  /*1660*/  ISETP.GE.AND P5, PT, R37, c[0x0][0x19c], PT ;  /* 0x0000670025007a0c */ /* 0x000fe20003fa6270 */
[----:B------:R-:W-:Y:S01]  /*1670*/  IMAD R21, R35, c[0x0][0x23c], R21 ;  /* 0x00008f0023157a24 */ /* 0x000fe200078e0215 */
[----:B------:R-:W-:Y:S01]  /*1680*/  SHF.R.S32.HI R14, RZ, 0x4, R3 ;  /* 0x00000004ff0e7819 */ /* 0x000fe20000011403 */
[----:B------:R4:W-:Y:S01]  /*1690*/  LDGSTS.E.BYPASS.LTC128B.128 [R132+0x9080], [R8.64+0x40], !P2 ;  /* 0x0908004008847fae */ /* 0x0009e2000d101d52 */
[----:B------:R-:W-:Y:S01]  /*16a0*/  IMAD.MOV.U32 R223, RZ, RZ, 0x20 ;  /* 0x00000020ffdf7424 */ /* 0x000fe200078e00ff */
[----:B------:R-:W-:Y:S01]  /*16b0*/  CS2R R66, SRZ ;  /* 0x0000000000427805 */ /* 0x000fe2000001ff00 */
[----:B------:R-:W-:Y:S01]  /*16c0*/  IMAD.U32 R244, RZ, RZ, UR25 ;  /* 0x00000019fff47e24 */ /* 0x000fe2000f8e00ff */
[----:B------:R4:W-:Y:S01]  /*16d0*/  LDGSTS.E.BYPASS.LTC128B.128 [R132+0xb080], [R8.64+0x80], !P0 ;  /* 0x0b08008008847fae */ /* 0x0009e2000c101d52 */
[----:B------:R-:W-:Y:S01]  /*16e0*/  ISETP.GE.AND P0, PT, R16, c[0x0][0x19c], PT ;  /* 0x0000670010007a0c */ /* 0x000fe20003f06270 */
[----:B------:R-:W-:Y:S01]  /*16f0*/  IMAD.MOV.U32 R225, RZ, RZ, 0x10 ;  /* 0x00000010ffe17424 */ /* 0x000fe200078e00ff */
[----:B------:R-:W-:Y:S01]  /*1700*/  CS2R R64, SRZ ;  /* 0x0000000000407805 */ /* 0x000fe2000001ff00 */
[----:B------:R5:W-:Y:S01]  /*1710*/  STL [R1+0x98], R36 ;  /* 0x0000982401007387 */ /* 0x000be20000100800 */
[C---:B------:R-:W-:Y:S01]  /*1720*/  ISETP.LT.OR P6, PT, R0.reuse, 0x1, P0 ;  /* 0x000000010000780c */ /* 0x040fe200007c1670 */
[----:B------:R-:W-:Y:S01]  /*1730*/  CS2R R62, SRZ ;  /* 0x00000000003e7805 */ /* 0x000fe2000001ff00 */
[C---:B------:R-:W-:Y:S01]  /*1740*/  ISETP.LT.OR P0, PT, R0.reuse, 0x41, P0 ;  /* 0x000000410000780c */ /* 0x040fe20000701670 */
[----:B------:R-:W0:Y:S01]  /*1750*/  LDGDEPBAR ;  /* 0x00000000000079af */ /* 0x000e220000000000 */
[----:B------:R-:W-:Y:S01]  /*1760*/  CS2R R60, SRZ ;  /* 0x00000000003c7805 */ /* 0x000fe2000001ff00 */
[----:B------:R-:W-:Y:S01]  /*1770*/  CS2R R58, SRZ ;  /* 0x00000000003a7805 */ /* 0x000fe2000001ff00 */
[----:B------:R-:W-:Y:S01]  /*1780*/  CS2R R56, SRZ ;  /* 0x0000000000387805 */ /* 0x000fe2000001ff00 */
[----:B------:R-:W-:Y:S01]  /*1790*/  STL [R1+0x64], R37 ;  /* 0x0000642501007387 */ /* 0x000fe20000100800 */
[----:B------:R-:W-:Y:S01]  /*17a0*/  CS2R R54, SRZ ;  /* 0x0000000000367805 */ /* 0x000fe2000001ff00 */
[----:B------:R-:W-:Y:S01]  /*17b0*/  CS2R R52, SRZ ;  /* 0x0000000000347805 */ /* 0x000fe2000001ff00 */
[----:B--2---:R-:W-:Y:S01]  /*17c0*/  IMAD.IADD R7, R19, 0x1, R21 ;  /* 0x0000000113077824 */ /* 0x004fe200078e0215 */
[----:B------:R2:W-:Y:S01]  /*17d0*/  LDGSTS.E.BYPASS.LTC128B.128 [R132+0x80], [R4.64], !P4 ;  /* 0x0008000004847fae */ /* 0x0005e2000e101d52 */
[C---:B------:R-:W-:Y:S01]  /*17e0*/  ISETP.LT.OR P4, PT, R0.reuse, 0x1, P5 ;  /* 0x000000010000780c */ /* 0x040fe20002f81670 */
[----:B------:R-:W-:Y:S01]  /*17f0*/  IMAD.MOV.U32 R6, RZ, RZ, R18 ;  /* 0x000000ffff067224 */ /* 0x000fe200078e0012 */
[----:B------:R-:W-:Y:S01]  /*1800*/  ISETP.LT.OR P5, PT, R0, 0x41, P5 ;  /* 0x000000410000780c */ /* 0x000fe20002fa1670 */
[----:B------:R-:W-:Y:S01]  /*1810*/  STL [R1+0x48], R132 ;  /* 0x0000488401007387 */ /* 0x000fe20000100800 */
[----:B------:R-:W-:Y:S01]  /*1820*/  IMAD.U32 R0, RZ, RZ, UR9 ;  /* 0x00000009ff007e24 */ /* 0x000fe2000f8e00ff */
[----:B------:R-:W-:Y:S01]  /*1830*/  CS2R R50, SRZ ;  /* 0x0000000000327805 */ /* 0x000fe2000001ff00 */
[----:B------:R-:W-:Y:S01]  /*1840*/  CS2R R48, SRZ ;  /* 0x0000000000307805 */ /* 0x000fe2000001ff00 */
[----:B------:R2:W-:Y:S01]  /*1850*/  STL.64 [R1+0x68], R22 ;  /* 0x0000681601007387 */ /* 0x0005e20000100a00 */
[----:B------:R-:W-:Y:S01]  /*1860*/  IMAD.WIDE.U32 R134, R0, c[0x0][0x240], R6 ;  /* 0x0000900000867a25 */ /* 0x000fe200078e0006 */
[----:B------:R-:W-:Y:S01]  /*1870*/  LOP3.LUT R0, R24, 0xfffffff8, RZ, 0xc0, !PT ;  /* 0xfffffff818007812 */ /* 0x000fe200078ec0ff */
[----:B------:R-:W-:Y:S01]  /*1880*/  CS2R R46, SRZ ;  /* 0x00000000002e7805 */ /* 0x000fe2000001ff00 */
[----:B----4-:R-:W-:Y:S01]  /*1890*/  IADD3 R8, R13, UR4, RZ ;  /* 0x000000040d087c10 */ /* 0x010fe2000fffe0ff */
[----:B------:R-:W-:Y:S01]  /*18a0*/  ULDC UR4, c[0x0][0x168] ;  /* 0x00005a0000047ab9 */ /* 0x000fe20000000800 */
[C---:B------:R-:W-:Y:S01]  /*18b0*/  LEA.HI R9, R3.reuse, R14, RZ, 0x1 ;  /* 0x0000000e03097211 */ /* 0x040fe200078f08ff */
[----:B------:R-:W-:Y:S01]  /*18c0*/  UIADD3 UR4, -UR13, UR4, URZ ;  /* 0x000000040d047290 */ /* 0x000fe2000fffe13f */
[----:B------:R4:W-:Y:S01]  /*18d0*/  LDGSTS.E.BYPASS.LTC128B.128 [R132+0x2080], [R4.64+0x40], !P6 ;  /* 0x0208004004847fae */ /* 0x0009e2000f101d52 */
[----:B------:R-:W-:Y:S01]  /*18e0*/  LOP3.LUT R3, R3, 0xfffffff0, RZ, 0xc0, !PT ;  /* 0xfffffff003037812 */ /* 0x000fe200078ec0ff */
[----:B------:R-:W-:Y:S01]  /*18f0*/  CS2R R44, SRZ ;  /* 0x00000000002c7805 */ /* 0x000fe2000001ff00 */
[----:B-1----:R-:W-:Y:S01]  /*1900*/  CS2R R42, SRZ ;  /* 0x00000000002a7805 */ /* 0x002fe2000001ff00 */
[----:B------:R4:W-:Y:S01]  /*1910*/  LDGSTS.E.BYPASS.LTC128B.128 [R132+0x4080], [R4.64+0x80], !P4 ;  /* 0x0408008004847fae */ /* 0x0009e2000e101d52 */
[C---:B------:R-:W-:Y:S01]  /*1920*/  ISETP.GE.AND P4, PT, R2.reuse, c[0x0][0x16c], PT ;  /* 0x00005b0002007a0c */ /* 0x040fe20003f86270 */
[----:B---3--:R-:W-:Y:S01]  /*1930*/  CS2R R40, SRZ ;  /* 0x0000000000287805 */ /* 0x008fe2000001ff00 */
[----:B------:R-:W-:Y:S01]  /*1940*/  ULDC UR23, c[0x0][0x2a8] ;  /* 0x0000aa0000177ab9 */ /* 0x000fe20000000800 */
[----:B------:R1:W-:Y:S01]  /*1950*/  LDGSTS.E.BYPASS.LTC128B.128 [R132+0x1080], [R10.64], !P3 ;  /* 0x010800000a847fae */ /* 0x0003e2000d901d52 */
[C---:B------:R-:W-:Y:S01]  /*1960*/  @!P1 LEA R28, P3, R29.reuse, c[0x0][0x258], 0x2 ;  /* 0x000096001d1c9a11 */ /* 0x040fe200078610ff */
[----:B------:R-:W-:Y:S01]  /*1970*/  ULDC UR7, c[0x0][0x290] ;  /* 0x0000a40000077ab9 */ /* 0x000fe20000000800 */
[----:B------:R-:W-:Y:S01]  /*1980*/  SEL R35, RZ, 0x1, P4 ;  /* 0x00000001ff237807 */ /* 0x000fe20002000000 */
[----:B------:R1:W-:Y:S01]  /*1990*/  LDGSTS.E.BYPASS.LTC128B.128 [R132+0x3080], [R10.64+0x40], !P0 ;  /* 0x030800400a847fae */ /* 0x0003e2000c101d52 */
[----:B------:R-:W-:Y:S01]  /*19a0*/  ISETP.GE.AND P0, PT, R2, c[0x0][0x1fc], PT ;  /* 0x00007f0002007a0c */ /* 0x000fe20003f06270 */
[----:B------:R-:W-:Y:S01]  /*19b0*/  ULDC UR22, c[0x0][0x2a0] ;  /* 0x0000a80000167ab9 */ /* 0x000fe20000000800 */
[----:B------:R-:W-:Y:S01]  /*19c0*/  @!P1 LEA.HI.X R29, R29, c[0x0][0x25c], R30, 0x2, P3 ;  /* 0x000097001d1d9a11 */ /* 0x000fe200018f141e */
[----:B------:R1:W-:Y:S01]  /*19d0*/  LDGSTS.E.BYPASS.LTC128B.128 [R132+0x5080], [R10.64+0x80], !P5 ;  /* 0x050800800a847fae */ /* 0x0003e2000e901d52 */
[----:B-----5:R-:W-:Y:S01]  /*19e0*/  SEL R36, RZ, 0x1, P0 ;  /* 0x00000001ff247807 */ /* 0x020fe20000000000 */
[----:B------:R-:W-:Y:S01]  /*19f0*/  ULDC UR21, c[0x0][0x2a0] ;  /* 0x0000a80000157ab9 */ /* 0x000fe20000000800 */
[C---:B--2---:R-:W-:Y:S01]  /*1a00*/  LEA R22, P2, R12.reuse, c[0x0][0x1f0], 0x1 ;  /* 0x00007c000c167a11 */ /* 0x044fe200078408ff */
[----:B------:R-:W0:Y:S01]  /*1a10*/  LDGDEPBAR ;  /* 0x00000000000079af */ /* 0x000e220000000000 */
[----:B------:R-:W-:Y:S01]  /*1a20*/  LEA R30, P0, R31, c[0x0][0x280], 0x2 ;  /* 0x0000a0001f1e7a11 */ /* 0x000fe200078010ff */
[----:B------:R-:W-:Y:S01]  /*1a30*/  UISETP.GT.AND UP4, UPT, UR8, -0x1, UPT ;  /* 0xffffffff0800788c */ /* 0x000fe2000bf84270 */
[----:B------:R-:W-:Y:S01]  /*1a40*/  LEA.HI.X R23, R12, c[0x0][0x1f4], R8, 0x1, P2 ;  /* 0x00007d000c177a11 */ /* 0x000fe200010f0c08 */
[----:B------:R-:W-:Y:S01]  /*1a50*/  STL.64 [R1+0x80], R134 ;  /* 0x0000808601007387 */ /* 0x000fe20000100a00 */
[----:B------:R-:W-:Y:S01]  /*1a60*/  LEA R18, P2, R15, c[0x0][0x160], 0x1 ;  /* 0x000058000f127a11 */ /* 0x000fe200078408ff */
[----:B------:R-:W-:Y:S01]  /*1a70*/  ULDC UR13, c[0x0][0x168] ;  /* 0x00005a00000d7ab9 */ /* 0x000fe20000000800 */
[----:B------:R-:W-:Y:S01]  /*1a80*/  LOP3.LUT R8, R9, 0xfffffffe, RZ, 0xc0, !PT ;  /* 0xfffffffe09087812 */ /* 0x000fe200078ec0ff */
[----:B------:R-:W-:Y:S01]  /*1a90*/  UISETP.LE.AND UP3, UPT, UR26, UR23, UPT ;  /* 0x000000171a00728c */ /* 0x000fe2000bf63270 */
[----:B------:R-:W-:Y:S01]  /*1aa0*/  LEA.HI.X R19, R15, c[0x0][0x164], R17, 0x1, P2 ;  /* 0x000059000f137a11 */ /* 0x000fe200010f0c11 */
[----:B------:R-:W-:Y:S01]  /*1ab0*/  ULOP3.LUT UR22, URZ, UR22, URZ, 0x33, !UPT ;  /* 0x000000163f167292 */ /* 0x000fe2000f8e333f */
[----:B------:R-:W-:Y:S01]  /*1ac0*/  ISETP.LT.AND P2, PT, R38, UR4, PT ;  /* 0x0000000426007c0c */ /* 0x000fe2000bf41270 */
[C---:B----4-:R-:W-:Y:S01]  /*1ad0*/  IMAD.IADD R5, R136.reuse, 0x1, -R0 ;  /* 0x0000000188057824 */ /* 0x050fe200078e0a00 */
[----:B------:R-:W-:Y:S01]  /*1ae0*/  LEA.HI.X R31, R31, c[0x0][0x284], R34, 0x2, P0 ;  /* 0x0000a1001f1f7a11 */ /* 0x000fe200000f1422 */
[----:B------:R-:W-:Y:S01]  /*1af0*/  IMAD.IADD R0, R136, 0x1, -R3 ;  /* 0x0000000188007824 */ /* 0x000fe200078e0a03 */
[----:B------:R-:W-:Y:S01]  /*1b00*/  ISETP.GE.OR P6, PT, R2, c[0x0][0x1fc], !P2 ;  /* 0x00007f0002007a0c */ /* 0x000fe200057c6670 */
[----:B------:R-:W-:Y:S01]  /*1b10*/  IMAD.IADD R21, R14, 0x1, -R8 ;  /* 0x000000010e157824 */ /* 0x000fe200078e0a08 */
[----:B------:R-:W-:Y:S01]  /*1b20*/  SHF.R.S32.HI R2, RZ, 0x1f, R20 ;  /* 0x0000001fff027819 */ /* 0x000fe20000011414 */
[----:B------:R-:W-:Y:S01]  /*1b30*/  ULOP3.LUT UR21, URZ, UR21, URZ, 0x33, !UPT ;  /* 0x000000153f157292 */ /* 0x000fe2000f8e333f */
[----:B------:R-:W-:Y:S01]  /*1b40*/  LEA.HI R8, R5, R5, RZ, 0x1 ;  /* 0x0000000505087211 */ /* 0x000fe200078f08ff */
[----:B------:R-:W-:Y:S01]  /*1b50*/  ULDC UR11, c[0x0][0x168] ;  /* 0x00005a00000b7ab9 */ /* 0x000fe20000000800 */
[----:B------:R-:W-:-:S02]  /*1b60*/  LEA.HI R2, R2, R20, RZ, 0x2 ;  /* 0x0000001402027211 */ /* 0x000fc400078f10ff */
[----:B------:R-:W-:Y:S01]  /*1b70*/  SHF.R.S32.HI R4, RZ, 0x1f, R0 ;  /* 0x0000001fff047819 */ /* 0x000fe20000011400 */
[----:B------:R-:W-:-:S04]  /*1b80*/  DEPBAR.LE SB0, 0x1 ;  /* 0x000080400000791a */ /* 0x000fc80000000000 */
[----:B------:R-:W-:Y:S02]  /*1b90*/  LOP3.LUT R2, R2, 0x1ffffffc, RZ, 0xc0, !PT ;  /* 0x1ffffffc02027812 */ /* 0x000fe400078ec0ff */
[----:B------:R-:W-:Y:S02]  /*1ba0*/  LOP3.LUT R3, R8, 0x7fffffe, RZ, 0xc0, !PT ;  /* 0x07fffffe08037812 */ /* 0x000fe400078ec0ff */
[-C--:B-1----:R-:W-:Y:S01]  /*1bb0*/  LEA.HI R10, R0, R0.reuse, RZ, 0x1 ;  /* 0x00000000000a7211 */ /* 0x082fe200078f08ff */
[----:B------:R-:W-:Y:S01]  /*1bc0*/  IMAD.IADD R17, R20, 0x1, -R2 ;  /* 0x0000000114117824 */ /* 0x000fe200078e0a02 */
[----:B------:R-:W-:Y:S01]  /*1bd0*/  LEA.HI R9, R4, R0, RZ, 0x3 ;  /* 0x0000000004097211 */ /* 0x000fe200078f18ff */
[----:B------:R-:W-:Y:S01]  /*1be0*/  IMAD.IADD R7, R5, 0x1, -R3 ;  /* 0x0000000105077824 */ /* 0x000fe200078e0a03 */
[----:B------:R-:W-:Y:S01]  /*1bf0*/  LOP3.LUT R6, R10, 0x7fffffe, RZ, 0xc0, !PT ;  /* 0x07fffffe0a067812 */ /* 0x000fe200078ec0ff */
[----:B------:R-:W-:Y:S01]  /*1c00*/  IMAD R2, R21, 0x4, R20 ;  /* 0x0000000415027824 */ /* 0x000fe200078e0214 */
[----:B------:R-:W-:-:S02]  /*1c10*/  LOP3.LUT R4, R9, 0xfffffff8, RZ, 0xc0, !PT ;  /* 0xfffffff809047812 */ /* 0x000fc400078ec0ff */
[----:B------:R-:W-:Y:S01]  /*1c20*/  LOP3.LUT R3, R26, 0xffffffe0, RZ, 0xc0, !PT ;  /* 0xffffffe01a037812 */ /* 0x000fe200078ec0ff */
[----:B------:R-:W-:Y:S01]  /*1c30*/  IMAD R13, R2, 0x8, R7 ;  /* 0x00000008020d7824 */ /* 0x000fe200078e0207 */
[----:B------:R-:W-:Y:S01]  /*1c40*/  SHF.R.S32.HI R2, RZ, 0x1, R8 ;  /* 0x00000001ff027819 */ /* 0x000fe20000011408 */
[C---:B------:R-:W-:Y:S01]  /*1c50*/  IMAD.IADD R12, R0.reuse, 0x1, -R6 ;  /* 0x00000001000c7824 */ /* 0x040fe200078e0a06 */
[----:B------:R-:W-:Y:S01]  /*1c60*/  BAR.SYNC.DEFER_BLOCKING 0x0 ;  /* 0x0000000000007b1d */ /* 0x000fe20000010000 */
[----:B------:R-:W-:Y:S01]  /*1c70*/  IMAD.IADD R14, R0, 0x1, -R4 ;  /* 0x00000001000e7824 */ /* 0x000fe200078e0a04 */
[----:B------:R-:W-:Y:S01]  /*1c80*/  LOP3.LUT P0, RZ, R2, 0x2, RZ, 0xc0, !PT ;  /* 0x0000000202ff7812 */ /* 0x000fe2000780c0ff */
[----:B------:R-:W-:Y:S01]  /*1c90*/  IMAD.SHL.U32 R0, R5, 0x40, RZ ;  /* 0x0000004005007824 */ /* 0x000fe200078e00ff */
[----:B------:R-:W-:Y:S01]  /*1ca0*/  ISETP.GE.AND P3, PT, R37, c[0x0][0x16c], PT ;  /* 0x00005b0025007a0c */ /* 0x000fe20003f66270 */
[----:B------:R-:W-:Y:S01]  /*1cb0*/  IMAD.SHL.U32 R4, R33, 0x10, RZ ;  /* 0x0000001021047824 */ /* 0x000fe200078e00ff */
[----:B------:R-:W-:Y:S01]  /*1cc0*/  ISETP.GE.AND P5, PT, R16, c[0x0][0x16c], PT ;  /* 0x00005b0010007a0c */ /* 0x000fe20003fa6270 */
[----:B------:R-:W-:Y:S01]  /*1cd0*/  IMAD.SHL.U32 R2, R2, 0x40, RZ ;  /* 0x0000004002027824 */ /* 0x000fe200078e00ff */
[----:B------:R-:W-:Y:S01]  /*1ce0*/  LOP3.LUT R0, R0, 0x1c0, RZ, 0xc0, !PT ;  /* 0x000001c000007812 */ /* 0x000fe200078ec0ff */
[----:B------:R-:W-:Y:S01]  /*1cf0*/  IMAD.IADD R11, R136, 0x1, -R3 ;  /* 0x00000001880b7824 */ /* 0x000fe200078e0a03 */
[----:B------:R-:W-:-:S02]  /*1d00*/  SEL R15, RZ, 0x4, P3 ;  /* 0x00000004ff0f7807 */ /* 0x000fc40001800000 */
[----:B------:R-:W-:Y:S02]  /*1d10*/  LOP3.LUT R4, R0, 0x30, R4, 0xf8, !PT ;  /* 0x0000003000047812 */ /* 0x000fe400078ef804 */
[----:B------:R-:W-:Y:S02]  /*1d20*/  SHF.R.U32.HI R7, RZ, 0x3, R0 ;  /* 0x00000003ff077819 */ /* 0x000fe40000011600 */
[----:B------:R-:W-:Y:S02]  /*1d30*/  LOP3.LUT R0, R2, 0xc0, RZ, 0xc0, !PT ;  /* 0x000000c002007812 */ /* 0x000fe400078ec0ff */
[--C-:B------:R-:W-:Y:S02]  /*1d40*/  LOP3.LUT R4, R4, 0x8, R24.reuse, 0xf8, !PT ;  /* 0x0000000804047812 */ /* 0x100fe400078ef818 */
[----:B------:R-:W-:Y:S02]  /*1d50*/  LOP3.LUT R5, R0, 0x8, R24, 0xf8, !PT ;  /* 0x0000000800057812 */ /* 0x000fe400078ef818 */
[----:B------:R-:W-:-:S02]  /*1d60*/  SHF.R.U32.HI R2, RZ, 0x3, R0 ;  /* 0x00000003ff027819 */ /* 0x000fc40000011600 */
[----:B------:R-:W-:Y:S02]  /*1d70*/  LOP3.LUT R213, R4, R7, RZ, 0x3c, !PT ;  /* 0x0000000704d57212 */ /* 0x000fe400078e3cff */
[----:B------:R-:W-:Y:S02]  /*1d80*/  LOP3.LUT R2, R5, R2, RZ, 0x3c, !PT ;  /* 0x0000000205027212 */ /* 0x000fe400078e3cff */
[--C-:B------:R-:W-:Y:S01]  /*1d90*/  SHF.R.S32.HI R4, RZ, 0x1, R10.reuse ;  /* 0x00000001ff047819 */ /* 0x100fe2000001140a */
[----:B------:R-:W-:Y:S01]  /*1da0*/  IMAD R213, R21, 0x200, R213 ;  /* 0x0000020015d57824 */ /* 0x000fe200078e02d5 */
[----:B------:R-:W-:Y:S01]  /*1db0*/  SHF.R.S32.HI R0, RZ, 0x1f, R10 ;  /* 0x0000001fff007819 */ /* 0x000fe2000001140a */
[----:B------:R-:W-:Y:S01]  /*1dc0*/  IMAD.U32 R2, R13, 0x20, R2 ;  /* 0x000000200d027824 */ /* 0x000fe200078e0002 */
[----:B------:R-:W-:Y:S01]  /*1dd0*/  SHF.R.S32.HI R3, RZ, 0x1f, R11 ;  /* 0x0000001fff037819 */ /* 0x000fe2000001140b */
[----:B------:R-:W-:Y:S01]  /*1de0*/  IMAD.SHL.U32 R213, R213, 0x2, RZ ;  /* 0x00000002d5d57824 */ /* 0x000fe200078e00ff */
[----:B------:R-:W-:Y:S01]  /*1df0*/  LEA.HI R5, R0, R4, RZ, 0x2 ;  /* 0x0000000400057211 */ /* 0x000fe200078f10ff */
[----:B------:R-:W-:Y:S01]  /*1e00*/  IMAD.SHL.U32 R214, R2, 0x2, RZ ;  /* 0x0000000202d67824 */ /* 0x000fe200078e00ff */
[----:B------:R-:W-:Y:S01]  /*1e10*/  SEL R0, R223, 0xffffffe0, !P0 ;  /* 0xffffffe0df007807 */ /* 0x000fe20004000000 */
[----:B------:R-:W-:Y:S01]  /*1e20*/  IMAD.SHL.U32 R2, R21, 0x10, RZ ;  /* 0x0000001015027824 */ /* 0x000fe200078e00ff */
[----:B------:R-:W-:-:S02]  /*1e30*/  ISETP.GE.AND P4, PT, R16, c[0x0][0x1fc], PT ;  /* 0x00007f0010007a0c */ /* 0x000fc40003f86270 */
[----:B------:R-:W-:Y:S01]  /*1e40*/  ISETP.GE.OR P3, PT, R16, c[0x0][0x1fc], !P2 ;  /* 0x00007f0010007a0c */ /* 0x000fe20005766670 */
[----:B------:R-:W-:Y:S01]  /*1e50*/  IMAD.IADD R215, R214, 0x1, R0 ;  /* 0x00000001d6d77824 */ /* 0x000fe200078e0200 */
[----:B------:R-:W-:Y:S01]  /*1e60*/  LEA.HI R16, R3, R11, RZ, 0x2 ;  /* 0x0000000b03107211 */ /* 0x000fe200078f10ff */
[----:B------:R-:W1:Y:S01]  /*1e70*/  LDSM.16.M88.4 R164, [R214+0x6080] ;  /* 0x00608000d6a4783b */ /* 0x000e620000000200 */
[----:B------:R-:W-:Y:S02]  /*1e80*/  SHF.R.S32.HI R3, RZ, 0x3, R9 ;  /* 0x00000003ff037819 */ /* 0x000fe40000011409 */
[----:B------:R-:W-:Y:S01]  /*1e90*/  SEL R8, RZ, 0x2, P5 ;  /* 0x00000002ff087807 */ /* 0x000fe20002800000 */
[----:B------:R-:W2:Y:S01]  /*1ea0*/  LDSM.16.M88.4 R168, [R214+0x7080] ;  /* 0x00708000d6a8783b */ /* 0x000ea20000000200 */
[----:B------:R-:W-:Y:S01]  /*1eb0*/  SEL R7, RZ, 0xffffffff, P4 ;  /* 0xffffffffff077807 */ /* 0x000fe20002000000 */
[C---:B------:R-:W-:Y:S01]  /*1ec0*/  IMAD R12, R3.reuse, 0x8, R12 ;  /* 0x00000008030c7824 */ /* 0x040fe200078e020c */
[----:B------:R-:W-:Y:S01]  /*1ed0*/  LOP3.LUT R6, R16, 0x7ffffffc, RZ, 0xc0, !PT ;  /* 0x7ffffffc10067812 */ /* 0x000fe200078ec0ff */
[----:B------:R-:W3:Y:S01]  /*1ee0*/  LDSM.16.M88.4 R172, [R215+0x6080] ;  /* 0x00608000d7ac783b */ /* 0x000ee20000000200 */
[----:B------:R-:W-:Y:S01]  /*1ef0*/  IMAD R218, R3, 0x200, R27 ;  /* 0x0000020003da7824 */ /* 0x000fe200078e021b */
[----:B------:R-:W-:-:S02]  /*1f00*/  IADD3 R3, R15, R8, R35 ;  /* 0x000000080f037210 */ /* 0x000fc40007ffe023 */
[----:B------:R-:W4:Y:S01]  /*1f10*/  LDSM.16.M88.4 R176, [R215+0x7080] ;  /* 0x00708000d7b0783b */ /* 0x000f220000000200 */
[----:B------:R-:W-:Y:S01]  /*1f20*/  ISETP.GE.AND P0, PT, R37, c[0x0][0x1fc], PT ;  /* 0x00007f0025007a0c */ /* 0x000fe20003f06270 */
[----:B------:R-:W-:Y:S01]  /*1f30*/  IMAD.IADD R11, R11, 0x1, -R6 ;  /* 0x000000010b0b7824 */ /* 0x000fe200078e0a06 */
[----:B------:R-:W-:Y:S01]  /*1f40*/  LOP3.LUT P4, RZ, R3, 0x1, RZ, 0xc0, !PT ;  /* 0x0000000103ff7812 */ /* 0x000fe2000788c0ff */
[----:B------:R-:W1:Y:S01]  /*1f50*/  LDSM.16.M88.4 R180, [R214+0x8080] ;  /* 0x00808000d6b4783b */ /* 0x000e620000000200 */
[----:B------:R-:W-:Y:S01]  /*1f60*/  SEL R6, RZ, 0x4, P0 ;  /* 0x00000004ff067807 */ /* 0x000fe20000000000 */
[----:B------:R-:W-:Y:S01]  /*1f70*/  IMAD R11, R17, 0x4, R11 ;  /* 0x00000004110b7824 */ /* 0x000fe200078e020b */
[C---:B------:R-:W-:Y:S01]  /*1f80*/  ISETP.GE.OR P4, PT, R38.reuse, UR4, !P4 ;  /* 0x0000000426007c0c */ /* 0x040fe2000e786670 */
[----:B------:R-:W1:Y:S01]  /*1f90*/  LDSM.16.M88.4 R184, [R214+0x9080] ;  /* 0x00908000d6b8783b */ /* 0x000e620000000200 */
[----:B------:R-:W-:Y:S02]  /*1fa0*/  LOP3.LUT P0, RZ, R3, 0x2, RZ, 0xc0, !PT ;  /* 0x0000000203ff7812 */ /* 0x000fe4000780c0ff */
[----:B------:R-:W-:Y:S01]  /*1fb0*/  LEA.HI R0, R25, R136, RZ, 0x7 ;  /* 0x0000008819007211 */ /* 0x000fe200078f38ff */
[----:B------:R-:W1:Y:S01]  /*1fc0*/  LDSM.16.M88.4 R188, [R215+0x8080] ;  /* 0x00808000d7bc783b */ /* 0x000e620000000200 */
[----:B------:R-:W-:-:S02]  /*1fd0*/  ISETP.GE.OR P0, PT, R38, UR4, !P0 ;  /* 0x0000000426007c0c */ /* 0x000fc4000c706670 */
[----:B------:R-:W-:Y:S01]  /*1fe0*/  SEL R20, RZ, 0xffffffff, P5 ;  /* 0xffffffffff147807 */ /* 0x000fe20002800000 */
[----:B------:R-:W1:Y:S01]  /*1ff0*/  LDSM.16.M88.4 R192, [R215+0x9080] ;  /* 0x00908000d7c0783b */ /* 0x000e620000000200 */
[----:B------:R-:W-:Y:S02]  /*2000*/  SHF.R.U32.HI R8, RZ, 0x4, R0 ;  /* 0x00000004ff087819 */ /* 0x000fe40000011600 */
[----:B------:R-:W-:Y:S01]  /*2010*/  LOP3.LUT R2, R2, 0x10, RZ, 0xc0, !PT ;  /* 0x0000001002027812 */ /* 0x000fe200078ec0ff */
[----:B------:R-:W1:Y:S01]  /*2020*/  LDSM.16.M88.4 R196, [R214+0xa080] ;  /* 0x00a08000d6c4783b */ /* 0x000e620000000200 */
[----:B------:R-:W-:Y:S02]  /*2030*/  ISETP.GE.OR P2, PT, R37, c[0x0][0x1fc], !P2 ;  /* 0x00007f0025007a0c */ /* 0x000fe40005746670 */
[----:B------:R-:W-:Y:S01]  /*2040*/  LOP3.LUT P5, RZ, R14, 0x4, RZ, 0xc0, !PT ;  /* 0x000000040eff7812 */ /* 0x000fe200078ac0ff */
[----:B------:R-:W1:Y:S03]  /*2050*/  LDSM.16.M88.4 R200, [R214+0xb080] ;  /* 0x00b08000d6c8783b */ /* 0x000e660000000200 */
[----:B------:R-:W-:Y:S01]  /*2060*/  SEL R223, R223, 0xffffffe0, !P5 ;  /* 0xffffffe0dfdf7807 */ /* 0x000fe20006800000 */
[----:B------:R-:W1:Y:S04]  /*2070*/  LDSM.16.M88.4 R204, [R215+0xa080] ;  /* 0x00a08000d7cc783b */ /* 0x000e680000000200 */
[----:B------:R-:W1:Y:S04]  /*2080*/  LDSM.16.M88.4 R208, [R215+0xb080] ;  /* 0x00b08000d7d0783b */ /* 0x000e680000000200 */
[----:B------:R-:W-:Y:S06]  /*2090*/  BAR.SYNC.DEFER_BLOCKING 0x0 ;  /* 0x0000000000007b1d */ /* 0x000fec0000010000 */
[----:B------:R-:W-:Y:S01]  /*20a0*/  @!PT LDS RZ, [RZ] ;  /* 0x00000000fffff984 */ /* 0x000fe20000000800 */
[----:B------:R-:W-:Y:S01]  /*20b0*/  @!PT LDS RZ, [RZ] ;  /* 0x00000000fffff984 */ /* 0x000fe20000000800 */
[----:B------:R-:W-:Y:S01]  /*20c0*/  @!PT LDS RZ, [RZ] ;  /* 0x00000000fffff984 */ /* 0x000fe20000000800 */
[----:B------:R1:W-:Y:S01]  /*20d0*/  LDGSTS.E.BYPASS.LTC128B.128 [R132+0x6080], [R18.64], !P4 ;  /* 0x0608000012847fae */ /* 0x0003e2000e101d52 */
[----:B------:R-:W-:-:S02]  /*20e0*/  LOP3.LUT P4, RZ, R3, 0x4, RZ, 0xc0, !PT ;  /* 0x0000000403ff7812 */ /* 0x000fc4000788c0ff */
[----:B------:R-:W-:Y:S01]  /*20f0*/  LOP3.LUT R3, R5, 0xfffffffc, RZ, 0xc0, !PT ;  /* 0xfffffffc05037812 */ /* 0x000fe200078ec0ff */
[----:B------:R-:W-:Y:S01]  /*2100*/  IMAD.SHL.U32 R5, R7, 0x2, RZ ;  /* 0x0000000207057824 */ /* 0x000fe200078e00ff */
[----:B------:R-:W-:Y:S01]  /*2110*/  ISETP.GE.OR P4, PT, R38, UR4, !P4 ;  /* 0x0000000426007c0c */ /* 0x000fe2000e786670 */
[----:B------:R1:W-:Y:S01]  /*2120*/  LDGSTS.E.BYPASS.LTC128B.128 [R132+0x7080], [R18.64+0x40], !P0 ;  /* 0x0708004012847fae */ /* 0x0003e2000c101d52 */
[----:B------:R-:W-:Y:S01]  /*2130*/  LOP3.LUT R7, R2, 0x8, R8, 0xf8, !PT ;  /* 0x0000000802077812 */ /* 0x000fe200078ef808 */
[----:B------:R-:W-:Y:S01]  /*2140*/  IMAD.IADD R0, R4, 0x1, -R3 ;  /* 0x0000000104007824 */ /* 0x000fe200078e0a03 */
[----:B------:R-:W-:Y:S01]  /*2150*/  LOP3.LUT R3, R5, 0x2, R36, 0xe2, !PT ;  /* 0x0000000205037812 */ /* 0x000fe200078ee224 */
[----:B------:R-:W-:Y:S01]  /*2160*/  IMAD.SHL.U32 R4, R20, 0x2, RZ ;  /* 0x0000000214047824 */ /* 0x000fe200078e00ff */
[----:B------:R-:W-:Y:S01]  /*2170*/  ULDC.64 UR4, c[0x0][0x240] ;  /* 0x0000900000047ab9 */ /* 0x000fe20000000a00 */
[----:B------:R-:W-:Y:S01]  /*2180*/  @!P1 IMAD.SHL.U32 R2, R136, 0x10, RZ ;  /* 0x0000001088029824 */ /* 0x000fe200078e00ff */
[----:B------:R-:W-:Y:S01]  /*2190*/  LOP3.LUT R3, R3, R6, RZ, 0xfc, !PT ;  /* 0x0000000603037212 */ /* 0x000fe200078efcff */
[----:B------:R-:W-:Y:S01]  /*21a0*/  UIMAD UR4, UR16, UR4, URZ ;  /* 0x00000004100472a4 */ /* 0x000fe2000f8e023f */
[----:B------:R-:W-:Y:S01]  /*21b0*/  LOP3.LUT R4, R4, 0x2, R35, 0xe2, !PT ;  /* 0x0000000204047812 */ /* 0x000fe200078ee223 */
[----:B------:R-:W-:Y:S01]  /*21c0*/  CS2R R38, SRZ ;  /* 0x0000000000267805 */ /* 0x000fe2000001ff00 */
[C---:B------:R-:W-:Y:S01]  /*21d0*/  LOP3.LUT P0, RZ, R0.reuse, 0x2, RZ, 0xc0, !PT ;  /* 0x0000000200ff7812 */ /* 0x040fe2000780c0ff */
[----:B------:R1:W-:Y:S01]  /*21e0*/  LDGSTS.E.BYPASS.LTC128B.128 [R132+0x8080], [R18.64+0x80], !P4 ;  /* 0x0808008012847fae */ /* 0x0003e2000e101d52 */
[----:B------:R-:W-:Y:S01]  /*21f0*/  IMAD.SHL.U32 R0, R0, 0x40, RZ ;  /* 0x0000004000007824 */ /* 0x000fe200078e00ff */
[----:B------:R-:W-:Y:S01]  /*2200*/  UIMAD UR27, UR9, UR5, UR4 ;  /* 0x00000005091b72a4 */ /* 0x000fe2000f8e0204 */
[----:B------:R-:W-:Y:S01]  /*2210*/  LOP3.LUT P4, RZ, R14, 0x2, RZ, 0xc0, !PT ;  /* 0x000000020eff7812 */ /* 0x000fe2000788c0ff */
[----:B------:R5:W-:Y:S01]  /*2220*/  @!P1 LDGSTS.E.BYPASS.LTC128B.128 [R2+0xf080], [R28.64] ;  /* 0x0f0800001c029fae */ /* 0x000be2000b901d52 */
[----:B------:R-:W-:Y:S01]  /*2230*/  CS2R R36, SRZ ;  /* 0x0000000000247805 */ /* 0x000fe2000001ff00 */
[----:B------:R-:W-:Y:S01]  /*2240*/  LOP3.LUT R0, R0, 0xc0, RZ, 0xc0, !PT ;  /* 0x000000c000007812 */ /* 0x000fe200078ec0ff */
[----:B------:R-:W-:Y:S01]  /*2250*/  UMOV UR4, URZ ;  /* 0x0000003f00047c82 */ /* 0x000fe20008000000 */
[----:B------:R1:W-:Y:S01]  /*2260*/  STL [R1+0x60], R4 ;  /* 0x0000600401007387 */ /* 0x0003e20000100800 */
[C---:B------:R-:W-:Y:S01]  /*2270*/  SEL R224, R225.reuse, 0xfffffff0, !P4 ;  /* 0xfffffff0e1e07807 */ /* 0x040fe20006000000 */
[----:B------:R-:W-:Y:S01]  /*2280*/  UMOV UR16, 0x1 ;  /* 0x0000000100107882 */ /* 0x000fe20000000000 */
[----:B------:R-:W-:Y:S01]  /*2290*/  SEL R225, R225, 0xfffffff0, !P0 ;  /* 0xfffffff0e1e17807 */ /* 0x000fe20004000000 */
[----:B------:R2:W-:Y:S01]  /*22a0*/  STL [R1+0x4c], R3 ;  /* 0x00004c0301007387 */ /* 0x0005e20000100800 */
[----:B------:R-:W-:-:S02]  /*22b0*/  USHF.L.U32 UR5, UR8, 0x7, URZ ;  /* 0x0000000708057899 */ /* 0x000fc4000800063f */
[----:B------:R-:W-:Y:S01]  /*22c0*/  UIMAD UR9, UR9, UR7, URZ ;  /* 0x00000007090972a4 */ /* 0x000fe2000f8e023f */
[----:B------:R-:W0:Y:S04]  /*22d0*/  LDGDEPBAR ;  /* 0x00000000000079af */ /* 0x000e280000000000 */
[----:B------:R3:W-:Y:S04]  /*22e0*/  LDGSTS.E.BYPASS.LTC128B.128 [R132+0xc080], [R22.64], !P6 ;  /* 0x0c08000016847fae */ /* 0x0007e8000f101d52 */
[----:B------:R3:W-:Y:S01]  /*22f0*/  LDGSTS.E.BYPASS.LTC128B.128 [R132+0xd080], [R22.64+0x40], !P3 ;  /* 0x0d08004016847fae */ /* 0x0007e2000d901d52 */
[----:B------:R-:W-:-:S03]  /*2300*/  ISETP.GE.AND P3, PT, R136, 0x10, PT ;  /* 0x000000108800780c */ /* 0x000fc60003f66270 */
[----:B------:R3:W-:Y:S01]  /*2310*/  LDGSTS.E.BYPASS.LTC128B.128 [R132+0xe080], [R22.64+0x80], !P2 ;  /* 0x0e08008016847fae */ /* 0x0007e2000d101d52 */
[----:B-----5:R-:W-:Y:S01]  /*2320*/  IMAD.SHL.U32 R2, R14, 0x40, RZ ;  /* 0x000000400e027824 */ /* 0x020fe200078e00ff */
[----:B-1----:R-:W-:-:S04]  /*2330*/  SHF.R.U32.HI R4, RZ, 0x3, R0 ;  /* 0x00000003ff047819 */ /* 0x002fc80000011600 */
[----:B------:R-:W-:Y:S01]  /*2340*/  LOP3.LUT R2, R2, 0x1c0, RZ, 0xc0, !PT ;  /* 0x000001c002027812 */ /* 0x000fe200078ec0ff */
[----:B--2---:R-:W-:Y:S01]  /*2350*/  IMAD.SHL.U32 R3, R21, 0x8, RZ ;  /* 0x0000000815037824 */ /* 0x004fe200078e00ff */
[----:B------:R-:W-:Y:S02]  /*2360*/  LOP3.LUT R212, R4, R0, R212, 0x1e, !PT ;  /* 0x0000000004d47212 */ /* 0x000fe400078e1ed4 */
[----:B------:R-:W-:Y:S02]  /*2370*/  SHF.R.U32.HI R5, RZ, 0x3, R2 ;  /* 0x00000003ff057819 */ /* 0x000fe40000011602 */
[----:B------:R-:W-:-:S04]  /*2380*/  LOP3.LUT R3, R3, 0x8, RZ, 0xc0, !PT ;  /* 0x0000000803037812 */ /* 0x000fc800078ec0ff */
[--C-:B------:R-:W-:Y:S02]  /*2390*/  LOP3.LUT R5, R5, R2, R3.reuse, 0x1e, !PT ;  /* 0x0000000205057212 */ /* 0x100fe400078e1e03 */
[C---:B------:R-:W-:Y:S02]  /*23a0*/  LOP3.LUT R2, R4.reuse, R7, R0, 0x1e, !PT ;  /* 0x0000000704027212 */ /* 0x040fe400078e1e00 */
[----:B------:R-:W-:Y:S01]  /*23b0*/  LOP3.LUT R3, R4, R0, R3, 0x1e, !PT ;  /* 0x0000000004037212 */ /* 0x000fe200078e1e03 */
[----:B------:R-:W-:Y:S01]  /*23c0*/  IMAD.SHL.U32 R0, R12, 0x20, RZ ;  /* 0x000000200c007824 */ /* 0x000fe200078e00ff */
[----:B------:R-:W-:Y:S01]  /*23d0*/  SHF.R.S32.HI R4, RZ, 0x2, R16 ;  /* 0x00000002ff047819 */ /* 0x000fe20000011410 */
[----:B------:R-:W-:Y:S02]  /*23e0*/  IMAD.IADD R218, R218, 0x1, R5 ;  /* 0x00000001dada7824 */ /* 0x000fe400078e0205 */
[----:B------:R-:W-:Y:S01]  /*23f0*/  IMAD.IADD R221, R0, 0x1, R2 ;  /* 0x0000000100dd7824 */ /* 0x000fe200078e0202 */
[----:B------:R-:W-:Y:S01]  /*2400*/  IADD3 R2, R135, UR27, RZ ;  /* 0x0000001b87027c10 */ /* 0x000fe2000fffe0ff */
[----:B------:R-:W-:Y:S01]  /*2410*/  IMAD R6, R32, 0x10, R4 ;  /* 0x0000001020067824 */ /* 0x000fe200078e0204 */
[----:B------:R-:W-:Y:S01]  /*2420*/  LEA R218, R218, 0x13480, 0x1 ;  /* 0x00013480dada7811 */ /* 0x000fe200078e08ff */
[----:B------:R-:W-:-:S02]  /*2430*/  IMAD R4, R32, 0x200, R0 ;  /* 0x0000020020047824 */ /* 0x000fc400078e0200 */
[----:B------:R-:W-:Y:S01]  /*2440*/  IMAD.IADD R212, R0, 0x1, R212 ;  /* 0x0000000100d47824 */ /* 0x000fe200078e02d4 */
[----:B------:R-:W-:Y:S01]  /*2450*/  STL [R1+0x30], R6 ;  /* 0x0000300601007387 */ /* 0x000fe20000100800 */
[----:B------:R-:W-:Y:S02]  /*2460*/  @!P3 IMAD.SHL.U32 R0, R136, 0x10, RZ ;  /* 0x000000108800b824 */ /* 0x000fe400078e00ff */
[----:B------:R-:W-:Y:S01]  /*2470*/  IMAD.IADD R222, R4, 0x1, R3 ;  /* 0x0000000104de7824 */ /* 0x000fe200078e0203 */
[----:B------:R1:W-:Y:S01]  /*2480*/  STL [R1+0x94], R2 ;  /* 0x0000940201007387 */ /* 0x0003e20000100800 */
[--C-:B------:R-:W-:Y:S01]  /*2490*/  IMAD R219, R223, 0x2, R218.reuse ;  /* 0x00000002dfdb7824 */ /* 0x100fe200078e02da */
[----:B------:R-:W-:Y:S01]  /*24a0*/  LEA R212, R212, 0x80, 0x1 ;  /* 0x00000080d4d47811 */ /* 0x000fe200078e08ff */
[----:B------:R-:W-:Y:S01]  /*24b0*/  IMAD.SHL.U32 R216, R222, 0x2, RZ ;  /* 0x00000002ded87824 */ /* 0x000fe200078e00ff */
[----:B------:R2:W-:Y:S01]  /*24c0*/  @!P3 LDGSTS.E.BYPASS.LTC128B.128 [R0+0xf280], [R30.64] ;  /* 0x0f2800001e00bfae */ /* 0x0005e2000b901d52 */
[----:B------:R-:W-:-:S02]  /*24d0*/  IMAD R220, R224, 0x2, R218 ;  /* 0x00000002e0dc7824 */ /* 0x000fc400078e02da */
[----:B------:R-:W-:Y:S01]  /*24e0*/  IMAD R224, R224, 0x2, R219 ;  /* 0x00000002e0e07824 */ /* 0x000fe200078e02db */
[----:B------:R-:W0:Y:S01]  /*24f0*/  LDGDEPBAR ;  /* 0x00000000000079af */ /* 0x000e220000000000 */
[----:B------:R-:W-:Y:S01]  /*2500*/  IADD3 R217, R216, 0xc080, RZ ;  /* 0x0000c080d8d97810 */ /* 0x000fe20007ffe0ff */
[----:B------:R-:W-:Y:S02]  /*2510*/  IMAD R223, R223, 0x2, R220 ;  /* 0x00000002dfdf7824 */ /* 0x000fe400078e02dc */
[----:B------:R-:W0:Y:S01]  /*2520*/  LDGDEPBAR ;  /* 0x00000000000079af */ /* 0x000e220000000000 */
[----:B------:R-:W-:Y:S02]  /*2530*/  IMAD.IADD R226, R222, 0x1, R225 ;  /* 0x00000001dee27824 */ /* 0x000fe400078e02e1 */
[----:B------:R-:W-:Y:S01]  /*2540*/  IMAD R217, R225, 0x2, R217 ;  /* 0x00000002e1d97824 */ /* 0x000fe200078e02d9 */
[----:B-1----:R-:W-:Y:S01]  /*2550*/  IADD3 R2, R132, 0x6080, RZ ;  /* 0x0000608084027810 */ /* 0x002fe20007ffe0ff */
[----:B--2---:R-:W-:-:S05]  /*2560*/  IMAD.SHL.U32 R0, R11, 0x2, RZ ;  /* 0x000000020b007824 */ /* 0x004fca00078e00ff */
[----:B------:R-:W-:Y:S01]  /*2570*/  IADD3 R244, R244, -c[0x0][0x168], -R0 ;  /* 0x80005a00f4f47a10 */ /* 0x000fe20007ffe800 */
[----:B------:R-:W-:Y:S04]  /*2580*/  STL [R1+0x44], R0 ;  /* 0x0000440001007387 */ /* 0x000fe80000100800 */
[----:B------:R1:W-:Y:S02]  /*2590*/  STL [R1+0x90], R2 ;  /* 0x0000900201007387 */ /* 0x0003e40000100800 */
[----:B-1----:R-:W-:Y:S02]  /*25a0*/  IADD3 R2, -R0, UR6, RZ ;  /* 0x0000000600027c10 */ /* 0x002fe4000fffe1ff */
[----:B------:R-:W-:-:S03]  /*25b0*/  IADD3 R0, R244, UR24, RZ ;  /* 0x00000018f4007c10 */ /* 0x000fc6000fffe0ff */
[----:B------:R-:W-:Y:S04]  /*25c0*/  STL [R1+0x40], R2 ;  /* 0x0000400201007387 */ /* 0x000fe80000100800 */
[----:B------:R1:W-:Y:S02]  /*25d0*/  STL [R1+0x8c], R0 ;  /* 0x00008c0001007387 */ /* 0x0003e40000100800 */
[----:B-1----:R-:W-:-:S05]  /*25e0*/  IADD3 R0, R244, c[0x0][0x2a4], RZ ;  /* 0x0000a900f4007a10 */ /* 0x002fca0007ffe0ff */
[----:B---34-:R1:W-:Y:S02]  /*25f0*/  STL [R1+0x88], R0 ;  /* 0x0000880001007387 */ /* 0x0183e40000100800 */
.L_x_170:
[----:B------:R-:W-:Y:S04]  /*2600*/  DEPBAR.LE SB0, 0x1 ;  /* 0x000080400000791a */ /* 0x000fe80000000000 */
[----:B------:R-:W-:Y:S01]  /*2610*/  BAR.SYNC.DEFER_BLOCKING 0x0 ;  /* 0x0000000000007b1d */ /* 0x000fe20000010000 */
[----:B-1----:R-:W-:Y:S02]  /*2620*/  MOV R0, UR4 ;  /* 0x0000000400007c02 */ /* 0x002fe40008000f00 */
[----:B------:R-:W-:Y:S02]  /*2630*/  MOV R2, UR4 ;  /* 0x0000000400027c02 */ /* 0x000fe40008000f00 */
[----:B------:R-:W-:Y:S01]  /*2640*/  PLOP3.LUT P0, PT, PT, PT, UP3, 0x80, 0x0 ;  /* 0x000000000000781c */ /* 0x000fe20003f0f038 */
[----:B------:R-:W-:Y:S02]  /*2650*/  IMAD R0, R0, 0x1800, R222 ;  /* 0x0000180000007824 */ /* 0x000fe400078e02de */
[----:B------:R-:W-:Y:S03]  /*2660*/  IMAD R2, R2, 0x1800, R225 ;  /* 0x0000180002027824 */ /* 0x000fe600078e02e1 */
[----:B------:R-:W-:Y:S02]  /*2670*/  SHF.L.U32 R0, R0, 0x1, RZ ;  /* 0x0000000100007819 */ /* 0x000fe400000006ff */
[----:B------:R-:W-:Y:S04]  /*2680*/  IADD3 R2, R222, R2, RZ ;  /* 0x00000002de027210 */ /* 0x000fe80007ffe0ff */
        /* <DEDUP_REMOVED lines=17> */
[----:B------:R-:W5:Y:S01]  /*27a0*/  LDSM.16.M88.4 R152, [R0+0x7080] ;  /* 0x007080000098783b */ /* 0x000f620000000200 */
[-C--:B---3--:R-:W-:Y:S07]  /*27b0*/  HMMA.16816.F32.BF16 R20, R32, R132.reuse, RZ ;  /* 0x000000842014723c */ /* 0x088fee00000418ff */
[----:B------:R-:W3:Y:S01]  /*27c0*/  LDSM.16.M88.4 R160, [R0+0x7880] ;  /* 0x0078800000a0783b */ /* 0x000ee20000000200 */
[C---:B------:R-:W-:Y:S08]  /*27d0*/  HMMA.16816.F32.BF16 R24, R28.reuse, R132, RZ ;  /* 0x000000841c18723c */ /* 0x040ff000000418ff */
[-C--:B------:R-:W-:Y:S08]  /*27e0*/  HMMA.16816.F32.BF16 R28, R28, R134.reuse, RZ ;  /* 0x000000861c1c723c */ /* 0x080ff000000418ff */
[----:B------:R-:W-:Y:S01]  /*27f0*/  HMMA.16816.F32.BF16 R32, R32, R134, RZ ;  /* 0x000000862020723c */ /* 0x000fe200000418ff */
[----:B------:R-:W3:Y:S07]  /*2800*/  LDSM.16.M88.4 R132, [R214+0x3080] ;  /* 0x00308000d684783b */ /* 0x000eee0000000200 */
[-C--:B----4-:R-:W-:Y:S08]  /*2810*/  HMMA.16816.F32.BF16 R4, R136, R140.reuse, R4 ;  /* 0x0000008c8804723c */ /* 0x090ff00000041804 */
[C---:B-1----:R-:W-:Y:S08]  /*2820*/  HMMA.16816.F32.BF16 R8, R144.reuse, R140, R8 ;  /* 0x0000008c9008723c */ /* 0x042ff00000041808 */
[-C--:B------:R-:W-:Y:S08]  /*2830*/  HMMA.16816.F32.BF16 R12, R144, R142.reuse, R12 ;  /* 0x0000008e900c723c */ /* 0x080ff0000004180c */
[C---:B------:R-:W-:Y:S01]  /*2840*/  HMMA.16816.F32.BF16 R16, R136.reuse, R142, R16 ;  /* 0x0000008e8810723c */ /* 0x040fe20000041810 */
[----:B------:R-:W-:Y:S07]  /*2850*/  LDSM.16.M88.4 R140, [R215+0x2080] ;  /* 0x00208000d78c783b */ /* 0x000fee0000000200 */
[-C--:B--2---:R-:W-:Y:S08]  /*2860*/  HMMA.16816.F32.BF16 R20, R136, R148.reuse, R20 ;  /* 0x000000948814723c */ /* 0x084ff00000041814 */
[C---:B------:R-:W-:Y:S08]  /*2870*/  HMMA.16816.F32.BF16 R24, R144.reuse, R148, R24 ;  /* 0x000000949018723c */ /* 0x040ff00000041818 */
[-C--:B------:R-:W-:Y:S01]  /*2880*/  HMMA.16816.F32.BF16 R28, R144, R150.reuse, R28 ;  /* 0x00000096901c723c */ /* 0x080fe2000004181c */
[----:B------:R-:W-:Y:S07]  /*2890*/  LDSM.16.M88.4 R144, [R3+0x7880] ;  /* 0x007880000390783b */ /* 0x000fee0000000200 */
[----:B------:R-:W-:Y:S01]  /*28a0*/  HMMA.16816.F32.BF16 R32, R136, R150, R32 ;  /* 0x000000968820723c */ /* 0x000fe20000041820 */
[----:B------:R-:W1:Y:S07]  /*28b0*/  LDSM.16.M88.4 R136, [R2+0x7080] ;  /* 0x007080000288783b */ /* 0x000e6e0000000200 */
[-C--:B-----5:R-:W-:Y:S01]  /*28c0*/  HMMA.16816.F32.BF16 R4, R152, R156.reuse, R4 ;  /* 0x0000009c9804723c */ /* 0x0a0fe20000041804 */
[----:B------:R-:W2:Y:S07]  /*28d0*/  LDSM.16.M88.4 R148, [R215+0x3080] ;  /* 0x00308000d794783b */ /* 0x000eae0000000200 */
[C---:B---3--:R-:W-:Y:S08]  /*28e0*/  HMMA.16816.F32.BF16 R8, R160.reuse, R156, R8 ;  /* 0x0000009ca008723c */ /* 0x048ff00000041808 */
[-C--:B------:R-:W-:Y:S08]  /*28f0*/  HMMA.16816.F32.BF16 R12, R160, R158.reuse, R12 ;  /* 0x0000009ea00c723c */ /* 0x080ff0000004180c */
[C---:B------:R-:W-:Y:S01]  /*2900*/  HMMA.16816.F32.BF16 R16, R152.reuse, R158, R16 ;  /* 0x0000009e9810723c */ /* 0x040fe20000041810 */
[----:B------:R-:W-:Y:S07]  /*2910*/  LDSM.16.M88.4 R156, [R214+0x5080] ;  /* 0x00508000d69c783b */ /* 0x000fee0000000200 */
[-C--:B------:R-:W-:Y:S08]  /*2920*/  HMMA.16816.F32.BF16 R20, R152, R132.reuse, R20 ;  /* 0x000000849814723c */ /* 0x080ff00000041814 */
[C---:B------:R-:W-:Y:S08]  /*2930*/  HMMA.16816.F32.BF16 R24, R160.reuse, R132, R24 ;  /* 0x00000084a018723c */ /* 0x040ff00000041818 */
[-C--:B------:R-:W-:Y:S01]  /*2940*/  HMMA.16816.F32.BF16 R28, R160, R134.reuse, R28 ;  /* 0x00000086a01c723c */ /* 0x080fe2000004181c */
[----:B------:R-:W-:Y:S07]  /*2950*/  LDSM.16.M88.4 R160, [R215+0x4080] ;  /* 0x00408000d7a0783b */ /* 0x000fee0000000200 */
[----:B------:R-:W-:Y:S01]  /*2960*/  HMMA.16816.F32.BF16 R32, R152, R134, R32 ;  /* 0x000000869820723c */ /* 0x000fe20000041820 */
[----:B------:R-:W-:Y:S07]  /*2970*/  LDSM.16.M88.4 R152, [R214+0x4080] ;  /* 0x00408000d698783b */ /* 0x000fee0000000200 */
[-C--:B-1----:R-:W-:Y:S01]  /*2980*/  HMMA.16816.F32.BF16 R4, R136, R140.reuse, R4 ;  /* 0x0000008c8804723c */ /* 0x082fe20000041804 */
[----:B------:R-:W1:Y:S07]  /*2990*/  LDSM.16.M88.4 R132, [R0+0x8080] ;  /* 0x008080000084783b */ /* 0x000e6e0000000200 */
[C---:B------:R-:W-:Y:S08]  /*29a0*/  HMMA.16816.F32.BF16 R8, R144.reuse, R140, R8 ;  /* 0x0000008c9008723c */ /* 0x040ff00000041808 */
[-C--:B------:R-:W-:Y:S08]  /*29b0*/  HMMA.16816.F32.BF16 R12, R144, R142.reuse, R12 ;  /* 0x0000008e900c723c */ /* 0x080ff0000004180c */
[C---:B------:R-:W-:Y:S01]  /*29c0*/  HMMA.16816.F32.BF16 R16, R136.reuse, R142, R16 ;  /* 0x0000008e8810723c */ /* 0x040fe20000041810 */
[----:B------:R-:W3:Y:S07]  /*29d0*/  LDSM.16.M88.4 R140, [R0+0x8880] ;  /* 0x00888000008c783b */ /* 0x000eee0000000200 */
[-C--:B--2---:R-:W-:Y:S08]  /*29e0*/  HMMA.16816.F32.BF16 R20, R136, R148.reuse, R20 ;  /* 0x000000948814723c */ /* 0x084ff00000041814 */
[C---:B------:R-:W-:Y:S08]  /*29f0*/  HMMA.16816.F32.BF16 R24, R144.reuse, R148, R24 ;  /* 0x000000949018723c */ /* 0x040ff00000041818 */
[-C--:B------:R-:W-:Y:S01]  /*2a00*/  HMMA.16816.F32.BF16 R28, R144, R150.reuse, R28 ;  /* 0x00000096901c723c */ /* 0x080fe2000004181c */
[----:B------:R-:W2:Y:S07]  /*2a10*/  LDSM.16.M88.4 R144, [R2+0x8080] ;  /* 0x008080000290783b */ /* 0x000eae0000000200 */
[----:B------:R-:W-:Y:S01]  /*2a20*/  HMMA.16816.F32.BF16 R32, R136, R150, R32 ;  /* 0x000000968820723c */ /* 0x000fe20000041820 */
[----:B------:R-:W4:Y:S07]  /*2a30*/  LDSM.16.M88.4 R136, [R3+0x8880] ;  /* 0x008880000388783b */ /* 0x000f2e0000000200 */
[-C--:B-1----:R-:W-:Y:S08]  /*2a40*/  HMMA.16816.F32.BF16 R4, R132, R152.reuse, R4 ;  /* 0x000000988404723c */ /* 0x082ff00000041804 */
[C---:B---3--:R-:W-:Y:S08]  /*2a50*/  HMMA.16816.F32.BF16 R8, R140.reuse, R152, R8 ;  /* 0x000000988c08723c */ /* 0x048ff00000041808 */
[-C--:B------:R-:W-:Y:S08]  /*2a60*/  HMMA.16816.F32.BF16 R12, R140, R154.reuse, R12 ;  /* 0x0000009a8c0c723c */ /* 0x080ff0000004180c */
[C---:B------:R-:W-:Y:S08]  /*2a70*/  HMMA.16816.F32.BF16 R16, R132.reuse, R154, R16 ;  /* 0x0000009a8410723c */ /* 0x040ff00000041810 */
[-C--:B------:R-:W-:Y:S08]  /*2a80*/  HMMA.16816.F32.BF16 R20, R132, R156.reuse, R20 ;  /* 0x0000009c8414723c */ /* 0x080ff00000041814 */
[C---:B------:R-:W-:Y:S08]  /*2a90*/  HMMA.16816.F32.BF16 R24, R140.reuse, R156, R24 ;  /* 0x0000009c8c18723c */ /* 0x040ff00000041818 */
[-C--:B------:R-:W-:Y:S08]  /*2aa0*/  HMMA.16816.F32.BF16 R28, R140, R158.reuse, R28 ;  /* 0x0000009e8c1c723c */ /* 0x080ff0000004181c */
[----:B------:R-:W-:Y:S08]  /*2ab0*/  HMMA.16816.F32.BF16 R32, R132, R158, R32 ;  /* 0x0000009e8420723c */ /* 0x000ff00000041820 */
[-C--:B--2---:R-:W-:Y:S08]  /*2ac0*/  HMMA.16816.F32.BF16 R4, R144, R160.reuse, R4 ;  /* 0x000000a09004723c */ /* 0x084ff00000041804 */
[C---:B----4-:R-:W-:Y:S08]  /*2ad0*/  HMMA.16816.F32.BF16 R8, R136.reuse, R160, R8 ;  /* 0x000000a08808723c */ /* 0x050ff00000041808 */
        /* <DEDUP_REMOVED lines=23> */
[----:B------:R-:W-:Y:S01]  /*2c50*/  MUFU.TANH R233, R8 ;  /* 0x0000000800e97308 */ /* 0x000fe20000002400 */
[----:B-1----:R-:W1:Y:S09]  /*2c60*/  LDSM.16.M88.4 R4, [R215+0x5080] ;  /* 0x00508000d704783b */ /* 0x002e720000000200 */
[----:B------:R-:W-:Y:S10]  /*2c70*/  MUFU.TANH R234, R9 ;  /* 0x0000000900ea7308 */ /* 0x000ff40000002400 */
[----:B------:R-:W2:Y:S10]  /*2c80*/  MUFU.TANH R0, R11 ;  /* 0x0000000b00007308 */ /* 0x000eb40000002400 */
[----:B------:R-:W-:Y:S10]  /*2c90*/  MUFU.TANH R229, R10 ;  /* 0x0000000a00e57308 */ /* 0x000ff40000002400 */
[----:B------:R-:W-:Y:S01]  /*2ca0*/  MUFU.TANH R231, R16 ;  /* 0x0000001000e77308 */ /* 0x000fe20000002400 */
[----:B--2---:R2:W-:Y:S01]  /*2cb0*/  STL [R1+0x2c], R0 ;  /* 0x00002c0001007387 */ /* 0x0045e20000100800 */
[-C--:B-1----:R-:W-:Y:S08]  /*2cc0*/  HMMA.16816.F32.BF16 R20, R144, R4.reuse, R20 ;  /* 0x000000049014723c */ /* 0x082ff00000041814 */
[----:B------:R-:W-:Y:S01]  /*2cd0*/  MUFU.TANH R230, R17 ;  /* 0x0000001100e67308 */ /* 0x000fe20000002400 */
[C---:B------:R-:W-:Y:S09]  /*2ce0*/  HMMA.16816.F32.BF16 R24, R136.reuse, R4, R24 ;  /* 0x000000048818723c */ /* 0x040ff20000041818 */
[----:B------:R-:W-:Y:S01]  /*2cf0*/  MUFU.TANH R247, R18 ;  /* 0x0000001200f77308 */ /* 0x000fe20000002400 */
[-C--:B------:R-:W-:Y:S08]  /*2d00*/  HMMA.16816.F32.BF16 R28, R136, R6.reuse, R28 ;  /* 0x00000006881c723c */ /* 0x080ff0000004181c */
[----:B------:R-:W-:Y:S01]  /*2d10*/  HMMA.16816.F32.BF16 R32, R144, R6, R32 ;  /* 0x000000069020723c */ /* 0x000fe20000041820 */
[----:B--2---:R-:W1:Y:S03]  /*2d20*/  MUFU.TANH R0, R12 ;  /* 0x0000000c00007308 */ /* 0x004e660000002400 */
        /* <DEDUP_REMOVED lines=11> */
[----:B------:R-:W-:Y:S01]  /*2de0*/  FMUL.FTZ R23, R23, c[0x0][0x2b4] ;  /* 0x0000ad0017177a20 */ /* 0x000fe20000410000 */
[----:B-1----:R1:W-:Y:S01]  /*2df0*/  STL [R1+0x14], R0 ;  /* 0x0000140001007387 */ /* 0x0023e20000100800 */
[----:B------:R-:W-:Y:S02]  /*2e00*/  FMUL.FTZ R28, R28, c[0x0][0x2b4] ;  /* 0x0000ad001c1c7a20 */ /* 0x000fe40000410000 */
[----:B------:R-:W-:Y:S02]  /*2e10*/  FMUL.FTZ R29, R29, c[0x0][0x2b4] ;  /* 0x0000ad001d1d7a20 */ /* 0x000fe40000410000 */
[----:B------:R-:W-:Y:S01]  /*2e20*/  FMUL.FTZ R32, R32, c[0x0][0x2b4] ;  /* 0x0000ad0020207a20 */ /* 0x000fe20000410000 */
[----:B------:R-:W-:Y:S01]  /*2e30*/  MUFU.TANH R232, R20 ;  /* 0x0000001400e87308 */ /* 0x000fe20000002400 */
[----:B------:R-:W-:Y:S02]  /*2e40*/  FMUL.FTZ R33, R33, c[0x0][0x2b4] ;  /* 0x0000ad0021217a20 */ /* 0x000fe40000410000 */
[----:B------:R-:W-:Y:S02]  /*2e50*/  FMUL.FTZ R34, R34, c[0x0][0x2b4] ;  /* 0x0000ad0022227a20 */ /* 0x000fe40000410000 */
[----:B------:R-:W-:Y:S05]  /*2e60*/  FMUL.FTZ R35, R35, c[0x0][0x2b4] ;  /* 0x0000ad0023237a20 */ /* 0x000fea0000410000 */
[----:B------:R-:W-:Y:S10]  /*2e70*/  MUFU.TANH R163, R21 ;  /* 0x0000001500a37308 */ /* 0x000ff40000002400 */
[----:B-1----:R-:W1:Y:S10]  /*2e80*/  MUFU.TANH R0, R13 ;  /* 0x0000000d00007308 */ /* 0x002e740000002400 */
[----:B------:R-:W-:Y:S10]  /*2e90*/  MUFU.TANH R242, R22 ;  /* 0x0000001600f27308 */ /* 0x000ff40000002400 */
[----:B------:R-:W-:Y:S01]  /*2ea0*/  MUFU.TANH R250, R23 ;  /* 0x0000001700fa7308 */ /* 0x000fe20000002400 */
[----:B-1----:R1:W-:Y:S04]  /*2eb0*/  STL [R1+0x8], R0 ;  /* 0x0000080001007387 */ /* 0x0023e80000100800 */
[----:B------:R2:W-:Y:S05]  /*2ec0*/  STL [R1+0x28], R2 ;  /* 0x0000280201007387 */ /* 0x0005ea0000100800 */
[----:B------:R-:W-:Y:S01]  /*2ed0*/  MUFU.TANH R252, R28 ;  /* 0x0000001c00fc7308 */ /* 0x000fe20000002400 */
[----:B------:R-:W3:Y:S09]  /*2ee0*/  LDL R8, [R1+0x30] ;  /* 0x0000300001087983 */ /* 0x000ef20000100800 */
[----:B------:R-:W-:Y:S10]  /*2ef0*/  MUFU.TANH R251, R29 ;  /* 0x0000001d00fb7308 */ /* 0x000ff40000002400 */
[----:B-1----:R-:W1:Y:S10]  /*2f00*/  MUFU.TANH R0, R15 ;  /* 0x0000000f00007308 */ /* 0x002e740000002400 */
[----:B--2---:R-:W-:Y:S10]  /*2f10*/  MUFU.TANH R2, R25 ;  /* 0x0000001900027308 */ /* 0x004ff40000002400 */
[----:B------:R-:W-:Y:S01]  /*2f20*/  MUFU.TANH R160, R32 ;  /* 0x0000002000a07308 */ /* 0x000fe20000002400 */
[----:B-1----:R1:W-:Y:S09]  /*2f30*/  STL [R1+0x24], R0 ;  /* 0x0000240001007387 */ /* 0x0023f20000100800 */
[----:B------:R-:W-:Y:S10]  /*2f40*/  MUFU.TANH R159, R33 ;  /* 0x00000021009f7308 */ /* 0x000ff40000002400 */
[----:B------:R-:W-:Y:S10]  /*2f50*/  MUFU.TANH R245, R34 ;  /* 0x0000002200f57308 */ /* 0x000ff40000002400 */
[----:B-1----:R-:W1:Y:S10]  /*2f60*/  MUFU.TANH R0, R24 ;  /* 0x0000001800007308 */ /* 0x002e740000002400 */
[----:B------:R-:W-:Y:S01]  /*2f70*/  MUFU.TANH R243, R35 ;  /* 0x0000002300f37308 */ /* 0x000fe20000002400 */
[----:B-1----:R1:W-:Y:S04]  /*2f80*/  STL [R1+0x4], R0 ;  /* 0x0000040001007387 */ /* 0x0023e80000100800 */
[----:B------:R2:W-:Y:S04]  /*2f90*/  STL [R1], R2 ;  /* 0x0000000201007387 */ /* 0x0005e80000100800 */
[----:B------:R-:W4:Y:S01]  /*2fa0*/  LDL R3, [R1+0x88] ;  /* 0x0000880001037983 */ /* 0x000f220000100800 */
[----:B-1----:R-:W1:Y:S03]  /*2fb0*/  MUFU.TANH R0, R26 ;  /* 0x0000001a00007308 */ /* 0x002e660000002400 */
[----:B--2---:R-:W2:Y:S04]  /*2fc0*/  LDL R2, [R1+0x8c] ;  /* 0x00008c0001027983 */ /* 0x004ea80000100800 */
[----:B-1----:R1:W-:Y:S04]  /*2fd0*/  STL [R1+0x18], R0 ;  /* 0x0000180001007387 */ /* 0x0023e80000100800 */
[----:B------:R-:W5:Y:S01]  /*2fe0*/  LDL R4, [R1+0x40] ;  /* 0x0000400001047983 */ /* 0x000f620000100800 */
[----:B-1----:R-:W1:Y:S03]  /*2ff0*/  MUFU.TANH R0, R27 ;  /* 0x0000001b00007308 */ /* 0x002e660000002400 */
[----:B-1----:R1:W-:Y:S07]  /*3000*/  STL [R1+0x1c], R0 ;  /* 0x00001c0001007387 */ /* 0x0023ee0000100800 */
[----:B-1----:R-:W1:Y:S02]  /*3010*/  MUFU.TANH R0, R30 ;  /* 0x0000001e00007308 */ /* 0x002e640000002400 */
[----:B-1----:R1:W-:Y:S04]  /*3020*/  STL [R1+0x10], R0 ;  /* 0x0000100001007387 */ /* 0x0023e80000100800 */
[----:B------:R-:W-:Y:S01]  /*3030*/  STL [R1+0xc], R5 ;  /* 0x00000c0501007387 */ /* 0x000fe20000100800 */
[----:B-1----:R-:W-:Y:S04]  /*3040*/  MOV R0, UR4 ;  /* 0x0000000400007c02 */ /* 0x002fe80008000f00 */
[-C--:B---3--:R-:W-:Y:S05]  /*3050*/  LEA R0, R0, R8.reuse, 0x6 ;  /* 0x0000000800007211 */ /* 0x088fea00078e30ff */
[----:B------:R-:W1:Y:S04]  /*3060*/  LDS R149, [R0.X4+0xf080] ;  /* 0x00f0800000957984 */ /* 0x000e680000004800 */
[----:B------:R-:W3:Y:S04]  /*3070*/  LDS R148, [R0.X4+0xf0a0] ;  /* 0x00f0a00000947984 */ /* 0x000ee80000004800 */
[----:B------:R-:W1:Y:S04]  /*3080*/  LDS R151, [R0.X4+0xf100] ;  /* 0x00f1000000977984 */ /* 0x000e680000004800 */
[----:B------:R3:W1:Y:S02]  /*3090*/  LDS R150, [R0.X4+0xf120] ;  /* 0x00f1200000967984 */ /* 0x0006640000004800 */
[----:B---3--:R-:W-:Y:S04]  /*30a0*/  MOV R0, UR10 ;  /* 0x0000000a00007c02 */ /* 0x008fe80008000f00 */
[----:B------:R-:W-:Y:S04]  /*30b0*/  LEA R0, R0, R8, 0x6 ;  /* 0x0000000800007211 */ /* 0x000fe800078e30ff */
[C---:B----4-:R-:W-:Y:S02]  /*30c0*/  IADD3 R147, R0.reuse, R3, RZ ;  /* 0x0000000300937210 */ /* 0x050fe40007ffe0ff */
[----:B--2---:R-:W-:Y:S02]  /*30d0*/  IADD3 R146, R0, R2, RZ ;  /* 0x0000000200927210 */ /* 0x004fe40007ffe0ff */
[----:B-----5:R-:W-:Y:S01]  /*30e0*/  IMNMX R147, R4, R147, PT ;  /* 0x0000009304937217 */ /* 0x020fe20003800200 */
[----:B------:R-:W-:-:S05]  /*30f0*/  @!P0 BRA `(.L_x_152) ;  /* 0x000001e000008947 */ /* 0x000fca0003800000 */
[----:B-1----:R-:W-:Y:S01]  /*3100*/  IMAD.MOV.U32 R2, RZ, RZ, c[0x0][0x168] ;  /* 0x00005a00ff027624 */ /* 0x002fe200078e00ff */
[----:B------:R-:W-:Y:S04]  /*3110*/  BSSY B0, `(.L_x_153) ;  /* 0x0000012000007945 */ /* 0x000fe80003800000 */
[----:B------:R-:W-:Y:S04]  /*3120*/  IADD3 R2, R0, c[0x0][0x198], -R2 ;  /* 0x0000660000027a10 */ /* 0x000fe80007ffe802 */
[----:B------:R-:W-:Y:S11]  /*3130*/  ISETP.GT.AND P2, PT, R2, -0x1, PT ;  /* 0xffffffff0200780c */ /* 0x000ff60003f44270 */
[----:B------:R-:W-:Y:S02]  /*3140*/  @!UPT UIADD3 URZ, URZ, URZ, URZ ;  /* 0x0000003f3f3ff290 */ /* 0x000fe4000fffe03f */
[----:B------:R-:W-:-:S05]  /*3150*/  @P2 BRA `(.L_x_154) ;  /* 0x0000008000002947 */ /* 0x000fca0003800000 */
[----:B------:R-:W-:Y:S01]  /*3160*/  LOP3.LUT R2, RZ, R2, RZ, 0x33, !PT ;  /* 0x00000002ff027212 */ /* 0x000fe200078e33ff */
[----:B------:R-:W-:Y:S05]  /*3170*/  IMAD.MOV.U32 R3, RZ, RZ, 0x1 ;  /* 0x00000001ff037424 */ /* 0x000fea00078e00ff */
[----:B------:R-:W-:Y:S11]  /*3180*/  ISETP.NE.AND P2, PT, R3, c[0x0][0x2a8], PT ;  /* 0x0000aa0003007a0c */ /* 0x000ff60003f45270 */
[----:B------:R-:W-:Y:S02]  /*3190*/  @!UPT UIADD3 URZ, URZ, URZ, URZ ;  /* 0x0000003f3f3ff290 */ /* 0x000fe4000fffe03f */
[----:B------:R-:W-:Y:S05]  /*31a0*/  @P2 IMAD.HI.U32 R3, R2, c[0x0][0x2ac], RZ ;  /* 0x0000ab0002032a27 */ /* 0x000fea00078e00ff */
[----:B------:R-:W-:Y:S04]  /*31b0*/  @P2 SHF.R.U32.HI R2, RZ, c[0x0][0x2b0], R3 ;  /* 0x0000ac00ff022a19 */ /* 0x000fe80000011603 */
[----:B------:R-:W-:Y:S01]  /*31c0*/  LOP3.LUT R2, RZ, R2, RZ, 0x33, !PT ;  /* 0x00000002ff027212 */ /* 0x000fe200078e33ff */
[----:B------:R-:W-:-:S05]  /*31d0*/  BRA `(.L_x_155) ;  /* 0x0000005000007947 */ /* 0x000fca0003800000 */
.L_x_154:
[----:B------:R-:W-:Y:S04]  /*31e0*/  MOV R3, 0x1 ;  /* 0x0000000100037802 */ /* 0x000fe80000000f00 */
[----:B------:R-:W-:Y:S11]  /*31f0*/  ISETP.NE.AND P2, PT, R3, c[0x0][0x2a8], PT ;  /* 0x0000aa0003007a0c */ /* 0x000ff60003f45270 */
[----:B------:R-:W-:Y:S02]  /*3200*/  @!UPT UIADD3 URZ, URZ, URZ, URZ ;  /* 0x0000003f3f3ff290 */ /* 0x000fe4000fffe03f */
[----:B------:R-:W-:Y:S05]  /*3210*/  @P2 IMAD.HI.U32 R3, R2, c[0x0][0x2ac], RZ ;  /* 0x0000ab0002032a27 */ /* 0x000fea00078e00ff */
[----:B------:R-:W-:Y:S02]  /*3220*/  @P2 SHF.R.U32.HI R2, RZ, c[0x0][0x2b0], R3 ;  /* 0x0000ac00ff022a19 */ /* 0x000fe40000011603 */
.L_x_155:
[----:B------:R-:W-:Y:S05]  /*3230*/  BSYNC B0 ;  /* 0x0000000000007941 */ /* 0x000fea0003800000 */
.L_x_153:
[--C-:B------:R-:W-:Y:S01]  /*3240*/  IADD3 R3, R0, c[0x0][0x2a4], R244.reuse ;  /* 0x0000a90000037a10 */ /* 0x100fe20007ffe0f4 */
[----:B------:R-:W2:Y:S01]  /*3250*/  LDL R5, [R1+0x44] ;  /* 0x0000440001057983 */ /* 0x000ea20000100800 */
[----:B------:R-:W-:Y:S02]  /*3260*/  IMAD.MOV.U32 R146, RZ, RZ, c[0x0][0x2a8] ;  /* 0x0000aa00ff927624 */ /* 0x000fe400078e00ff */
[----:B------:R-:W-:Y:S02]  /*3270*/  IMNMX R3, R4, R3, PT ;  /* 0x0000000304037217 */ /* 0x000fe40003800200 */
[----:B------:R-:W-:Y:S01]  /*3280*/  IMAD R146, R2, R146, -UR5 ;  /* 0x8000000502927e24 */ /* 0x000fe2000f8e0292 */
[----:B------:R-:W-:Y:S03]  /*3290*/  IADD3 R2, R0, UR22, R244 ;  /* 0x0000001600027c10 */ /* 0x000fe6000fffe0f4 */
[----:B--2---:R-:W-:Y:S05]  /*32a0*/  IMAD.IADD R146, R146, 0x1, -R5 ;  /* 0x0000000192927824 */ /* 0x004fea00078e0a05 */
[----:B------:R-:W-:Y:S02]  /*32b0*/  IADD3 R147, R146, c[0x0][0x2a8], RZ ;  /* 0x0000aa0092937a10 */ /* 0x000fe40007ffe0ff */
[----:B------:R-:W-:Y:S02]  /*32c0*/  IMNMX R146, R2, R146, !PT ;  /* 0x0000009202927217 */ /* 0x000fe40007800200 */
[----:B------:R-:W-:Y:S02]  /*32d0*/  IMNMX R147, R3, R147, PT ;  /* 0x0000009303937217 */ /* 0x000fe40003800200 */
.L_x_152:
[----:B-1----:R-:W-:Y:S04]  /*32e0*/  IADD3 R2, R0, 0x8, RZ ;  /* 0x0000000800027810 */ /* 0x002fe80007ffe0ff */
[C-C-:B------:R-:W-:Y:S02]  /*32f0*/  IADD3 R144, R2.reuse, c[0x0][0x2a4], R244.reuse ;  /* 0x0000a90002907a10 */ /* 0x140fe40007ffe0f4 */
[----:B------:R-:W-:Y:S02]  /*3300*/  IADD3 R140, R2, UR21, R244 ;  /* 0x00000015028c7c10 */ /* 0x000fe4000fffe0f4 */
[----:B------:R-:W-:Y:S01]  /*3310*/  IMNMX R144, R4, R144, PT ;  /* 0x0000009004907217 */ /* 0x000fe20003800200 */
[----:B------:R-:W-:-:S05]  /*3320*/  @!P0 BRA `(.L_x_156) ;  /* 0x000001b000008947 */ /* 0x000fca0003800000 */
[----:B------:R-:W-:Y:S01]  /*3330*/  IMAD.MOV.U32 R3, RZ, RZ, c[0x0][0x168] ;  /* 0x00005a00ff037624 */ /* 0x000fe200078e00ff */
        /* <DEDUP_REMOVED lines=13> */
.L_x_158:
[----:B------:R-:W-:Y:S04]  /*3410*/  MOV R3, 0x1 ;  /* 0x0000000100037802 */ /* 0x000fe80000000f00 */
[----:B------:R-:W-:Y:S11]  /*3420*/  ISETP.NE.AND P2, PT, R3, c[0x0][0x2a8], PT ;  /* 0x0000aa0003007a0c */ /* 0x000ff60003f45270 */
[----:B------:R-:W-:Y:S02]  /*3430*/  @!UPT UIADD3 URZ, URZ, URZ, URZ ;  /* 0x0000003f3f3ff290 */ /* 0x000fe4000fffe03f */
[----:B------:R-:W-:Y:S05]  /*3440*/  @P2 IMAD.HI.U32 R3, R2, c[0x0][0x2ac], RZ ;  /* 0x0000ab0002032a27 */ /* 0x000fea00078e00ff */
[----:B------:R-:W-:Y:S02]  /*3450*/  @P2 SHF.R.U32.HI R2, RZ, c[0x0][0x2b0], R3 ;  /* 0x0000ac00ff022a19 */ /* 0x000fe40000011603 */
.L_x_159:
[----:B------:R-:W-:Y:S05]  /*3460*/  BSYNC B0 ;  /* 0x0000000000007941 */ /* 0x000fea0003800000 */
.L_x_157:
[----:B------:R-:W2:Y:S01]  /*3470*/  LDL R5, [R1+0x44] ;  /* 0x0000440001057983 */ /* 0x000ea20000100800 */
[----:B------:R-:W-:Y:S04]  /*3480*/  IMAD.MOV.U32 R3, RZ, RZ, c[0x0][0x2a8] ;  /* 0x0000aa00ff037624 */ /* 0x000fe800078e00ff */
[----:B------:R-:W-:Y:S04]  /*3490*/  IMAD R2, R2, R3, -UR5 ;  /* 0x8000000502027e24 */ /* 0x000fe8000f8e0203 */
[----:B--2---:R-:W-:Y:S05]  /*34a0*/  IMAD.IADD R2, R2, 0x1, -R5 ;  /* 0x0000000102027824 */ /* 0x004fea00078e0a05 */
[----:B------:R-:W-:Y:S02]  /*34b0*/  IADD3 R3, R2, c[0x0][0x2a8], RZ ;  /* 0x0000aa0002037a10 */ /* 0x000fe40007ffe0ff */
[----:B------:R-:W-:Y:S02]  /*34c0*/  IMNMX R140, R140, R2, !PT ;  /* 0x000000028c8c7217 */ /* 0x000fe40007800200 */
[----:B------:R-:W-:Y:S02]  /*34d0*/  IMNMX R144, R144, R3, PT ;  /* 0x0000000390907217 */ /* 0x000fe40003800200 */
.L_x_156:
[----:B------:R-:W-:Y:S04]  /*34e0*/  IADD3 R2, R0, 0x20, RZ ;  /* 0x0000002000027810 */ /* 0x000fe80007ffe0ff */
        /* <DEDUP_REMOVED lines=18> */
.L_x_162:
[----:B------:R-:W-:Y:S04]  /*3610*/  MOV R3, 0x1 ;  /* 0x0000000100037802 */ /* 0x000fe80000000f00 */
[----:B------:R-:W-:Y:S11]  /*3620*/  ISETP.NE.AND P2, PT, R3, c[0x0][0x2a8], PT ;  /* 0x0000aa0003007a0c */ /* 0x000ff60003f45270 */
[----:B------:R-:W-:Y:S02]  /*3630*/  @!UPT UIADD3 URZ, URZ, URZ, URZ ;  /* 0x0000003f3f3ff290 */ /* 0x000fe4000fffe03f */
[----:B------:R-:W-:Y:S05]  /*3640*/  @P2 IMAD.HI.U32 R3, R2, c[0x0][0x2ac], RZ ;  /* 0x0000ab0002032a27 */ /* 0x000fea00078e00ff */
[----:B------:R-:W-:Y:S02]  /*3650*/  @P2 SHF.R.U32.HI R2, RZ, c[0x0][0x2b0], R3 ;  /* 0x0000ac00ff022a19 */ /* 0x000fe40000011603 */
.L_x_163:
[----:B------:R-:W-:Y:S05]  /*3660*/  BSYNC B0 ;  /* 0x0000000000007941 */ /* 0x000fea0003800000 */
.L_x_161:
[----:B------:R-:W2:Y:S01]  /*3670*/  LDL R5, [R1+0x44] ;  /* 0x0000440001057983 */ /* 0x000ea20000100800 */
[----:B------:R-:W-:Y:S04]  /*3680*/  IMAD.MOV.U32 R3, RZ, RZ, c[0x0][0x2a8] ;  /* 0x0000aa00ff037624 */ /* 0x000fe800078e00ff */
[----:B------:R-:W-:Y:S04]  /*3690*/  IMAD R2, R2, R3, -UR5 ;  /* 0x8000000502027e24 */ /* 0x000fe8000f8e0203 */
[----:B--2---:R-:W-:Y:S05]  /*36a0*/  IMAD.IADD R2, R2, 0x1, -R5 ;  /* 0x0000000102027824 */ /* 0x004fea00078e0a05 */
[----:B------:R-:W-:Y:S02]  /*36b0*/  IADD3 R3, R2, c[0x0][0x2a8], RZ ;  /* 0x0000aa0002037a10 */ /* 0x000fe40007ffe0ff */
[----:B------:R-:W-:Y:S02]  /*36c0*/  IMNMX R141, R141, R2, !PT ;  /* 0x000000028d8d7217 */ /* 0x000fe40007800200 */
[----:B------:R-:W-:Y:S02]  /*36d0*/  IMNMX R145, R145, R3, PT ;  /* 0x0000000391917217 */ /* 0x000fe40003800200 */
.L_x_160:
        /* <DEDUP_REMOVED lines=19> */
.L_x_166:
[----:B------:R-:W-:Y:S04]  /*3810*/  MOV R2, 0x1 ;  /* 0x0000000100027802 */ /* 0x000fe80000000f00 */
[----:B------:R-:W-:Y:S11]  /*3820*/  ISETP.NE.AND P0, PT, R2, c[0x0][0x2a8], PT ;  /* 0x0000aa0002007a0c */ /* 0x000ff60003f05270 */
[----:B------:R-:W-:Y:S02]  /*3830*/  @!UPT UIADD3 URZ, URZ, URZ, URZ ;  /* 0x0000003f3f3ff290 */ /* 0x000fe4000fffe03f */
[----:B------:R-:W-:Y:S05]  /*3840*/  @P0 IMAD.HI.U32 R2, R0, c[0x0][0x2ac], RZ ;  /* 0x0000ab0000020a27 */ /* 0x000fea00078e00ff */
[----:B------:R-:W-:Y:S02]  /*3850*/  @P0 SHF.R.U32.HI R0, RZ, c[0x0][0x2b0], R2 ;  /* 0x0000ac00ff000a19 */ /* 0x000fe40000011602 */
.L_x_167:
[----:B------:R-:W-:Y:S05]  /*3860*/  BSYNC B0 ;  /* 0x0000000000007941 */ /* 0x000fea0003800000 */
.L_x_165:
[----:B------:R-:W2:Y:S01]  /*3870*/  LDL R3, [R1+0x44] ;  /* 0x0000440001037983 */ /* 0x000ea20000100800 */
[----:B------:R-:W-:Y:S04]  /*3880*/  IMAD.MOV.U32 R2, RZ, RZ, c[0x0][0x2a8] ;  /* 0x0000aa00ff027624 */ /* 0x000fe800078e00ff */
[----:B------:R-:W-:Y:S04]  /*3890*/  IMAD R0, R0, R2, -UR5 ;  /* 0x8000000500007e24 */ /* 0x000fe8000f8e0202 */
[----:B--2---:R-:W-:Y:S05]  /*38a0*/  IMAD.IADD R0, R0, 0x1, -R3 ;  /* 0x0000000100007824 */ /* 0x004fea00078e0a03 */
[----:B------:R-:W-:Y:S02]  /*38b0*/  IADD3 R2, R0, c[0x0][0x2a8], RZ ;  /* 0x0000aa0000027a10 */ /* 0x000fe40007ffe0ff */
[----:B------:R-:W-:Y:S02]  /*38c0*/  IMNMX R142, R142, R0, !PT ;  /* 0x000000008e8e7217 */ /* 0x000fe40007800200 */
[----:B------:R-:W-:Y:S02]  /*38d0*/  IMNMX R143, R143, R2, PT ;  /* 0x000000028f8f7217 */ /* 0x000fe40003800200 */
.L_x_164:
[----:B------:R-:W-:Y:S04]  /*38e0*/  DEPBAR.LE SB0, 0x0 ;  /* 0x000080000000791a */ /* 0x000fe80000000000 */
[----:B------:R-:W-:Y:S01]  /*38f0*/  BAR.SYNC.DEFER_BLOCKING 0x0 ;  /* 0x0000000000007b1d */ /* 0x000fe20000010000 */
[----:B------:R-:W-:Y:S04]  /*3900*/  UIADD3 UR23, UR10, 0x1, URZ ;  /* 0x000000010a177890 */ /* 0x000fe8000fffe03f */
[----:B------:R-:W-:Y:S06]  /*3910*/  UISETP.GE.AND UP0, UPT, UR23, UR12, UPT ;  /* 0x0000000c1700728c */ /* 0x000fec000bf06270 */
[----:B------:R-:W-:Y:S01]  /*3920*/  PLOP3.LUT P2, PT, PT, PT, UP0, 0x80, 0x0 ;  /* 0x000000000000781c */ /* 0x000fe20003f4f008 */
[----:B------:R1:W2:Y:S04]  /*3930*/  LDSM.16.M88.4 R32, [R216+0xc080] ;  /* 0x00c08000d820783b */ /* 0x0002a80000000200 */
[----:B------:R1:W3:Y:S04]  /*3940*/  LDSM.16.M88.4 R28, [R216+0xc880] ;  /* 0x00c88000d81c783b */ /* 0x0002e80000000200 */
[----:B------:R1:W4:Y:S04]  /*3950*/  LDSM.16.M88.4 R132, [R217] ;  /* 0x00000000d984783b */ /* 0x0003280000000200 */
[----:B------:R1:W1:Y:S01]  /*3960*/  LDSM.16.M88.4 R136, [R217+0x800] ;  /* 0x00080000d988783b */ /* 0x0002620000000200 */
[----:B------:R-:W-:-:S05]  /*3970*/  @P2 BRA `(.L_x_168) ;  /* 0x0000036000002947 */ /* 0x000fca0003800000 */
[----:B------:R-:W5:Y:S01]  /*3980*/  LDL.64 R14, [R1+0x78] ;  /* 0x00007800010e7983 */ /* 0x000f620000100a00 */
[----:B------:R-:W-:Y:S02]  /*3990*/  ULDC.64 UR6, c[0x0][0x178] ;  /* 0x00005e0000067ab9 */ /* 0x000fe40000000a00 */
[----:B------:R-:W-:Y:S01]  /*39a0*/  UIMAD.WIDE.U32 UR26, UR23, UR6, URZ ;  /* 0x00000006171a72a5 */ /* 0x000fe2000f8e003f */
[----:B----4-:R-:W4:Y:S01]  /*39b0*/  LDL R9, [R1+0x60] ;  /* 0x0000600001097983 */ /* 0x010f220000100800 */
[----:B------:R-:W-:Y:S03]  /*39c0*/  USHF.R.S32.HI UR24, URZ, 0x1f, UR23 ;  /* 0x0000001f3f187899 */ /* 0x000fe60008011417 */
[----:B---3--:R-:W3:Y:S01]  /*39d0*/  LDL R12, [R1+0x98] ;  /* 0x00009800010c7983 */ /* 0x008ee20000100800 */
[----:B------:R-:W-:Y:S01]  /*39e0*/  IMAD.U32 R2, RZ, RZ, UR26 ;  /* 0x0000001aff027e24 */ /* 0x000fe2000f8e00ff */
[----:B------:R-:W-:Y:S01]  /*39f0*/  UIMAD UR24, UR24, UR6, URZ ;  /* 0x00000006181872a4 */ /* 0x000fe2000f8e023f */
[----:B------:R-:W-:Y:S01]  /*3a00*/  IMAD.U32 R0, RZ, RZ, UR26 ;  /* 0x0000001aff007e24 */ /* 0x000fe2000f8e00ff */
[----:B--2---:R-:W2:Y:S01]  /*3a10*/  LDL.64 R10, [R1+0x38] ;  /* 0x00003800010a7983 */ /* 0x004ea20000100a00 */
[----:B------:R-:W-:Y:S02]  /*3a20*/  UIMAD UR6, UR23, -0x40, UR13 ;  /* 0xffffffc0170678a4 */ /* 0x000fe4000f8e020d */
[----:B------:R-:W-:Y:S01]  /*3a30*/  UIMAD UR24, UR23, UR7, UR24 ;  /* 0x00000007171872a4 */ /* 0x000fe2000f8e0218 */
[----:B------:R-:W2:Y:S03]  /*3a40*/  LDL R8, [R1+0x64] ;  /* 0x0000640001087983 */ /* 0x000ea60000100800 */
[----:B------:R-:W-:Y:S01]  /*3a50*/  UIADD3 UR24, UR27, UR24, URZ ;  /* 0x000000181b187290 */ /* 0x000fe2000fffe03f */
[----:B------:R-:W2:Y:S04]  /*3a60*/  LDL R5, [R1+0x90] ;  /* 0x0000900001057983 */ /* 0x000ea80000100800 */
[----:B------:R-:W2:Y:S01]  /*3a70*/  LDL.64 R6, [R1+0x50] ;  /* 0x0000500001067983 */ /* 0x000ea20000100a00 */
[----:B------:R-:W-:Y:S03]  /*3a80*/  IMAD.U32 R3, RZ, RZ, UR24 ;  /* 0x00000018ff037e24 */ /* 0x000fe6000f8e00ff */
[----:B------:R-:W1:Y:S01]  /*3a90*/  @!P1 S2R R4, SR_CTAID.Y ;  /* 0x0000000000049919 */ /* 0x000e620000002600 */
[----:B-----5:R-:W-:Y:S02]  /*3aa0*/  LEA R0, P0, R0, R14, 0x6 ;  /* 0x0000000e00007211 */ /* 0x020fe400078030ff */
[C---:B----4-:R-:W-:Y:S02]  /*3ab0*/  LOP3.LUT P4, RZ, R9.reuse, 0x1, RZ, 0xc0, !PT ;  /* 0x0000000109ff7812 */ /* 0x050fe4000788c0ff */
[----:B------:R-:W-:Y:S02]  /*3ac0*/  LOP3.LUT P3, RZ, R9, 0x2, RZ, 0xc0, !PT ;  /* 0x0000000209ff7812 */ /* 0x000fe4000786c0ff */
[----:B---3--:R-:W-:Y:S02]  /*3ad0*/  LEA.HI.X R3, R2, R12, R3, 0x6, P0 ;  /* 0x0000000c02037211 */ /* 0x008fe400000f3403 */
[----:B------:R-:W-:Y:S02]  /*3ae0*/  LEA R2, P0, R0, c[0x0][0x160], 0x1 ;  /* 0x0000580000027a11 */ /* 0x000fe400078008ff */
[----:B--2---:R-:W-:Y:S02]  /*3af0*/  ISETP.GE.OR P4, PT, R10, UR6, !P4 ;  /* 0x000000060a007c0c */ /* 0x004fe4000e786670 */
[----:B------:R-:W-:Y:S01]  /*3b00*/  LEA.HI.X R3, R0, c[0x0][0x164], R3, 0x1, P0 ;  /* 0x0000590000037a11 */ /* 0x000fe200000f0c03 */
[----:B------:R-:W-:Y:S01]  /*3b10*/  IMAD.U32 R0, RZ, RZ, UR16 ;  /* 0x00000010ff007e24 */ /* 0x000fe2000f8e00ff */
[C---:B------:R-:W-:Y:S02]  /*3b20*/  ISETP.GE.OR P3, PT, R10.reuse, UR6, !P3 ;  /* 0x000000060a007c0c */ /* 0x040fe4000df66670 */
[----:B------:R-:W-:Y:S01]  /*3b30*/  ISETP.LT.AND P5, PT, R10, UR6, PT ;  /* 0x000000060a007c0c */ /* 0x000fe2000bfa1270 */
[----:B------:R-:W-:Y:S03]  /*3b40*/  IMAD R0, R0, 0x3000, R5 ;  /* 0x0000300000007824 */ /* 0x000fe600078e0205 */
[----:B------:R-:W-:Y:S03]  /*3b50*/  ISETP.GE.OR P5, PT, R8, c[0x0][0x16c], !P5 ;  /* 0x00005b0008007a0c */ /* 0x000fe60006fa6670 */
[----:B------:R-:W-:Y:S01]  /*3b60*/  @!PT LDS RZ, [RZ] ;  /* 0x00000000fffff984 */ /* 0x000fe20000000800 */
[----:B------:R-:W-:Y:S01]  /*3b70*/  @!PT LDS RZ, [RZ] ;  /* 0x00000000fffff984 */ /* 0x000fe20000000800 */
[----:B------:R-:W-:Y:S01]  /*3b80*/  @!PT LDS RZ, [RZ] ;  /* 0x00000000fffff984 */ /* 0x000fe20000000800 */
[----:B------:R2:W-:Y:S04]  /*3b90*/  LDGSTS.E.BYPASS.LTC128B.128 [R0], [R2.64], !P4 ;  /* 0x0000000002007fae */ /* 0x0005e8000e101d52 */
[----:B------:R2:W-:Y:S06]  /*3ba0*/  LDGSTS.E.BYPASS.LTC128B.128 [R0+0x1000], [R2.64+0x40], !P3 ;  /* 0x0100004002007fae */ /* 0x0005ec000d901d52 */
[----:B------:R2:W-:Y:S02]  /*3bb0*/  LDGSTS.E.BYPASS.LTC128B.128 [R0+0x2000], [R2.64+0x80], !P5 ;  /* 0x0200008002007fae */ /* 0x0005e4000e901d52 */
[----:B--2---:R-:W-:Y:S01]  /*3bc0*/  @!P1 IMAD.MOV.U32 R2, RZ, RZ, R6 ;  /* 0x000000ffff029224 */ /* 0x004fe200078e0006 */
[----:B-1----:R-:W-:Y:S01]  /*3bd0*/  @!P1 SHF.R.S32.HI R0, RZ, 0x1f, R4 ;  /* 0x0000001fff009819 */ /* 0x002fe20000011404 */
[----:B------:R-:W-:Y:S04]  /*3be0*/  @!P1 IMAD.MOV.U32 R3, RZ, RZ, R7 ;  /* 0x000000ffff039224 */ /* 0x000fe800078e0007 */
[----:B------:R-:W-:Y:S02]  /*3bf0*/  @!P1 IMAD R0, R0, c[0x0][0x270], RZ ;  /* 0x00009c0000009a24 */ /* 0x000fe400078e02ff */
[C---:B------:R-:W-:Y:S04]  /*3c00*/  @!P1 IMAD.WIDE.U32 R2, R4.reuse, c[0x0][0x270], R2 ;  /* 0x00009c0004029a25 */ /* 0x040fe800078e0002 */
[----:B------:R-:W-:Y:S02]  /*3c10*/  @!P1 IMAD R4, R4, c[0x0][0x274], R0 ;  /* 0x00009d0004049a24 */ /* 0x000fe400078e0200 */
[----:B------:R-:W-:Y:S02]  /*3c20*/  IMAD.U32 R0, RZ, RZ, UR10 ;  /* 0x0000000aff007e24 */ /* 0x000fe4000f8e00ff */
[----:B------:R-:W-:Y:S02]  /*3c30*/  @!P1 IMAD.IADD R5, R3, 0x1, R4 ;  /* 0x0000000103059824 */ /* 0x000fe400078e0204 */
[----:B------:R-:W-:Y:S01]  /*3c40*/  IMAD.U32 R4, RZ, RZ, UR16 ;  /* 0x00000010ff047e24 */ /* 0x000fe2000f8e00ff */
[----:B------:R-:W-:Y:S04]  /*3c50*/  @!P1 LEA R0, R0, 0x40, 0x6 ;  /* 0x0000004000009811 */ /* 0x000fe800078e30ff */
[----:B------:R-:W-:Y:S02]  /*3c60*/  @!P1 IADD3 R3, P3, P0, R0, UR14, R2 ;  /* 0x0000000e00039c10 */ /* 0x000fe4000f87e002 */
[----:B------:R-:W-:Y:S04]  /*3c70*/  @!P1 SHF.R.S32.HI R0, RZ, 0x1f, R0 ;  /* 0x0000001fff009819 */ /* 0x000fe80000011400 */
[----:B------:R-:W-:Y:S01]  /*3c80*/  @!P1 IADD3.X R5, R0, UR17, R5, P3, P0 ;  /* 0x0000001100059c10 */ /* 0x000fe20009fe0405 */
[----:B------:R-:W-:Y:S01]  /*3c90*/  @!P1 IMAD R0, R4, 0x40, R6 ;  /* 0x0000004004009824 */ /* 0x000fe200078e0206 */
[C---:B------:R-:W-:Y:S03]  /*3ca0*/  @!P1 LEA R2, P0, R3.reuse, c[0x0][0x258], 0x2 ;  /* 0x0000960003029a11 */ /* 0x040fe600078010ff */
[----:B------:R-:W-:Y:S01]  /*3cb0*/  @!P1 IMAD.SHL.U32 R0, R0, 0x4, RZ ;  /* 0x0000000400009824 */ /* 0x000fe200078e00ff */
[----:B------:R-:W-:Y:S05]  /*3cc0*/  @!P1 LEA.HI.X R3, R3, c[0x0][0x25c], R5, 0x2, P0 ;  /* 0x0000970003039a11 */ /* 0x000fea00000f1405 */
[----:B------:R1:W-:Y:S04]  /*3cd0*/  @!P1 LDGSTS.E.BYPASS.LTC128B.128 [R0+0xf080], [R2.64] ;  /* 0x0f08000002009fae */ /* 0x0003e8000b901d52 */
.L_x_168:
[-C--:B--2---:R-:W-:Y:S01]  /*3ce0*/  HMMA.16816.F32.BF16 R4, R32, R164.reuse, RZ ;  /* 0x000000a42004723c */ /* 0x084fe200000418ff */
[----:B------:R2:W-:Y:S01]  /*3cf0*/  STL [R1+0xb0], R89 ;  /* 0x0000b05901007387 */ /* 0x0005e20000100800 */
[----:B------:R-:W-:Y:S02]  /*3d00*/  PLOP3.LUT P0, PT, PT, PT, UP4, 0x80, 0x0 ;  /* 0x000000000000781c */ /* 0x000fe40003f0f048 */
[----:B-1----:R-:W-:Y:S01]  /*3d10*/  P2R R0, PR, RZ, 0x2 ;  /* 0x00000002ff007803 */ /* 0x002fe20000000000 */
[----:B------:R-:W0:Y:S01]  /*3d20*/  LDGDEPBAR ;  /* 0x00000000000079af */ /* 0x000e220000000000 */
[C---:B------:R-:W-:Y:S02]  /*3d30*/  ISETP.GT.AND P4, PT, R146.reuse, 0x21, P0 ;  /* 0x000000219200780c */ /* 0x040fe40000784270 */
[C---:B---3--:R-:W-:Y:S02]  /*3d40*/  HMMA.16816.F32.BF16 R8, R28.reuse, R164, RZ ;  /* 0x000000a41c08723c */ /* 0x048fe400000418ff */
[C---:B------:R-:W-:Y:S02]  /*3d50*/  ISETP.LT.OR P4, PT, R147.reuse, 0x22, P4 ;  /* 0x000000229300780c */ /* 0x040fe40002781670 */
[C---:B------:R-:W-:Y:S02]  /*3d60*/  ISETP.GT.AND P6, PT, R146.reuse, RZ, P0 ;  /* 0x000000ff9200720c */ /* 0x040fe400007c4270 */
[C---:B------:R-:W-:Y:S02]  /*3d70*/  ISETP.GT.AND P5, PT, R146.reuse, 0x1, P0 ;  /* 0x000000019200780c */ /* 0x040fe400007a4270 */
[-C--:B------:R-:W-:Y:S01]  /*3d80*/  HMMA.16816.F32.BF16 R12, R28, R166.reuse, RZ ;  /* 0x000000a61c0c723c */ /* 0x080fe200000418ff */
[C---:B------:R-:W-:Y:S02]  /*3d90*/  ISETP.LT.OR P6, PT, R147.reuse, 0x1, P6 ;  /* 0x000000019300780c */ /* 0x040fe400037c1670 */
[----:B------:R-:W-:Y:S02]  /*3da0*/  ISETP.GT.AND P3, PT, R146, 0x20, P0 ;  /* 0x000000209200780c */ /* 0x000fe40000764270 */
[C---:B------:R-:W-:Y:S02]  /*3db0*/  ISETP.LT.OR P5, PT, R147.reuse, 0x2, P5 ;  /* 0x000000029300780c */ /* 0x040fe40002fa1670 */
[----:B------:R-:W-:Y:S01]  /*3dc0*/  ISETP.LT.OR P3, PT, R147, 0x21, P3 ;  /* 0x000000219300780c */ /* 0x000fe20001f61670 */
[C---:B------:R-:W-:Y:S01]  /*3dd0*/  HMMA.16816.F32.BF16 R16, R32.reuse, R166, RZ ;  /* 0x000000a62010723c */ /* 0x040fe200000418ff */
[----:B--2---:R-:W2:Y:S04]  /*3de0*/  LDL.LU R89, [R1+0x14] ;  /* 0x0000140001597983 */ /* 0x004ea80000300800 */
[----:B------:R1:W-:Y:S03]  /*3df0*/  STL [R1+0xac], R88 ;  /* 0x0000ac5801007387 */ /* 0x0003e60000100800 */
[-C--:B------:R-:W-:Y:S08]  /*3e00*/  HMMA.16816.F32.BF16 R20, R32, R168.reuse, RZ ;  /* 0x000000a82014723c */ /* 0x080ff000000418ff */
[C---:B------:R-:W-:Y:S08]  /*3e10*/  HMMA.16816.F32.BF16 R24, R28.reuse, R168, RZ ;  /* 0x000000a81c18723c */ /* 0x040ff000000418ff */
[-C--:B------:R-:W-:Y:S01]  /*3e20*/  HMMA.16816.F32.BF16 R28, R28, R170.reuse, RZ ;  /* 0x000000aa1c1c723c */ /* 0x080fe200000418ff */
[----:B-1----:R-:W3:Y:S07]  /*3e30*/  LDL.LU R88, [R1+0x8] ;  /* 0x0000080001587983 */ /* 0x002eee0000300800 */
[----:B------:R-:W-:Y:S01]  /*3e40*/  HMMA.16816.F32.BF16 R32, R32, R170, RZ ;  /* 0x000000aa2020723c */ /* 0x000fe200000418ff */
[----:B------:R1:W-:Y:S07]  /*3e50*/  STL [R1+0xa8], R87 ;  /* 0x0000a85701007387 */ /* 0x0003ee0000100800 */
[-C--:B----4-:R-:W-:Y:S08]  /*3e60*/  HMMA.16816.F32.BF16 R4, R132, R172.reuse, R4 ;  /* 0x000000ac8404723c */ /* 0x090ff00000041804 */
[C---:B------:R-:W-:Y:S08]  /*3e70*/  HMMA.16816.F32.BF16 R8, R136.reuse, R172, R8 ;  /* 0x000000ac8808723c */ /* 0x040ff00000041808 */
[-C--:B------:R-:W-:Y:S01]  /*3e80*/  HMMA.16816.F32.BF16 R12, R136, R174.reuse, R12 ;  /* 0x000000ae880c723c */ /* 0x080fe2000004180c */
[----:B-1----:R-:W4:Y:S07]  /*3e90*/  LDL R87, [R1+0x30] ;  /* 0x0000300001577983 */ /* 0x002f2e0000100800 */
[C---:B------:R-:W-:Y:S01]  /*3ea0*/  HMMA.16816.F32.BF16 R16, R132.reuse, R174, R16 ;  /* 0x000000ae8410723c */ /* 0x040fe20000041810 */
[----:B------:R1:W-:Y:S07]  /*3eb0*/  STL [R1+0xa4], R86 ;  /* 0x0000a45601007387 */ /* 0x0003ee0000100800 */
[-C--:B------:R-:W-:Y:S08]  /*3ec0*/  HMMA.16816.F32.BF16 R20, R132, R176.reuse, R20 ;  /* 0x000000b08414723c */ /* 0x080ff00000041814 */
[C---:B------:R-:W-:Y:S08]  /*3ed0*/  HMMA.16816.F32.BF16 R24, R136.reuse, R176, R24 ;  /* 0x000000b08818723c */ /* 0x040ff00000041818 */
[-C--:B------:R-:W-:Y:S01]  /*3ee0*/  HMMA.16816.F32.BF16 R28, R136, R178.reuse, R28 ;  /* 0x000000b2881c723c */ /* 0x080fe2000004181c */
[----:B------:R-:W1:Y:S07]  /*3ef0*/  LDSM.16.M88.4 R136, [R216+0xd080] ;  /* 0x00d08000d888783b */ /* 0x000e6e0000000200 */
[----:B------:R-:W-:Y:S01]  /*3f00*/  HMMA.16816.F32.BF16 R32, R132, R178, R32 ;  /* 0x000000b28420723c */ /* 0x000fe20000041820 */
[----:B------:R-:W1:Y:S08]  /*3f10*/  LDSM.16.M88.4 R132, [R216+0xd880] ;  /* 0x00d88000d884783b */ /* 0x000e700000000200 */
[----:B-1----:R-:W2:Y:S04]  /*3f20*/  LDL.LU R86, [R1+0x4] ;  /* 0x0000040001567983 */ /* 0x002ea80000300800 */
[----:B------:R1:W-:Y:S01]  /*3f30*/  STL [R1+0xa0], R85 ;  /* 0x0000a05501007387 */ /* 0x0003e20000100800 */
[-C--:B------:R-:W-:Y:S03]  /*3f40*/  HMMA.16816.F32.BF16 R4, R136, R180.reuse, R4 ;  /* 0x000000b48804723c */ /* 0x080fe60000041804 */
[----:B-1----:R-:W2:Y:S05]  /*3f50*/  LDL.LU R85, [R1] ;  /* 0x0000000001557983 */ /* 0x002eaa0000300800 */
[C---:B------:R-:W-:Y:S01]  /*3f60*/  HMMA.16816.F32.BF16 R8, R132.reuse, R180, R8 ;  /* 0x000000b48408723c */ /* 0x040fe20000041808 */
[----:B------:R1:W-:Y:S07]  /*3f70*/  STL [R1+0x9c], R84 ;  /* 0x00009c5401007387 */ /* 0x0003ee0000100800 */
[-C--:B------:R-:W-:Y:S08]  /*3f80*/  HMMA.16816.F32.BF16 R12, R132, R182.reuse, R12 ;  /* 0x000000b6840c723c */ /* 0x080ff0000004180c */
[C---:B------:R-:W-:Y:S08]  /*3f90*/  HMMA.16816.F32.BF16 R16, R136.reuse, R182, R16 ;  /* 0x000000b68810723c */ /* 0x040ff00000041810 */
[-C--:B------:R-:W-:Y:S01]  /*3fa0*/  HMMA.16816.F32.BF16 R20, R136, R184.reuse, R20 ;  /* 0x000000b88814723c */ /* 0x080fe20000041814 */
[----:B-1----:R-:W2:Y:S07]  /*3fb0*/  LDL.LU R84, [R1+0x2c] ;  /* 0x00002c0001547983 */ /* 0x002eae0000300800 */
[C---:B------:R-:W-:Y:S08]  /*3fc0*/  HMMA.16816.F32.BF16 R24, R132.reuse, R184, R24 ;  /* 0x000000b88418723c */ /* 0x040ff00000041818 */
[-C--:B------:R-:W-:Y:S01]  /*3fd0*/  HMMA.16816.F32.BF16 R28, R132, R186.reuse, R28 ;  /* 0x000000ba841c723c */ /* 0x080fe2000004181c */
[----:B------:R-:W1:Y:S07]  /*3fe0*/  LDSM.16.M88.4 R132, [R217+0x1000] ;  /* 0x00100000d984783b */ /* 0x000e6e0000000200 */
[----:B------:R-:W-:Y:S01]  /*3ff0*/  HMMA.16816.F32.BF16 R32, R136, R186, R32 ;  /* 0x000000ba8820723c */ /* 0x000fe20000041820 */
[----:B------:R-:W1:Y:S07]  /*4000*/  LDSM.16.M88.4 R136, [R217+0x1800] ;  /* 0x00180000d988783b */ /* 0x000e6e0000000200 */
[-C--:B-1----:R-:W-:Y:S08]  /*4010*/  HMMA.16816.F32.BF16 R4, R132, R188.reuse, R4 ;  /* 0x000000bc8404723c */ /* 0x082ff00000041804 */
[C---:B------:R-:W-:Y:S08]  /*4020*/  HMMA.16816.F32.BF16 R8, R136.reuse, R188, R8 ;  /* 0x000000bc8808723c */ /* 0x040ff00000041808 */
[-C--:B------:R-:W-:Y:S08]  /*4030*/  HMMA.16816.F32.BF16 R12, R136, R190.reuse, R12 ;  /* 0x000000be880c723c */ /* 0x080ff0000004180c */
[C---:B------:R-:W-:Y:S08]  /*4040*/  HMMA.16816.F32.BF16 R16, R132.reuse, R190, R16 ;  /* 0x000000be8410723c */ /* 0x040ff00000041810 */
[-C--:B------:R-:W-:Y:S08]  /*4050*/  HMMA.16816.F32.BF16 R20, R132, R192.reuse, R20 ;  /* 0x000000c08414723c */ /* 0x080ff00000041814 */
        /* <DEDUP_REMOVED lines=15> */
[-C--:B-1----:R-:W-:Y:S08]  /*4150*/  HMMA.16816.F32.BF16 R4, R132, R204.reuse, R4 ;  /* 0x000000cc8404723c */ /* 0x082ff00000041804 */
[C---:B---3--:R-:W-:Y:S08]  /*4160*/  HMMA.16816.F32.BF16 R8, R136.reuse, R204, R8 ;  /* 0x000000cc8808723c */ /* 0x048ff00000041808 */
[-C--:B------:R-:W-:Y:S08]  /*4170*/  HMMA.16816.F32.BF16 R12, R136, R206.reuse, R12 ;  /* 0x000000ce880c723c */ /* 0x080ff0000004180c */
[C---:B------:R-:W-:Y:S08]  /*4180*/  HMMA.16816.F32.BF16 R16, R132.reuse, R206, R16 ;  /* 0x000000ce8410723c */ /* 0x040ff00000041810 */
[-C--:B------:R-:W-:Y:S08]  /*4190*/  HMMA.16816.F32.BF16 R20, R132, R208.reuse, R20 ;  /* 0x000000d08414723c */ /* 0x080ff00000041814 */
[C---:B------:R-:W-:Y:S08]  /*41a0*/  HMMA.16816.F32.BF16 R24, R136.reuse, R208, R24 ;  /* 0x000000d08818723c */ /* 0x040ff00000041818 */
[-C--:B------:R-:W-:Y:S07]  /*41b0*/  HMMA.16816.F32.BF16 R28, R136, R210.reuse, R28 ;  /* 0x000000d2881c723c */ /* 0x080fee000004181c */
[----:B------:R-:W-:Y:S01]  /*41c0*/  FSEL R136, R230, -INF , !P4 ;  /* 0xff800000e6887808 */ /* 0x000fe20006000000 */
[----:B------:R-:W-:Y:S04]  /*41d0*/  HMMA.16816.F32.BF16 R32, R132, R210, R32 ;  /* 0x000000d28420723c */ /* 0x000fe80000041820 */
[----:B------:R-:W-:Y:S01]  /*41e0*/  ISETP.GT.AND P4, PT, R146, 0x61, P0 ;  /* 0x000000619200780c */ /* 0x000fe20000784270 */
[--C-:B------:R-:W-:Y:S01]  /*41f0*/  FFMA.FTZ R155, R136, c[0x0][0x29c], -R149.reuse ;  /* 0x0000a700889b7a23 */ /* 0x100fe20000010895 */
[----:B------:R-:W-:Y:S02]  /*4200*/  FSEL R139, R161, -INF , !P6 ;  /* 0xff800000a18b7808 */ /* 0x000fe40007000000 */
[----:B------:R-:W-:Y:S01]  /*4210*/  ISETP.LT.OR P4, PT, R147, 0x62, P4 ;  /* 0x000000629300780c */ /* 0x000fe20002781670 */
[----:B------:R-:W-:Y:S01]  /*4220*/  MUFU.EX2 R235, R155 ;  /* 0x0000009b00eb7308 */ /* 0x000fe20000000800 */
[----:B------:R-:W-:Y:S02]  /*4230*/  ISETP.GT.AND P6, PT, R146, 0x40, P0 ;  /* 0x000000409200780c */ /* 0x000fe400007c4270 */
[----:B------:R-:W-:Y:S01]  /*4240*/  FSEL R2, R159, -INF , !P4 ;  /* 0xff8000009f027808 */ /* 0x000fe20006000000 */
[--C-:B------:R-:W-:Y:S01]  /*4250*/  FFMA.FTZ R158, R139, c[0x0][0x29c], -R149.reuse ;  /* 0x0000a7008b9e7a23 */ /* 0x100fe20000010895 */
[----:B------:R-:W-:Y:S02]  /*4260*/  ISETP.GT.AND P4, PT, R140, 0x21, P0 ;  /* 0x000000218c00780c */ /* 0x000fe40000784270 */
[----:B------:R-:W-:Y:S02]  /*4270*/  FSEL R138, R241, -INF , !P5 ;  /* 0xff800000f18a7808 */ /* 0x000fe40006800000 */
[----:B------:R-:W-:Y:S01]  /*4280*/  ISETP.LT.OR P1, PT, R144, 0x22, P4 ;  /* 0x000000229000780c */ /* 0x000fe20002721670 */
[----:B------:R-:W1:Y:S01]  /*4290*/  MUFU.EX2 R240, R158 ;  /* 0x0000009e00f07308 */ /* 0x000e620000000800 */
[----:B------:R-:W-:Y:S01]  /*42a0*/  FSEL R137, R231, -INF , !P3 ;  /* 0xff800000e7897808 */ /* 0x000fe20005800000 */
[--C-:B------:R-:W-:Y:S01]  /*42b0*/  FFMA.FTZ R157, R138, c[0x0][0x29c], -R149.reuse ;  /* 0x0000a7008a9d7a23 */ /* 0x100fe20000010895 */
[----:B------:R-:W-:Y:S02]  /*42c0*/  FSEL R152, R246, -INF , !P1 ;  /* 0xff800000f6987808 */ /* 0x000fe40004800000 */
[----:B------:R-:W-:Y:S01]  /*42d0*/  ISETP.NE.AND P1, PT, R0, RZ, PT ;  /* 0x000000ff0000720c */ /* 0x000fe20003f25270 */
[--C-:B------:R-:W-:Y:S01]  /*42e0*/  FFMA.FTZ R156, R137, c[0x0][0x29c], -R149.reuse ;  /* 0x0000a700899c7a23 */ /* 0x100fe20000010895 */
[----:B----4-:R-:W3:Y:S01]  /*42f0*/  LDS R0, [R87.X4+0xf280] ;  /* 0x00f2800057007984 */ /* 0x010ee20000004800 */
[C---:B------:R-:W-:Y:S02]  /*4300*/  ISETP.GT.AND P5, PT, R146.reuse, 0x41, P0 ;  /* 0x000000419200780c */ /* 0x040fe400007a4270 */
[----:B------:R-:W-:Y:S01]  /*4310*/  ISETP.GT.AND P3, PT, R146, 0x60, P0 ;  /* 0x000000609200780c */ /* 0x000fe20000764270 */
[----:B------:R4:W1:Y:S01]  /*4320*/  MUFU.EX2 R239, R156 ;  /* 0x0000009c00ef7308 */ /* 0x0008620000000800 */
[C---:B------:R-:W-:Y:S02]  /*4330*/  ISETP.LT.OR P6, PT, R147.reuse, 0x41, P6 ;  /* 0x000000419300780c */ /* 0x040fe400037c1670 */
[C---:B------:R-:W-:Y:S02]  /*4340*/  ISETP.LT.OR P5, PT, R147.reuse, 0x42, P5 ;  /* 0x000000429300780c */ /* 0x040fe40002fa1670 */
[----:B------:R-:W-:Y:S02]  /*4350*/  ISETP.LT.OR P3, PT, R147, 0x61, P3 ;  /* 0x000000619300780c */ /* 0x000fe40001f61670 */
[----:B------:R-:W-:Y:S02]  /*4360*/  FSEL R133, R232, -INF , !P6 ;  /* 0xff800000e8857808 */ /* 0x000fe40007000000 */
[----:B------:R-:W-:Y:S01]  /*4370*/  FSEL R132, R163, -INF , !P5 ;  /* 0xff800000a3847808 */ /* 0x000fe20006800000 */
[----:B------:R-:W1:Y:S01]  /*4380*/  MUFU.EX2 R236, R157 ;  /* 0x0000009d00ec7308 */ /* 0x000e620000000800 */
[C---:B------:R-:W-:Y:S02]  /*4390*/  ISETP.GT.AND P6, PT, R140.reuse, RZ, P0 ;  /* 0x000000ff8c00720c */ /* 0x040fe400007c4270 */
[----:B------:R-:W-:Y:S01]  /*43a0*/  ISETP.GT.AND P5, PT, R140, 0x1, P0 ;  /* 0x000000018c00780c */ /* 0x000fe200007a4270 */
[--C-:B------:R-:W-:Y:S01]  /*43b0*/  FFMA.FTZ R139, R132, c[0x0][0x29c], -R149.reuse ;  /* 0x0000a700848b7a23 */ /* 0x100fe20000010895 */
[----:B------:R-:W-:Y:S02]  /*43c0*/  FSEL R3, R160, -INF , !P3 ;  /* 0xff800000a0037808 */ /* 0x000fe40005800000 */
[----:B------:R-:W-:Y:S02]  /*43d0*/  ISETP.GT.AND P3, PT, R140, 0x20, P0 ;  /* 0x000000208c00780c */ /* 0x000fe40000764270 */
[C---:B------:R-:W-:Y:S01]  /*43e0*/  ISETP.LT.OR P6, PT, R144.reuse, 0x1, P6 ;  /* 0x000000019000780c */ /* 0x040fe200037c1670 */
[--C-:B------:R-:W-:Y:S01]  /*43f0*/  FFMA.FTZ R138, R3, c[0x0][0x29c], -R149.reuse ;  /* 0x0000a700038a7a23 */ /* 0x100fe20000010895 */
[C---:B------:R-:W-:Y:S02]  /*4400*/  ISETP.LT.OR P5, PT, R144.reuse, 0x2, P5 ;  /* 0x000000029000780c */ /* 0x040fe40002fa1670 */
[----:B------:R-:W-:Y:S01]  /*4410*/  ISETP.LT.OR P3, PT, R144, 0x21, P3 ;  /* 0x000000219000780c */ /* 0x000fe20001f61670 */
[----:B------:R-:W-:Y:S01]  /*4420*/  MUFU.EX2 R237, R138 ;  /* 0x0000008a00ed7308 */ /* 0x000fe20000000800 */
[----:B------:R-:W-:Y:S02]  /*4430*/  FSEL R146, R249, -INF , !P6 ;  /* 0xff800000f9927808 */ /* 0x000fe40007000000 */
[----:B------:R-:W-:Y:S02]  /*4440*/  FSEL R147, R248, -INF , !P5 ;  /* 0xff800000f8937808 */ /* 0x000fe40006800000 */
[----:B------:R-:W-:Y:S02]  /*4450*/  FSEL R153, R247, -INF , !P3 ;  /* 0xff800000f7997808 */ /* 0x000fe40005800000 */
[C---:B------:R-:W-:Y:S02]  /*4460*/  ISETP.GT.AND P6, PT, R140.reuse, 0x40, P0 ;  /* 0x000000408c00780c */ /* 0x040fe400007c4270 */
[C---:B------:R-:W-:Y:S02]  /*4470*/  ISETP.GT.AND P5, PT, R140.reuse, 0x41, P0 ;  /* 0x000000418c00780c */ /* 0x040fe400007a4270 */
[C---:B------:R-:W-:Y:S01]  /*4480*/  ISETP.GT.AND P4, PT, R140.reuse, 0x60, P0 ;  /* 0x000000608c00780c */ /* 0x040fe20000784270 */
[--C-:B---3--:R-:W-:Y:S01]  /*4490*/  FADD.FTZ R137, R5, -R0.reuse ;  /* 0x8000000005897221 */ /* 0x108fe20000010000 */
[----:B------:R-:W-:Y:S01]  /*44a0*/  ISETP.GT.AND P3, PT, R140, 0x61, P0 ;  /* 0x000000618c00780c */ /* 0x000fe20000764270 */
[--C-:B------:R-:W-:Y:S01]  /*44b0*/  FADD.FTZ R135, R16, -R0.reuse ;  /* 0x8000000010877221 */ /* 0x100fe20000010000 */
[C---:B------:R-:W-:Y:S01]  /*44c0*/  ISETP.LT.OR P6, PT, R144.reuse, 0x41, P6 ;  /* 0x000000419000780c */ /* 0x040fe200037c1670 */
[--C-:B------:R-:W-:Y:S01]  /*44d0*/  FADD.FTZ R132, R17, -R0.reuse ;  /* 0x8000000011847221 */ /* 0x100fe20000010000 */
[----:B------:R-:W-:Y:S01]  /*44e0*/  ISETP.LT.OR P5, PT, R144, 0x42, P5 ;  /* 0x000000429000780c */ /* 0x000fe20002fa1670 */
[--C-:B------:R-:W-:Y:S01]  /*44f0*/  FADD.FTZ R136, R20, -R0.reuse ;  /* 0x8000000014887221 */ /* 0x100fe20000010000 */
[----:B------:R-:W-:Y:S01]  /*4500*/  ISETP.LT.OR P4, PT, R144, 0x61, P4 ;  /* 0x000000619000780c */ /* 0x000fe20002781670 */
[--C-:B------:R-:W-:Y:S01]  /*4510*/  FADD.FTZ R154, R32, -R0.reuse ;  /* 0x80000000209a7221 */ /* 0x100fe20000010000 */
[----:B------:R-:W-:Y:S01]  /*4520*/  ISETP.LT.OR P3, PT, R144, 0x62, P3 ;  /* 0x000000629000780c */ /* 0x000fe20001f61670 */
[--C-:B------:R-:W-:Y:S01]  /*4530*/  FFMA.FTZ R144, R133, c[0x0][0x29c], -R149.reuse ;  /* 0x0000a70085907a23 */ /* 0x100fe20000010895 */
[----:B------:R-:W-:Y:S01]  /*4540*/  FSEL R3, R250, -INF , !P5 ;  /* 0xff800000fa037808 */ /* 0x000fe20006800000 */
[----:B------:R-:W-:Y:S01]  /*4550*/  FFMA.FTZ R149, R2, c[0x0][0x29c], -R149 ;  /* 0x0000a70002957a23 */ /* 0x000fe20000010895 */
[----:B------:R-:W-:Y:S01]  /*4560*/  FSEL R2, R245, -INF , !P4 ;  /* 0xff800000f5027808 */ /* 0x000fe20006000000 */
[--C-:B------:R-:W-:Y:S01]  /*4570*/  FADD.FTZ R140, R33, -R0.reuse ;  /* 0x80000000218c7221 */ /* 0x100fe20000010000 */
[----:B------:R-:W-:Y:S01]  /*4580*/  MOV R33, R234 ;  /* 0x000000ea00217202 */ /* 0x000fe20000000f00 */
[--C-:B------:R-:W-:Y:S01]  /*4590*/  FADD.FTZ R133, R4, -R0.reuse ;  /* 0x8000000004857221 */ /* 0x100fe20000010000 */
[----:B------:R-:W-:Y:S01]  /*45a0*/  FSEL R4, R242, -INF , !P6 ;  /* 0xff800000f2047808 */ /* 0x000fe20007000000 */
[----:B------:R-:W-:Y:S01]  /*45b0*/  FADD.FTZ R134, R21, -R0 ;  /* 0x8000000015867221 */ /* 0x000fe20000010000 */
[----:B------:R-:W-:Y:S01]  /*45c0*/  FSEL R0, R243, -INF , !P3 ;  /* 0xff800000f3007808 */ /* 0x000fe20005800000 */
[--C-:B------:R-:W-:Y:S01]  /*45d0*/  FFMA.FTZ R20, R146, c[0x0][0x29c], -R148.reuse ;  /* 0x0000a70092147a23 */ /* 0x100fe20000010894 */
[----:B------:R-:W-:Y:S01]  /*45e0*/  MOV R146, R229 ;  /* 0x000000e500927202 */ /* 0x000fe20000000f00 */
[--C-:B------:R-:W-:Y:S01]  /*45f0*/  FFMA.FTZ R17, R147, c[0x0][0x29c], -R148.reuse ;  /* 0x0000a70093117a23 */ /* 0x100fe20000010894 */
[----:B------:R3:W-:Y:S01]  /*4600*/  MUFU.EX2 R234, R139 ;  /* 0x0000008b00ea7308 */ /* 0x0007e20000000800 */
[--C-:B------:R-:W-:Y:S01]  /*4610*/  FFMA.FTZ R16, R153, c[0x0][0x29c], -R148.reuse ;  /* 0x0000a70099107a23 */ /* 0x100fe20000010894 */
[----:B------:R-:W-:Y:S01]  /*4620*/  ISETP.GT.AND P6, PT, R141, RZ, P0 ;  /* 0x000000ff8d00720c */ /* 0x000fe200007c4270 */
[--C-:B------:R-:W-:Y:S01]  /*4630*/  FFMA.FTZ R5, R152, c[0x0][0x29c], -R148.reuse ;  /* 0x0000a70098057a23 */ /* 0x100fe20000010894 */
[----:B----4-:R-:W-:Y:S01]  /*4640*/  MOV R156, R146 ;  /* 0x00000092009c7202 */ /* 0x010fe20000000f00 */
[--C-:B------:R-:W-:Y:S01]  /*4650*/  FFMA.FTZ R32, R3, c[0x0][0x29c], -R148.reuse ;  /* 0x0000a70003207a23 */ /* 0x100fe20000010894 */
[----:B------:R-:W-:Y:S01]  /*4660*/  ISETP.LT.OR P6, PT, R145, 0x1, P6 ;  /* 0x000000019100780c */ /* 0x000fe200037c1670 */
[--C-:B------:R-:W-:Y:S01]  /*4670*/  FFMA.FTZ R4, R4, c[0x0][0x29c], -R148.reuse ;  /* 0x0000a70004047a23 */ /* 0x100fe20000010894 */
[----:B------:R-:W-:Y:S01]  /*4680*/  ISETP.GT.AND P3, PT, R141, 0x21, P0 ;  /* 0x000000218d00780c */ /* 0x000fe20000764270 */
[--C-:B------:R-:W-:Y:S01]  /*4690*/  FFMA.FTZ R21, R2, c[0x0][0x29c], -R148.reuse ;  /* 0x0000a70002157a23 */ /* 0x100fe20000010894 */
[----:B------:R-:W4:Y:S01]  /*46a0*/  MUFU.EX2 R238, R144 ;  /* 0x0000009000ee7308 */ /* 0x000f220000000800 */
[----:B------:R-:W-:Y:S01]  /*46b0*/  FFMA.FTZ R148, R0, c[0x0][0x29c], -R148 ;  /* 0x0000a70000947a23 */ /* 0x000fe20000010894 */
[----:B------:R-:W-:Y:S01]  /*46c0*/  ISETP.LT.OR P3, PT, R145, 0x22, P3 ;  /* 0x000000229100780c */ /* 0x000fe20001f61670 */
[----:B------:R-:W-:Y:S01]  /*46d0*/  FFMA.FTZ R0, -R161, R161, 1 ;  /* 0x3f800000a1007423 */ /* 0x000fe200000101a1 */
[C---:B------:R-:W-:Y:S01]  /*46e0*/  ISETP.GT.AND P4, PT, R141.reuse, 0x20, P0 ;  /* 0x000000208d00780c */ /* 0x040fe20000784270 */
[----:B-1----:R-:W-:Y:S01]  /*46f0*/  FMUL.FTZ R133, R240, R133 ;  /* 0x00000085f0857220 */ /* 0x002fe20000410000 */
[----:B------:R-:W-:Y:S01]  /*4700*/  ISETP.GT.AND P5, PT, R141, 0x1, P0 ;  /* 0x000000018d00780c */ /* 0x000fe200007a4270 */
[----:B------:R-:W-:Y:S01]  /*4710*/  FFMA.FTZ R2, -R230, R230, 1 ;  /* 0x3f800000e6027423 */ /* 0x000fe200000101e6 */
[----:B------:R-:W-:Y:S01]  /*4720*/  ISETP.LT.OR P4, PT, R145, 0x21, P4 ;  /* 0x000000219100780c */ /* 0x000fe20002781670 */
[----:B------:R-:W-:Y:S01]  /*4730*/  FMUL.FTZ R229, R133, R0 ;  /* 0x0000000085e57220 */ /* 0x000fe20000410000 */
[----:B------:R1:W-:Y:S01]  /*4740*/  MUFU.EX2 R230, R4 ;  /* 0x0000000400e67308 */ /* 0x0003e20000000800 */
[----:B------:R-:W-:Y:S01]  /*4750*/  FFMA.FTZ R3, -R231, R231, 1 ;  /* 0x3f800000e7037423 */ /* 0x000fe200000101e7 */
[----:B------:R-:W-:Y:S01]  /*4760*/  MOV R133, R33 ;  /* 0x0000002100857202 */ /* 0x000fe20000000f00 */
[----:B------:R-:W-:Y:S01]  /*4770*/  FMUL.FTZ R135, R239, R135 ;  /* 0x00000087ef877220 */ /* 0x000fe20000410000 */
[----:B---3--:R-:W-:Y:S01]  /*4780*/  MOV R139, R233 ;  /* 0x000000e9008b7202 */ /* 0x008fe20000000f00 */
[----:B------:R-:W-:Y:S01]  /*4790*/  FMUL.FTZ R137, R236, R137 ;  /* 0x00000089ec897220 */ /* 0x000fe20000410000 */
[----:B------:R-:W-:Y:S01]  /*47a0*/  FSEL R33, R88, -INF , !P3 ;  /* 0xff80000058217808 */ /* 0x000fe20005800000 */
[----:B------:R-:W-:Y:S01]  /*47b0*/  FMUL.FTZ R146, R135, R3 ;  /* 0x0000000387927220 */ /* 0x000fe20000410000 */
[----:B------:R-:W-:Y:S01]  /*47c0*/  ISETP.LT.OR P5, PT, R145, 0x2, P5 ;  /* 0x000000029100780c */ /* 0x000fe20002fa1670 */
[----:B------:R-:W-:Y:S01]  /*47d0*/  FFMA.FTZ R3, -R232, R232, 1 ;  /* 0x3f800000e8037423 */ /* 0x000fe200000101e8 */
[----:B------:R-:W3:Y:S01]  /*47e0*/  MUFU.EX2 R0, R5 ;  /* 0x0000000500007308 */ /* 0x000ee20000000800 */
[----:B------:R-:W-:Y:S01]  /*47f0*/  ISETP.GT.AND P3, PT, R141, 0x61, P0 ;  /* 0x000000618d00780c */ /* 0x000fe20000764270 */
[----:B------:R-:W-:Y:S02]  /*4800*/  FMUL.FTZ R132, R235, R132 ;  /* 0x00000084eb847220 */ /* 0x000fe40000410000 */
[----:B----4-:R-:W-:Y:S01]  /*4810*/  FMUL.FTZ R136, R238, R136 ;  /* 0x00000088ee887220 */ /* 0x010fe20000410000 */
[----:B------:R-:W-:Y:S01]  /*4820*/  ISETP.LT.OR P3, PT, R145, 0x62, P3 ;  /* 0x000000629100780c */ /* 0x000fe20001f61670 */
[----:B------:R-:W-:Y:S02]  /*4830*/  FMUL.FTZ R132, R132, R2 ;  /* 0x0000000284847220 */ /* 0x000fe40000410000 */
[----:B------:R-:W-:Y:S02]  /*4840*/  FFMA.FTZ R2, -R163, R163, 1 ;  /* 0x3f800000a3027423 */ /* 0x000fe400000101a3 */
[----:B------:R-:W-:Y:S01]  /*4850*/  FMUL.FTZ R144, R136, R3 ;  /* 0x0000000388907220 */ /* 0x000fe20000410000 */
[----:B------:R-:W-:Y:S01]  /*4860*/  F2FP.BF16.PACK_AB R132, R132, R146 ;  /* 0x000000928484723e */ /* 0x000fe200000010ff */
[----:B------:R-:W-:Y:S01]  /*4870*/  FFMA.FTZ R3, -R160, R160, 1 ;  /* 0x3f800000a0037423 */ /* 0x000fe200000101a0 */
[----:B------:R4:W-:Y:S01]  /*4880*/  MUFU.EX2 R161, R16 ;  /* 0x0000001000a17308 */ /* 0x0009e20000000800 */
[----:B-1----:R-:W-:Y:S01]  /*4890*/  FSEL R4, R139, -INF , !P6 ;  /* 0xff8000008b047808 */ /* 0x002fe20007000000 */
[----:B------:R-:W-:Y:S01]  /*48a0*/  FMUL.FTZ R134, R234, R134 ;  /* 0x00000086ea867220 */ /* 0x000fe20000410000 */
[----:B------:R-:W-:Y:S01]  /*48b0*/  ISETP.GT.AND P6, PT, R141, 0x40, P0 ;  /* 0x000000408d00780c */ /* 0x000fe200007c4270 */
[----:B------:R-:W-:Y:S02]  /*48c0*/  FMUL.FTZ R154, R237, R154 ;  /* 0x0000009aed9a7220 */ /* 0x000fe40000410000 */
[----:B------:R-:W-:Y:S01]  /*48d0*/  FMUL.FTZ R135, R134, R2 ;  /* 0x0000000286877220 */ /* 0x000fe20000410000 */
[----:B------:R-:W-:Y:S01]  /*48e0*/  ISETP.LT.OR P6, PT, R145, 0x41, P6 ;  /* 0x000000419100780c */ /* 0x000fe200037c1670 */
[----:B------:R-:W-:Y:S02]  /*48f0*/  FMUL.FTZ R154, R154, R3 ;  /* 0x000000039a9a7220 */ /* 0x000fe40000410000 */
[----:B------:R-:W-:Y:S01]  /*4900*/  MUFU.EX2 R157, R21 ;  /* 0x00000015009d7308 */ /* 0x000fe20000000800 */
[----:B---3--:R1:W-:Y:S01]  /*4910*/  STL [R1+0x20], R0 ;  /* 0x0000200001007387 */ /* 0x0083e20000100800 */
[--C-:B------:R-:W-:Y:S01]  /*4920*/  FFMA.FTZ R4, R4, c[0x0][0x29c], -R151.reuse ;  /* 0x0000a70004047a23 */ /* 0x100fe20000010897 */
[----:B------:R-:W-:Y:S01]  /*4930*/  FSEL R5, R133, -INF , !P5 ;  /* 0xff80000085057808 */ /* 0x000fe20006800000 */
[----:B------:R-:W-:Y:S01]  /*4940*/  FFMA.FTZ R2, -R159, R159, 1 ;  /* 0x3f8000009f027423 */ /* 0x000fe2000001019f */
[----:B------:R-:W-:Y:S02]  /*4950*/  ISETP.GT.AND P5, PT, R141, 0x41, P0 ;  /* 0x000000418d00780c */ /* 0x000fe400007a4270 */
[----:B--2---:R-:W-:Y:S02]  /*4960*/  FSEL R3, R86, -INF , !P6 ;  /* 0xff80000056037808 */ /* 0x004fe40007000000 */
[----:B------:R-:W-:Y:S01]  /*4970*/  ISETP.LT.OR P5, PT, R145, 0x42, P5 ;  /* 0x000000429100780c */ /* 0x000fe20002fa1670 */
[----:B------:R2:W-:Y:S01]  /*4980*/  MUFU.EX2 R160, R4 ;  /* 0x0000000400a07308 */ /* 0x0005e20000000800 */
[----:B------:R-:W-:Y:S01]  /*4990*/  ISETP.GT.AND P6, PT, R142, 0x21, P0 ;  /* 0x000000218e00780c */ /* 0x000fe200007c4270 */
[--C-:B------:R-:W-:Y:S01]  /*49a0*/  FFMA.FTZ R3, R3, c[0x0][0x29c], -R151.reuse ;  /* 0x0000a70003037a23 */ /* 0x100fe20000010897 */
[----:B------:R-:W-:Y:S01]  /*49b0*/  F2FP.BF16.PACK_AB R135, R135, R144 ;  /* 0x000000908787723e */ /* 0x000fe200000010ff */
[----:B----4-:R-:W-:Y:S01]  /*49c0*/  FFMA.FTZ R16, -R249, R249, 1 ;  /* 0x3f800000f9107423 */ /* 0x010fe200000101f9 */
[----:B------:R-:W-:Y:S05]  /*49d0*/  ISETP.LT.OR P6, PT, R143, 0x22, P6 ;  /* 0x000000228f00780c */ /* 0x000fea00037c1670 */
[----:B------:R-:W-:Y:S01]  /*49e0*/  MUFU.EX2 R155, R148 ;  /* 0x00000094009b7308 */ /* 0x000fe20000000800 */
[----:B-1----:R-:W-:Y:S02]  /*49f0*/  FFMA.FTZ R0, -R241, R241, 1 ;  /* 0x3f800000f1007423 */ /* 0x002fe400000101f1 */
[----:B------:R-:W3:Y:S02]  /*4a00*/  LDL.LU R241, [R1+0xc] ;  /* 0x00000c0001f17983 */ /* 0x000ee40000300800 */
[----:B------:R-:W-:Y:S05]  /*4a10*/  FMUL.FTZ R147, R137, R0 ;  /* 0x0000000089937220 */ /* 0x000fea0000410000 */
[----:B------:R1:W-:Y:S01]  /*4a20*/  MUFU.EX2 R158, R32 ;  /* 0x00000020009e7308 */ /* 0x0003e20000000800 */
[----:B------:R-:W4:Y:S01]  /*4a30*/  LDS R0, [R87.X4+0xf2a0] ;  /* 0x00f2a00057007984 */ /* 0x000f220000004800 */
[--C-:B--2---:R-:W-:Y:S01]  /*4a40*/  FFMA.FTZ R4, R33, c[0x0][0x29c], -R151.reuse ;  /* 0x0000a70021047a23 */ /* 0x104fe20000010897 */
[----:B------:R-:W-:Y:S02]  /*4a50*/  MOV R33, R139 ;  /* 0x0000008b00217202 */ /* 0x000fe40000000f00 */
[----:B------:R-:W2:Y:S04]  /*4a60*/  LDL.LU R231, [R1+0x10] ;  /* 0x0000100001e77983 */ /* 0x000ea80000300800 */
[----:B------:R-:W2:Y:S01]  /*4a70*/  LDL.LU R232, [R1+0x1c] ;  /* 0x00001c0001e87983 */ /* 0x000ea20000300800 */
[----:B------:R4:W-:Y:S03]  /*4a80*/  MUFU.EX2 R148, R4 ;  /* 0x0000000400947308 */ /* 0x0009e60000000800 */
[----:B------:R-:W3:Y:S04]  /*4a90*/  LDL.LU R163, [R1+0x18] ;  /* 0x0000180001a37983 */ /* 0x000ee80000300800 */
[----:B------:R-:W3:Y:S03]  /*4aa0*/  LDL.LU R249, [R1+0x24] ;  /* 0x0000240001f97983 */ /* 0x000ee60000300800 */
[----:B------:R-:W4:Y:S01]  /*4ab0*/  MUFU.EX2 R233, R149 ;  /* 0x0000009500e97308 */ /* 0x000f220000000800 */
[----:B-1----:R-:W-:Y:S02]  /*4ac0*/  FSEL R32, R89, -INF , !P4 ;  /* 0xff80000059207808 */ /* 0x002fe40006000000 */
[----:B------:R-:W-:Y:S07]  /*4ad0*/  ISETP.GT.AND P4, PT, R141, 0x60, P0 ;  /* 0x000000608d00780c */ /* 0x000fee0000784270 */
[----:B------:R1:W1:Y:S01]  /*4ae0*/  MUFU.EX2 R152, R17 ;  /* 0x0000001100987308 */ /* 0x0002620000000800 */
[----:B------:R-:W-:Y:S01]  /*4af0*/  ISETP.LT.OR P4, PT, R145, 0x61, P4 ;  /* 0x000000619100780c */ /* 0x000fe20002781670 */
[----:B----4-:R-:W-:Y:S08]  /*4b00*/  FFMA.FTZ R4, -R247, R247, 1 ;  /* 0x3f800000f7047423 */ /* 0x010ff000000101f7 */
[----:B------:R4:W4:Y:S01]  /*4b10*/  MUFU.EX2 R162, R20 ;  /* 0x0000001400a27308 */ /* 0x0009220000000800 */
[--C-:B------:R-:W-:Y:S02]  /*4b20*/  FADD.FTZ R21, R6, -R0.reuse ;  /* 0x8000000006157221 */ /* 0x100fe40000010000 */
[----:B------:R-:W-:Y:S02]  /*4b30*/  FFMA.FTZ R6, -R248, R248, 1 ;  /* 0x3f800000f8067423 */ /* 0x000fe400000101f8 */
[----:B------:R-:W3:Y:S01]  /*4b40*/  LDL.LU R248, [R1+0x28] ;  /* 0x0000280001f87983 */ /* 0x000ee20000300800 */
[--C-:B------:R-:W-:Y:S02]  /*4b50*/  FADD.FTZ R35, R35, -R0.reuse ;  /* 0x8000000023237221 */ /* 0x100fe40000010000 */
[--C-:B------:R-:W-:Y:S01]  /*4b60*/  FADD.FTZ R23, R23, -R0.reuse ;  /* 0x8000000017177221 */ /* 0x100fe20000010000 */
[----:B------:R-:W3:Y:S01]  /*4b70*/  LDL.LU R247, [R1+0x20] ;  /* 0x0000200001f77983 */ /* 0x000ee20000300800 */
[----:B------:R-:W-:Y:S01]  /*4b80*/  FMUL.FTZ R140, R233, R140 ;  /* 0x0000008ce98c7220 */ /* 0x000fe20000410000 */
[----:B------:R-:W-:Y:S01]  /*4b90*/  MUFU.EX2 R159, R3 ;  /* 0x00000003009f7308 */ /* 0x000fe20000000800 */
[--C-:B------:R-:W-:Y:S01]  /*4ba0*/  FADD.FTZ R7, R7, -R0.reuse ;  /* 0x8000000007077221 */ /* 0x100fe20000010000 */
[----:B-1----:R-:W-:Y:S01]  /*4bb0*/  FSEL R17, R252, -INF , !P4 ;  /* 0xff800000fc117808 */ /* 0x002fe20006000000 */
[----:B------:R-:W-:Y:S01]  /*4bc0*/  FMUL.FTZ R134, R140, R2 ;  /* 0x000000028c867220 */ /* 0x000fe20000410000 */
[----:B------:R-:W-:Y:S01]  /*4bd0*/  ISETP.GT.AND P4, PT, R142, 0x1, P0 ;  /* 0x000000018e00780c */ /* 0x000fe20000784270 */
[--C-:B------:R-:W-:Y:S02]  /*4be0*/  FFMA.FTZ R2, R5, c[0x0][0x29c], -R151.reuse ;  /* 0x0000a70005027a23 */ /* 0x100fe40000010897 */
[--C-:B------:R-:W-:Y:S01]  /*4bf0*/  FFMA.FTZ R17, R17, c[0x0][0x29c], -R151.reuse ;  /* 0x0000a70011117a23 */ /* 0x100fe20000010897 */
[----:B------:R-:W-:Y:S02]  /*4c00*/  ISETP.LT.OR P4, PT, R143, 0x2, P4 ;  /* 0x000000028f00780c */ /* 0x000fe40002781670 */
[----:B------:R1:W1:Y:S01]  /*4c10*/  MUFU.EX2 R153, R2 ;  /* 0x0000000200997308 */ /* 0x0002620000000800 */
[----:B------:R-:W-:Y:S01]  /*4c20*/  FMUL.FTZ R7, R152, R7 ;  /* 0x0000000798077220 */ /* 0x000fe20000410000 */
[----:B------:R-:W-:Y:S01]  /*4c30*/  F2FP.BF16.PACK_AB R134, R134, R154 ;  /* 0x0000009a8686723e */ /* 0x000fe200000010ff */
[--C-:B------:R-:W-:Y:S01]  /*4c40*/  FFMA.FTZ R5, R32, c[0x0][0x29c], -R151.reuse ;  /* 0x0000a70020057a23 */ /* 0x100fe20000010897 */
[----:B----4-:R-:W-:Y:S01]  /*4c50*/  FSEL R20, R85, -INF , !P5 ;  /* 0xff80000055147808 */ /* 0x010fe20006800000 */
[----:B------:R-:W-:Y:S01]  /*4c60*/  FMUL.FTZ R32, R7, R6 ;  /* 0x0000000607207220 */ /* 0x000fe20000410000 */
[----:B------:R-:W-:Y:S01]  /*4c70*/  ISETP.GT.AND P5, PT, R142, RZ, P0 ;  /* 0x000000ff8e00720c */ /* 0x000fe200007a4270 */
[--C-:B------:R-:W-:Y:S02]  /*4c80*/  FADD.FTZ R22, R22, -R0.reuse ;  /* 0x8000000016167221 */ /* 0x100fe40000010000 */
[--C-:B------:R-:W-:Y:S01]  /*4c90*/  FFMA.FTZ R20, R20, c[0x0][0x29c], -R151.reuse ;  /* 0x0000a70014147a23 */ /* 0x100fe20000010897 */
[----:B------:R4:W-:Y:S01]  /*4ca0*/  MUFU.EX2 R145, R17 ;  /* 0x0000001100917308 */ /* 0x0009e20000000800 */
[----:B------:R-:W-:Y:S01]  /*4cb0*/  ISETP.LT.OR P5, PT, R143, 0x1, P5 ;  /* 0x000000018f00780c */ /* 0x000fe20002fa1670 */
[----:B------:R-:W-:Y:S02]  /*4cc0*/  FMUL.FTZ R22, R230, R22 ;  /* 0x00000016e6167220 */ /* 0x000fe40000410000 */
[----:B------:R-:W-:Y:S01]  /*4cd0*/  FMUL.FTZ R21, R162, R21 ;  /* 0x00000015a2157220 */ /* 0x000fe20000410000 */
[----:B------:R-:W-:Y:S01]  /*4ce0*/  FSEL R7, R156, -INF , !P5 ;  /* 0xff8000009c077808 */ /* 0x000fe20006800000 */
[----:B------:R-:W-:Y:S01]  /*4cf0*/  FADD.FTZ R18, R18, -R0 ;  /* 0x8000000012127221 */ /* 0x000fe20000010000 */
[----:B------:R-:W-:Y:S01]  /*4d00*/  ISETP.GT.AND P5, PT, R142, 0x40, P0 ;  /* 0x000000408e00780c */ /* 0x000fe200007a4270 */
[----:B------:R-:W-:Y:S01]  /*4d10*/  FMUL.FTZ R139, R21, R16 ;  /* 0x00000010158b7220 */ /* 0x000fe20000410000 */
[----:B------:R-:W-:Y:S01]  /*4d20*/  FSEL R16, R84, -INF , !P4 ;  /* 0xff80000054107808 */ /* 0x000fe20006000000 */
[----:B------:R-:W4:Y:S01]  /*4d30*/  MUFU.EX2 R149, R5 ;  /* 0x0000000500957308 */ /* 0x000f220000000800 */
[----:B------:R-:W-:Y:S01]  /*4d40*/  FFMA.FTZ R7, R7, c[0x0][0x29c], -R150 ;  /* 0x0000a70007077a23 */ /* 0x000fe20000010896 */
[----:B------:R-:W-:Y:S01]  /*4d50*/  ISETP.GT.AND P4, PT, R142, 0x41, P0 ;  /* 0x000000418e00780c */ /* 0x000fe20000784270 */
[----:B------:R-:W-:Y:S01]  /*4d60*/  FMUL.FTZ R18, R161, R18 ;  /* 0x00000012a1127220 */ /* 0x000fe20000410000 */
[----:B-1----:R-:W-:Y:S01]  /*4d70*/  FSEL R2, R251, -INF , !P3 ;  /* 0xff800000fb027808 */ /* 0x002fe20005800000 */
[--C-:B------:R-:W-:Y:S01]  /*4d80*/  FADD.FTZ R34, R34, -R0.reuse ;  /* 0x8000000022227221 */ /* 0x100fe20000010000 */
[----:B------:R-:W-:Y:S01]  /*4d90*/  ISETP.GT.AND P3, PT, R142, 0x20, P0 ;  /* 0x000000208e00780c */ /* 0x000fe20000764270 */
[----:B------:R-:W-:Y:S01]  /*4da0*/  FMUL.FTZ R140, R18, R4 ;  /* 0x00000004128c7220 */ /* 0x000fe20000410000 */
[C---:B------:R-:W-:Y:S01]  /*4db0*/  ISETP.LT.OR P5, PT, R143.reuse, 0x41, P5 ;  /* 0x000000418f00780c */ /* 0x040fe20002fa1670 */
[----:B------:R-:W-:Y:S01]  /*4dc0*/  FFMA.FTZ R151, R2, c[0x0][0x29c], -R151 ;  /* 0x0000a70002977a23 */ /* 0x000fe20000010897 */
[C---:B------:R-:W-:Y:S01]  /*4dd0*/  ISETP.LT.OR P3, PT, R143.reuse, 0x21, P3 ;  /* 0x000000218f00780c */ /* 0x040fe20001f61670 */
[----:B------:R-:W-:Y:S01]  /*4de0*/  FFMA.FTZ R2, -R242, R242, 1 ;  /* 0x3f800000f2027423 */ /* 0x000fe200000101f2 */
[----:B------:R-:W-:Y:S01]  /*4df0*/  ISETP.LT.OR P4, PT, R143, 0x42, P4 ;  /* 0x000000428f00780c */ /* 0x000fe20002781670 */
[----:B------:R-:W-:Y:S01]  /*4e00*/  FMUL.FTZ R34, R157, R34 ;  /* 0x000000229d227220 */ /* 0x000fe20000410000 */
[----:B----4-:R-:W-:Y:S01]  /*4e10*/  F2FP.BF16.PACK_AB R17, R152, R162 ;  /* 0x000000a29811723e */ /* 0x010fe200000010ff */
[----:B------:R-:W-:Y:S01]  /*4e20*/  FMUL.FTZ R141, R22, R2 ;  /* 0x00000002168d7220 */ /* 0x000fe20000410000 */
[----:B------:R1:W-:Y:S01]  /*4e30*/  MUFU.EX2 R152, R7 ;  /* 0x0000000700987308 */ /* 0x0003e20000000800 */
[----:B------:R-:W4:Y:S01]  /*4e40*/  LDS R2, [R87.X4+0xf300] ;  /* 0x00f3000057027984 */ /* 0x000f220000004800 */
[----:B------:R-:W-:Y:S01]  /*4e50*/  MOV R21, R133 ;  /* 0x0000008500157202 */ /* 0x000fe20000000f00 */
[----:B------:R-:W-:Y:S01]  /*4e60*/  FADD.FTZ R19, R19, -R0 ;  /* 0x8000000013137221 */ /* 0x000fe20000010000 */
[----:B------:R-:W-:Y:S01]  /*4e70*/  F2FP.BF16.PACK_AB R32, R32, R139 ;  /* 0x0000008b2020723e */ /* 0x000fe200000010ff */
[----:B------:R-:W-:Y:S01]  /*4e80*/  FFMA.FTZ R3, -R246, R246, 1 ;  /* 0x3f800000f6037423 */ /* 0x000fe200000101f6 */
[----:B------:R-:W-:Y:S01]  /*4e90*/  MOV R246, R33 ;  /* 0x0000002100f67202 */ /* 0x000fe20000000f00 */
[----:B------:R-:W-:Y:S01]  /*4ea0*/  FFMA.FTZ R16, R16, c[0x0][0x29c], -R150 ;  /* 0x0000a70010107a23 */ /* 0x000fe20000010896 */
[----:B------:R-:W-:Y:S01]  /*4eb0*/  F2FP.BF16.PACK_AB R18, R236, R240 ;  /* 0x000000f0ec12723e */ /* 0x000fe200000010ff */
[----:B------:R-:W-:Y:S01]  /*4ec0*/  FMUL.FTZ R139, R158, R23 ;  /* 0x000000179e8b7220 */ /* 0x000fe20000410000 */
[----:B------:R-:W4:Y:S01]  /*4ed0*/  MUFU.EX2 R151, R151 ;  /* 0x0000009700977308 */ /* 0x000f220000000800 */
[----:B------:R-:W-:Y:S02]  /*4ee0*/  F2FP.BF16.PACK_AB R23, R155, R157 ;  /* 0x0000009d9b17723e */ /* 0x000fe400000010ff */
[----:B------:R-:W-:Y:S07]  /*4ef0*/  F2FP.BF16.PACK_AB R33, R147, R229 ;  /* 0x000000e59321723e */ /* 0x000fee00000010ff */
[----:B------:R4:W-:Y:S01]  /*4f00*/  MUFU.EX2 R146, R16 ;  /* 0x0000001000927308 */ /* 0x0009e20000000800 */
[----:B-1----:R-:W-:Y:S02]  /*4f10*/  FMUL.FTZ R7, R155, R35 ;  /* 0x000000239b077220 */ /* 0x002fe40000410000 */
[--C-:B----4-:R-:W-:Y:S02]  /*4f20*/  FADD.FTZ R8, R8, -R2.reuse ;  /* 0x8000000208087221 */ /* 0x110fe40000010000 */
[--C-:B------:R-:W-:Y:S01]  /*4f30*/  FADD.FTZ R13, R13, -R2.reuse ;  /* 0x800000020d0d7221 */ /* 0x100fe20000010000 */
[----:B------:R-:W-:Y:S01]  /*4f40*/  F2FP.BF16.PACK_AB R16, R153, R160 ;  /* 0x000000a09910723e */ /* 0x000fe200000010ff */
[----:B------:R-:W-:Y:S02]  /*4f50*/  FMUL.FTZ R8, R160, R8 ;  /* 0x00000008a0087220 */ /* 0x000fe40000410000 */
[----:B------:R-:W-:Y:S02]  /*4f60*/  FMUL.FTZ R13, R148, R13 ;  /* 0x0000000d940d7220 */ /* 0x000fe40000410000 */
[--C-:B------:R-:W-:Y:S02]  /*4f70*/  FADD.FTZ R12, R12, -R2.reuse ;  /* 0x800000020c0c7221 */ /* 0x100fe40000010000 */
[--C-:B------:R-:W-:Y:S02]  /*4f80*/  FADD.FTZ R28, R28, -R2.reuse ;  /* 0x800000021c1c7221 */ /* 0x100fe40000010000 */
[----:B------:R-:W-:Y:S02]  /*4f90*/  FMUL.FTZ R12, R149, R12 ;  /* 0x0000000c950c7220 */ /* 0x000fe40000410000 */
[--C-:B------:R-:W-:Y:S02]  /*4fa0*/  FADD.FTZ R29, R29, -R2.reuse ;  /* 0x800000021d1d7221 */ /* 0x100fe40000010000 */
[--C-:B------:R-:W-:Y:S02]  /*4fb0*/  FADD.FTZ R24, R24, -R2.reuse ;  /* 0x8000000218187221 */ /* 0x100fe40000010000 */
[----:B------:R-:W-:Y:S02]  /*4fc0*/  FMUL.FTZ R29, R151, R29 ;  /* 0x0000001d971d7220 */ /* 0x000fe40000410000 */
[--C-:B------:R-:W-:Y:S02]  /*4fd0*/  FADD.FTZ R25, R25, -R2.reuse ;  /* 0x8000000219197221 */ /* 0x100fe40000010000 */
[----:B------:R-:W-:Y:S02]  /*4fe0*/  FADD.FTZ R9, R9, -R2 ;  /* 0x8000000209097221 */ /* 0x000fe40000010000 */
[----:B------:R-:W-:Y:S02]  /*4ff0*/  FFMA.FTZ R2, -R251, R251, 1 ;  /* 0x3f800000fb027423 */ /* 0x000fe400000101fb */
[----:B------:R-:W-:Y:S02]  /*5000*/  FMUL.FTZ R9, R153, R9 ;  /* 0x0000000999097220 */ /* 0x000fe40000410000 */
[----:B------:R-:W-:Y:S01]  /*5010*/  FMUL.FTZ R2, R29, R2 ;  /* 0x000000021d027220 */ /* 0x000fe20000410000 */
[----:B--2---:R-:W-:Y:S02]  /*5020*/  FSEL R4, R232, -INF , !P4 ;  /* 0xff800000e8047808 */ /* 0x004fe40006000000 */
[----:B---3--:R-:W-:Y:S03]  /*5030*/  FSEL R5, R163, -INF , !P5 ;  /* 0xff800000a3057808 */ /* 0x008fe60006800000 */
[--C-:B------:R-:W-:Y:S02]  /*5040*/  FFMA.FTZ R137, R4, c[0x0][0x29c], -R150.reuse ;  /* 0x0000a70004897a23 */ /* 0x100fe40000010896 */
[----:B------:R-:W-:Y:S01]  /*5050*/  FFMA.FTZ R4, -R243, R243, 1 ;  /* 0x3f800000f3047423 */ /* 0x000fe200000101f3 */
[----:B------:R-:W-:Y:S01]  /*5060*/  FSEL R6, R249, -INF , !P6 ;  /* 0xff800000f9067808 */ /* 0x000fe20007000000 */
[--C-:B------:R-:W-:Y:S02]  /*5070*/  FFMA.FTZ R136, R5, c[0x0][0x29c], -R150.reuse ;  /* 0x0000a70005887a23 */ /* 0x100fe40000010896 */
[----:B------:R-:W-:Y:S01]  /*5080*/  FFMA.FTZ R5, -R245, R245, 1 ;  /* 0x3f800000f5057423 */ /* 0x000fe200000101f5 */
[----:B------:R-:W-:Y:S01]  /*5090*/  MUFU.EX2 R137, R137 ;  /* 0x0000008900897308 */ /* 0x000fe20000000800 */
[----:B------:R-:W-:Y:S01]  /*50a0*/  FMUL.FTZ R4, R7, R4 ;  /* 0x0000000407047220 */ /* 0x000fe20000410000 */
[----:B------:R-:W-:Y:S01]  /*50b0*/  F2FP.BF16.PACK_AB R7, R148, R149 ;  /* 0x000000959407723e */ /* 0x000fe200000010ff */
[----:B------:R-:W-:Y:S02]  /*50c0*/  FMUL.FTZ R5, R34, R5 ;  /* 0x0000000522057220 */ /* 0x000fe40000410000 */
[--C-:B------:R-:W-:Y:S03]  /*50d0*/  FFMA.FTZ R6, R6, c[0x0][0x29c], -R150.reuse ;  /* 0x0000a70006067a23 */ /* 0x100fe60000010896 */
[----:B------:R-:W-:Y:S01]  /*50e0*/  F2FP.BF16.PACK_AB R34, R4, R5 ;  /* 0x000000050422723e */ /* 0x000fe200000010ff */
[----:B------:R-:W-:Y:S02]  /*50f0*/  FFMA.FTZ R4, -R89, R89, 1 ;  /* 0x3f80000059047423 */ /* 0x000fe40000010159 */
[----:B------:R1:W5:Y:S01]  /*5100*/  LDL.LU R89, [R1+0xb0] ;  /* 0x0000b00001597983 */ /* 0x0003620000300800 */
[----:B------:R-:W-:Y:S02]  /*5110*/  FSEL R133, R248, -INF , !P3 ;  /* 0xff800000f8857808 */ /* 0x000fe40005800000 */
[C---:B------:R-:W-:Y:S02]  /*5120*/  ISETP.GT.AND P3, PT, R142.reuse, 0x60, P0 ;  /* 0x000000608e00780c */ /* 0x040fe40000764270 */
[----:B------:R-:W-:Y:S01]  /*5130*/  ISETP.GT.AND P0, PT, R142, 0x61, P0 ;  /* 0x000000618e00780c */ /* 0x000fe20000704270 */
[--C-:B------:R-:W-:Y:S01]  /*5140*/  FFMA.FTZ R133, R133, c[0x0][0x29c], -R150.reuse ;  /* 0x0000a70085857a23 */ /* 0x100fe20000010896 */
[----:B------:R-:W-:Y:S01]  /*5150*/  ISETP.LT.OR P3, PT, R143, 0x61, P3 ;  /* 0x000000618f00780c */ /* 0x000fe20001f61670 */
[----:B------:R-:W-:Y:S01]  /*5160*/  FMUL.FTZ R19, R247, R19 ;  /* 0x00000013f7137220 */ /* 0x000fe20000410000 */
[----:B------:R-:W-:Y:S01]  /*5170*/  ISETP.LT.OR P0, PT, R143, 0x62, P0 ;  /* 0x000000628f00780c */ /* 0x000fe20000701670 */
[----:B------:R2:W-:Y:S01]  /*5180*/  MUFU.EX2 R144, R133 ;  /* 0x0000008500907308 */ /* 0x0005e20000000800 */
[----:B------:R-:W-:Y:S01]  /*5190*/  MOV R143, R156 ;  /* 0x0000009c008f7202 */ /* 0x000fe20000000f00 */
[----:B------:R-:W-:Y:S01]  /*51a0*/  FMUL.FTZ R142, R19, R3 ;  /* 0x00000003138e7220 */ /* 0x000fe20000410000 */
[----:B------:R-:W-:Y:S02]  /*51b0*/  F2FP.BF16.PACK_AB R22, R247, R161 ;  /* 0x000000a1f716723e */ /* 0x000fe400000010ff */
[----:B------:R-:W-:Y:S02]  /*51c0*/  MOV R247, R143 ;  /* 0x0000008f00f77202 */ /* 0x000fe40000000f00 */
[----:B------:R-:W-:Y:S02]  /*51d0*/  MOV R143, R21 ;  /* 0x00000015008f7202 */ /* 0x000fe40000000f00 */
[----:B------:R-:W-:Y:S01]  /*51e0*/  FSEL R3, R231, -INF , !P3 ;  /* 0xff800000e7037808 */ /* 0x000fe20005800000 */
[----:B------:R3:W4:Y:S01]  /*51f0*/  MUFU.EX2 R156, R20 ;  /* 0x00000014009c7308 */ /* 0x0007220000000800 */
[----:B------:R-:W-:Y:S01]  /*5200*/  FSEL R0, R241, -INF , !P0 ;  /* 0xff800000f1007808 */ /* 0x000fe20004000000 */
[----:B------:R-:W-:Y:S01]  /*5210*/  FFMA.FTZ R5, -R143, R143, 1 ;  /* 0x3f8000008f057423 */ /* 0x000fe2000001018f */
[----:B------:R-:W-:Y:S01]  /*5220*/  F2FP.BF16.PACK_AB R35, R142, R140 ;  /* 0x0000008c8e23723e */ /* 0x000fe200000010ff */
[--C-:B------:R-:W-:Y:S01]  /*5230*/  FFMA.FTZ R138, R3, c[0x0][0x29c], -R150.reuse ;  /* 0x0000a700038a7a23 */ /* 0x100fe20000010896 */
[----:B------:R-:W-:Y:S01]  /*5240*/  F2FP.BF16.PACK_AB R3, R235, R239 ;  /* 0x000000efeb03723e */ /* 0x000fe200000010ff */
[----:B------:R-:W-:Y:S01]  /*5250*/  FFMA.FTZ R150, R0, c[0x0][0x29c], -R150 ;  /* 0x0000a70000967a23 */ /* 0x000fe20000010896 */
[----:B------:R-:W-:Y:S01]  /*5260*/  F2FP.BF16.PACK_AB R21, R234, R238 ;  /* 0x000000eeea15723e */ /* 0x000fe200000010ff */
[----:B------:R-:W-:Y:S01]  /*5270*/  FFMA.FTZ R0, -R250, R250, 1 ;  /* 0x3f800000fa007423 */ /* 0x000fe200000101fa */
[----:B------:R-:W-:Y:S01]  /*5280*/  F2FP.BF16.PACK_AB R19, R233, R237 ;  /* 0x000000ede913723e */ /* 0x000fe200000010ff */
[----:B------:R1:W-:Y:S01]  /*5290*/  MUFU.EX2 R143, R136 ;  /* 0x00000088008f7308 */ /* 0x0003e20000000800 */
[----:B------:R-:W-:Y:S01]  /*52a0*/  FMUL.FTZ R140, R9, R5 ;  /* 0x00000005098c7220 */ /* 0x000fe20000410000 */
[----:B------:R-:W-:Y:S01]  /*52b0*/  F2FP.BF16.PACK_AB R5, R151, R145 ;  /* 0x000000919705723e */ /* 0x000fe200000010ff */
[----:B------:R-:W-:Y:S02]  /*52c0*/  FMUL.FTZ R0, R139, R0 ;  /* 0x000000008b007220 */ /* 0x000fe40000410000 */
[----:B------:R-:W-:Y:S02]  /*52d0*/  FMUL.FTZ R139, R12, R4 ;  /* 0x000000040c8b7220 */ /* 0x000fe40000410000 */
[----:B------:R-:W-:Y:S01]  /*52e0*/  FMUL.FTZ R12, R145, R28 ;  /* 0x0000001c910c7220 */ /* 0x000fe20000410000 */
[----:B--2---:R-:W-:Y:S01]  /*52f0*/  F2FP.BF16.PACK_AB R133, R0, R141 ;  /* 0x0000008d0085723e */ /* 0x004fe200000010ff */
[----:B------:R-:W-:Y:S01]  /*5300*/  FFMA.FTZ R0, -R246, R246, 1 ;  /* 0x3f800000f6007423 */ /* 0x000fe200000101f6 */
[----:B------:R2:W2:Y:S01]  /*5310*/  MUFU.EX2 R142, R6 ;  /* 0x00000006008e7308 */ /* 0x0004a20000000800 */
[----:B------:R-:W-:Y:S02]  /*5320*/  FFMA.FTZ R9, -R86, R86, 1 ;  /* 0x3f80000056097423 */ /* 0x000fe40000010156 */
[----:B------:R-:W-:Y:S01]  /*5330*/  FMUL.FTZ R141, R8, R0 ;  /* 0x00000000088d7220 */ /* 0x000fe20000410000 */
[----:B---3--:R-:W-:Y:S01]  /*5340*/  F2FP.BF16.PACK_AB R20, R158, R230 ;  /* 0x000000e69e14723e */ /* 0x008fe200000010ff */
[----:B------:R-:W-:Y:S01]  /*5350*/  FFMA.FTZ R0, -R88, R88, 1 ;  /* 0x3f80000058007423 */ /* 0x000fe20000010158 */
[C---:B----4-:R-:W-:Y:S01]  /*5360*/  F2FP.BF16.PACK_AB R4, R156.reuse, R159 ;  /* 0x0000009f9c04723e */ /* 0x050fe200000010ff */
[----:B------:R3:W5:Y:S01]  /*5370*/  LDL.LU R88, [R1+0xac] ;  /* 0x0000ac0001587983 */ /* 0x0007620000300800 */
[----:B------:R-:W-:Y:S02]  /*5380*/  FMUL.FTZ R25, R156, R25 ;  /* 0x000000199c197220 */ /* 0x000fe40000410000 */
[----:B------:R-:W4:Y:S01]  /*5390*/  MUFU.EX2 R138, R138 ;  /* 0x0000008a008a7308 */ /* 0x000f220000000800 */
[----:B------:R-:W-:Y:S02]  /*53a0*/  FFMA.FTZ R8, -R85, R85, 1 ;  /* 0x3f80000055087423 */ /* 0x000fe40000010155 */
[----:B-1----:R-:W-:Y:S02]  /*53b0*/  FMUL.FTZ R136, R13, R0 ;  /* 0x000000000d887220 */ /* 0x002fe40000410000 */
[----:B------:R1:W3:Y:S01]  /*53c0*/  LDS R0, [R87.X4+0xf320] ;  /* 0x00f3200057007984 */ /* 0x0002e20000004800 */
[----:B------:R-:W-:Y:S02]  /*53d0*/  FMUL.FTZ R13, R159, R24 ;  /* 0x000000189f0d7220 */ /* 0x000fe40000410000 */
[----:B------:R-:W-:Y:S01]  /*53e0*/  FMUL.FTZ R8, R25, R8 ;  /* 0x0000000819087220 */ /* 0x000fe20000410000 */
[----:B------:R-:W-:Y:S01]  /*53f0*/  STS [R227+0xf480], R18 ;  /* 0x00f48012e3007388 */ /* 0x000fe20000000800 */
[----:B------:R-:W3:Y:S01]  /*5400*/  MUFU.EX2 R150, R150 ;  /* 0x0000009600967308 */ /* 0x000ee20000000800 */
[----:B------:R-:W-:Y:S01]  /*5410*/  FMUL.FTZ R13, R13, R9 ;  /* 0x000000090d0d7220 */ /* 0x000fe20000410000 */
[----:B------:R-:W-:Y:S01]  /*5420*/  F2FP.BF16.PACK_AB R9, R136, R139 ;  /* 0x0000008b8809723e */ /* 0x000fe200000010ff */
[----:B------:R-:W-:Y:S01]  /*5430*/  STS [R227+0xf880], R17 ;  /* 0x00f88011e3007388 */ /* 0x000fe20000000800 */
[----:B--2---:R-:W-:Y:S02]  /*5440*/  FFMA.FTZ R6, -R252, R252, 1 ;  /* 0x3f800000fc067423 */ /* 0x004fe400000101fc */
[----:B------:R-:W-:Y:S01]  /*5450*/  F2FP.BF16.PACK_AB R8, R8, R13 ;  /* 0x0000000d0808723e */ /* 0x000fe200000010ff */
[----:B------:R2:W-:Y:S01]  /*5460*/  STS [R228], R3 ;  /* 0x00000003e4007388 */ /* 0x0005e20000000800 */
[----:B------:R-:W-:Y:S01]  /*5470*/  FMUL.FTZ R12, R12, R6 ;  /* 0x000000060c0c7220 */ /* 0x000fe20000410000 */
[----:B------:R-:W-:Y:S02]  /*5480*/  F2FP.BF16.PACK_AB R6, R140, R141 ;  /* 0x0000008d8c06723e */ /* 0x000fe400000010ff */
[----:B------:R-:W-:Y:S02]  /*5490*/  STS [R228+0x400], R22 ;  /* 0x00040016e4007388 */ /* 0x000fe40000000800 */
[----:B------:R-:W-:Y:S02]  /*54a0*/  F2FP.BF16.PACK_AB R12, R2, R12 ;  /* 0x0000000c020c723e */ /* 0x000fe400000010ff */
[----:B------:R-:W-:Y:S01]  /*54b0*/  F2FP.BF16.PACK_AB R2, R142, R144 ;  /* 0x000000908e02723e */ /* 0x000fe200000010ff */
[----:B------:R-:W-:Y:S04]  /*54c0*/  STS [R227+0x10480], R16 ;  /* 0x01048010e3007388 */ /* 0x000fe80000000800 */
[----:B-1----:R1:W5:Y:S04]  /*54d0*/  LDL.LU R87, [R1+0xa8] ;  /* 0x0000a80001577983 */ /* 0x0023680000300800 */
[----:B------:R1:W5:Y:S04]  /*54e0*/  LDL.LU R86, [R1+0xa4] ;  /* 0x0000a40001567983 */ /* 0x0003680000300800 */
[----:B------:R1:W5:Y:S01]  /*54f0*/  LDL.LU R85, [R1+0xa0] ;  /* 0x0000a00001557983 */ /* 0x0003620000300800 */
[----:B--2---:R-:W-:Y:S01]  /*5500*/  F2FP.BF16.PACK_AB R3, R146, R152 ;  /* 0x000000989203723e */ /* 0x004fe200000010ff */
[--C-:B---3--:R-:W-:Y:S04]  /*5510*/  FADD.FTZ R10, R10, -R0.reuse ;  /* 0x800000000a0a7221 */ /* 0x108fe80000010000 */
[----:B------:R2:W-:Y:S01]  /*5520*/  STS [R227+0x10880], R3 ;  /* 0x01088003e3007388 */ /* 0x0005e20000000800 */
[--C-:B------:R-:W-:Y:S02]  /*5530*/  FADD.FTZ R11, R11, -R0.reuse ;  /* 0x800000000b0b7221 */ /* 0x100fe40000010000 */
[----:B------:R-:W-:Y:S01]  /*5540*/  FMUL.FTZ R10, R152, R10 ;  /* 0x0000000a980a7220 */ /* 0x000fe20000410000 */
[----:B------:R3:W-:Y:S01]  /*5550*/  STS [R228+0x1400], R2 ;  /* 0x00140002e4007388 */ /* 0x0007e20000000800 */
[--C-:B------:R-:W-:Y:S02]  /*5560*/  FADD.FTZ R14, R14, -R0.reuse ;  /* 0x800000000e0e7221 */ /* 0x100fe40000010000 */
[--C-:B------:R-:W-:Y:S01]  /*5570*/  FADD.FTZ R15, R15, -R0.reuse ;  /* 0x800000000f0f7221 */ /* 0x100fe20000010000 */
[----:B------:R1:W-:Y:S01]  /*5580*/  STS [R228+0x1000], R7 ;  /* 0x00100007e4007388 */ /* 0x0003e20000000800 */
[----:B------:R-:W-:Y:S02]  /*5590*/  FMUL.FTZ R14, R144, R14 ;  /* 0x0000000e900e7220 */ /* 0x000fe40000410000 */
[----:B------:R-:W-:Y:S01]  /*55a0*/  FMUL.FTZ R15, R142, R15 ;  /* 0x0000000f8e0f7220 */ /* 0x000fe20000410000 */
[----:B------:R-:W-:Y:S01]  /*55b0*/  STS [R227+0x11480], R21 ;  /* 0x01148015e3007388 */ /* 0x000fe20000000800 */
[--C-:B------:R-:W-:Y:S02]  /*55c0*/  FADD.FTZ R26, R26, -R0.reuse ;  /* 0x800000001a1a7221 */ /* 0x100fe40000010000 */
[--C-:B------:R-:W-:Y:S01]  /*55d0*/  FADD.FTZ R27, R27, -R0.reuse ;  /* 0x800000001b1b7221 */ /* 0x100fe20000010000 */
[----:B------:R-:W-:Y:S01]  /*55e0*/  STS [R227+0x11880], R20 ;  /* 0x01188014e3007388 */ /* 0x000fe20000000800 */
[--C-:B------:R-:W-:Y:S02]  /*55f0*/  FADD.FTZ R30, R30, -R0.reuse ;  /* 0x800000001e1e7221 */ /* 0x100fe40000010000 */
[----:B------:R-:W-:Y:S01]  /*5600*/  FADD.FTZ R31, R31, -R0 ;  /* 0x800000001f1f7221 */ /* 0x000fe20000010000 */
[----:B------:R-:W-:Y:S01]  /*5610*/  STS [R228+0x2000], R19 ;  /* 0x00200013e4007388 */ /* 0x000fe20000000800 */
[----:B------:R-:W-:Y:S02]  /*5620*/  FFMA.FTZ R0, -R163, R163, 1 ;  /* 0x3f800000a3007423 */ /* 0x000fe400000101a3 */
[----:B----4-:R-:W-:Y:S01]  /*5630*/  FMUL.FTZ R30, R138, R30 ;  /* 0x0000001e8a1e7220 */ /* 0x010fe20000410000 */
[----:B------:R-:W-:Y:S01]  /*5640*/  STS [R228+0x2400], R23 ;  /* 0x00240017e4007388 */ /* 0x000fe20000000800 */
[----:B--2---:R-:W-:Y:S02]  /*5650*/  FFMA.FTZ R3, -R84, R84, 1 ;  /* 0x3f80000054037423 */ /* 0x004fe40000010154 */
[----:B------:R-:W-:Y:S01]  /*5660*/  FMUL.FTZ R31, R150, R31 ;  /* 0x0000001f961f7220 */ /* 0x000fe20000410000 */
[----:B------:R2:W-:Y:S01]  /*5670*/  STS [R227+0x12480], R4 ;  /* 0x01248004e3007388 */ /* 0x0005e20000000800 */
[----:B---3--:R-:W-:Y:S03]  /*5680*/  F2FP.BF16.PACK_AB R2, R137, R143 ;  /* 0x0000008f8902723e */ /* 0x008fe600000010ff */
[----:B------:R3:W5:Y:S01]  /*5690*/  LDL.LU R84, [R1+0x9c] ;  /* 0x00009c0001547983 */ /* 0x0007620000300800 */
[----:B-1----:R-:W-:Y:S03]  /*56a0*/  FMUL.FTZ R7, R146, R11 ;  /* 0x0000000b92077220 */ /* 0x002fe60000410000 */
[----:B------:R1:W-:Y:S01]  /*56b0*/  STS [R227+0x12880], R2 ;  /* 0x01288002e3007388 */ /* 0x0003e20000000800 */
[----:B------:R-:W-:Y:S02]  /*56c0*/  FMUL.FTZ R7, R7, R3 ;  /* 0x0000000307077220 */ /* 0x000fe40000410000 */
[----:B------:R-:W-:Y:S01]  /*56d0*/  FFMA.FTZ R3, -R249, R249, 1 ;  /* 0x3f800000f9037423 */ /* 0x000fe200000101f9 */
[----:B------:R4:W-:Y:S03]  /*56e0*/  STS [R228+0x3000], R5 ;  /* 0x00300005e4007388 */ /* 0x0009e60000000800 */
[----:B------:R-:W-:Y:S02]  /*56f0*/  FMUL.FTZ R3, R15, R3 ;  /* 0x000000030f037220 */ /* 0x000fe40000410000 */
[----:B--2---:R-:W-:Y:S04]  /*5700*/  FFMA.FTZ R4, -R248, R248, 1 ;  /* 0x3f800000f8047423 */ /* 0x004fe800000101f8 */
[----:B------:R-:W-:Y:S02]  /*5710*/  FMUL.FTZ R4, R14, R4 ;  /* 0x000000040e047220 */ /* 0x000fe40000410000 */
[----:B-1----:R-:W-:Y:S03]  /*5720*/  FFMA.FTZ R2, -R247, R247, 1 ;  /* 0x3f800000f7027423 */ /* 0x002fe600000101f7 */
[----:B------:R-:W-:Y:S01]  /*5730*/  F2FP.BF16.PACK_AB R4, R3, R4 ;  /* 0x000000040304723e */ /* 0x000fe200000010ff */
[----:B------:R-:W-:Y:S02]  /*5740*/  FFMA.FTZ R3, -R231, R231, 1 ;  /* 0x3f800000e7037423 */ /* 0x000fe400000101e7 */
[----:B------:R-:W-:Y:S01]  /*5750*/  FMUL.FTZ R10, R10, R2 ;  /* 0x000000020a0a7220 */ /* 0x000fe20000410000 */
[----:B------:R-:W-:Y:S01]  /*5760*/  F2FP.BF16.PACK_AB R2, R150, R138 ;  /* 0x0000008a9602723e */ /* 0x000fe200000010ff */
[----:B----4-:R-:W-:Y:S04]  /*5770*/  FFMA.FTZ R5, -R232, R232, 1 ;  /* 0x3f800000e8057423 */ /* 0x010fe800000101e8 */
        /* <DEDUP_REMOVED lines=32> */
[----:B------:R-:W4:Y:S08]  /*5980*/  LDSM.16.MT88.4 R16, [R0+0xd080] ;  /* 0x00d080000010783b */ /* 0x000f300000004200 */
[----:B------:R-:W3:Y:S08]  /*5990*/  LDSM.16.MT88.4 R20, [R0+0xe080] ;  /* 0x00e080000014783b */ /* 0x000ef00000004200 */
        /* <DEDUP_REMOVED lines=9> */
[-C--:B----4-:R-:W-:Y:S07]  /*5a30*/  HMMA.16816.F32.BF16 R52, R4, R16.reuse, R52 ;  /* 0x000000100434723c */ /* 0x090fee0000041834 */
[----:B------:R-:W-:Y:S01]  /*5a40*/  LDSM.16.MT88.4 R136, [R213+0x10c80] ;  /* 0x010c8000d588783b */ /* 0x000fe20000004200 */
[C---:B------:R-:W-:Y:S07]  /*5a50*/  HMMA.16816.F32.BF16 R56, R12.reuse, R16, R56 ;  /* 0x000000100c38723c */ /* 0x040fee0000041838 */
[----:B------:R-:W-:Y:S01]  /*5a60*/  LDSM.16.MT88.4 R140, [R0+0xcc80] ;  /* 0x00cc8000008c783b */ /* 0x000fe20000004200 */
[-C--:B------:R-:W-:Y:S08]  /*5a70*/  HMMA.16816.F32.BF16 R60, R12, R18.reuse, R60 ;  /* 0x000000120c3c723c */ /* 0x080ff0000004183c */
[C---:B------:R-:W-:Y:S01]  /*5a80*/  HMMA.16816.F32.BF16 R64, R4.reuse, R18, R64 ;  /* 0x000000120440723c */ /* 0x040fe20000041840 */
[----:B------:R-:W-:Y:S07]  /*5a90*/  LDSM.16.MT88.4 R16, [R0+0xc880] ;  /* 0x00c880000010783b */ /* 0x000fee0000004200 */
[-C--:B---3--:R-:W-:Y:S08]  /*5aa0*/  HMMA.16816.F32.BF16 R68, R4, R20.reuse, R68 ;  /* 0x000000140444723c */ /* 0x088ff00000041844 */
        /* <DEDUP_REMOVED lines=63> */
[----:B------:R-:W4:Y:S01]  /*5ea0*/  LDL R153, [R1+0x4c] ;  /* 0x00004c0001997983 */ /* 0x000f220000100800 */
[----:B------:R-:W-:Y:S01]  /*5eb0*/  IMAD.U32 R9, RZ, RZ, UR26 ;  /* 0x0000001aff097e24 */ /* 0x000fe2000f8e00ff */
[----:B------:R-:W-:Y:S02]  /*5ec0*/  UIMAD UR24, UR24, UR6, URZ ;  /* 0x00000006181872a4 */ /* 0x000fe4000f8e023f */
[----:B------:R-:W3:Y:S02]  /*5ed0*/  LDL.64 R156, [R1+0x68] ;  /* 0x00006800019c7983 */ /* 0x000ee40000100a00 */
[----:B------:R-:W-:Y:S02]  /*5ee0*/  UIMAD UR24, UR23, UR7, UR24 ;  /* 0x00000007171872a4 */ /* 0x000fe4000f8e0218 */
[----:B------:R-:W3:Y:S01]  /*5ef0*/  LDL.64 R248, [R1+0x38] ;  /* 0x0000380001f87983 */ /* 0x000ee20000100a00 */
[----:B------:R-:W-:Y:S02]  /*5f00*/  USHF.L.U32 UR7, UR23, 0x6, URZ ;  /* 0x0000000617077899 */ /* 0x000fe4000800063f */
[----:B------:R-:W-:Y:S01]  /*5f10*/  UIADD3 UR24, UR27, UR24, URZ ;  /* 0x000000181b187290 */ /* 0x000fe2000fffe03f */
[----:B------:R-:W3:Y:S01]  /*5f20*/  LDL R152, [R1+0x48] ;  /* 0x0000480001987983 */ /* 0x000ee20000100800 */
[----:B------:R-:W-:Y:S02]  /*5f30*/  USHF.R.S32.HI UR6, URZ, 0x1f, UR7 ;  /* 0x0000001f3f067899 */ /* 0x000fe40008011407 */
[----:B------:R-:W-:Y:S01]  /*5f40*/  IMAD.U32 R7, RZ, RZ, UR7 ;  /* 0x00000007ff077e24 */ /* 0x000fe2000f8e00ff */
[----:B------:R-:W3:Y:S01]  /*5f50*/  LDL.64 R154, [R1+0x58] ;  /* 0x00005800019a7983 */ /* 0x000ee20000100a00 */
[----:B------:R-:W-:Y:S01]  /*5f60*/  UIADD3 UR7, -UR7, UR11, URZ ;  /* 0x0000000b07077290 */ /* 0x000fe2000fffe13f */
[----:B------:R-:W-:Y:S02]  /*5f70*/  IMAD.U32 R8, RZ, RZ, UR24 ;  /* 0x00000018ff087e24 */ /* 0x000fe4000f8e00ff */
[----:B------:R-:W1:Y:S02]  /*5f80*/  S2R R0, SR_CTAID.Y ;  /* 0x0000000000007919 */ /* 0x000e640000002600 */
[----:B-1----:R-:W-:Y:S05]  /*5f90*/  SHF.R.S32.HI R6, RZ, 0x1f, R0 ;  /* 0x0000001fff067819 */ /* 0x002fea0000011400 */
[----:B------:R-:W-:Y:S04]  /*5fa0*/  IMAD R6, R6, c[0x0][0x288], RZ ;  /* 0x0000a20006067a24 */ /* 0x000fe800078e02ff */
[C---:B------:R-:W-:Y:S02]  /*5fb0*/  IMAD R6, R0.reuse, c[0x0][0x28c], R6 ;  /* 0x0000a30000067a24 */ /* 0x040fe400078e0206 */
[----:B--2---:R-:W-:Y:S02]  /*5fc0*/  IMAD.MOV.U32 R4, RZ, RZ, R246 ;  /* 0x000000ffff047224 */ /* 0x004fe400078e00f6 */
[----:B------:R-:W-:Y:S04]  /*5fd0*/  IMAD.MOV.U32 R5, RZ, RZ, R247 ;  /* 0x000000ffff057224 */ /* 0x000fe800078e00f7 */
[----:B------:R-:W-:Y:S01]  /*5fe0*/  IMAD.WIDE.U32 R4, R0, c[0x0][0x288], R4 ;  /* 0x0000a20000047a25 */ /* 0x000fe200078e0004 */
[C---:B----4-:R-:W-:Y:S02]  /*5ff0*/  LOP3.LUT P4, RZ, R153.reuse, 0x1, RZ, 0xc0, !PT ;  /* 0x0000000199ff7812 */ /* 0x050fe4000788c0ff */
[----:B------:R-:W-:Y:S01]  /*6000*/  LOP3.LUT P5, RZ, R153, 0x4, RZ, 0xc0, !PT ;  /* 0x0000000499ff7812 */ /* 0x000fe200078ac0ff */
[----:B------:R-:W-:Y:S01]  /*6010*/  IMAD.U32 R0, RZ, RZ, UR26 ;  /* 0x0000001aff007e24 */ /* 0x000fe2000f8e00ff */
[----:B------:R-:W-:Y:S01]  /*6020*/  IADD3 R7, P2, P0, R7, UR9, R4 ;  /* 0x0000000907077c10 */ /* 0x000fe2000f85e004 */
[----:B------:R-:W-:Y:S03]  /*6030*/  IMAD.IADD R4, R5, 0x1, R6 ;  /* 0x0000000105047824 */ /* 0x000fe600078e0206 */
[----:B---3--:R-:W-:Y:S02]  /*6040*/  LEA R0, P3, R0, R158, 0x6 ;  /* 0x0000009e00007211 */ /* 0x008fe400078630ff */
[C---:B------:R-:W-:Y:S02]  /*6050*/  ISETP.GE.OR P4, PT, R248.reuse, UR7, !P4 ;  /* 0x00000007f8007c0c */ /* 0x040fe4000e786670 */
[----:B------:R-:W-:Y:S01]  /*6060*/  LEA.HI.X R5, R9, R157, R8, 0x6, P3 ;  /* 0x0000009d09057211 */ /* 0x000fe200018f3408 */
[----:B------:R-:W-:Y:S01]  /*6070*/  IMAD.U32 R8, RZ, RZ, UR6 ;  /* 0x00000006ff087e24 */ /* 0x000fe2000f8e00ff */
[----:B------:R-:W-:Y:S02]  /*6080*/  LOP3.LUT P3, RZ, R153, 0x2, RZ, 0xc0, !PT ;  /* 0x0000000299ff7812 */ /* 0x000fe4000786c0ff */
[C---:B------:R-:W-:Y:S02]  /*6090*/  ISETP.GE.OR P5, PT, R248.reuse, UR7, !P5 ;  /* 0x00000007f8007c0c */ /* 0x040fe4000efa6670 */
[----:B------:R-:W-:Y:S02]  /*60a0*/  ISETP.GE.OR P3, PT, R248, UR7, !P3 ;  /* 0x00000007f8007c0c */ /* 0x000fe4000df66670 */
[----:B------:R-:W-:Y:S02]  /*60b0*/  IADD3.X R8, R8, UR20, R4, P2, P0 ;  /* 0x0000001408087c10 */ /* 0x000fe400097e0404 */
[C---:B------:R-:W-:Y:S02]  /*60c0*/  LEA R4, P2, R0.reuse, c[0x0][0x1f0], 0x1 ;  /* 0x00007c0000047a11 */ /* 0x040fe400078408ff */
[C---:B------:R-:W-:Y:S02]  /*60d0*/  LEA R6, P0, R7.reuse, c[0x0][0x280], 0x2 ;  /* 0x0000a00007067a11 */ /* 0x040fe400078010ff */
[----:B------:R-:W-:Y:S01]  /*60e0*/  LEA.HI.X R5, R0, c[0x0][0x1f4], R5, 0x1, P2 ;  /* 0x00007d0000057a11 */ /* 0x000fe200010f0c05 */
[----:B------:R-:W-:Y:S01]  /*60f0*/  @!P1 IMAD.SHL.U32 R0, R154, 0x10, RZ ;  /* 0x000000109a009824 */ /* 0x000fe200078e00ff */
[----:B------:R-:W-:Y:S03]  /*6100*/  LEA.HI.X R7, R7, c[0x0][0x284], R8, 0x2, P0 ;  /* 0x0000a10007077a11 */ /* 0x000fe600000f1408 */
[----:B------:R-:W-:Y:S01]  /*6110*/  @!PT LDS RZ, [RZ] ;  /* 0x00000000fffff984 */ /* 0x000fe20000000800 */
[----:B------:R-:W-:Y:S01]  /*6120*/  @!PT LDS RZ, [RZ] ;  /* 0x00000000fffff984 */ /* 0x000fe20000000800 */
[----:B------:R-:W-:Y:S01]  /*6130*/  @!PT LDS RZ, [RZ] ;  /* 0x00000000fffff984 */ /* 0x000fe20000000800 */
[----:B------:R1:W-:Y:S04]  /*6140*/  LDGSTS.E.BYPASS.LTC128B.128 [R152+0xc080], [R4.64], !P4 ;  /* 0x0c08000004987fae */ /* 0x0003e8000e101d52 */
[----:B------:R1:W-:Y:S04]  /*6150*/  LDGSTS.E.BYPASS.LTC128B.128 [R152+0xd080], [R4.64+0x40], !P3 ;  /* 0x0d08004004987fae */ /* 0x0003e8000d901d52 */
[----:B------:R1:W-:Y:S04]  /*6160*/  LDGSTS.E.BYPASS.LTC128B.128 [R152+0xe080], [R4.64+0x80], !P5 ;  /* 0x0e08008004987fae */ /* 0x0003e8000e901d52 */
[----:B------:R1:W-:Y:S02]  /*6170*/  @!P1 LDGSTS.E.BYPASS.LTC128B.128 [R0+0xf280], [R6.64] ;  /* 0x0f28000006009fae */ /* 0x0003e4000b901d52 */
.L_x_169:
        /* <DEDUP_REMOVED lines=241> */
.L_x_151:
[----:B------:R-:W-:Y:S01]  /*7090*/  USHF.L.U32 UR5, UR8, 0x7, URZ ;  /* 0x0000000708057899 */ /* 0x000fe2000800063f */
[----:B------:R-:W-:Y:S05]  /*70a0*/  @P1 BRA `(.L_x_171) ;  /* 0x0000106000001947 */ /* 0x000fea0003800000 */
[----:B------:R-:W2:Y:S01]  /*70b0*/  LDL.LU.64 R34, [R1+0x58] ;  /* 0x0000580001227983 */ /* 0x000ea20000300a00 */
[----:B------:R-:W-:Y:S01]  /*70c0*/  F2FP.BF16.PACK_AB R36, R37, R36 ;  /* 0x000000242524723e */ /* 0x000fe200000010ff */
[----:B------:R-:W-:Y:S01]  /*70d0*/  ULDC UR4, c[0x0][0x2f0] ;  /* 0x0000bc0000047ab9 */ /* 0x000fe20000000800 */
[----:B------:R-:W-:Y:S01]  /*70e0*/  F2FP.BF16.PACK_AB R38, R39, R38 ;  /* 0x000000262726723e */ /* 0x000fe200000010ff */
[----:B------:R-:W-:Y:S01]  /*70f0*/  UIADD3 UR4, -UR5, UR4, URZ ;  /* 0x0000000405047290 */ /* 0x000fe2000fffe13f */
[----:B------:R-:W-:Y:S01]  /*7100*/  F2FP.BF16.PACK_AB R48, R49, R48 ;  /* 0x000000303130723e */ /* 0x000fe200000010ff */
[----:B------:R-:W-:Y:S01]  /*7110*/  BSSY B0, `(.L_x_172) ;  /* 0x00000bd000007945 */ /* 0x000fe20003800000 */
[----:B------:R-:W-:Y:S01]  /*7120*/  F2FP.BF16.PACK_AB R50, R51, R50 ;  /* 0x000000323332723e */ /* 0x000fe200000010ff */
[----:B------:R-:W-:Y:S01]  /*7130*/  UISETP.LT.AND UP0, UPT, UR4, 0x80, UPT ;  /* 0x000000800400788c */ /* 0x000fe2000bf01270 */
[----:B------:R-:W-:-:S02]  /*7140*/  F2FP.BF16.PACK_AB R40, R41, R40 ;  /* 0x000000282928723e */ /* 0x000fc400000010ff */
[----:B------:R-:W-:Y:S01]  /*7150*/  F2FP.BF16.PACK_AB R42, R43, R42 ;  /* 0x0000002a2b2a723e */ /* 0x000fe200000010ff */
[----:B------:R-:W-:Y:S01]  /*7160*/  USEL UR4, UR4, 0x80, UP0 ;  /* 0x0000008004047887 */ /* 0x000fe20008000000 */
        /* <DEDUP_REMOVED lines=38> */
[----:B------:R-:W-:Y:S01]  /*73d0*/  F2FP.BF16.PACK_AB R13, R13, R122 ;  /* 0x0000007a0d0d723e */ /* 0x000fe200000010ff */
[----:B------:R-:W-:Y:S01]  /*73e0*/  BAR.SYNC.DEFER_BLOCKING 0x1, 0x100 ;  /* 0x0044000000007b1d */ /* 0x000fe20000010000 */
[----:B--2---:R-:W-:-:S04]  /*73f0*/  SHF.R.S32.HI R10, RZ, 0x1f, R34 ;  /* 0x0000001fff0a7819 */ /* 0x004fc80000011422 */
[CC--:B------:R-:W-:Y:S02]  /*7400*/  LEA.HI R7, R10.reuse, R34.reuse, RZ, 0x2 ;  /* 0x000000220a077211 */ /* 0x0c0fe400078f10ff */
[----:B------:R-:W-:Y:S02]  /*7410*/  LEA.HI R6, R10, R34, RZ, 0x7 ;  /* 0x000000220a067211 */ /* 0x000fe400078f38ff */
[--C-:B------:R-:W-:Y:S02]  /*7420*/  SHF.R.S32.HI R14, RZ, 0x2, R7.reuse ;  /* 0x00000002ff0e7819 */ /* 0x100fe40000011407 */
[----:B------:R-:W-:Y:S02]  /*7430*/  SHF.R.S32.HI R0, RZ, 0x1f, R7 ;  /* 0x0000001fff007819 */ /* 0x000fe40000011407 */
[----:B------:R-:W-:Y:S02]  /*7440*/  LOP3.LUT R3, R7, 0xfffffffc, RZ, 0xc0, !PT ;  /* 0xfffffffc07037812 */ /* 0x000fe400078ec0ff */
[----:B------:R-:W-:-:S02]  /*7450*/  LEA.HI R0, R0, R14, RZ, 0x3 ;  /* 0x0000000e00007211 */ /* 0x000fc400078f18ff */
[----:B------:R-:W-:Y:S01]  /*7460*/  SHF.R.U32.HI R6, RZ, 0x4, R6 ;  /* 0x00000004ff067819 */ /* 0x000fe20000011606 */
[----:B------:R-:W-:Y:S01]  /*7470*/  IMAD.IADD R9, R34, 0x1, -R3 ;  /* 0x0000000122097824 */ /* 0x000fe200078e0a03 */
[----:B------:R-:W-:Y:S02]  /*7480*/  LOP3.LUT R2, R0, 0xfffffff8, RZ, 0xc0, !PT ;  /* 0xfffffff800027812 */ /* 0x000fe400078ec0ff */
[----:B------:R-:W-:Y:S02]  /*7490*/  LEA.HI R0, R10, R34, RZ, 0x5 ;  /* 0x000000220a007211 */ /* 0x000fe400078f28ff */
[C---:B------:R-:W-:Y:S01]  /*74a0*/  ISETP.GE.AND P5, PT, R14.reuse, UR4, PT ;  /* 0x000000040e007c0c */ /* 0x040fe2000bfa6270 */
[----:B------:R-:W-:Y:S01]  /*74b0*/  IMAD.IADD R5, R14, 0x1, -R2 ;  /* 0x000000010e057824 */ /* 0x000fe200078e0a02 */
[--C-:B------:R-:W-:Y:S02]  /*74c0*/  SHF.R.S32.HI R11, RZ, 0x5, R0.reuse ;  /* 0x00000005ff0b7819 */ /* 0x100fe40000011400 */
[----:B------:R-:W-:-:S02]  /*74d0*/  SHF.R.S32.HI R0, RZ, 0x1f, R0 ;  /* 0x0000001fff007819 */ /* 0x000fc40000011400 */
[----:B------:R-:W-:Y:S02]  /*74e0*/  LEA.HI R2, R5, R5, RZ, 0x1 ;  /* 0x0000000505027211 */ /* 0x000fe400078f08ff */
[----:B------:R-:W-:Y:S02]  /*74f0*/  LEA.HI R0, R0, R11, RZ, 0x2 ;  /* 0x0000000b00007211 */ /* 0x000fe400078f10ff */
[----:B------:R-:W-:Y:S02]  /*7500*/  SHF.R.S32.HI R8, RZ, 0x1, R2 ;  /* 0x00000001ff087819 */ /* 0x000fe40000011402 */
[----:B------:R-:W-:Y:S02]  /*7510*/  LOP3.LUT R0, R0, 0x7ffffc, RZ, 0xc0, !PT ;  /* 0x007ffffc00007812 */ /* 0x000fe400078ec0ff */
[----:B------:R-:W-:Y:S01]  /*7520*/  LOP3.LUT R3, R2, 0x3fffffe, RZ, 0xc0, !PT ;  /* 0x03fffffe02037812 */ /* 0x000fe200078ec0ff */
[C---:B-1----:R-:W-:Y:S01]  /*7530*/  IMAD.SHL.U32 R4, R8.reuse, 0x40, RZ ;  /* 0x0000004008047824 */ /* 0x042fe200078e00ff */
[----:B------:R-:W-:Y:S01]  /*7540*/  LOP3.LUT P0, RZ, R8, 0x2, RZ, 0xc0, !PT ;  /* 0x0000000208ff7812 */ /* 0x000fe2000780c0ff */
[----:B------:R-:W-:-:S02]  /*7550*/  IMAD.IADD R0, R11, 0x1, -R0 ;  /* 0x000000010b007824 */ /* 0x000fc400078e0a00 */
[----:B------:R-:W-:Y:S01]  /*7560*/  IMAD.SHL.U32 R8, R9, 0x8, RZ ;  /* 0x0000000809087824 */ /* 0x000fe200078e00ff */
[----:B------:R-:W-:Y:S01]  /*7570*/  LOP3.LUT R2, R4, 0xc0, RZ, 0xc0, !PT ;  /* 0x000000c004027812 */ /* 0x000fe200078ec0ff */
[----:B------:R-:W-:Y:S02]  /*7580*/  IMAD.IADD R4, R5, 0x1, -R3 ;  /* 0x0000000105047824 */ /* 0x000fe400078e0a03 */
[----:B------:R-:W-:Y:S01]  /*7590*/  IMAD R3, R0, 0x100, R9 ;  /* 0x0000010000037824 */ /* 0x000fe200078e0209 */
[----:B------:R-:W-:Y:S02]  /*75a0*/  LEA.HI R0, R10, R34, RZ, 0x3 ;  /* 0x000000220a007211 */ /* 0x000fe400078f18ff */
[----:B------:R-:W-:Y:S01]  /*75b0*/  LOP3.LUT R6, R2, 0x8, R6, 0xf8, !PT ;  /* 0x0000000802067812 */ /* 0x000fe200078ef806 */
[----:B------:R-:W-:Y:S01]  /*75c0*/  IMAD R3, R4, 0x10, R3 ;  /* 0x0000001004037824 */ /* 0x000fe200078e0203 */
[----:B------:R-:W-:Y:S01]  /*75d0*/  SHF.R.U32.HI R2, RZ, 0x3, R2 ;  /* 0x00000003ff027819 */ /* 0x000fe20000011602 */
[----:B------:R-:W-:Y:S01]  /*75e0*/  IMAD.SHL.U32 R4, R0, 0x8, RZ ;  /* 0x0000000800047824 */ /* 0x000fe200078e00ff */
[----:B------:R-:W-:-:S02]  /*75f0*/  LEA.HI R0, R7, R14, RZ, 0x1 ;  /* 0x0000000e07007211 */ /* 0x000fc400078f08ff */
[----:B------:R-:W-:Y:S02]  /*7600*/  LOP3.LUT R2, R6, R2, RZ, 0x3c, !PT ;  /* 0x0000000206027212 */ /* 0x000fe400078e3cff */
[----:B------:R-:W-:Y:S02]  /*7610*/  LOP3.LUT R5, R4, 0xc0, RZ, 0xc0, !PT ;  /* 0x000000c004057812 */ /* 0x000fe400078ec0ff */
[----:B------:R-:W-:Y:S01]  /*7620*/  LOP3.LUT R4, R0, 0x3fffffe, RZ, 0xc0, !PT ;  /* 0x03fffffe00047812 */ /* 0x000fe200078ec0ff */
[----:B------:R-:W-:Y:S01]  /*7630*/  IMAD.U32 R0, R3, 0x2, R2 ;  /* 0x0000000203007824 */ /* 0x000fe200078e0002 */
[----:B------:R-:W-:Y:S02]  /*7640*/  SHF.R.U32.HI R6, RZ, 0x3, R5 ;  /* 0x00000003ff067819 */ /* 0x000fe40000011605 */
[----:B------:R-:W-:Y:S01]  /*7650*/  F2FP.BF16.PACK_AB R3, R131, R130 ;  /* 0x000000828303723e */ /* 0x000fe200000010ff */
[----:B------:R-:W-:Y:S01]  /*7660*/  IMAD.IADD R2, R14, 0x1, -R4 ;  /* 0x000000010e027824 */ /* 0x000fe200078e0a04 */
[----:B------:R-:W-:Y:S01]  /*7670*/  LOP3.LUT R4, R5, 0x18, R8, 0xf8, !PT ;  /* 0x0000001805047812 */ /* 0x000fe200078ef808 */
[----:B------:R-:W-:Y:S01]  /*7680*/  IMAD.SHL.U32 R0, R0, 0x2, RZ ;  /* 0x0000000200007824 */ /* 0x000fe200078e00ff */
[----:B------:R-:W-:Y:S01]  /*7690*/  F2FP.BF16.PACK_AB R5, R125, R124 ;  /* 0x0000007c7d05723e */ /* 0x000fe200000010ff */
[----:B------:R-:W-:Y:S01]  /*76a0*/  IMAD R7, R11, 0x8, R2 ;  /* 0x000000080b077824 */ /* 0x000fe200078e0202 */
[----:B------:R-:W-:-:S02]  /*76b0*/  LOP3.LUT R6, R4, R6, RZ, 0x3c, !PT ;  /* 0x0000000604067212 */ /* 0x000fc400078e3cff */
[C---:B------:R-:W-:Y:S01]  /*76c0*/  IADD3 R2, R0.reuse, 0x20, RZ ;  /* 0x0000002000027810 */ /* 0x040fe20007ffe0ff */
[----:B------:R-:W-:Y:S01]  /*76d0*/  STS [R0+0x6080], R36 ;  /* 0x0060802400007388 */ /* 0x000fe20000000800 */
[----:B------:R-:W-:Y:S01]  /*76e0*/  @P0 IADD3 R2, R0, -0x20, RZ ;  /* 0xffffffe000020810 */ /* 0x000fe20007ffe0ff */
[----:B------:R-:W-:Y:S01]  /*76f0*/  IMAD.U32 R6, R7, 0x20, R6 ;  /* 0x0000002007067824 */ /* 0x000fe200078e0006 */
[----:B------:R-:W-:Y:S01]  /*7700*/  F2FP.BF16.PACK_AB R4, R127, R126 ;  /* 0x0000007e7f04723e */ /* 0x000fe200000010ff */
[----:B------:R-:W-:Y:S01]  /*7710*/  STS [R0+0x6280], R38 ;  /* 0x0062802600007388 */ /* 0x000fe20000000800 */
[----:B------:R-:W-:-:S03]  /*7720*/  SHF.R.S32.HI R9, RZ, 0x1f, R8 ;  /* 0x0000001fff097819 */ /* 0x000fc60000011408 */
        /* <DEDUP_REMOVED lines=32> */
[----:B-1----:R-:W-:-:S03]  /*7930*/  IADD3 R28, R8, 0x20, RZ ;  /* 0x00000020081c7810 */ /* 0x002fc60007ffe0ff */
        /* <DEDUP_REMOVED lines=11> */
[----:B------:R3:W-:Y:S04]  /*79f0*/  STS [R0+0x5280], R13 ;  /* 0x0052800d00007388 */ /* 0x0007e80000000800 */
[----:B------:R-:W-:Y:S04]  /*7a00*/  STS [R2+0x5080], R5 ;  /* 0x0050800502007388 */ /* 0x000fe80000000800 */
[----:B------:R4:W-:Y:S04]  /*7a10*/  STS [R2+0x5280], R4 ;  /* 0x0052800402007388 */ /* 0x0009e80000000800 */
[----:B--2---:R-:W2:Y:S04]  /*7a20*/  S2R R30, SR_CTAID.Y ;  /* 0x00000000001e7919 */ /* 0x004ea80000002600 */
[----:B------:R-:W5:Y:S01]  /*7a30*/  S2R R29, SR_CTAID.Z ;  /* 0x00000000001d7919 */ /* 0x000f620000002700 */
[----:B-1----:R-:W-:Y:S01]  /*7a40*/  SHF.R.S32.HI R15, RZ, 0x1f, R14 ;  /* 0x0000001fff0f7819 */ /* 0x002fe2000001140e */
[----:B---3--:R-:W-:-:S02]  /*7a50*/  IMAD.SHL.U32 R0, R6, 0x2, RZ ;  /* 0x0000000206007824 */ /* 0x008fc400078e00ff */
[----:B------:R-:W-:Y:S01]  /*7a60*/  BAR.SYNC.DEFER_BLOCKING 0x1, 0x100 ;  /* 0x0044000000007b1d */ /* 0x000fe20000010000 */
[----:B------:R-:W-:-:S04]  /*7a70*/  IMAD.U32 R6, RZ, RZ, UR8 ;  /* 0x00000008ff067e24 */ /* 0x000fc8000f8e00ff */
[----:B------:R-:W-:Y:S01]  /*7a80*/  IMAD.WIDE R6, R6, 0x80, R14 ;  /* 0x0000008006067825 */ /* 0x000fe200078e020e */
[----:B--2---:R-:W-:-:S03]  /*7a90*/  SHF.R.S32.HI R31, RZ, 0x1f, R30 ;  /* 0x0000001fff1f7819 */ /* 0x004fc6000001141e */
[----:B----4-:R-:W-:Y:S01]  /*7aa0*/  IMAD.WIDE.U32 R2, R30, c[0x0][0x338], R8 ;  /* 0x0000ce001e027a25 */ /* 0x010fe200078e0008 */
[----:B-----5:R-:W-:-:S03]  /*7ab0*/  SHF.R.S32.HI R68, RZ, 0x1f, R29 ;  /* 0x0000001fff447819 */ /* 0x020fc6000001141d */
[----:B------:R-:W-:-:S04]  /*7ac0*/  IMAD R4, R31, c[0x0][0x338], RZ ;  /* 0x0000ce001f047a24 */ /* 0x000fc800078e02ff */
[----:B------:R-:W-:-:S04]  /*7ad0*/  IMAD R4, R30, c[0x0][0x33c], R4 ;  /* 0x0000cf001e047a24 */ /* 0x000fc800078e0204 */
[----:B------:R-:W-:Y:S01]  /*7ae0*/  IMAD.IADD R3, R3, 0x1, R4 ;  /* 0x0000000103037824 */ /* 0x000fe200078e0204 */
[----:B------:R1:W2:Y:S01]  /*7af0*/  LDS.128 R40, [R0+0x7080] ;  /* 0x0070800000287984 */ /* 0x0002a20000000c00 */
[----:B------:R-:W-:Y:S02]  /*7b00*/  IMAD R4, R68, c[0x0][0x340], RZ ;  /* 0x0000d00044047a24 */ /* 0x000fe400078e02ff */
[C---:B------:R-:W-:Y:S01]  /*7b10*/  IMAD.WIDE.U32 R12, R29.reuse, c[0x0][0x340], R2 ;  /* 0x0000d0001d0c7a25 */ /* 0x040fe200078e0002 */
[----:B------:R1:W3:Y:S03]  /*7b20*/  LDS.128 R36, [R0+0x9080] ;  /* 0x0090800000247984 */ /* 0x0002e60000000c00 */
[----:B------:R-:W-:Y:S01]  /*7b30*/  IMAD R4, R29, c[0x0][0x344], R4 ;  /* 0x0000d1001d047a24 */ /* 0x000fe200078e0204 */
[----:B------:R1:W4:Y:S03]  /*7b40*/  LDS.128 R32, [R0+0xb080] ;  /* 0x00b0800000207984 */ /* 0x0003260000000c00 */
[----:B------:R-:W-:Y:S01]  /*7b50*/  IMAD.IADD R5, R13, 0x1, R4 ;  /* 0x000000010d057824 */ /* 0x000fe200078e0204 */
[----:B------:R1:W1:Y:S04]  /*7b60*/  LDS.128 R52, [R0+0x80] ;  /* 0x0000800000347984 */ /* 0x0002680000000c00 */
[----:B------:R1:W1:Y:S04]  /*7b70*/  LDS.128 R48, [R0+0x2080] ;  /* 0x0020800000307984 */ /* 0x0002680000000c00 */
[----:B------:R1:W1:Y:S04]  /*7b80*/  LDS.128 R44, [R0+0x4080] ;  /* 0x00408000002c7984 */ /* 0x0002680000000c00 */
        /* <DEDUP_REMOVED lines=21> */
.L_x_173:
[----:B------:R-:W-:Y:S05]  /*7ce0*/  BSYNC B0 ;  /* 0x0000000000007941 */ /* 0x000fea0003800000 */
.L_x_172:
[----:B-1----:R-:W-:Y:S01]  /*7cf0*/  IADD3 R0, R14, 0x40, RZ ;  /* 0x000000400e007810 */ /* 0x002fe20007ffe0ff */
[----:B------:R-:W-:Y:S03]  /*7d00*/  BSSY B0, `(.L_x_174) ;  /* 0x0000014000007945 */ /* 0x000fe60003800000 */
[----:B------:R-:W-:-:S13]  /*7d10*/  ISETP.GE.AND P4, PT, R0, UR4, PT ;  /* 0x0000000400007c0c */ /* 0x000fda000bf86270 */
[----:B------:R-:W-:Y:S05]  /*7d20*/  @P4 BRA `(.L_x_175) ;  /* 0x0000011000004947 */ /* 0x000fea0003800000 */
[----:B------:R-:W-:Y:S01]  /*7d30*/  IADD3 R0, P0, R6, 0x40, RZ ;  /* 0x0000004006007810 */ /* 0x000fe20007f1e0ff */
        /* <DEDUP_REMOVED lines=16> */
.L_x_175:
[----:B------:R-:W-:Y:S05]  /*7e40*/  BSYNC B0 ;  /* 0x0000000000007941 */ /* 0x000fea0003800000 */
.L_x_174:
        /* <DEDUP_REMOVED lines=24> */
.L_x_177:
[----:B------:R-:W-:Y:S05]  /*7fd0*/  BSYNC B0 ;  /* 0x0000000000007941 */ /* 0x000fea0003800000 */
.L_x_176:
        /* <DEDUP_REMOVED lines=11> */
[----:B------:R-:W-:Y:S02]  /*8090*/  LEA.HI.X R3, R4, c[0x0][0x2ec], R0, 0x1, P2 ;  /* 0x0000bb0004037a11 */ /* 0x000fe400010f0c00 */
[----:B------:R-:W-:-:S03]  /*80a0*/  IADD3 R0, R8, 0x40, RZ ;  /* 0x0000004008007810 */ /* 0x000fc60007ffe0ff */
[----:B------:R1:W-:Y:S01]  /*80b0*/  @!P0 STG.E.128 [R2.64+0x40], R56 ;  /* 0x0000403802008986 */ /* 0x0003e2000c101d12 */
[----:B------:R-:W-:-:S03]  /*80c0*/  ISETP.GE.AND P0, PT, R0, c[0x0][0x2f4], PT ;  /* 0x0000bd0000007a0c */ /* 0x000fc60003f06270 */
[----:B------:R1:W-:Y:S10]  /*80d0*/  @!P1 STG.E.128 [R2.64], R60 ;  /* 0x0000003c02009986 */ /* 0x0003f4000c101d12 */
[----:B------:R-:W-:Y:S05]  /*80e0*/  @P0 EXIT ;  /* 0x000000000000094d */ /* 0x000fea0003800000 */
[----:B------:R-:W-:Y:S01]  /*80f0*/  STG.E.128 [R2.64+0x80], R64 ;  /* 0x0000804002007986 */ /* 0x000fe2000c101d12 */
[----:B------:R-:W-:Y:S05]  /*8100*/  EXIT ;  /* 0x000000000000794d */ /* 0x000fea0003800000 */
.L_x_171:
[----:B------:R-:W2:Y:S01]  /*8110*/  LDL.LU.64 R2, [R1+0x58] ;  /* 0x0000580001027983 */ /* 0x000ea20000300a00 */
[----:B------:R-:W-:Y:S01]  /*8120*/  ULDC UR4, c[0x0][0x2f0] ;  /* 0x0000bc0000047ab9 */ /* 0x000fe20000000800 */
[----:B------:R-:W-:Y:S01]  /*8130*/  IMAD.U32 R6, RZ, RZ, UR8 ;  /* 0x00000008ff067e24 */ /* 0x000fe2000f8e00ff */
[----:B------:R-:W-:Y:S01]  /*8140*/  UIADD3 UR4, -UR5, UR4, URZ ;  /* 0x0000000405047290 */ /* 0x000fe2000fffe13f */
[----:B------:R-:W3:Y:S01]  /*8150*/  S2R R18, SR_CTAID.Y ;  /* 0x0000000000127919 */ /* 0x000ee20000002600 */
[----:B------:R-:W-:Y:S03]  /*8160*/  BSSY B0, `(.L_x_178) ;  /* 0x0000026000007945 */ /* 0x000fe60003800000 */
[----:B------:R-:W4:Y:S01]  /*8170*/  S2R R19, SR_CTAID.Z ;  /* 0x0000000000137919 */ /* 0x000f220000002700 */
[----:B---3--:R-:W-:-:S02]  /*8180*/  SHF.R.S32.HI R20, RZ, 0x1f, R18 ;  /* 0x0000001fff147819 */ /* 0x008fc40000011412 */
[----:B----4-:R-:W-:Y:S02]  /*8190*/  SHF.R.S32.HI R21, RZ, 0x1f, R19 ;  /* 0x0000001fff157819 */ /* 0x010fe40000011413 */
[----:B--2---:R-:W-:-:S04]  /*81a0*/  SHF.R.S32.HI R0, RZ, 0x1f, R2 ;  /* 0x0000001fff007819 */ /* 0x004fc80000011402 */
[----:B------:R-:W-:-:S04]  /*81b0*/  LEA.HI R8, R0, R2, RZ, 0x2 ;  /* 0x0000000200087211 */ /* 0x000fc800078f10ff */
[----:B------:R-:W-:Y:S02]  /*81c0*/  LOP3.LUT R0, R8, 0x1ffffffc, RZ, 0xc0, !PT ;  /* 0x1ffffffc08007812 */ /* 0x000fe400078ec0ff */
[----:B------:R-:W-:-:S03]  /*81d0*/  SHF.R.S32.HI R8, RZ, 0x2, R8 ;  /* 0x00000002ff087819 */ /* 0x000fc60000011408 */
[----:B------:R-:W-:Y:S01]  /*81e0*/  IMAD.IADD R0, R2, 0x1, -R0 ;  /* 0x0000000102007824 */ /* 0x000fe200078e0a00 */
[----:B------:R-:W-:Y:S02]  /*81f0*/  ISETP.GE.AND P5, PT, R8, UR4, PT ;  /* 0x0000000408007c0c */ /* 0x000fe4000bfa6270 */
[--C-:B------:R-:W-:Y:S01]  /*8200*/  SHF.R.S32.HI R9, RZ, 0x1f, R8.reuse ;  /* 0x0000001fff097819 */ /* 0x100fe20000011408 */
[----:B------:R-:W-:Y:S02]  /*8210*/  IMAD.SHL.U32 R12, R0, 0x8, RZ ;  /* 0x00000008000c7824 */ /* 0x000fe400078e00ff */
[----:B------:R-:W-:Y:S02]  /*8220*/  IMAD R0, R20, c[0x0][0x308], RZ ;  /* 0x0000c20014007a24 */ /* 0x000fe400078e02ff */
[----:B------:R-:W-:Y:S01]  /*8230*/  IMAD.WIDE R6, R6, 0x80, R8 ;  /* 0x0000008006067825 */ /* 0x000fe200078e0208 */
[----:B------:R-:W-:Y:S02]  /*8240*/  SHF.R.S32.HI R13, RZ, 0x1f, R12 ;  /* 0x0000001fff0d7819 */ /* 0x000fe4000001140c */
[----:B------:R-:W-:Y:S01]  /*8250*/  IADD3 R16, R12, 0x20, RZ ;  /* 0x000000200c107810 */ /* 0x000fe20007ffe0ff */
[----:B------:R-:W-:Y:S01]  /*8260*/  IMAD R0, R18, c[0x0][0x30c], R0 ;  /* 0x0000c30012007a24 */ /* 0x000fe200078e0200 */
[----:B------:R-:W-:Y:S01]  /*8270*/  IADD3 R17, R12, 0x40, RZ ;  /* 0x000000400c117810 */ /* 0x000fe20007ffe0ff */
[----:B------:R-:W-:-:S05]  /*8280*/  IMAD.WIDE.U32 R2, R18, c[0x0][0x308], R12 ;  /* 0x0000c20012027a25 */ /* 0x000fca00078e000c */
[----:B------:R-:W-:Y:S01]  /*8290*/  IADD3 R3, R0, R3, RZ ;  /* 0x0000000300037210 */ /* 0x000fe20007ffe0ff */
[----:B------:R-:W-:-:S04]  /*82a0*/  IMAD R0, R21, c[0x0][0x310], RZ ;  /* 0x0000c40015007a24 */ /* 0x000fc800078e02ff */
[C---:B------:R-:W-:Y:S02]  /*82b0*/  IMAD R0, R19.reuse, c[0x0][0x314], R0 ;  /* 0x0000c50013007a24 */ /* 0x040fe400078e0200 */
[----:B------:R-:W-:-:S05]  /*82c0*/  IMAD.WIDE.U32 R14, R19, c[0x0][0x310], R2 ;  /* 0x0000c400130e7a25 */ /* 0x000fca00078e0002 */
[----:B------:R-:W-:Y:S01]  /*82d0*/  IADD3 R3, R0, R15, RZ ;  /* 0x0000000f00037210 */ /* 0x000fe20007ffe0ff */
[----:B------:R-:W-:Y:S05]  /*82e0*/  @P5 BRA `(.L_x_179) ;  /* 0x000000d000005947 */ /* 0x000fea0003800000 */
[----:B------:R-:W-:Y:S01]  /*82f0*/  IMAD R0, R7, c[0x0][0x300], RZ ;  /* 0x0000c00007007a24 */ /* 0x000fe200078e02ff */
[----:B------:R-:W-:Y:S01]  /*8300*/  ISETP.GE.AND P3, PT, R12, c[0x0][0x2f4], PT ;  /* 0x0000bd000c007a0c */ /* 0x000fe20003f66270 */
[----:B------:R-:W-:Y:S01]  /*8310*/  IMAD.MOV.U32 R2, RZ, RZ, R14 ;  /* 0x000000ffff027224 */ /* 0x000fe200078e000e */
[----:B------:R-:W-:Y:S01]  /*8320*/  ISETP.GE.AND P2, PT, R16, c[0x0][0x2f4], PT ;  /* 0x0000bd0010007a0c */ /* 0x000fe20003f46270 */
[C---:B------:R-:W-:Y:S01]  /*8330*/  IMAD R0, R6.reuse, c[0x0][0x304], R0 ;  /* 0x0000c10006007a24 */ /* 0x040fe200078e0200 */
[----:B------:R-:W-:Y:S01]  /*8340*/  ISETP.GE.AND P1, PT, R17, c[0x0][0x2f4], PT ;  /* 0x0000bd0011007a0c */ /* 0x000fe20003f26270 */
[----:B------:R-:W-:-:S04]  /*8350*/  IMAD.WIDE.U32 R10, R6, c[0x0][0x300], R2 ;  /* 0x0000c000060a7a25 */ /* 0x000fc800078e0002 */
[----:B------:R-:W-:Y:S01]  /*8360*/  IMAD.IADD R0, R0, 0x1, R11 ;  /* 0x0000000100007824 */ /* 0x000fe200078e020b */
[----:B-1----:R-:W-:-:S04]  /*8370*/  LEA R4, P0, R10, c[0x0][0x2e8], 0x1 ;  /* 0x0000ba000a047a11 */ /* 0x002fc800078008ff */
[----:B------:R-:W-:-:S05]  /*8380*/  LEA.HI.X R5, R10, c[0x0][0x2ec], R0, 0x1, P0 ;  /* 0x0000bb000a057a11 */ /* 0x000fca00000f0c00 */
[----:B------:R1:W-:Y:S04]  /*8390*/  @!P3 STG.E.128 [R4.64], RZ ;  /* 0x000000ff0400b986 */ /* 0x0003e8000c101d12 */
[----:B------:R1:W-:Y:S04]  /*83a0*/  @!P2 STG.E.128 [R4.64+0x40], RZ ;  /* 0x000040ff0400a986 */ /* 0x0003e8000c101d12 */
[----:B------:R1:W-:Y:S02]  /*83b0*/  @!P1 STG.E.128 [R4.64+0x80], RZ ;  /* 0x000080ff04009986 */ /* 0x0003e4000c101d12 */
.L_x_179:
[----:B------:R-:W-:Y:S05]  /*83c0*/  BSYNC B0 ;  /* 0x0000000000007941 */ /* 0x000fea0003800000 */
.L_x_178:
        /* <DEDUP_REMOVED lines=19> */
.L_x_181:
[----:B------:R-:W-:Y:S05]  /*8500*/  BSYNC B0 ;  /* 0x0000000000007941 */ /* 0x000fea0003800000 */
.L_x_180:
        /* <DEDUP_REMOVED lines=23> */
.L_x_183:
[----:B------:R-:W-:Y:S05]  /*8680*/  BSYNC B0 ;  /* 0x0000000000007941 */ /* 0x000fea0003800000 */
.L_x_182:
        /* <DEDUP_REMOVED lines=18> */
.L_x_184:
        /* <DEDUP_REMOVED lines=13> */
.L_x_1391:


//--------------------- .text._ZN7cutlass13device_kernelIN5flash19enable_sm80_to_sm89INS1_16FlashAttnBwdSm80INS1_25CollectiveMainloopBwdSm80ILi2ELi1EN4cute5tupleIJNS5_1CILi64EEENS7_ILi128EEENS7_ILi96EEEEEENS_10bfloat16_tEfNS_4arch4Sm80ELb0ELb1ELb1ELb0ELb1ELb0ELb0ELb0ELi2ELi2ELi4ELi2ELb1EEENS1_21CollectiveEpilogueBwdISB_SC_SE_Li256ELb0ELb0ELi2EEENS1_19SingleTileSchedulerILb0ELb0ELb0ELi128EEEEEEEEEvNT_6ParamsE --------------------------
	.section	.text._ZN7cutlass13device_kernelIN5flash19enable_sm80_to_sm89INS1_16FlashAttnBwdSm80INS1_25CollectiveMainloopBwdSm80ILi2ELi1EN4cute5tupleIJNS5_1CILi64EEENS7_ILi128EEENS7_ILi96EEEEEENS_10bfloat16_tEfNS_4arch4Sm80ELb0ELb1ELb1ELb0ELb1ELb0ELb0ELb0ELi2ELi2ELi4ELi2ELb1EEENS1_21CollectiveEpilogueBwdISB_SC_SE_Li256ELb0ELb0ELi2EEENS1_19SingleTileSchedulerILb0ELb0ELb0ELi128EEEEEEEEEvNT_6ParamsE,"ax",@progbits
	.sectioninfo	@"SHI_REGISTERS=255"
	.align	128
.text._ZN7cutlass13device_kernelIN5flash19enable_sm80_to_sm89INS1_16FlashAttnBwdSm80INS1_25CollectiveMainloopBwdSm80ILi2ELi1EN4cute5tupleIJNS5_1CILi64EEENS7_ILi128EEENS7_ILi96EEEEEENS_10bfloat16_tEfNS_4arch4Sm80ELb0ELb1ELb1ELb0ELb1ELb0ELb0ELb0ELi2ELi2ELi4ELi2ELb1EEENS1_21CollectiveEpilogueBwdISB_SC_SE_Li256ELb0ELb0ELi2EEENS1_19SingleTileSchedulerILb0ELb0ELb0ELi128EEEEEEEEEvNT_6ParamsE:
        .type           _ZN7cutlass13device_kernelIN5flash19enable_sm80_to_sm89INS1_16FlashAttnBwdSm80INS1_25CollectiveMainloopBwdSm80ILi2ELi1EN4cute5tupleIJNS5_1CILi64EEENS7_ILi128EEENS7_ILi96EEEEEENS_10bfloat16_tEfNS_4arch4Sm80ELb0ELb1ELb1ELb0ELb1ELb0ELb0ELb0ELi2ELi2ELi4ELi2ELb1EEENS1_21CollectiveEpilogueBwdISB_SC_SE_Li256ELb0ELb0ELi2EEENS1_19SingleTileSchedulerILb0ELb0ELb0ELi128EEEEEEEEEvNT_6ParamsE,@function
        .size           _ZN7cutlass13device_kernelIN5flash19enable_sm80_to_sm89INS1_16FlashAttnBwdSm80INS1_25CollectiveMainloopBwdSm80ILi2ELi1EN4cute5tupleIJNS5_1CILi64EEENS7_ILi128EEENS7_ILi96EEEEEENS_10bfloat16_tEfNS_4arch4Sm80ELb0ELb1ELb1ELb0ELb1ELb0ELb0ELb0ELi2ELi2ELi4ELi2ELb1EEENS1_21CollectiveEpilogueBwdISB_SC_SE_Li256ELb0ELb0ELi2EEENS1_19SingleTileSchedulerILb0ELb0ELb0ELi128EEEEEEEEEvNT_6ParamsE,(.L_x_1392 - _ZN7cutlass13device_kernelIN5flash19enable_sm80_to_sm89INS1_16FlashAttnBwdSm80INS1_25CollectiveMainloopBwdSm80ILi2ELi1EN4cute5tupleIJNS5_1CILi64EEENS7_ILi128EEENS7_ILi96EEEEEENS_10bfloat16_tEfNS_4arch4Sm80ELb0ELb1ELb1ELb0ELb1ELb0ELb0ELb0ELi2ELi2ELi4ELi2ELb1EEENS1_21CollectiveEpilogueBwdISB_SC_SE_Li256ELb0ELb0ELi2EEENS1_19SingleTileSchedulerILb0ELb0ELb0ELi128EEEEEEEEEvNT_6ParamsE)
        .other          _ZN7cutlass13device_kernelIN5flash19enable_sm80_to_sm89INS1_16FlashAttnBwdSm80INS1_25CollectiveMainloopBwdSm80ILi2ELi1EN4cute5tupleIJNS5_1CILi64EEENS7_ILi128EEENS7_ILi96EEEEEENS_10bfloat16_tEfNS_4arch4Sm80ELb0ELb1ELb1ELb0ELb1ELb0ELb0ELb0ELi2ELi2ELi4ELi2ELb1EEENS1_21CollectiveEpilogueBwdISB_SC_SE_Li256ELb0ELb0ELi2EEENS1_19SingleTileSchedulerILb0ELb0ELb0ELi128EEEEEEEEEvNT_6ParamsE,@"STO_CUDA_ENTRY STV_DEFAULT"
_ZN7cutlass13device_kernelIN5flash19enable_sm80_to_sm89INS1_16FlashAttnBwdSm80INS1_25CollectiveMainloopBwdSm80ILi2ELi1EN4cute5tupleIJNS5_1CILi64EEENS7_ILi128EEENS7_ILi96EEEEEENS_10bfloat16_tEfNS_4arch4Sm80ELb0ELb1ELb1ELb0ELb1ELb0ELb0ELb0ELi2ELi2ELi4ELi2ELb1EEENS1_21CollectiveEpilogueBwdISB_SC_SE_Li256ELb0ELb0ELi2EEENS1_19SingleTileSchedulerILb0ELb0ELb0ELi128EEEEEEEEEvNT_6ParamsE:
        /* <DEDUP_REMOVED lines=28> */
.L_x_185:
        /* <DEDUP_REMOVED lines=580> */
.L_x_205:
        /* <DEDUP_REMOVED lines=190> */
.L_x_189:
[----:B------:R-:W-:Y:S04]  /*31e0*/  MOV R3, 0x1 ;  /* 0x0000000100037802 */ /* 0x000fe80000000f00 */
[----:B------:R-:W-:Y:S11]  /*31f0*/  ISETP.NE.AND P2, PT, R3, c[0x0][0x2a8], PT ;  /* 0x0000aa0003007a0c */ /* 0x000ff60003f45270 */
[----:B------:R-:W-:Y:S02]  /*3200*/  @!UPT UIADD3 URZ, URZ, URZ, URZ ;  /* 0x0000003f3f3ff290 */ /* 0x000fe4000fffe03f */
[----:B------:R-:W-:Y:S05]  /*3210*/  @P2 IMAD.HI.U32 R3, R2, c[0x0][0x2ac], RZ ;  /* 0x0000ab0002032a27 */ /* 0x000fea00078e00ff */
[----:B------:R-:W-:Y:S02]  /*3220*/  @P2 SHF.R.U32.HI R2, RZ, c[0x0][0x2b0], R3 ;  /* 0x0000ac00ff022a19 */ /* 0x000fe40000011603 */
.L_x_190:
[----:B------:R-:W-:Y:S05]  /*3230*/  BSYNC B0 ;  /* 0x0000000000007941 */ /* 0x000fea0003800000 */
.L_x_188:
        /* <DEDUP_REMOVED lines=10> */
.L_x_187:
        /* <DEDUP_REMOVED lines=19> */
.L_x_193:
[----:B------:R-:W-:Y:S04]  /*3410*/  MOV R3, 0x1 ;  /* 0x0000000100037802 */ /* 0x000fe80000000f00 */
[----:B------:R-:W-:Y:S11]  /*3420*/  ISETP.NE.AND P2, PT, R3, c[0x0][0x2a8], PT ;  /* 0x0000aa0003007a0c */ /* 0x000ff60003f45270 */
[----:B------:R-:W-:Y:S02]  /*3430*/  @!UPT UIADD3 URZ, URZ, URZ, URZ ;  /* 0x0000003f3f3ff290 */ /* 0x000fe4000fffe03f */
[----:B------:R-:W-:Y:S05]  /*3440*/  @P2 IMAD.HI.U32 R3, R2, c[0x0][0x2ac], RZ ;  /* 0x0000ab0002032a27 */ /* 0x000fea00078e00ff */
[----:B------:R-:W-:Y:S02]  /*3450*/  @P2 SHF.R.U32.HI R2, RZ, c[0x0][0x2b0], R3 ;  /* 0x0000ac00ff022a19 */ /* 0x000fe40000011603 */
.L_x_194:
[----:B------:R-:W-:Y:S05]  /*3460*/  BSYNC B0 ;  /* 0x0000000000007941 */ /* 0x000fea0003800000 */
.L_x_192:
[----:B------:R-:W2:Y:S01]  /*3470*/  LDL R5, [R1+0x44] ;  /* 0x0000440001057983 */ /* 0x000ea20000100800 */
[----:B------:R-:W-:Y:S04]  /*3480*/  IMAD.MOV.U32 R3, RZ, RZ, c[0x0][0x2a8] ;  /* 0x0000aa00ff037624 */ /* 0x000fe800078e00ff */
[----:B------:R-:W-:Y:S04]  /*3490*/  IMAD R2, R2, R3, -UR5 ;  /* 0x8000000502027e24 */ /* 0x000fe8000f8e0203 */
[----:B--2---:R-:W-:Y:S05]  /*34a0*/  IMAD.IADD R2, R2, 0x1, -R5 ;  /* 0x0000000102027824 */ /* 0x004fea00078e0a05 */
[----:B------:R-:W-:Y:S02]  /*34b0*/  IADD3 R3, R2, c[0x0][0x2a8], RZ ;  /* 0x0000aa0002037a10 */ /* 0x000fe40007ffe0ff */
[----:B------:R-:W-:Y:S02]  /*34c0*/  IMNMX R140, R140, R2, !PT ;  /* 0x000000028c8c7217 */ /* 0x000fe40007800200 */
[----:B------:R-:W-:Y:S02]  /*34d0*/  IMNMX R144, R144, R3, PT ;  /* 0x0000000390907217 */ /* 0x000fe40003800200 */
.L_x_191:
        /* <DEDUP_REMOVED lines=19> */
.L_x_197:
[----:B------:R-:W-:Y:S04]  /*3610*/  MOV R3, 0x1 ;  /* 0x0000000100037802 */ /* 0x000fe80000000f00 */
[----:B------:R-:W-:Y:S11]  /*3620*/  ISETP.NE.AND P2, PT, R3, c[0x0][0x2a8], PT ;  /* 0x0000aa0003007a0c */ /* 0x000ff60003f45270 */
[----:B------:R-:W-:Y:S02]  /*3630*/  @!UPT UIADD3 URZ, URZ, URZ, URZ ;  /* 0x0000003f3f3ff290 */ /* 0x000fe4000fffe03f */
[----:B------:R-:W-:Y:S05]  /*3640*/  @P2 IMAD.HI.U32 R3, R2, c[0x0][0x2ac], RZ ;  /* 0x0000ab0002032a27 */ /* 0x000fea00078e00ff */
[----:B------:R-:W-:Y:S02]  /*3650*/  @P2 SHF.R.U32.HI R2, RZ, c[0x0][0x2b0], R3 ;  /* 0x0000ac00ff022a19 */ /* 0x000fe40000011603 */
.L_x_198:
[----:B------:R-:W-:Y:S05]  /*3660*/  BSYNC B0 ;  /* 0x0000000000007941 */ /* 0x000fea0003800000 */
.L_x_196:
[----:B------:R-:W2:Y:S01]  /*3670*/  LDL R5, [R1+0x44] ;  /* 0x0000440001057983 */ /* 0x000ea20000100800 */
[----:B------:R-:W-:Y:S04]  /*3680*/  IMAD.MOV.U32 R3, RZ, RZ, c[0x0][0x2a8] ;  /* 0x0000aa00ff037624 */ /* 0x000fe800078e00ff */
[----:B------:R-:W-:Y:S04]  /*3690*/  IMAD R2, R2, R3, -UR5 ;  /* 0x8000000502027e24 */ /* 0x000fe8000f8e0203 */
[----:B--2---:R-:W-:Y:S05]  /*36a0*/  IMAD.IADD R2, R2, 0x1, -R5 ;  /* 0x0000000102027824 */ /* 0x004fea00078e0a05 */
[----:B------:R-:W-:Y:S02]  /*36b0*/  IADD3 R3, R2, c[0x0][0x2a8], RZ ;  /* 0x0000aa0002037a10 */ /* 0x000fe40007ffe0ff */
[----:B------:R-:W-:Y:S02]  /*36c0*/  IMNMX R141, R141, R2, !PT ;  /* 0x000000028d8d7217 */ /* 0x000fe40007800200 */
[----:B------:R-:W-:Y:S02]  /*36d0*/  IMNMX R145, R145, R3, PT ;  /* 0x0000000391917217 */ /* 0x000fe40003800200 */
.L_x_195:
        /* <DEDUP_REMOVED lines=19> */
.L_x_201:
[----:B------:R-:W-:Y:S04]  /*3810*/  MOV R2, 0x1 ;  /* 0x0000000100027802 */ /* 0x000fe80000000f00 */
[----:B------:R-:W-:Y:S11]  /*3820*/  ISETP.NE.AND P0, PT, R2, c[0x0][0x2a8], PT ;  /* 0x0000aa0002007a0c */ /* 0x000ff60003f05270 */
[----:B------:R-:W-:Y:S02]  /*3830*/  @!UPT UIADD3 URZ, URZ, URZ, URZ ;  /* 0x0000003f3f3ff290 */ /* 0x000fe4000fffe03f */
[----:B------:R-:W-:Y:S05]  /*3840*/  @P0 IMAD.HI.U32 R2, R0, c[0x0][0x2ac], RZ ;  /* 0x0000ab0000020a27 */ /* 0x000fea00078e00ff */
[----:B------:R-:W-:Y:S02]  /*3850*/  @P0 SHF.R.U32.HI R0, RZ, c[0x0][0x2b0], R2 ;  /* 0x0000ac00ff000a19 */ /* 0x000fe40000011602 */
.L_x_202:
[----:B------:R-:W-:Y:S05]  /*3860*/  BSYNC B0 ;  /* 0x0000000000007941 */ /* 0x000fea0003800000 */
.L_x_200:
[----:B------:R-:W2:Y:S01]  /*3870*/  LDL R3, [R1+0x44] ;  /* 0x0000440001037983 */ /* 0x000ea20000100800 */
[----:B------:R-:W-:Y:S04]  /*3880*/  IMAD.MOV.U32 R2, RZ, RZ, c[0x0][0x2a8] ;  /* 0x0000aa00ff027624 */ /* 0x000fe800078e00ff */
[----:B------:R-:W-:Y:S04]  /*3890*/  IMAD R0, R0, R2, -UR5 ;  /* 0x8000000500007e24 */ /* 0x000fe8000f8e0202 */
[----:B--2---:R-:W-:Y:S05]  /*38a0*/  IMAD.IADD R0, R0, 0x1, -R3 ;  /* 0x0000000100007824 */ /* 0x004fea00078e0a03 */
[----:B------:R-:W-:Y:S02]  /*38b0*/  IADD3 R2, R0, c[0x0][0x2a8], RZ ;  /* 0x0000aa0000027a10 */ /* 0x000fe40007ffe0ff */
[----:B------:R-:W-:Y:S02]  /*38c0*/  IMNMX R142, R142, R0, !PT ;  /* 0x000000008e8e7217 */ /* 0x000fe40007800200 */
[----:B------:R-:W-:Y:S02]  /*38d0*/  IMNMX R143, R143, R2, PT ;  /* 0x000000028f8f7217 */ /* 0x000fe40003800200 */
.L_x_199:
        /* <DEDUP_REMOVED lines=64> */
.L_x_203:
        /* <DEDUP_REMOVED lines=586> */
.L_x_204:
        /* <DEDUP_REMOVED lines=241> */
.L_x_186:
        /* <DEDUP_REMOVED lines=197> */
.L_x_208:
[----:B------:R-:W-:Y:S05]  /*7ce0*/  BSYNC B0 ;  /* 0x0000000000007941 */ /* 0x000fea0003800000 */
.L_x_207:
        /* <DEDUP_REMOVED lines=21> */
.L_x_210:
[----:B------:R-:W-:Y:S05]  /*7e40*/  BSYNC B0 ;  /* 0x0000000000007941 */ /* 0x000fea0003800000 */
.L_x_209:
        /* <DEDUP_REMOVED lines=24> */
.L_x_212:
[----:B------:R-:W-:Y:S05]  /*7fd0*/  BSYNC B0 ;  /* 0x0000000000007941 */ /* 0x000fea0003800000 */
.L_x_211:
        /* <DEDUP_REMOVED lines=19> */
.L_x_206:
        /* <DEDUP_REMOVED lines=43> */
.L_x_214:
[----:B------:R-:W-:Y:S05]  /*83c0*/  BSYNC B0 ;  /* 0x0000000000007941 */ /* 0x000fea0003800000 */
.L_x_213:
        /* <DEDUP_REMOVED lines=19> */
.L_x_216:
[----:B------:R-:W-:Y:S05]  /*8500*/  BSYNC B0 ;  /* 0x0000000000007941 */ /* 0x000fea0003800000 */
.L_x_215:
        /* <DEDUP_REMOVED lines=23> */
.L_x_218:
[----:B------:R-:W-:Y:S05]  /*8680*/  BSYNC B0 ;  /* 0x0000000000007941 */ /* 0x000fea0003800000 */
.L_x_217:
        /* <DEDUP_REMOVED lines=18> */
.L_x_219:
        /* <DEDUP_REMOVED lines=13> */
.L_x_1392:


//--------------------- .text._ZN7cutlass13device_kernelIN5flash19enable_sm80_to_sm89INS1_16FlashAttnBwdSm80INS1_25CollectiveMainloopBwdSm80ILi2ELi1EN4cute5tupleIJNS5_1CILi64EEENS7_ILi128EEENS7_ILi96EEEEEENS_10bfloat16_tEfNS_4arch4Sm80ELb0ELb1ELb1ELb0ELb0ELb0ELb0ELb0ELi2ELi2ELi4ELi2ELb1EEENS1_24CollectiveEpilogueBwdGQAISB_fSE_Li256ELb0ELb0EEENS1_19SingleTileSchedulerILb0ELb0ELb0ELi128EEEEEEEEEvNT_6ParamsE --------------------------
	.section	.text._ZN7cutlass13device_kernelIN5flash19enable_sm80_to_sm89INS1_16FlashAttnBwdSm80INS1_25CollectiveMainloopBwdSm80ILi2ELi1EN4cute5tupleIJNS5_1CILi64EEENS7_ILi128EEENS7_ILi96EEEEEENS_10bfloat16_tEfNS_4arch4Sm80ELb0ELb1ELb1ELb0ELb0ELb0ELb0ELb0ELi2ELi2ELi4ELi2ELb1EEENS1_24CollectiveEpilogueBwdGQAISB_fSE_Li256ELb0ELb0EEENS1_19SingleTileSchedulerILb0ELb0ELb0ELi128EEEEEEEEEvNT_6ParamsE,"ax",@progbits
	.sectioninfo	@"SHI_REGISTERS=255"
	.align	128
.text._ZN7cutlass13device_kernelIN5flash19enable_sm80_to_sm89INS1_16FlashAttnBwdSm80INS1_25CollectiveMainloopBwdSm80ILi2ELi1EN4cute5tupleIJNS5_1CILi64EEENS7_ILi128EEENS7_ILi96EEEEEENS_10bfloat16_tEfNS_4arch4Sm80ELb0ELb1ELb1ELb0ELb0ELb0ELb0ELb0ELi2ELi2ELi4ELi2ELb1EEENS1_24CollectiveEpilogueBwdGQAISB_fSE_Li256ELb0ELb0EEENS1_19SingleTileSchedulerILb0ELb0ELb0ELi128EEEEEEEEEvNT_6ParamsE:
        .type           _ZN7cutlass13device_kernelIN5flash19enable_sm80_to_sm89INS1_16FlashAttnBwdSm80INS1_25CollectiveMainloopBwdSm80ILi2ELi1EN4cute5tupleIJNS5_1CILi64EEENS7_ILi128EEENS7_ILi96EEEEEENS_10bfloat16_tEfNS_4arch4Sm80ELb0ELb1ELb1ELb0ELb0ELb0ELb0ELb0ELi2ELi2ELi4ELi2ELb1EEENS1_24CollectiveEpilogueBwdGQAISB_fSE_Li256ELb0ELb0EEENS1_19SingleTileSchedulerILb0ELb0ELb0ELi128EEEEEEEEEvNT_6ParamsE,@function
        .size           _ZN7cutlass13device_kernelIN5flash19enable_sm80_to_sm89INS1_16FlashAttnBwdSm80INS1_25CollectiveMainloopBwdSm80ILi2ELi1EN4cute5tupleIJNS5_1CILi64EEENS7_ILi128EEENS7_ILi96EEEEEENS_10bfloat16_tEfNS_4arch4Sm80ELb0ELb1ELb1ELb0ELb0ELb0ELb0ELb0ELi2ELi2ELi4ELi2ELb1EEENS1_24CollectiveEpilogueBwdGQAISB_fSE_Li256ELb0ELb0EEENS1_19SingleTileSchedulerILb0ELb0ELb0ELi128EEEEEEEEEvNT_6ParamsE,(.L_x_1393 - _ZN7cutlass13device_kernelIN5flash19enable_sm80_to_sm89INS1_16FlashAttnBwdSm80INS1_25CollectiveMainloopBwdSm80ILi2ELi1EN4cute5tupleIJNS5_1CILi64EEENS7_ILi128EEENS7_ILi96EEEEEENS_10bfloat16_tEfNS_4arch4Sm80ELb0ELb1ELb1ELb0ELb0ELb0ELb0ELb0ELi2ELi2ELi4ELi2ELb1EEENS1_24CollectiveEpilogueBwdGQAISB_fSE_Li256ELb0ELb0EEENS1_19SingleTileSchedulerILb0ELb0ELb0ELi128EEEEEEEEEvNT_6ParamsE)
        .other          _ZN7cutlass13device_kernelIN5flash19enable_sm80_to_sm89INS1_16FlashAttnBwdSm80INS1_25CollectiveMainloopBwdSm80ILi2ELi1EN4cute5tupleIJNS5_1CILi64EEENS7_ILi128EEENS7_ILi96EEEEEENS_10bfloat16_tEfNS_4arch4Sm80ELb0ELb1ELb1ELb0ELb0ELb0ELb0ELb0ELi2ELi2ELi4ELi2ELb1EEENS1_24CollectiveEpilogueBwdGQAISB_fSE_Li256ELb0ELb0EEENS1_19SingleTileSchedulerILb0ELb0ELb0ELi128EEEEEEEEEvNT_6ParamsE,@"STO_CUDA_ENTRY STV_DEFAULT"
_ZN7cutlass13device_kernelIN5flash19enable_sm80_to_sm89INS1_16FlashAttnBwdSm80INS1_25CollectiveMainloopBwdSm80ILi2ELi1EN4cute5tupleIJNS5_1CILi64EEENS7_ILi128EEENS7_ILi96EEEEEENS_10bfloat16_tEfNS_4arch4Sm80ELb0ELb1ELb1ELb0ELb0ELb0ELb0ELb0ELi2ELi2ELi4ELi2ELb1EEENS1_24CollectiveEpilogueBwdGQAISB_fSE_Li256ELb0ELb0EEENS1_19SingleTileSchedulerILb0ELb0ELb0ELi128EEEEEEEEEvNT_6ParamsE:
        /* <DEDUP_REMOVED lines=28> */
.L_x_220:
        /* <DEDUP_REMOVED lines=11> */
[----:B------:R-:W-:Y:S01]  /*0270*/  CS2R R122, SRZ ;  /* 0x00000000007a7805 */ /* 0x000fe2000001ff00 */
[----:B------:R-:W-:Y:S01]  /*0280*/  CS2R R120, SRZ ;  /* 0x0000000000787805 */ /* 0x000fe2000001ff00 */
[----:B------:R-:W-:Y:S01]  /*0290*/  CS2R R118, SRZ ;  /* 0x0000000000767805 */ /* 0x000fe2000001ff00 */
[----:B------:R-:W-:Y:S01]  /*02a0*/  IMAD.U32 R0, RZ, RZ, UR4 ;  /* 0x00000004ff007e24 */ /* 0x000fe2000f8e00ff */
[----:B------:R-:W-:Y:S01]  /*02b0*/  CS2R R116, SRZ ;  /* 0x0000000000747805 */ /* 0x000fe2000001ff00 */
[----:B------:R-:W-:Y:S01]  /*02c0*/  CS2R R110, SRZ ;  /* 0x00000000006e7805 */ /* 0x000fe2000001ff00 */
[----:B------:R-:W-:Y:S01]  /*02d0*/  CS2R R108, SRZ ;  /* 0x00000000006c7805 */ /* 0x000fe2000001ff00 */
[----:B------:R-:W-:Y:S01]  /*02e0*/  CS2R R114, SRZ ;  /* 0x0000000000727805 */ /* 0x000fe2000001ff00 */
[----:B------:R-:W-:Y:S01]  /*02f0*/  IADD3 R0, R0, -c[0x0][0x2a4], RZ ;  /* 0x8000a90000007a10 */ /* 0x000fe20007ffe0ff */
[----:B------:R-:W-:Y:S01]  /*0300*/  CS2R R112, SRZ ;  /* 0x0000000000707805 */ /* 0x000fe2000001ff00 */
[----:B------:R-:W-:Y:S01]  /*0310*/  CS2R R106, SRZ ;  /* 0x00000000006a7805 */ /* 0x000fe2000001ff00 */
[----:B------:R-:W-:Y:S01]  /*0320*/  CS2R R104, SRZ ;  /* 0x0000000000687805 */ /* 0x000fe2000001ff00 */
[----:B------:R-:W-:Y:S01]  /*0330*/  SHF.R.S32.HI R2, RZ, 0x1f, R0 ;  /* 0x0000001fff027819 */ /* 0x000fe20000011400 */
[----:B------:R-:W-:Y:S01]  /*0340*/  CS2R R102, SRZ ;  /* 0x0000000000667805 */ /* 0x000fe2000001ff00 */
[----:B------:R-:W-:Y:S01]  /*0350*/  CS2R R100, SRZ ;  /* 0x0000000000647805 */ /* 0x000fe2000001ff00 */
[----:B------:R-:W-:Y:S01]  /*0360*/  CS2R R94, SRZ ;  /* 0x00000000005e7805 */ /* 0x000fe2000001ff00 */
[----:B------:R-:W-:Y:S01]  /*0370*/  LEA.HI R0, R2, R0, RZ, 0x6 ;  /* 0x0000000002007211 */ /* 0x000fe200078f30ff */
[----:B------:R-:W-:Y:S01]  /*0380*/  CS2R R92, SRZ ;  /* 0x00000000005c7805 */ /* 0x000fe2000001ff00 */
[----:B------:R-:W-:Y:S01]  /*0390*/  CS2R R98, SRZ ;  /* 0x0000000000627805 */ /* 0x000fe2000001ff00 */
[----:B------:R-:W-:Y:S01]  /*03a0*/  CS2R R96, SRZ ;  /* 0x0000000000607805 */ /* 0x000fe2000001ff00 */
[----:B------:R-:W2:Y:S01]  /*03b0*/  R2UR UR10, R0 ;  /* 0x00000000000a73c2 */ /* 0x000ea200000e0000 */
        /* <DEDUP_REMOVED lines=29> */
[----:B------:R-:W-:-:S02]  /*0590*/  CS2R R36, SRZ ;  /* 0x0000000000247805 */ /* 0x000fc4000001ff00 */
[----:B------:R-:W-:-:S04]  /*05a0*/  USEL UR10, URZ, UR10, !UP0 ;  /* 0x0000000a3f0a7287 */ /* 0x000fc8000c000000 */
[----:B------:R-:W-:-:S06]  /*05b0*/  UISETP.GT.AND UP0, UPT, UR12, UR10, UPT ;  /* 0x0000000a0c00728c */ /* 0x000fcc000bf04270 */
[----:B------:R-:W-:-:S13]  /*05c0*/  PLOP3.LUT P0, PT, PT, PT, UP0, 0x80, 0x0 ;  /* 0x000000000000781c */ /* 0x000fda0003f0f008 */
[----:B------:R-:W-:Y:S05]  /*05d0*/  @!P0 BRA `(.L_x_221) ;  /* 0x0000694000008947 */ /* 0x000fea0003800000 */
[----:B------:R-:W-:Y:S01]  /*05e0*/  IMAD.MOV.U32 R136, RZ, RZ, R4 ;  /* 0x000000ffff887224 */ /* 0x000fe200078e0004 */
[----:B------:R-:W-:Y:S01]  /*05f0*/  SHF.R.S32.HI R27, RZ, 0x1f, R28 ;  /* 0x0000001fff1b7819 */ /* 0x000fe2000001141c */
[----:B------:R-:W-:Y:S01]  /*0600*/  IMAD.MOV.U32 R136, RZ, RZ, R4 ;  /* 0x000000ffff887224 */ /* 0x000fe200078e0004 */
[----:B------:R-:W-:Y:S01]  /*0610*/  USHF.L.U32 UR13, UR10, 0x6, URZ ;  /* 0x000000060a0d7899 */ /* 0x000fe2000800063f */
[----:B------:R-:W-:Y:S01]  /*0620*/  IMAD.MOV.U32 R0, RZ, RZ, c[0x0][0x248] ;  /* 0x00009200ff007624 */ /* 0x000fe200078e00ff */
[----:B------:R-:W-:Y:S01]  /*0630*/  ULDC.64 UR6, c[0x0][0x278] ;  /* 0x00009e0000067ab9 */ /* 0x000fe20000000a00 */
[C---:B------:R-:W-:Y:S01]  /*0640*/  IMAD.SHL.U32 R10, R136.reuse, 0x4, RZ ;  /* 0x00000004880a7824 */ /* 0x040fe200078e00ff */
[----:B------:R-:W-:Y:S01]  /*0650*/  ISETP.GT.AND P1, PT, R136, 0xf, PT ;  /* 0x0000000f8800780c */ /* 0x000fe20003f24270 */
[----:B------:R-:W-:Y:S01]  /*0660*/  UIMAD.WIDE.U32 UR14, UR9, UR6, URZ ;  /* 0x00000006090e72a5 */ /* 0x000fe2000f8e003f */
[----:B------:R-:W-:Y:S01]  /*0670*/  ISETP.NE.AND P0, PT, R0, 0x1, PT ;  /* 0x000000010000780c */ /* 0x000fe20003f05270 */
[----:B------:R-:W-:Y:S01]  /*0680*/  IMAD R0, R27, c[0x0][0x270], RZ ;  /* 0x00009c001b007a24 */ /* 0x000fe200078e02ff */
[----:B------:R-:W-:Y:S01]  /*0690*/  SHF.R.S32.HI R11, RZ, 0x1f, R10 ;  /* 0x0000001fff0b7819 */ /* 0x000fe2000001140a */
[----:B------:R-:W-:Y:S01]  /*06a0*/  IMAD.MOV.U32 R137, RZ, RZ, R5 ;  /* 0x000000ffff897224 */ /* 0x000fe200078e0005 */
[----:B------:R-:W-:Y:S01]  /*06b0*/  SHF.R.S32.HI R25, RZ, 0x1f, R136 ;  /* 0x0000001fff197819 */ /* 0x000fe20000011488 */
[C---:B------:R-:W-:Y:S01]  /*06c0*/  IMAD R0, R28.reuse, c[0x0][0x274], R0 ;  /* 0x00009d001c007a24 */ /* 0x040fe200078e0200 */
[----:B------:R-:W-:Y:S01]  /*06d0*/  SHF.R.S32.HI R137, RZ, 0x1f, R136 ;  /* 0x0000001fff897819 */ /* 0x000fe20000011488 */
[----:B------:R-:W-:Y:S01]  /*06e0*/  IMAD.WIDE.U32 R2, R28, c[0x0][0x270], R10 ;  /* 0x00009c001c027a25 */ /* 0x000fe200078e000a */
[-C--:B------:R-:W-:Y:S01]  /*06f0*/  LEA.HI R7, R25, R136.reuse, RZ, 0x2 ;  /* 0x0000008819077211 */ /* 0x080fe200078f10ff */
[----:B------:R-:W-:Y:S01]  /*0700*/  ULDC.64 UR4, c[0x0][0x290] ;  /* 0x0000a40000047ab9 */ /* 0x000fe20000000a00 */
[----:B------:R2:W-:Y:S01]  /*0710*/  STL.64 [R1+0x50], R10 ;  /* 0x0000500a01007387 */ /* 0x0005e20000100a00 */
[----:B-1----:R-:W-:Y:S01]  /*0720*/  IMAD.U32 R4, RZ, RZ, UR13 ;  /* 0x0000000dff047e24 */ /* 0x002fe2000f8e00ff */
[----:B------:R-:W-:Y:S01]  /*0730*/  UIMAD.WIDE.U32 UR16, UR9, UR4, URZ ;  /* 0x00000004091072a5 */ /* 0x000fe2000f8e003f */
[----:B------:R-:W-:Y:S01]  /*0740*/  IMAD.IADD R12, R3, 0x1, R0 ;  /* 0x00000001030c7824 */ /* 0x000fe200078e0200 */
[----:B------:R-:W-:Y:S01]  /*0750*/  SHF.R.S32.HI R38, RZ, 0x2, R7 ;  /* 0x00000002ff267819 */ /* 0x000fe20000011407 */
[----:B------:R-:W-:Y:S01]  /*0760*/  IMAD R0, R27, c[0x0][0x238], RZ ;  /* 0x00008e001b007a24 */ /* 0x000fe200078e02ff */
[----:B------:R-:W-:Y:S01]  /*0770*/  @!P1 IADD3 R29, P4, P3, R4, UR14, R2 ;  /* 0x0000000e041d9c10 */ /* 0x000fe2000fb9e002 */
[C---:B------:R-:W-:Y:S01]  /*0780*/  @P0 IMAD.HI.U32 R5, R28.reuse, c[0x0][0x24c], RZ ;  /* 0x000093001c050a27 */ /* 0x040fe200078e00ff */
[----:B------:R-:W-:Y:S01]  /*0790*/  SHF.R.S32.HI R39, RZ, 0x1f, R38 ;  /* 0x0000001fff277819 */ /* 0x000fe20000011426 */
[----:B------:R-:W-:Y:S01]  /*07a0*/  UMOV UR20, 0x6 ;  /* 0x0000000600147882 */ /* 0x000fe20000000000 */
[CC--:B------:R-:W-:Y:S01]  /*07b0*/  LEA.HI R30, R25.reuse, R136.reuse, RZ, 0x3 ;  /* 0x00000088191e7211 */ /* 0x0c0fe200078f18ff */
[C---:B------:R-:W-:Y:S01]  /*07c0*/  IMAD.WIDE.U32 R2, R28.reuse, c[0x0][0x238], R136 ;  /* 0x00008e001c027a25 */ /* 0x040fe200078e0088 */
[----:B------:R-:W-:Y:S01]  /*07d0*/  LEA.HI R26, R25, R136, RZ, 0x5 ;  /* 0x00000088191a7211 */ /* 0x000fe200078f28ff */
[----:B------:R-:W-:Y:S01]  /*07e0*/  USHF.R.S32.HI UR22, URZ, 0x1f, UR10 ;  /* 0x0000001f3f167899 */ /* 0x000fe2000801140a */
[----:B------:R-:W-:Y:S01]  /*07f0*/  STL [R1+0x4c], R137 ;  /* 0x00004c8901007387 */ /* 0x000fe20000100800 */
[C---:B------:R-:W-:Y:S01]  /*0800*/  IMAD R0, R28.reuse, c[0x0][0x23c], R0 ;  /* 0x00008f001c007a24 */ /* 0x040fe200078e0200 */
[----:B------:R-:W-:Y:S01]  /*0810*/  SHF.R.S32.HI R24, RZ, 0x5, R26 ;  /* 0x00000005ff187819 */ /* 0x000fe2000001141a */
[----:B------:R-:W-:Y:S01]  /*0820*/  IMAD.MOV.U32 R8, RZ, RZ, R28 ;  /* 0x000000ffff087224 */ /* 0x000fe200078e001c */
[----:B------:R-:W-:Y:S01]  /*0830*/  @P0 SHF.R.U32.HI R8, RZ, c[0x0][0x250], R5 ;  /* 0x00009400ff080a19 */ /* 0x000fe20000011605 */
[----:B------:R-:W-:Y:S01]  /*0840*/  IMAD.IADD R23, R3, 0x1, R0 ;  /* 0x0000000103177824 */ /* 0x000fe200078e0200 */
[C---:B------:R-:W-:Y:S01]  /*0850*/  LEA.HI R3, R7.reuse, R38, RZ, 0x1 ;  /* 0x0000002607037211 */ /* 0x040fe200078f08ff */
[----:B------:R-:W-:Y:S01]  /*0860*/  IMAD.MOV.U32 R22, RZ, RZ, R2 ;  /* 0x000000ffff167224 */ /* 0x000fe200078e0002 */
[----:B------:R-:W-:Y:S01]  /*0870*/  LOP3.LUT R2, R7, 0xfffffffc, RZ, 0xc0, !PT ;  /* 0xfffffffc07027812 */ /* 0x000fe200078ec0ff */
[----:B------:R-:W-:Y:S01]  /*0880*/  IMAD.WIDE.U32 R4, R28, c[0x0][0x288], R10 ;  /* 0x0000a2001c047a25 */ /* 0x000fe200078e000a */
[----:B------:R-:W-:Y:S01]  /*0890*/  LOP3.LUT R3, R3, 0x7fffffe, RZ, 0xc0, !PT ;  /* 0x07fffffe03037812 */ /* 0x000fe200078ec0ff */
[----:B------:R-:W-:Y:S01]  /*08a0*/  STL.64 [R1+0x20], R38 ;  /* 0x0000202601007387 */ /* 0x000fe20000100a00 */
[----:B------:R-:W-:Y:S01]  /*08b0*/  CS2R R130, SRZ ;  /* 0x0000000000827805 */ /* 0x000fe2000001ff00 */
[----:B------:R-:W-:Y:S01]  /*08c0*/  IMAD.U32 R0, RZ, RZ, UR8 ;  /* 0x00000008ff007e24 */ /* 0x000fe2000f8e00ff */
[----:B------:R-:W-:Y:S01]  /*08d0*/  CS2R R128, SRZ ;  /* 0x0000000000807805 */ /* 0x000fe2000001ff00 */
[----:B--2---:R-:W-:Y:S01]  /*08e0*/  IMAD.U32 R10, RZ, RZ, UR16 ;  /* 0x00000010ff0a7e24 */ /* 0x004fe2000f8e00ff */
[----:B------:R-:W-:Y:S01]  /*08f0*/  USHF.R.S32.HI UR16, URZ, 0x1f, UR9 ;  /* 0x0000001f3f107899 */ /* 0x000fe20008011409 */
[----:B------:R-:W-:Y:S01]  /*0900*/  IMAD.WIDE R18, R0, 0x80, R38 ;  /* 0x0000008000127825 */ /* 0x000fe200078e0226 */
[----:B------:R-:W-:Y:S01]  /*0910*/  CS2R R126, SRZ ;  /* 0x00000000007e7805 */ /* 0x000fe2000001ff00 */
[----:B------:R-:W-:Y:S01]  /*0920*/  CS2R R124, SRZ ;  /* 0x00000000007c7805 */ /* 0x000fe2000001ff00 */
[----:B------:R-:W-:Y:S01]  /*0930*/  UIMAD UR4, UR16, UR4, URZ ;  /* 0x00000004100472a4 */ /* 0x000fe2000f8e023f */
[----:B------:R-:W-:Y:S01]  /*0940*/  IMAD R6, R27, c[0x0][0x288], RZ ;  /* 0x0000a2001b067a24 */ /* 0x000fe200078e02ff */
[----:B------:R-:W-:Y:S01]  /*0950*/  UIMAD UR6, UR16, UR6, URZ ;  /* 0x00000006100672a4 */ /* 0x000fe2000f8e023f */
[----:B------:R-:W-:Y:S01]  /*0960*/  IMAD.SHL.U32 R0, R30, 0x8, RZ ;  /* 0x000000081e007824 */ /* 0x000fe200078e00ff */
[----:B------:R-:W-:Y:S01]  /*0970*/  UIMAD UR5, UR9, UR5, UR4 ;  /* 0x00000005090572a4 */ /* 0x000fe2000f8e0204 */
[----:B------:R-:W-:Y:S01]  /*0980*/  IMAD.IADD R20, R136, 0x1, -R2 ;  /* 0x0000000188147824 */ /* 0x000fe200078e0a02 */
[----:B------:R-:W-:Y:S01]  /*0990*/  USHF.R.S32.HI UR4, URZ, 0x1f, UR13 ;  /* 0x0000001f3f047899 */ /* 0x000fe2000801140d */
[----:B------:R-:W-:Y:S01]  /*09a0*/  IMAD R6, R28, c[0x0][0x28c], R6 ;  /* 0x0000a3001c067a24 */ /* 0x000fe200078e0206 */
[----:B------:R-:W-:Y:S01]  /*09b0*/  LOP3.LUT R0, R0, 0xc0, RZ, 0xc0, !PT ;  /* 0x000000c000007812 */ /* 0x000fe200078ec0ff */
[----:B------:R-:W-:Y:S01]  /*09c0*/  IMAD.SHL.U32 R2, R20, 0x8, RZ ;  /* 0x0000000814027824 */ /* 0x000fe200078e00ff */
[----:B------:R-:W-:Y:S01]  /*09d0*/  UIMAD UR6, UR9, UR7, UR6 ;  /* 0x00000007090672a4 */ /* 0x000fe2000f8e0206 */
[----:B------:R-:W-:Y:S01]  /*09e0*/  IADD3 R31, P2, P0, R4, UR13, R10 ;  /* 0x0000000d041f7c10 */ /* 0x000fe2000f85e00a */
[----:B------:R-:W-:Y:S01]  /*09f0*/  IMAD.IADD R9, R5, 0x1, R6 ;  /* 0x0000000105097824 */ /* 0x000fe200078e0206 */
[----:B------:R-:W-:Y:S01]  /*0a00*/  SHF.R.U32.HI R6, RZ, 0x3, R0 ;  /* 0x00000003ff067819 */ /* 0x000fe20000011600 */
[----:B------:R-:W-:Y:S01]  /*0a10*/  UIADD3 UR6, UR15, UR6, URZ ;  /* 0x000000060f067290 */ /* 0x000fe2000fffe03f */
[----:B------:R-:W-:Y:S01]  /*0a20*/  LOP3.LUT R4, R0, 0x18, R2, 0xf8, !PT ;  /* 0x0000001800047812 */ /* 0x000fe200078ef802 */
[----:B------:R-:W-:Y:S01]  /*0a30*/  IMAD.IADD R0, R38, 0x1, -R3 ;  /* 0x0000000126007824 */ /* 0x000fe200078e0a03 */
[----:B------:R-:W-:Y:S01]  /*0a40*/  UIADD3 UR7, UR17, UR5, URZ ;  /* 0x0000000511077290 */ /* 0x000fe2000fffe03f */
[----:B------:R-:W-:Y:S01]  /*0a50*/  IMAD.U32 R5, RZ, RZ, UR4 ;  /* 0x00000004ff057e24 */ /* 0x000fe2000f8e00ff */
[----:B------:R-:W-:Y:S01]  /*0a60*/  LOP3.LUT R3, R4, R6, RZ, 0x3c, !PT ;  /* 0x0000000604037212 */ /* 0x000fe200078e3cff */
[----:B------:R-:W-:Y:S01]  /*0a70*/  IMAD R0, R24, 0x8, R0 ;  /* 0x0000000818007824 */ /* 0x000fe200078e0200 */
[----:B------:R-:W-:Y:S01]  /*0a80*/  SHF.R.S32.HI R6, RZ, 0x1f, R8 ;  /* 0x0000001fff067819 */ /* 0x000fe20000011408 */
[----:B------:R-:W-:Y:S01]  /*0a90*/  IMAD R4, R39, c[0x0][0x178], RZ ;  /* 0x00005e0027047a24 */ /* 0x000fe200078e02ff */
[C---:B------:R-:W-:Y:S01]  /*0aa0*/  @!P1 IADD3.X R33, R5.reuse, UR6, R12, P4, P3 ;  /* 0x0000000605219c10 */ /* 0x040fe2000a7e640c */
[----:B------:R-:W-:Y:S01]  /*0ab0*/  IMAD.U32 R21, R0, 0x20, R3 ;  /* 0x0000002000157824 */ /* 0x000fe200078e0003 */
[----:B------:R-:W-:Y:S01]  /*0ac0*/  IADD3.X R34, R5, UR7, R9, P2, P0 ;  /* 0x0000000705227c10 */ /* 0x000fe200097e0409 */
[----:B------:R-:W-:Y:S01]  /*0ad0*/  IMAD R0, R6, c[0x0][0x1e0], RZ ;  /* 0x0000780006007a24 */ /* 0x000fe200078e02ff */
[----:B------:R-:W-:Y:S01]  /*0ae0*/  SHF.R.S32.HI R5, RZ, 0x1f, R7 ;  /* 0x0000001fff057819 */ /* 0x000fe20000011407 */
[----:B------:R-:W-:Y:S01]  /*0af0*/  IMAD R12, R38, c[0x0][0x17c], R4 ;  /* 0x00005f00260c7a24 */ /* 0x000fe200078e0204 */
[----:B------:R-:W-:Y:S01]  /*0b00*/  SHF.R.S32.HI R3, RZ, 0x1f, R2 ;  /* 0x0000001fff037819 */ /* 0x000fe20000011402 */
[C---:B------:R-:W-:Y:S01]  /*0b10*/  IMAD R0, R8.reuse, c[0x0][0x1e4], R0 ;  /* 0x0000790008007a24 */ /* 0x040fe200078e0200 */
[----:B------:R-:W-:Y:S01]  /*0b20*/  LEA.HI R7, R5, R38, RZ, 0x3 ;  /* 0x0000002605077211 */ /* 0x000fe200078f18ff */
[----:B------:R-:W-:Y:S01]  /*0b30*/  IMAD R9, R39, c[0x0][0x208], RZ ;  /* 0x0000820027097a24 */ /* 0x000fe200078e02ff */
[----:B------:R-:W-:Y:S01]  /*0b40*/  ULDC.64 UR4, c[0x0][0x1e8] ;  /* 0x00007a0000047ab9 */ /* 0x000fe20000000a00 */
[----:B------:R-:W-:Y:S01]  /*0b50*/  IMAD.WIDE.U32 R4, R8, c[0x0][0x1e0], R2 ;  /* 0x0000780008047a25 */ /* 0x000fe200078e0002 */
[----:B------:R-:W-:Y:S01]  /*0b60*/  LOP3.LUT R17, R7, 0xfffffff8, RZ, 0xc0, !PT ;  /* 0xfffffff807117812 */ /* 0x000fe200078ec0ff */
[----:B------:R-:W-:Y:S01]  /*0b70*/  UIMAD UR4, UR16, UR4, URZ ;  /* 0x00000004100472a4 */ /* 0x000fe2000f8e023f */
[----:B------:R-:W-:Y:S01]  /*0b80*/  ISETP.GE.AND P5, PT, R2, c[0x0][0x1cc], PT ;  /* 0x0000730002007a0c */ /* 0x000fe20003fa6270 */
[----:B------:R-:W-:Y:S01]  /*0b90*/  IMAD R6, R6, c[0x0][0x1b0], RZ ;  /* 0x00006c0006067a24 */ /* 0x000fe200078e02ff */
[----:B------:R-:W-:Y:S01]  /*0ba0*/  IADD3 R37, R2, 0x40, RZ ;  /* 0x0000004002257810 */ /* 0x000fe20007ffe0ff */
[----:B------:R-:W-:Y:S01]  /*0bb0*/  IMAD.U32 R11, RZ, RZ, UR17 ;  /* 0x00000011ff0b7e24 */ /* 0x000fe2000f8e00ff */
[----:B------:R-:W-:Y:S01]  /*0bc0*/  UIMAD UR17, UR9, UR5, UR4 ;  /* 0x00000005091172a4 */ /* 0x000fe2000f8e0204 */
[----:B------:R-:W-:Y:S01]  /*0bd0*/  IMAD.IADD R7, R5, 0x1, R0 ;  /* 0x0000000105077824 */ /* 0x000fe200078e0200 */
[----:B------:R-:W-:Y:S01]  /*0be0*/  CS2R R122, SRZ ;  /* 0x00000000007a7805 */ /* 0x000fe2000001ff00 */
[----:B------:R-:W-:Y:S01]  /*0bf0*/  IMAD R16, R38, c[0x0][0x20c], R9 ;  /* 0x0000830026107a24 */ /* 0x000fe200078e0209 */
[----:B------:R-:W-:Y:S01]  /*0c00*/  ULDC.64 UR4, c[0x0][0x1b8] ;  /* 0x00006e0000047ab9 */ /* 0x000fe20000000a00 */
[C---:B------:R-:W-:Y:S01]  /*0c10*/  IMAD R5, R8.reuse, c[0x0][0x1b4], R6 ;  /* 0x00006d0008057a24 */ /* 0x040fe200078e0206 */
[----:B------:R-:W-:Y:S01]  /*0c20*/  UIMAD UR4, UR16, UR4, URZ ;  /* 0x00000004100472a4 */ /* 0x000fe2000f8e023f */
[--C-:B------:R-:W-:Y:S01]  /*0c30*/  IMAD.WIDE.U32 R14, R8, c[0x0][0x1b0], R2.reuse ;  /* 0x00006c00080e7a25 */ /* 0x100fe200078e0002 */
[----:B------:R-:W-:Y:S01]  /*0c40*/  CS2R R120, SRZ ;  /* 0x0000000000787805 */ /* 0x000fe2000001ff00 */
[----:B------:R-:W-:Y:S01]  /*0c50*/  CS2R R118, SRZ ;  /* 0x0000000000767805 */ /* 0x000fe2000001ff00 */
[----:B------:R-:W-:Y:S01]  /*0c60*/  UIMAD UR4, UR9, UR5, UR4 ;  /* 0x00000005090472a4 */ /* 0x000fe2000f8e0204 */
[C-C-:B------:R-:W-:Y:S01]  /*0c70*/  IMAD.WIDE.U32 R10, R38.reuse, c[0x0][0x178], R2.reuse ;  /* 0x00005e00260a7a25 */ /* 0x140fe200078e0002 */
[----:B------:R-:W-:Y:S01]  /*0c80*/  CS2R R116, SRZ ;  /* 0x0000000000747805 */ /* 0x000fe2000001ff00 */
[----:B------:R-:W-:Y:S01]  /*0c90*/  CS2R R114, SRZ ;  /* 0x0000000000727805 */ /* 0x000fe2000001ff00 */
[----:B------:R-:W-:Y:S01]  /*0ca0*/  CS2R R112, SRZ ;  /* 0x0000000000707805 */ /* 0x000fe2000001ff00 */
[C---:B------:R-:W-:Y:S01]  /*0cb0*/  IMAD.WIDE.U32 R8, R38.reuse, c[0x0][0x208], R2 ;  /* 0x0000820026087a25 */ /* 0x040fe200078e0002 */
[----:B------:R-:W-:Y:S01]  /*0cc0*/  LEA.HI R3, R25, R136, RZ, 0x6 ;  /* 0x0000008819037211 */ /* 0x000fe200078f30ff */
[----:B------:R-:W-:Y:S01]  /*0cd0*/  CS2R R110, SRZ ;  /* 0x00000000006e7805 */ /* 0x000fe2000001ff00 */
[----:B------:R-:W-:Y:S01]  /*0ce0*/  CS2R R108, SRZ ;  /* 0x00000000006c7805 */ /* 0x000fe2000001ff00 */
[----:B------:R-:W-:Y:S01]  /*0cf0*/  IMAD.IADD R0, R38, 0x1, -R17 ;  /* 0x0000000126007824 */ /* 0x000fe200078e0a11 */
[----:B------:R-:W-:Y:S01]  /*0d00*/  SHF.R.S32.HI R17, RZ, 0x6, R3 ;  /* 0x00000006ff117819 */ /* 0x000fe20000011403 */
[----:B------:R-:W-:Y:S01]  /*0d10*/  IMAD.IADD R13, R11, 0x1, R12 ;  /* 0x000000010b0d7824 */ /* 0x000fe200078e020c */
[----:B------:R-:W-:Y:S01]  /*0d20*/  CS2R R106, SRZ ;  /* 0x00000000006a7805 */ /* 0x000fe2000001ff00 */
[----:B------:R-:W-:Y:S01]  /*0d30*/  IMAD.MOV.U32 R12, RZ, RZ, R10 ;  /* 0x000000ffff0c7224 */ /* 0x000fe200078e000a */
[C---:B------:R-:W-:Y:S01]  /*0d40*/  LOP3.LUT P0, RZ, R0.reuse, 0x4, RZ, 0xc0, !PT ;  /* 0x0000000400ff7812 */ /* 0x040fe2000780c0ff */
[----:B------:R-:W-:Y:S01]  /*0d50*/  IMAD.SHL.U32 R0, R0, 0x40, RZ ;  /* 0x0000004000007824 */ /* 0x000fe200078e00ff */
[----:B------:R-:W-:Y:S01]  /*0d60*/  LEA.HI R10, R26, R24, RZ, 0x1 ;  /* 0x000000181a0a7211 */ /* 0x000fe200078f08ff */
[----:B------:R-:W-:Y:S01]  /*0d70*/  IMAD.SHL.U32 R3, R17, 0x8, RZ ;  /* 0x0000000811037824 */ /* 0x000fe200078e00ff */
[----:B------:R-:W-:Y:S01]  /*0d80*/  CS2R R104, SRZ ;  /* 0x0000000000687805 */ /* 0x000fe2000001ff00 */
[----:B------:R-:W-:Y:S01]  /*0d90*/  IMAD.IADD R9, R9, 0x1, R16 ;  /* 0x0000000109097824 */ /* 0x000fe200078e0210 */
[----:B------:R-:W-:Y:S01]  /*0da0*/  LOP3.LUT R0, R0, 0x1c0, RZ, 0xc0, !PT ;  /* 0x000001c000007812 */ /* 0x000fe200078ec0ff */
[----:B------:R-:W-:Y:S01]  /*0db0*/  IMAD R16, R27, c[0x0][0x210], RZ ;  /* 0x000084001b107a24 */ /* 0x000fe200078e02ff */
[----:B------:R-:W-:Y:S01]  /*0dc0*/  LOP3.LUT R212, R3, 0x18, RZ, 0xc0, !PT ;  /* 0x0000001803d47812 */ /* 0x000fe200078ec0ff */
[----:B------:R-:W-:Y:S01]  /*0dd0*/  IMAD.MOV.U32 R6, RZ, RZ, R4 ;  /* 0x000000ffff067224 */ /* 0x000fe200078e0004 */
[----:B------:R-:W-:Y:S01]  /*0de0*/  SHF.R.U32.HI R3, RZ, 0x3, R0 ;  /* 0x00000003ff037819 */ /* 0x000fe20000011600 */
[----:B------:R-:W-:Y:S01]  /*0df0*/  IMAD.MOV.U32 R4, RZ, RZ, R14 ;  /* 0x000000ffff047224 */ /* 0x000fe200078e000e */
[----:B------:R-:W-:Y:S01]  /*0e00*/  CS2R R102, SRZ ;  /* 0x0000000000667805 */ /* 0x000fe2000001ff00 */
[----:B------:R-:W-:Y:S01]  /*0e10*/  IMAD.IADD R5, R15, 0x1, R5 ;  /* 0x000000010f057824 */ /* 0x000fe200078e0205 */
[----:B------:R-:W-:Y:S01]  /*0e20*/  LOP3.LUT R227, R3, R0, R212, 0x1e, !PT ;  /* 0x0000000003e37212 */ /* 0x000fe200078e1ed4 */
[----:B------:R-:W-:Y:S01]  /*0e30*/  IMAD.U32 R11, RZ, RZ, UR9 ;  /* 0x00000009ff0b7e24 */ /* 0x000fe2000f8e00ff */
[----:B------:R-:W-:Y:S01]  /*0e40*/  LOP3.LUT R0, R10, 0xfffffffe, RZ, 0xc0, !PT ;  /* 0xfffffffe0a007812 */ /* 0x000fe200078ec0ff */
[----:B------:R-:W-:Y:S01]  /*0e50*/  IMAD.U32 R14, RZ, RZ, UR9 ;  /* 0x00000009ff0e7e24 */ /* 0x000fe2000f8e00ff */
[----:B------:R-:W-:Y:S01]  /*0e60*/  CS2R R100, SRZ ;  /* 0x0000000000647805 */ /* 0x000fe2000001ff00 */
[----:B------:R-:W-:Y:S01]  /*0e70*/  IMAD.WIDE.U32 R6, R11, c[0x0][0x1e8], R6 ;  /* 0x00007a000b067a25 */ /* 0x000fe200078e0006 */
[----:B------:R-:W-:Y:S01]  /*0e80*/  CS2R R98, SRZ ;  /* 0x0000000000627805 */ /* 0x000fe2000001ff00 */
[----:B------:R-:W-:Y:S01]  /*0e90*/  CS2R R96, SRZ ;  /* 0x0000000000607805 */ /* 0x000fe2000001ff00 */
[----:B------:R-:W-:Y:S01]  /*0ea0*/  CS2R R94, SRZ ;  /* 0x00000000005e7805 */ /* 0x000fe2000001ff00 */
[----:B------:R-:W-:Y:S01]  /*0eb0*/  IMAD.IADD R32, R24, 0x1, -R0 ;  /* 0x0000000118207824 */ /* 0x000fe200078e0a00 */
[----:B------:R-:W-:Y:S01]  /*0ec0*/  IADD3 R11, R7, UR17, RZ ;  /* 0x00000011070b7c10 */ /* 0x000fe2000fffe0ff */
[----:B------:R-:W-:Y:S01]  /*0ed0*/  IMAD R0, R27, c[0x0][0x180], RZ ;  /* 0x000060001b007a24 */ /* 0x000fe200078e02ff */
[----:B------:R-:W-:Y:S01]  /*0ee0*/  ULDC UR17, c[0x0][0x198] ;  /* 0x0000660000117ab9 */ /* 0x000fe20000000800 */
[----:B------:R-:W-:Y:S01]  /*0ef0*/  IMAD.SHL.U32 R27, R32, 0x400, RZ ;  /* 0x00000400201b7824 */ /* 0x000fe200078e00ff */
[----:B------:R-:W-:Y:S01]  /*0f00*/  UIADD3 UR17, -UR11, UR17, URZ ;  /* 0x000000110b117290 */ /* 0x000fe2000fffe13f */
[----:B------:R-:W-:Y:S01]  /*0f10*/  IMAD.WIDE.U32 R4, R14, c[0x0][0x1b8], R4 ;  /* 0x00006e000e047a25 */ /* 0x000fe200078e0004 */
[----:B------:R-:W-:Y:S01]  /*0f20*/  CS2R R92, SRZ ;  /* 0x00000000005c7805 */ /* 0x000fe2000001ff00 */
[----:B------:R-:W-:Y:S01]  /*0f30*/  CS2R R90, SRZ ;  /* 0x00000000005a7805 */ /* 0x000fe2000001ff00 */
[----:B------:R-:W-:Y:S01]  /*0f40*/  CS2R R88, SRZ ;  /* 0x0000000000587805 */ /* 0x000fe2000001ff00 */
[----:B------:R-:W-:Y:S01]  /*0f50*/  IMAD R3, R20, 0x2, R27 ;  /* 0x0000000214037824 */ /* 0x000fe200078e021b */
[----:B------:R-:W-:Y:S01]  /*0f60*/  IADD3 R5, R5, UR4, RZ ;  /* 0x0000000405057c10 */ /* 0x000fe2000fffe0ff */
[C---:B------:R-:W-:Y:S01]  /*0f70*/  IMAD R0, R28.reuse, c[0x0][0x184], R0 ;  /* 0x000061001c007a24 */ /* 0x040fe200078e0200 */
[----:B------:R-:W-:Y:S01]  /*0f80*/  ULDC.64 UR4, c[0x0][0x208] ;  /* 0x0000820000047ab9 */ /* 0x000fe20000000a00 */
[C---:B------:R-:W-:Y:S01]  /*0f90*/  IMAD.WIDE.U32 R14, R28.reuse, c[0x0][0x180], R12 ;  /* 0x000060001c0e7a25 */ /* 0x040fe200078e000c */
[----:B------:R-:W-:Y:S01]  /*0fa0*/  USHF.L.U64.HI UR20, UR4, UR20, UR5 ;  /* 0x0000001404147299 */ /* 0x000fe20008010205 */
[----:B------:R-:W-:Y:S01]  /*0fb0*/  CS2R R86, SRZ ;  /* 0x0000000000567805 */ /* 0x000fe2000001ff00 */
[----:B------:R-:W-:Y:S01]  /*0fc0*/  USHF.L.U32 UR21, UR4, 0x6, URZ ;  /* 0x0000000604157899 */ /* 0x000fe2000800063f */
[----:B------:R-:W-:Y:S01]  /*0fd0*/  IMAD.IADD R227, R3, 0x1, R227 ;  /* 0x0000000103e37824 */ /* 0x000fe200078e02e3 */
[----:B------:R-:W-:Y:S01]  /*0fe0*/  UIMAD UR20, UR20, UR10, URZ ;  /* 0x0000000a141472a4 */ /* 0x000fe2000f8e023f */
[C---:B------:R-:W-:Y:S01]  /*0ff0*/  IMAD.WIDE.U32 R12, R28.reuse, c[0x0][0x210], R8 ;  /* 0x000084001c0c7a25 */ /* 0x040fe200078e0008 */
[----:B------:R-:W-:Y:S01]  /*1000*/  ULDC.64 UR4, c[0x0][0x188] ;  /* 0x0000620000047ab9 */ /* 0x000fe20000000a00 */
[----:B------:R-:W-:Y:S01]  /*1010*/  CS2R R84, SRZ ;  /* 0x0000000000547805 */ /* 0x000fe2000001ff00 */
[----:B------:R-:W-:Y:S01]  /*1020*/  UIMAD UR4, UR16, UR4, URZ ;  /* 0x00000004100472a4 */ /* 0x000fe2000f8e023f */
[----:B------:R-:W-:Y:S01]  /*1030*/  IMAD R16, R28, c[0x0][0x214], R16 ;  /* 0x000085001c107a24 */ /* 0x000fe200078e0210 */
[----:B------:R-:W-:Y:S01]  /*1040*/  UIMAD UR20, UR22, UR21, UR20 ;  /* 0x00000015161472a4 */ /* 0x000fe2000f8e0214 */
[----:B------:R-:W-:Y:S01]  /*1050*/  IMAD.IADD R9, R15, 0x1, R0 ;  /* 0x000000010f097824 */ /* 0x000fe200078e0200 */
[----:B------:R-:W-:Y:S01]  /*1060*/  UIMAD UR24, UR9, UR5, UR4 ;  /* 0x00000005091872a4 */ /* 0x000fe2000f8e0204 */
[----:B------:R-:W-:Y:S01]  /*1070*/  IMAD.MOV.U32 R10, RZ, RZ, R6 ;  /* 0x000000ffff0a7224 */ /* 0x000fe200078e0006 */
[----:B------:R-:W-:Y:S01]  /*1080*/  IADD3 R15, R2, 0x20, RZ ;  /* 0x00000020020f7810 */ /* 0x000fe20007ffe0ff */
[----:B------:R-:W-:Y:S01]  /*1090*/  IMAD R0, R19, c[0x0][0x1a8], RZ ;  /* 0x00006a0013007a24 */ /* 0x000fe200078e02ff */
[----:B------:R-:W-:Y:S01]  /*10a0*/  ULDC.64 UR4, c[0x0][0x178] ;  /* 0x00005e0000047ab9 */ /* 0x000fe20000000a00 */
[----:B------:R-:W-:Y:S01]  /*10b0*/  IMAD.SHL.U32 R227, R227, 0x2, RZ ;  /* 0x00000002e3e37824 */ /* 0x000fe200078e00ff */
[----:B------:R-:W-:Y:S01]  /*10c0*/  UIMAD UR23, UR22, UR4, URZ ;  /* 0x00000004161772a4 */ /* 0x000fe2000f8e023f */
[----:B------:R-:W-:Y:S01]  /*10d0*/  IMAD R3, R19, c[0x0][0x1d8], RZ ;  /* 0x0000760013037a24 */ /* 0x000fe200078e02ff */
[----:B------:R-:W-:Y:S01]  /*10e0*/  UIMAD.WIDE.U32 UR26, UR10, UR4, URZ ;  /* 0x000000040a1a72a5 */ /* 0x000fe2000f8e003f */
[----:B------:R-:W-:Y:S01]  /*10f0*/  IMAD.IADD R7, R13, 0x1, R16 ;  /* 0x000000010d077824 */ /* 0x000fe200078e0210 */
[----:B------:R-:W-:Y:S01]  /*1100*/  IADD3 R228, R227, 0xf4c0, RZ ;  /* 0x0000f4c0e3e47810 */ /* 0x000fe20007ffe0ff */
[----:B------:R-:W-:Y:S01]  /*1110*/  IMAD.MOV.U32 R8, RZ, RZ, R14 ;  /* 0x000000ffff087224 */ /* 0x000fe200078e000e */
[----:B------:R-:W-:Y:S01]  /*1120*/  UIMAD UR5, UR10, UR5, UR23 ;  /* 0x000000050a0572a4 */ /* 0x000fe2000f8e0217 */
[----:B------:R-:W-:Y:S01]  /*1130*/  IMAD.MOV.U32 R6, RZ, RZ, R12 ;  /* 0x000000ffff067224 */ /* 0x000fe200078e000c */
[----:B------:R-:W-:Y:S01]  /*1140*/  ISETP.GE.AND P4, PT, R15, c[0x0][0x1cc], PT ;  /* 0x000073000f007a0c */ /* 0x000fe20003f86270 */
[C---:B------:R-:W-:Y:S01]  /*1150*/  IMAD R14, R18.reuse, c[0x0][0x1ac], R0 ;  /* 0x00006b00120e7a24 */ /* 0x040fe200078e0200 */
[----:B------:R-:W-:Y:S01]  /*1160*/  IADD3 R0, R227, 0xf480, RZ ;  /* 0x0000f480e3007810 */ /* 0x000fe20007ffe0ff */
[----:B------:R-:W-:Y:S01]  /*1170*/  IMAD.WIDE.U32 R12, R18, c[0x0][0x1d8], R10 ;  /* 0x00007600120c7a25 */ /* 0x000fe200078e000a */
[----:B------:R-:W-:Y:S01]  /*1180*/  UIADD3 UR5, UR27, UR5, URZ ;  /* 0x000000051b057290 */ /* 0x000fe2000fffe03f */
[----:B------:R-:W-:Y:S01]  /*1190*/  CS2R R82, SRZ ;  /* 0x0000000000527805 */ /* 0x000fe2000001ff00 */
[----:B------:R-:W-:Y:S01]  /*11a0*/  @P0 IADD3 R228, R0, -0x40, RZ ;  /* 0xffffffc000e40810 */ /* 0x000fe20007ffe0ff */
[C---:B------:R-:W-:Y:S01]  /*11b0*/  IMAD.WIDE.U32 R10, R18.reuse, c[0x0][0x1a8], R4 ;  /* 0x00006a00120a7a25 */ /* 0x040fe200078e0004 */
[----:B------:R-:W-:Y:S01]  /*11c0*/  ULDC UR23, c[0x0][0x198] ;  /* 0x0000660000177ab9 */ /* 0x000fe20000000800 */
[----:B------:R-:W-:Y:S01]  /*11d0*/  CS2R R80, SRZ ;  /* 0x0000000000507805 */ /* 0x000fe2000001ff00 */
[----:B------:R-:W-:Y:S01]  /*11e0*/  ULDC UR22, c[0x0][0x2a0] ;  /* 0x0000a80000167ab9 */ /* 0x000fe20000000800 */
[----:B------:R-:W-:Y:S01]  /*11f0*/  IMAD R3, R18, c[0x0][0x1dc], R3 ;  /* 0x0000770012037a24 */ /* 0x000fe200078e0203 */
[----:B------:R-:W-:Y:S01]  /*1200*/  ULOP3.LUT UR22, URZ, UR22, URZ, 0x33, !UPT ;  /* 0x000000163f167292 */ /* 0x000fe2000f8e333f */
[----:B------:R-:W-:Y:S01]  /*1210*/  IMAD.U32 R4, RZ, RZ, UR9 ;  /* 0x00000009ff047e24 */ /* 0x000fe2000f8e00ff */
[----:B------:R-:W-:Y:S01]  /*1220*/  CS2R R78, SRZ ;  /* 0x00000000004e7805 */ /* 0x000fe2000001ff00 */
[----:B------:R-:W-:Y:S01]  /*1230*/  IMAD.IADD R0, R13, 0x1, R3 ;  /* 0x000000010d007824 */ /* 0x000fe200078e0203 */
[----:B------:R-:W-:Y:S01]  /*1240*/  CS2R R76, SRZ ;  /* 0x00000000004c7805 */ /* 0x000fe2000001ff00 */
[----:B------:R-:W-:Y:S01]  /*1250*/  IMAD.WIDE.U32 R40, R4, c[0x0][0x218], R6 ;  /* 0x0000860004287a25 */ /* 0x000fe200078e0006 */
[----:B------:R-:W-:Y:S01]  /*1260*/  LEA R6, P2, R12, c[0x0][0x1c0], 0x1 ;  /* 0x000070000c067a11 */ /* 0x000fe200078408ff */
[----:B------:R-:W-:Y:S01]  /*1270*/  CS2R R74, SRZ ;  /* 0x00000000004a7805 */ /* 0x000fe2000001ff00 */
[----:B------:R-:W-:Y:S01]  /*1280*/  LEA R4, P0, R10, c[0x0][0x190], 0x1 ;  /* 0x000064000a047a11 */ /* 0x000fe200078008ff */
[----:B------:R-:W-:Y:S01]  /*1290*/  IMAD.U32 R5, RZ, RZ, UR9 ;  /* 0x00000009ff057e24 */ /* 0x000fe2000f8e00ff */
[----:B------:R-:W-:Y:S01]  /*12a0*/  LEA.HI.X R7, R12, c[0x0][0x1c4], R0, 0x1, P2 ;  /* 0x000071000c077a11 */ /* 0x000fe200010f0c00 */
[----:B------:R-:W-:Y:S01]  /*12b0*/  IMAD.IADD R3, R11, 0x1, R14 ;  /* 0x000000010b037824 */ /* 0x000fe200078e020e */
[----:B------:R-:W-:Y:S01]  /*12c0*/  IADD3 R0, -R38, UR17, RZ ;  /* 0x0000001126007c10 */ /* 0x000fe2000fffe1ff */
[----:B------:R-:W-:Y:S01]  /*12d0*/  IMAD.MOV.U32 R11, RZ, RZ, c[0x0][0x1a8] ;  /* 0x00006a00ff0b7624 */ /* 0x000fe200078e00ff */
[----:B------:R-:W-:Y:S01]  /*12e0*/  CS2R R72, SRZ ;  /* 0x0000000000487805 */ /* 0x000fe2000001ff00 */
[----:B------:R-:W-:Y:S01]  /*12f0*/  IMAD.WIDE.U32 R42, R5, c[0x0][0x188], R8 ;  /* 0x00006200052a7a25 */ /* 0x000fe200078e0008 */
[----:B------:R-:W-:Y:S01]  /*1300*/  ISETP.LT.OR P2, PT, R0, 0x1, P5 ;  /* 0x000000010000780c */ /* 0x000fe20002f41670 */
[----:B------:R-:W-:Y:S01]  /*1310*/  CS2R R70, SRZ ;  /* 0x0000000000467805 */ /* 0x000fe2000001ff00 */
[----:B------:R-:W-:Y:S01]  /*1320*/  LEA.HI.X R5, R10, c[0x0][0x194], R3, 0x1, P0 ;  /* 0x000065000a057a11 */ /* 0x000fe200000f0c03 */
[----:B------:R-:W-:Y:S01]  /*1330*/  IMAD.MOV.U32 R12, RZ, RZ, c[0x0][0x1ac] ;  /* 0x00006b00ff0c7624 */ /* 0x000fe200078e00ff */
[----:B------:R-:W-:Y:S01]  /*1340*/  LEA R10, P0, R11, R4, 0x7 ;  /* 0x000000040b0a7211 */ /* 0x000fe200078038ff */
[----:B------:R-:W-:Y:S01]  /*1350*/  IMAD.SHL.U32 R132, R21, 0x2, RZ ;  /* 0x0000000215847824 */ /* 0x000fe200078e00ff */
[C---:B------:R-:W-:Y:S01]  /*1360*/  ISETP.LT.OR P6, PT, R0.reuse, 0x1, P4 ;  /* 0x000000010000780c */ /* 0x040fe200027c1670 */
[----:B------:R-:W-:Y:S01]  /*1370*/  IMAD.MOV.U32 R3, RZ, RZ, c[0x0][0x1d8] ;  /* 0x00007600ff037624 */ /* 0x000fe200078e00ff */
[----:B------:R-:W-:Y:S01]  /*1380*/  LEA.HI.X R11, R11, R5, R12, 0x7, P0 ;  /* 0x000000050b0b7211 */ /* 0x000fe200000f3c0c */
[----:B------:R-:W-:Y:S01]  /*1390*/  IMAD.MOV.U32 R9, RZ, RZ, c[0x0][0x1dc] ;  /* 0x00007700ff097624 */ /* 0x000fe200078e00ff */
[----:B------:R-:W-:Y:S01]  /*13a0*/  ISETP.GE.AND P0, PT, R37, c[0x0][0x1cc], PT ;  /* 0x0000730025007a0c */ /* 0x000fe20003f06270 */
[----:B------:R-:W-:Y:S01]  /*13b0*/  IMAD.U32 R12, RZ, RZ, UR26 ;  /* 0x0000001aff0c7e24 */ /* 0x000fe2000f8e00ff */
[C---:B------:R-:W-:Y:S01]  /*13c0*/  LEA R8, P3, R3.reuse, R6, 0x7 ;  /* 0x0000000603087211 */ /* 0x040fe200078638ff */
[----:B------:R-:W-:Y:S01]  /*13d0*/  @!PT LDS RZ, [RZ] ;  /* 0x00000000fffff984 */ /* 0x000fe20000000800 */
[----:B------:R-:W-:Y:S01]  /*13e0*/  @!PT LDS RZ, [RZ] ;  /* 0x00000000fffff984 */ /* 0x000fe20000000800 */
[----:B------:R-:W-:Y:S01]  /*13f0*/  @!PT LDS RZ, [RZ] ;  /* 0x00000000fffff984 */ /* 0x000fe20000000800 */
[----:B------:R1:W-:Y:S01]  /*1400*/  LDGSTS.E.BYPASS.LTC128B.128 [R132+0x6080], [R6.64], !P2 ;  /* 0x0608000006847fae */ /* 0x0003e2000d101d52 */
[C---:B------:R-:W-:Y:S01]  /*1410*/  ISETP.LT.OR P2, PT, R0.reuse, 0x1, P0 ;  /* 0x000000010000780c */ /* 0x040fe20000741670 */
[----:B------:R-:W-:Y:S01]  /*1420*/  IMAD.U32 R13, RZ, RZ, UR27 ;  /* 0x0000001bff0d7e24 */ /* 0x000fe2000f8e00ff */
[C---:B------:R-:W-:Y:S01]  /*1430*/  ISETP.LT.OR P5, PT, R0.reuse, 0x41, P5 ;  /* 0x000000410000780c */ /* 0x040fe20002fa1670 */
[----:B------:R-:W-:Y:S01]  /*1440*/  IMAD.MOV.U32 R18, RZ, RZ, R40 ;  /* 0x000000ffff127224 */ /* 0x000fe200078e0028 */
[C---:B------:R-:W-:Y:S01]  /*1450*/  ISETP.LT.OR P4, PT, R0.reuse, 0x41, P4 ;  /* 0x000000410000780c */ /* 0x040fe20002781670 */
[----:B------:R1:W-:Y:S01]  /*1460*/  LDGSTS.E.BYPASS.LTC128B.128 [R132+0x8080], [R6.64+0x40], !P6 ;  /* 0x0808004006847fae */ /* 0x0003e2000f101d52 */
[----:B------:R-:W-:Y:S01]  /*1470*/  ISETP.LT.OR P0, PT, R0, 0x41, P0 ;  /* 0x000000410000780c */ /* 0x000fe20000701670 */
[----:B------:R-:W-:Y:S01]  /*1480*/  IMAD.MOV.U32 R223, RZ, RZ, 0x20 ;  /* 0x00000020ffdf7424 */ /* 0x000fe200078e00ff */
[----:B------:R-:W-:Y:S01]  /*1490*/  LEA.HI.X R9, R3, R7, R9, 0x7, P3 ;  /* 0x0000000703097211 */ /* 0x000fe200018f3c09 */
[----:B------:R-:W-:Y:S01]  /*14a0*/  IMAD.U32 R3, RZ, RZ, UR5 ;  /* 0x00000005ff037e24 */ /* 0x000fe2000f8e00ff */
[----:B------:R-:W-:Y:S01]  /*14b0*/  IADD3 R35, R43, UR24, RZ ;  /* 0x000000182b237c10 */ /* 0x000fe2000fffe0ff */
[----:B------:R-:W-:Y:S01]  /*14c0*/  ULDC.64 UR4, c[0x0][0x218] ;  /* 0x0000860000047ab9 */ /* 0x000fe20000000a00 */
[C---:B------:R-:W-:Y:S01]  /*14d0*/  LEA R13, P3, R12.reuse, R42, 0x6 ;  /* 0x0000002a0c0d7211 */ /* 0x040fe200078630ff */
[----:B------:R-:W-:Y:S01]  /*14e0*/  UIMAD UR4, UR16, UR4, URZ ;  /* 0x00000004100472a4 */ /* 0x000fe2000f8e023f */
[----:B------:R1:W-:Y:S01]  /*14f0*/  LDGSTS.E.BYPASS.LTC128B.128 [R132+0xa080], [R6.64+0x80], !P2 ;  /* 0x0a08008006847fae */ /* 0x0003e2000d101d52 */
[----:B------:R-:W-:Y:S01]  /*1500*/  UMOV UR24, 0x1 ;  /* 0x0000000100187882 */ /* 0x000fe20000000000 */
[----:B------:R-:W-:Y:S01]  /*1510*/  LEA.HI.X R14, R12, R35, R3, 0x6, P3 ;  /* 0x000000230c0e7211 */ /* 0x000fe200018f3403 */
[----:B------:R-:W-:Y:S01]  /*1520*/  UIMAD UR4, UR9, UR5, UR4 ;  /* 0x00000005090472a4 */ /* 0x000fe2000f8e0204 */
[----:B------:R-:W-:Y:S01]  /*1530*/  ISETP.GE.AND P3, PT, R2, c[0x0][0x19c], PT ;  /* 0x0000670002007a0c */ /* 0x000fe20003f66270 */
[----:B------:R2:W-:Y:S01]  /*1540*/  LDGSTS.E.BYPASS.LTC128B.128 [R132+0x7080], [R8.64], !P5 ;  /* 0x0708000008847fae */ /* 0x0005e2000e901d52 */
[----:B------:R-:W-:Y:S01]  /*1550*/  ISETP.GE.AND P5, PT, R37, c[0x0][0x19c], PT ;  /* 0x0000670025007a0c */ /* 0x000fe20003fa6270 */
[----:B------:R-:W-:Y:S01]  /*1560*/  UIADD3 UR23, -UR11, UR23, UR24 ;  /* 0x000000170b177290 */ /* 0x000fe2000fffe118 */
[C---:B------:R-:W-:Y:S01]  /*1570*/  ISETP.LT.OR P2, PT, R0.reuse, 0x1, P3 ;  /* 0x000000010000780c */ /* 0x040fe20001f41670 */
[----:B------:R2:W-:Y:S01]  /*1580*/  LDGSTS.E.BYPASS.LTC128B.128 [R132+0x9080], [R8.64+0x40], !P4 ;  /* 0x0908004008847fae */ /* 0x0005e2000e101d52 */
[----:B------:R-:W-:Y:S01]  /*1590*/  IADD3 R19, R41, UR4, RZ ;  /* 0x0000000429137c10 */ /* 0x000fe2000fffe0ff */
[----:B------:R-:W-:Y:S01]  /*15a0*/  ULDC UR4, c[0x0][0x168] ;  /* 0x00005a0000047ab9 */ /* 0x000fe20000000800 */
[C---:B------:R-:W-:Y:S01]  /*15b0*/  ISETP.LT.OR P4, PT, R0.reuse, 0x1, P5 ;  /* 0x000000010000780c */ /* 0x040fe20002f81670 */
[----:B------:R2:W-:Y:S01]  /*15c0*/  LDGSTS.E.BYPASS.LTC128B.128 [R132+0xb080], [R8.64+0x80], !P0 ;  /* 0x0b08008008847fae */ /* 0x0005e2000c101d52 */
[----:B------:R-:W-:Y:S01]  /*15d0*/  ISETP.GE.AND P0, PT, R15, c[0x0][0x19c], PT ;  /* 0x000067000f007a0c */ /* 0x000fe20003f06270 */
[----:B------:R-:W-:Y:S01]  /*15e0*/  UIADD3 UR4, -UR13, UR4, URZ ;  /* 0x000000040d047290 */ /* 0x000fe2000fffe13f */
[C---:B------:R-:W-:Y:S01]  /*15f0*/  ISETP.LT.OR P3, PT, R0.reuse, 0x41, P3 ;  /* 0x000000410000780c */ /* 0x040fe20001f61670 */
[----:B------:R-:W0:Y:S01]  /*1600*/  LDGDEPBAR ;  /* 0x00000000000079af */ /* 0x000e220000000000 */
[C---:B------:R-:W-:Y:S01]  /*1610*/  ISETP.LT.OR P6, PT, R0.reuse, 0x1, P0 ;  /* 0x000000010000780c */ /* 0x040fe200007c1670 */
[----:B------:R-:W-:Y:S01]  /*1620*/  IMAD.MOV.U32 R225, RZ, RZ, 0x10 ;  /* 0x00000010ffe17424 */ /* 0x000fe200078e00ff */
[C---:B------:R-:W-:Y:S01]  /*1630*/  ISETP.LT.OR P0, PT, R0.reuse, 0x41, P0 ;  /* 0x000000410000780c */ /* 0x040fe20000701670 */
[----:B------:R3:W-:Y:S01]  /*1640*/  LDGSTS.E.BYPASS.LTC128B.128 [R132+0x80], [R4.64], !P2 ;  /* 0x0008000004847fae */ /* 0x0007e2000d101d52 */
[CC--:B------:R-:W-:Y:S01]  /*1650*/  LEA.HI R12, R25.reuse, R136.reuse, RZ, 0x4 ;  /* 0x00000088190c7211 */ /* 0x0c0fe200078f20ff */
[----:B------:R-:W-:Y:S01]  /*1660*/  CS2R R68, SRZ ;  /* 0x0000000000447805 */ /* 0x000fe2000001ff00 */
[----:B------:R-:W-:Y:S01]  /*1670*/  ISETP.LT.OR P5, PT, R0, 0x41, P5 ;  /* 0x000000410000780c */ /* 0x000fe20002fa1670 */
[----:B------:R-:W-:Y:S01]  /*1680*/  IMAD.U32 R0, RZ, RZ, UR9 ;  /* 0x00000009ff007e24 */ /* 0x000fe2000f8e00ff */
[----:B------:R-:W-:Y:S01]  /*1690*/  STL.64 [R1+0x70], R42 ;  /* 0x0000702a01007387 */ /* 0x000fe20000100a00 */
[----:B-1----:R-:W-:Y:S01]  /*16a0*/  IMAD.U32 R6, RZ, RZ, UR21 ;  /* 0x00000015ff067e24 */ /* 0x002fe2000f8e00ff */
[----:B------:R-:W-:Y:S01]  /*16b0*/  SHF.R.S32.HI R3, RZ, 0x4, R12 ;  /* 0x00000004ff037819 */ /* 0x000fe2000001140c */
[----:B------:R-:W-:Y:S01]  /*16c0*/  IMAD.WIDE.U32 R134, R0, c[0x0][0x240], R22 ;  /* 0x0000900000867a25 */ /* 0x000fe200078e0016 */
[----:B------:R-:W-:Y:S01]  /*16d0*/  STL.64 [R1+0x68], R40 ;  /* 0x0000682801007387 */ /* 0x000fe20000100a00 */
[----:B------:R-:W-:Y:S01]  /*16e0*/  SHF.R.S32.HI R0, RZ, 0x1f, R17 ;  /* 0x0000001fff007819 */ /* 0x000fe20000011411 */
[----:B------:R-:W-:Y:S01]  /*16f0*/  ULDC UR21, c[0x0][0x2a8] ;  /* 0x0000aa0000157ab9 */ /* 0x000fe20000000800 */
[----:B------:R-:W-:Y:S01]  /*1700*/  IMAD.WIDE.U32 R6, R6, UR10, R18 ;  /* 0x0000000a06067c25 */ /* 0x000fe2000f8e0012 */
[----:B------:R3:W-:Y:S01]  /*1710*/  LDGSTS.E.BYPASS.LTC128B.128 [R132+0x2080], [R4.64+0x40], !P6 ;  /* 0x0208004004847fae */ /* 0x0007e2000f101d52 */
[----:B------:R-:W-:Y:S01]  /*1720*/  LEA.HI R0, R0, R17, RZ, 0x2 ;  /* 0x0000001100007211 */ /* 0x000fe200078f10ff */
[----:B------:R-:W-:Y:S01]  /*1730*/  CS2R R66, SRZ ;  /* 0x0000000000427805 */ /* 0x000fe2000001ff00 */
[----:B------:R-:W-:Y:S01]  /*1740*/  LEA.HI R25, R25, R136, RZ, 0x7 ;  /* 0x0000008819197211 */ /* 0x000fe200078f38ff */
[----:B------:R3:W-:Y:S01]  /*1750*/  LDGSTS.E.BYPASS.LTC128B.128 [R132+0x4080], [R4.64+0x80], !P4 ;  /* 0x0408008004847fae */ /* 0x0007e2000e101d52 */
[----:B------:R-:W-:Y:S01]  /*1760*/  IADD3 R7, R7, UR20, RZ ;  /* 0x0000001407077c10 */ /* 0x000fe2000fffe0ff */
[----:B------:R-:W-:Y:S01]  /*1770*/  CS2R R64, SRZ ;  /* 0x0000000000407805 */ /* 0x000fe2000001ff00 */
[----:B------:R-:W-:Y:S01]  /*1780*/  LEA R20, P2, R6, c[0x0][0x1f0], 0x1 ;  /* 0x00007c0006147a11 */ /* 0x000fe200078408ff */
[----:B------:R1:W-:Y:S01]  /*1790*/  LDGSTS.E.BYPASS.LTC128B.128 [R132+0x1080], [R10.64], !P3 ;  /* 0x010800000a847fae */ /* 0x0003e2000d901d52 */
[----:B------:R-:W-:Y:S01]  /*17a0*/  ISETP.GE.AND P4, PT, R2, c[0x0][0x16c], PT ;  /* 0x00005b0002007a0c */ /* 0x000fe20003f86270 */
[----:B------:R-:W-:Y:S01]  /*17b0*/  CS2R R62, SRZ ;  /* 0x00000000003e7805 */ /* 0x000fe2000001ff00 */
[----:B------:R-:W-:Y:S01]  /*17c0*/  LEA.HI.X R21, R6, c[0x0][0x1f4], R7, 0x1, P2 ;  /* 0x00007d0006157a11 */ /* 0x000fe200010f0c07 */
[----:B------:R1:W-:Y:S01]  /*17d0*/  LDGSTS.E.BYPASS.LTC128B.128 [R132+0x3080], [R10.64+0x40], !P0 ;  /* 0x030800400a847fae */ /* 0x0003e2000c101d52 */
[----:B------:R-:W-:Y:S01]  /*17e0*/  ISETP.LT.AND P2, PT, R38, UR4, PT ;  /* 0x0000000426007c0c */ /* 0x000fe2000bf41270 */
[----:B------:R-:W-:Y:S01]  /*17f0*/  CS2R R60, SRZ ;  /* 0x00000000003c7805 */ /* 0x000fe2000001ff00 */
[C---:B------:R-:W-:Y:S01]  /*1800*/  ISETP.GE.AND P0, PT, R2.reuse, c[0x0][0x1fc], PT ;  /* 0x00007f0002007a0c */ /* 0x040fe20003f06270 */
[----:B------:R-:W-:Y:S01]  /*1810*/  STL [R1+0x58], R37 ;  /* 0x0000582501007387 */ /* 0x000fe20000100800 */
[----:B------:R-:W-:Y:S01]  /*1820*/  ISETP.GE.OR P6, PT, R2, c[0x0][0x1fc], !P2 ;  /* 0x00007f0002007a0c */ /* 0x000fe200057c6670 */
[----:B------:R-:W-:Y:S01]  /*1830*/  CS2R R58, SRZ ;  /* 0x00000000003a7805 */ /* 0x000fe2000001ff00 */
[----:B------:R-:W-:Y:S01]  /*1840*/  LOP3.LUT R2, R30, 0xfffffff8, RZ, 0xc0, !PT ;  /* 0xfffffff81e027812 */ /* 0x000fe200078ec0ff */
[----:B------:R-:W-:Y:S01]  /*1850*/  STL [R1+0x34], R132 ;  /* 0x0000348401007387 */ /* 0x000fe20000100800 */
[----:B--2---:R-:W-:Y:S01]  /*1860*/  LEA.HI R8, R12, R3, RZ, 0x1 ;  /* 0x000000030c087211 */ /* 0x004fe200078f08ff */
[----:B------:R-:W-:Y:S01]  /*1870*/  CS2R R56, SRZ ;  /* 0x0000000000387805 */ /* 0x000fe2000001ff00 */
[----:B------:R-:W-:Y:S01]  /*1880*/  LOP3.LUT R0, R0, 0x1ffffffc, RZ, 0xc0, !PT ;  /* 0x1ffffffc00007812 */ /* 0x000fe200078ec0ff */
[----:B------:R2:W-:Y:S01]  /*1890*/  STL [R1+0x84], R35 ;  /* 0x0000842301007387 */ /* 0x0005e20000100800 */
[----:B------:R-:W-:Y:S01]  /*18a0*/  LOP3.LUT R8, R8, 0xfffffffe, RZ, 0xc0, !PT ;  /* 0xfffffffe08087812 */ /* 0x000fe200078ec0ff */
[----:B------:R-:W-:Y:S01]  /*18b0*/  CS2R R54, SRZ ;  /* 0x0000000000367805 */ /* 0x000fe2000001ff00 */
[----:B------:R-:W-:Y:S01]  /*18c0*/  LOP3.LUT R6, R12, 0xfffffff0, RZ, 0xc0, !PT ;  /* 0xfffffff00c067812 */ /* 0x000fe200078ec0ff */
[----:B------:R4:W-:Y:S01]  /*18d0*/  STL.64 [R1+0x60], R18 ;  /* 0x0000601201007387 */ /* 0x0009e20000100a00 */
[----:B------:R-:W-:Y:S01]  /*18e0*/  SEL R36, RZ, 0x1, P0 ;  /* 0x00000001ff247807 */ /* 0x000fe20000000000 */
[----:B------:R-:W-:Y:S01]  /*18f0*/  IMAD.IADD R16, R3, 0x1, -R8 ;  /* 0x0000000103107824 */ /* 0x000fe200078e0a08 */
[----:B------:R-:W-:Y:S01]  /*1900*/  LOP3.LUT R3, R26, 0xffffffe0, RZ, 0xc0, !PT ;  /* 0xffffffe01a037812 */ /* 0x000fe200078ec0ff */
[C---:B---3--:R-:W-:Y:S01]  /*1910*/  IMAD.IADD R5, R136.reuse, 0x1, -R2 ;  /* 0x0000000188057824 */ /* 0x048fe200078e0a02 */
[----:B------:R1:W-:Y:S01]  /*1920*/  LDGSTS.E.BYPASS.LTC128B.128 [R132+0x5080], [R10.64+0x80], !P5 ;  /* 0x050800800a847fae */ /* 0x0003e2000e901d52 */
[----:B------:R-:W-:Y:S01]  /*1930*/  ISETP.GE.AND P5, PT, R15, c[0x0][0x16c], PT ;  /* 0x00005b000f007a0c */ /* 0x000fe20003fa6270 */
[----:B------:R-:W-:Y:S01]  /*1940*/  CS2R R52, SRZ ;  /* 0x0000000000347805 */ /* 0x000fe2000001ff00 */
[----:B------:R-:W-:Y:S01]  /*1950*/  IMAD.IADD R7, R136, 0x1, -R3 ;  /* 0x0000000188077824 */ /* 0x000fe200078e0a03 */
[C---:B------:R-:W-:Y:S01]  /*1960*/  LEA.HI R9, R5.reuse, R5, RZ, 0x1 ;  /* 0x0000000505097211 */ /* 0x040fe200078f08ff */
[----:B------:R-:W0:Y:S01]  /*1970*/  LDGDEPBAR ;  /* 0x00000000000079af */ /* 0x000e220000000000 */
[----:B------:R-:W-:Y:S01]  /*1980*/  IMAD.SHL.U32 R3, R5, 0x40, RZ ;  /* 0x0000004005037824 */ /* 0x000fe200078e00ff */
[----:B------:R-:W-:Y:S01]  /*1990*/  LEA R22, P0, R31, c[0x0][0x280], 0x2 ;  /* 0x0000a0001f167a11 */ /* 0x000fe200078010ff */
[----:B------:R-:W-:Y:S01]  /*19a0*/  CS2R R50, SRZ ;  /* 0x0000000000327805 */ /* 0x000fe2000001ff00 */
[----:B------:R-:W-:Y:S01]  /*19b0*/  LOP3.LUT R2, R9, 0x7fffffe, RZ, 0xc0, !PT ;  /* 0x07fffffe09027812 */ /* 0x000fe200078ec0ff */
[----:B------:R-:W-:Y:S01]  /*19c0*/  STL.64 [R1+0x78], R134 ;  /* 0x0000788601007387 */ /* 0x000fe20000100a00 */
[----:B------:R-:W-:Y:S01]  /*19d0*/  LEA.HI.X R23, R31, c[0x0][0x284], R34, 0x2, P0 ;  /* 0x0000a1001f177a11 */ /* 0x000fe200000f1422 */
[----:B------:R-:W-:Y:S01]  /*19e0*/  CS2R R48, SRZ ;  /* 0x0000000000307805 */ /* 0x000fe2000001ff00 */
[----:B------:R-:W-:Y:S01]  /*19f0*/  SHF.R.U32.HI R25, RZ, 0x4, R25 ;  /* 0x00000004ff197819 */ /* 0x000fe20000011619 */
[----:B------:R-:W-:Y:S01]  /*1a00*/  IMAD.IADD R4, R5, 0x1, -R2 ;  /* 0x0000000105047824 */ /* 0x000fe200078e0a02 */
[----:B------:R-:W-:Y:S01]  /*1a10*/  CS2R R46, SRZ ;  /* 0x00000000002e7805 */ /* 0x000fe2000001ff00 */
[----:B------:R-:W-:Y:S01]  /*1a20*/  IMAD R2, R16, 0x4, R17 ;  /* 0x0000000410027824 */ /* 0x000fe200078e0211 */
[----:B--2---:R-:W-:Y:S01]  /*1a30*/  SEL R35, RZ, 0x1, P4 ;  /* 0x00000001ff237807 */ /* 0x004fe20002000000 */
[----:B------:R-:W-:Y:S01]  /*1a40*/  CS2R R44, SRZ ;  /* 0x00000000002c7805 */ /* 0x000fe2000001ff00 */
[----:B------:R-:W-:Y:S01]  /*1a50*/  ISETP.GE.AND P4, PT, R15, c[0x0][0x1fc], PT ;  /* 0x00007f000f007a0c */ /* 0x000fe20003f86270 */
[----:B------:R-:W-:Y:S01]  /*1a60*/  IMAD R12, R2, 0x8, R4 ;  /* 0x00000008020c7824 */ /* 0x000fe200078e0204 */
[----:B------:R-:W-:Y:S01]  /*1a70*/  CS2R R42, SRZ ;  /* 0x00000000002a7805 */ /* 0x000fe2000001ff00 */
[----:B----4-:R-:W-:Y:S01]  /*1a80*/  LEA R18, P3, R13, c[0x0][0x160], 0x1 ;  /* 0x000058000d127a11 */ /* 0x010fe200078608ff */
[----:B------:R-:W-:Y:S01]  /*1a90*/  CS2R R40, SRZ ;  /* 0x0000000000287805 */ /* 0x000fe2000001ff00 */
[----:B------:R-:W-:-:S02]  /*1aa0*/  UISETP.LE.AND UP3, UPT, UR24, UR21, UPT ;  /* 0x000000151800728c */ /* 0x000fc4000bf63270 */
[----:B------:R-:W-:Y:S01]  /*1ab0*/  LEA.HI.X R19, R13, c[0x0][0x164], R14, 0x1, P3 ;  /* 0x000059000d137a11 */ /* 0x000fe200018f0c0e */
[----:B-1----:R-:W-:Y:S01]  /*1ac0*/  IMAD.SHL.U32 R11, R24, 0x10, RZ ;  /* 0x00000010180b7824 */ /* 0x002fe200078e00ff */
[----:B------:R-:W-:Y:S01]  /*1ad0*/  @!P1 LEA R28, P3, R29, c[0x0][0x258], 0x2 ;  /* 0x000096001d1c9a11 */ /* 0x000fe200078610ff */
[----:B------:R-:W-:-:S04]  /*1ae0*/  DEPBAR.LE SB0, 0x1 ;  /* 0x000080400000791a */ /* 0x000fc80000000000 */
[----:B------:R-:W-:Y:S01]  /*1af0*/  @!P1 LEA.HI.X R29, R29, c[0x0][0x25c], R33, 0x2, P3 ;  /* 0x000097001d1d9a11 */ /* 0x000fe200018f1421 */
[----:B------:R-:W-:Y:S01]  /*1b00*/  IMAD.IADD R33, R17, 0x1, -R0 ;  /* 0x0000000111217824 */ /* 0x000fe200078e0a00 */
[----:B------:R-:W-:Y:S01]  /*1b10*/  ISETP.GE.AND P3, PT, R37, c[0x0][0x16c], PT ;  /* 0x00005b0025007a0c */ /* 0x000fe20003f66270 */
[----:B------:R-:W-:Y:S01]  /*1b20*/  IMAD.IADD R0, R136, 0x1, -R6 ;  /* 0x0000000188007824 */ /* 0x000fe200078e0a06 */
[----:B------:R-:W-:Y:S01]  /*1b30*/  SHF.R.S32.HI R10, RZ, 0x1f, R7 ;  /* 0x0000001fff0a7819 */ /* 0x000fe20000011407 */
[----:B------:R-:W-:Y:S01]  /*1b40*/  UISETP.GT.AND UP4, UPT, UR8, -0x1, UPT ;  /* 0xffffffff0800788c */ /* 0x000fe2000bf84270 */
[----:B------:R-:W-:Y:S01]  /*1b50*/  SEL R14, RZ, 0x4, P3 ;  /* 0x00000004ff0e7807 */ /* 0x000fe20001800000 */
[----:B------:R-:W-:Y:S01]  /*1b60*/  UMOV UR20, 0x1 ;  /* 0x0000000100147882 */ /* 0x000fe20000000000 */
[----:B------:R-:W-:Y:S01]  /*1b70*/  SHF.R.S32.HI R2, RZ, 0x1f, R0 ;  /* 0x0000001fff027819 */ /* 0x000fe20000011400 */
[----:B------:R-:W-:Y:S01]  /*1b80*/  ULDC UR13, c[0x0][0x168] ;  /* 0x00005a00000d7ab9 */ /* 0x000fe20000000800 */
[-C--:B------:R-:W-:Y:S01]  /*1b90*/  LEA.HI R8, R0, R0.reuse, RZ, 0x1 ;  /* 0x0000000000087211 */ /* 0x080fe200078f08ff */
[----:B------:R-:W-:Y:S01]  /*1ba0*/  ULDC UR21, c[0x0][0x168] ;  /* 0x00005a0000157ab9 */ /* 0x000fe20000000800 */
[----:B------:R-:W-:-:S02]  /*1bb0*/  LEA.HI R5, R2, R0, RZ, 0x3 ;  /* 0x0000000002057211 */ /* 0x000fc400078f18ff */
[----:B------:R-:W-:Y:S01]  /*1bc0*/  SHF.R.S32.HI R2, RZ, 0x1, R9 ;  /* 0x00000001ff027819 */ /* 0x000fe20000011409 */
[----:B------:R-:W-:Y:S01]  /*1bd0*/  BAR.SYNC.DEFER_BLOCKING 0x0 ;  /* 0x0000000000007b1d */ /* 0x000fe20000010000 */
[----:B------:R-:W-:Y:S02]  /*1be0*/  ISETP.GE.OR P3, PT, R15, c[0x0][0x1fc], !P2 ;  /* 0x00007f000f007a0c */ /* 0x000fe40005766670 */
[----:B------:R-:W-:Y:S01]  /*1bf0*/  LOP3.LUT R15, R3, 0x1c0, RZ, 0xc0, !PT ;  /* 0x000001c0030f7812 */ /* 0x000fe200078ec0ff */
[----:B------:R-:W-:Y:S01]  /*1c00*/  IMAD.SHL.U32 R4, R2, 0x40, RZ ;  /* 0x0000004002047824 */ /* 0x000fe200078e00ff */
[----:B------:R-:W-:Y:S02]  /*1c10*/  LOP3.LUT R6, R8, 0x7fffffe, RZ, 0xc0, !PT ;  /* 0x07fffffe08067812 */ /* 0x000fe400078ec0ff */
[----:B------:R-:W-:Y:S02]  /*1c20*/  LOP3.LUT R3, R5, 0xfffffff8, RZ, 0xc0, !PT ;  /* 0xfffffff805037812 */ /* 0x000fe400078ec0ff */
[----:B------:R-:W-:Y:S01]  /*1c30*/  LOP3.LUT P0, RZ, R2, 0x2, RZ, 0xc0, !PT ;  /* 0x0000000202ff7812 */ /* 0x000fe2000780c0ff */
[C---:B------:R-:W-:Y:S01]  /*1c40*/  IMAD.IADD R6, R0.reuse, 0x1, -R6 ;  /* 0x0000000100067824 */ /* 0x040fe200078e0a06 */
[----:B------:R-:W-:Y:S01]  /*1c50*/  LOP3.LUT R2, R15, 0x30, R11, 0xf8, !PT ;  /* 0x000000300f027812 */ /* 0x000fe200078ef80b */
[----:B------:R-:W-:Y:S01]  /*1c60*/  IMAD.IADD R13, R0, 0x1, -R3 ;  /* 0x00000001000d7824 */ /* 0x000fe200078e0a03 */
[----:B------:R-:W-:-:S02]  /*1c70*/  LOP3.LUT R0, R4, 0xc0, RZ, 0xc0, !PT ;  /* 0x000000c004007812 */ /* 0x000fc400078ec0ff */
[----:B------:R-:W-:Y:S02]  /*1c80*/  SHF.R.S32.HI R3, RZ, 0x3, R5 ;  /* 0x00000003ff037819 */ /* 0x000fe40000011405 */
[--C-:B------:R-:W-:Y:S02]  /*1c90*/  LOP3.LUT R5, R2, 0x8, R30.reuse, 0xf8, !PT ;  /* 0x0000000802057812 */ /* 0x100fe400078ef81e */
[----:B------:R-:W-:Y:S01]  /*1ca0*/  LOP3.LUT R4, R0, 0x8, R30, 0xf8, !PT ;  /* 0x0000000800047812 */ /* 0x000fe200078ef81e */
[C---:B------:R-:W-:Y:S01]  /*1cb0*/  IMAD R11, R3.reuse, 0x8, R6 ;  /* 0x00000008030b7824 */ /* 0x040fe200078e0206 */
[----:B------:R-:W-:Y:S01]  /*1cc0*/  SHF.R.U32.HI R2, RZ, 0x3, R0 ;  /* 0x00000003ff027819 */ /* 0x000fe20000011600 */
[----:B------:R-:W-:Y:S01]  /*1cd0*/  IMAD R218, R3, 0x200, R27 ;  /* 0x0000020003da7824 */ /* 0x000fe200078e021b */
[----:B------:R-:W-:Y:S02]  /*1ce0*/  LEA.HI R10, R10, R7, RZ, 0x2 ;  /* 0x000000070a0a7211 */ /* 0x000fe400078f10ff */
[----:B------:R-:W-:-:S02]  /*1cf0*/  LOP3.LUT R2, R4, R2, RZ, 0x3c, !PT ;  /* 0x0000000204027212 */ /* 0x000fc400078e3cff */
[----:B------:R-:W-:Y:S02]  /*1d00*/  LOP3.LUT R0, R10, 0x7ffffffc, RZ, 0xc0, !PT ;  /* 0x7ffffffc0a007812 */ /* 0x000fe400078ec0ff */
[----:B------:R-:W-:Y:S01]  /*1d10*/  SEL R9, RZ, 0x2, P5 ;  /* 0x00000002ff097807 */ /* 0x000fe20002800000 */
[----:B------:R-:W-:Y:S01]  /*1d20*/  IMAD.U32 R2, R12, 0x20, R2 ;  /* 0x000000200c027824 */ /* 0x000fe200078e0002 */
[----:B------:R-:W-:Y:S01]  /*1d30*/  SHF.R.S32.HI R4, RZ, 0x1, R8 ;  /* 0x00000001ff047819 */ /* 0x000fe20000011408 */
[----:B------:R-:W-:Y:S01]  /*1d40*/  IMAD.IADD R7, R7, 0x1, -R0 ;  /* 0x0000000107077824 */ /* 0x000fe200078e0a00 */
[----:B------:R-:W-:Y:S01]  /*1d50*/  SEL R0, R223, 0xffffffe0, !P0 ;  /* 0xffffffe0df007807 */ /* 0x000fe20004000000 */
[----:B------:R-:W-:Y:S01]  /*1d60*/  IMAD.SHL.U32 R214, R2, 0x2, RZ ;  /* 0x0000000202d67824 */ /* 0x000fe200078e00ff */
[----:B------:R-:W-:Y:S01]  /*1d70*/  IADD3 R3, R14, R9, R35 ;  /* 0x000000090e037210 */ /* 0x000fe20007ffe023 */
[----:B------:R-:W-:Y:S01]  /*1d80*/  IMAD R33, R33, 0x4, R7 ;  /* 0x0000000421217824 */ /* 0x000fe200078e0207 */
[----:B------:R-:W-:Y:S01]  /*1d90*/  SHF.R.S32.HI R8, RZ, 0x1f, R8 ;  /* 0x0000001fff087819 */ /* 0x000fe20000011408 */
[----:B------:R-:W-:Y:S01]  /*1da0*/  IMAD.IADD R215, R214, 0x1, R0 ;  /* 0x00000001d6d77824 */ /* 0x000fe200078e0200 */
[----:B------:R-:W1:Y:S01]  /*1db0*/  LDSM.16.M88.4 R164, [R214+0x6080] ;  /* 0x00608000d6a4783b */ /* 0x000e620000000200 */
[----:B------:R-:W-:Y:S01]  /*1dc0*/  LOP3.LUT P0, RZ, R3, 0x1, RZ, 0xc0, !PT ;  /* 0x0000000103ff7812 */ /* 0x000fe2000780c0ff */
[----:B------:R-:W-:Y:S01]  /*1dd0*/  IMAD.SHL.U32 R0, R16, 0x10, RZ ;  /* 0x0000001010007824 */ /* 0x000fe200078e00ff */
[----:B------:R-:W-:Y:S01]  /*1de0*/  SEL R6, RZ, 0xffffffff, P4 ;  /* 0xffffffffff067807 */ /* 0x000fe20002000000 */
[----:B------:R-:W2:Y:S01]  /*1df0*/  LDSM.16.M88.4 R168, [R214+0x7080] ;  /* 0x00708000d6a8783b */ /* 0x000ea20000000200 */
[----:B------:R-:W-:-:S02]  /*1e00*/  ISETP.GE.OR P0, PT, R38, UR4, !P0 ;  /* 0x0000000426007c0c */ /* 0x000fc4000c706670 */
[----:B------:R-:W-:Y:S01]  /*1e10*/  LOP3.LUT P4, RZ, R3, 0x2, RZ, 0xc0, !PT ;  /* 0x0000000203ff7812 */ /* 0x000fe2000788c0ff */
[----:B------:R-:W3:Y:S01]  /*1e20*/  LDSM.16.M88.4 R172, [R215+0x6080] ;  /* 0x00608000d7ac783b */ /* 0x000ee20000000200 */
[----:B------:R-:W-:Y:S02]  /*1e30*/  SEL R17, RZ, 0xffffffff, P5 ;  /* 0xffffffffff117807 */ /* 0x000fe40002800000 */
[----:B------:R-:W-:Y:S01]  /*1e40*/  ISETP.GE.OR P4, PT, R38, UR4, !P4 ;  /* 0x0000000426007c0c */ /* 0x000fe2000e786670 */
[----:B------:R-:W4:Y:S01]  /*1e50*/  LDSM.16.M88.4 R176, [R215+0x7080] ;  /* 0x00708000d7b0783b */ /* 0x000f220000000200 */
[----:B------:R-:W-:Y:S02]  /*1e60*/  LOP3.LUT R2, R0, 0x10, RZ, 0xc0, !PT ;  /* 0x0000001000027812 */ /* 0x000fe400078ec0ff */
[----:B------:R-:W-:Y:S01]  /*1e70*/  SHF.R.U32.HI R15, RZ, 0x3, R15 ;  /* 0x00000003ff0f7819 */ /* 0x000fe2000001160f */
[----:B------:R-:W1:Y:S01]  /*1e80*/  LDSM.16.M88.4 R180, [R214+0x8080] ;  /* 0x00808000d6b4783b */ /* 0x000e620000000200 */
[----:B------:R-:W-:-:S02]  /*1e90*/  ISETP.GE.OR P2, PT, R37, c[0x0][0x1fc], !P2 ;  /* 0x00007f0025007a0c */ /* 0x000fc40005746670 */
[----:B------:R-:W-:Y:S01]  /*1ea0*/  LOP3.LUT R15, R5, R15, RZ, 0x3c, !PT ;  /* 0x0000000f050f7212 */ /* 0x000fe200078e3cff */
[----:B------:R-:W1:Y:S01]  /*1eb0*/  LDSM.16.M88.4 R184, [R214+0x9080] ;  /* 0x00908000d6b8783b */ /* 0x000e620000000200 */
[----:B------:R-:W-:-:S03]  /*1ec0*/  LOP3.LUT P5, RZ, R13, 0x4, RZ, 0xc0, !PT ;  /* 0x000000040dff7812 */ /* 0x000fc600078ac0ff */
[----:B------:R-:W1:Y:S01]  /*1ed0*/  LDSM.16.M88.4 R188, [R215+0x8080] ;  /* 0x00808000d7bc783b */ /* 0x000e620000000200 */
[----:B------:R-:W-:Y:S01]  /*1ee0*/  SEL R223, R223, 0xffffffe0, !P5 ;  /* 0xffffffe0dfdf7807 */ /* 0x000fe20006800000 */
[----:B------:R-:W-:Y:S02]  /*1ef0*/  IMAD R213, R16, 0x200, R15 ;  /* 0x0000020010d57824 */ /* 0x000fe400078e020f */
[----:B------:R-:W1:Y:S02]  /*1f00*/  LDSM.16.M88.4 R192, [R215+0x9080] ;  /* 0x00908000d7c0783b */ /* 0x000e640000000200 */
[----:B------:R-:W-:Y:S02]  /*1f10*/  IMAD.SHL.U32 R213, R213, 0x2, RZ ;  /* 0x00000002d5d57824 */ /* 0x000fe400078e00ff */
        /* <DEDUP_REMOVED lines=10> */
[----:B------:R-:W-:Y:S01]  /*1fc0*/  LEA.HI R3, R8, R4, RZ, 0x2 ;  /* 0x0000000408037211 */ /* 0x000fe200078f10ff */
[----:B------:R1:W-:Y:S01]  /*1fd0*/  LDGSTS.E.BYPASS.LTC128B.128 [R132+0x7080], [R18.64+0x40], !P4 ;  /* 0x0708004012847fae */ /* 0x0003e2000e101d52 */
[----:B------:R-:W-:Y:S01]  /*1fe0*/  ISETP.GE.OR P0, PT, R38, UR4, !P0 ;  /* 0x0000000426007c0c */ /* 0x000fe2000c706670 */
[----:B------:R-:W-:Y:S01]  /*1ff0*/  ULDC.64 UR4, c[0x0][0x240] ;  /* 0x0000900000047ab9 */ /* 0x000fe20000000a00 */
[----:B------:R-:W-:Y:S01]  /*2000*/  LOP3.LUT R3, R3, 0xfffffffc, RZ, 0xc0, !PT ;  /* 0xfffffffc03037812 */ /* 0x000fe200078ec0ff */
[----:B------:R-:W-:Y:S01]  /*2010*/  UIMAD UR4, UR16, UR4, URZ ;  /* 0x00000004100472a4 */ /* 0x000fe2000f8e023f */
[----:B------:R-:W-:Y:S01]  /*2020*/  LOP3.LUT P4, RZ, R13, 0x2, RZ, 0xc0, !PT ;  /* 0x000000020dff7812 */ /* 0x000fe2000788c0ff */
[----:B------:R-:W-:Y:S01]  /*2030*/  CS2R R38, SRZ ;  /* 0x0000000000267805 */ /* 0x000fe2000001ff00 */
[----:B------:R-:W-:Y:S01]  /*2040*/  ULDC UR16, c[0x0][0x290] ;  /* 0x0000a40000107ab9 */ /* 0x000fe20000000800 */
[----:B------:R-:W-:Y:S01]  /*2050*/  IMAD.IADD R0, R4, 0x1, -R3 ;  /* 0x0000000104007824 */ /* 0x000fe200078e0a03 */
[----:B------:R-:W-:Y:S01]  /*2060*/  UIMAD UR25, UR9, UR5, UR4 ;  /* 0x00000005091972a4 */ /* 0x000fe2000f8e0204 */
[----:B------:R-:W-:Y:S01]  /*2070*/  IMAD.SHL.U32 R4, R17, 0x2, RZ ;  /* 0x0000000211047824 */ /* 0x000fe200078e00ff */
[----:B------:R-:W-:Y:S01]  /*2080*/  SEL R224, R225, 0xfffffff0, !P4 ;  /* 0xfffffff0e1e07807 */ /* 0x000fe20006000000 */
[----:B------:R-:W-:Y:S01]  /*2090*/  IMAD.SHL.U32 R3, R6, 0x2, RZ ;  /* 0x0000000206037824 */ /* 0x000fe200078e00ff */
[----:B------:R-:W-:Y:S01]  /*20a0*/  LOP3.LUT R6, R2, 0x8, R25, 0xf8, !PT ;  /* 0x0000000802067812 */ /* 0x000fe200078ef819 */
[----:B------:R-:W-:Y:S01]  /*20b0*/  @!P1 IMAD.SHL.U32 R2, R136, 0x10, RZ ;  /* 0x0000001088029824 */ /* 0x000fe200078e00ff */
[----:B------:R-:W-:Y:S01]  /*20c0*/  LOP3.LUT R4, R4, 0x2, R35, 0xe2, !PT ;  /* 0x0000000204047812 */ /* 0x000fe200078ee223 */
[----:B------:R1:W-:Y:S01]  /*20d0*/  LDGSTS.E.BYPASS.LTC128B.128 [R132+0x8080], [R18.64+0x80], !P0 ;  /* 0x0808008012847fae */ /* 0x0003e2000c101d52 */
[----:B------:R-:W-:Y:S01]  /*20e0*/  ISETP.GE.AND P0, PT, R37, c[0x0][0x1fc], PT ;  /* 0x00007f0025007a0c */ /* 0x000fe20003f06270 */
[----:B------:R-:W-:Y:S01]  /*20f0*/  UMOV UR4, URZ ;  /* 0x0000003f00047c82 */ /* 0x000fe20008000000 */
[----:B------:R-:W-:Y:S01]  /*2100*/  LOP3.LUT R7, R3, 0x2, R36, 0xe2, !PT ;  /* 0x0000000203077812 */ /* 0x000fe200078ee224 */
[----:B------:R5:W-:Y:S01]  /*2110*/  STL [R1+0x44], R4 ;  /* 0x0000440401007387 */ /* 0x000be20000100800 */
[----:B------:R-:W-:Y:S01]  /*2120*/  IMAD.SHL.U32 R3, R16, 0x8, RZ ;  /* 0x0000000810037824 */ /* 0x000fe200078e00ff */
[----:B------:R-:W-:Y:S01]  /*2130*/  CS2R R36, SRZ ;  /* 0x0000000000247805 */ /* 0x000fe2000001ff00 */
[----:B------:R-:W-:Y:S01]  /*2140*/  USHF.L.U32 UR5, UR8, 0x7, URZ ;  /* 0x0000000708057899 */ /* 0x000fe2000800063f */
[----:B------:R1:W-:Y:S01]  /*2150*/  @!P1 LDGSTS.E.BYPASS.LTC128B.128 [R2+0xf080], [R28.64] ;  /* 0x0f0800001c029fae */ /* 0x0003e2000b901d52 */
[----:B------:R-:W-:Y:S01]  /*2160*/  UIMAD UR11, UR9, UR16, URZ ;  /* 0x00000010090b72a4 */ /* 0x000fe2000f8e023f */
[----:B------:R-:W-:-:S02]  /*2170*/  LOP3.LUT R3, R3, 0x8, RZ, 0xc0, !PT ;  /* 0x0000000803037812 */ /* 0x000fc400078ec0ff */
[----:B------:R-:W0:Y:S04]  /*2180*/  LDGDEPBAR ;  /* 0x00000000000079af */ /* 0x000e280000000000 */
[----:B------:R2:W-:Y:S04]  /*2190*/  LDGSTS.E.BYPASS.LTC128B.128 [R132+0xc080], [R20.64], !P6 ;  /* 0x0c08000014847fae */ /* 0x0005e8000f101d52 */
[----:B------:R2:W-:Y:S01]  /*21a0*/  LDGSTS.E.BYPASS.LTC128B.128 [R132+0xd080], [R20.64+0x40], !P3 ;  /* 0x0d08004014847fae */ /* 0x0005e2000d901d52 */
[----:B------:R-:W-:-:S03]  /*21b0*/  ISETP.GE.AND P3, PT, R136, 0x10, PT ;  /* 0x000000108800780c */ /* 0x000fc60003f66270 */
[----:B------:R2:W-:Y:S01]  /*21c0*/  LDGSTS.E.BYPASS.LTC128B.128 [R132+0xe080], [R20.64+0x80], !P2 ;  /* 0x0e08008014847fae */ /* 0x0005e2000d101d52 */
[----:B-----5:R-:W-:Y:S02]  /*21d0*/  SEL R4, RZ, 0x4, P0 ;  /* 0x00000004ff047807 */ /* 0x020fe40000000000 */
[C---:B------:R-:W-:Y:S01]  /*21e0*/  LOP3.LUT P0, RZ, R0.reuse, 0x2, RZ, 0xc0, !PT ;  /* 0x0000000200ff7812 */ /* 0x040fe2000780c0ff */
[----:B------:R-:W-:Y:S01]  /*21f0*/  IMAD.SHL.U32 R0, R0, 0x40, RZ ;  /* 0x0000004000007824 */ /* 0x000fe200078e00ff */
[----:B------:R-:W-:Y:S01]  /*2200*/  LOP3.LUT R7, R7, R4, RZ, 0xfc, !PT ;  /* 0x0000000407077212 */ /* 0x000fe200078efcff */
[----:B-1----:R-:W-:Y:S01]  /*2210*/  IMAD.SHL.U32 R2, R13, 0x40, RZ ;  /* 0x000000400d027824 */ /* 0x002fe200078e00ff */
[----:B------:R-:W-:Y:S02]  /*2220*/  SEL R225, R225, 0xfffffff0, !P0 ;  /* 0xfffffff0e1e17807 */ /* 0x000fe40004000000 */
[----:B------:R-:W-:Y:S01]  /*2230*/  LOP3.LUT R0, R0, 0xc0, RZ, 0xc0, !PT ;  /* 0x000000c000007812 */ /* 0x000fe200078ec0ff */
[----:B------:R-:W-:Y:S01]  /*2240*/  STL [R1+0x40], R7 ;  /* 0x0000400701007387 */ /* 0x000fe20000100800 */
[----:B------:R-:W-:-:S02]  /*2250*/  LOP3.LUT R2, R2, 0x1c0, RZ, 0xc0, !PT ;  /* 0x000001c002027812 */ /* 0x000fc400078ec0ff */
[----:B------:R-:W-:Y:S02]  /*2260*/  SHF.R.U32.HI R4, RZ, 0x3, R0 ;  /* 0x00000003ff047819 */ /* 0x000fe40000011600 */
[----:B------:R-:W-:Y:S02]  /*2270*/  SHF.R.U32.HI R5, RZ, 0x3, R2 ;  /* 0x00000003ff057819 */ /* 0x000fe40000011602 */
[C---:B------:R-:W-:Y:S02]  /*2280*/  LOP3.LUT R212, R4.reuse, R0, R212, 0x1e, !PT ;  /* 0x0000000004d47212 */ /* 0x040fe400078e1ed4 */
[--C-:B------:R-:W-:Y:S02]  /*2290*/  LOP3.LUT R5, R5, R2, R3.reuse, 0x1e, !PT ;  /* 0x0000000205057212 */ /* 0x100fe400078e1e03 */
[C---:B------:R-:W-:Y:S02]  /*22a0*/  LOP3.LUT R2, R4.reuse, R6, R0, 0x1e, !PT ;  /* 0x0000000604027212 */ /* 0x040fe400078e1e00 */
[----:B------:R-:W-:Y:S01]  /*22b0*/  LOP3.LUT R3, R4, R0, R3, 0x1e, !PT ;  /* 0x0000000004037212 */ /* 0x000fe200078e1e03 */
[----:B------:R-:W-:Y:S01]  /*22c0*/  IMAD.SHL.U32 R0, R11, 0x20, RZ ;  /* 0x000000200b007824 */ /* 0x000fe200078e00ff */
[----:B------:R-:W-:Y:S01]  /*22d0*/  SHF.R.S32.HI R4, RZ, 0x2, R10 ;  /* 0x00000002ff047819 */ /* 0x000fe2000001140a */
[----:B------:R-:W-:-:S02]  /*22e0*/  IMAD.IADD R218, R218, 0x1, R5 ;  /* 0x00000001dada7824 */ /* 0x000fc400078e0205 */
[----:B------:R-:W-:Y:S02]  /*22f0*/  IMAD.IADD R221, R0, 0x1, R2 ;  /* 0x0000000100dd7824 */ /* 0x000fe400078e0202 */
[----:B------:R-:W-:Y:S01]  /*2300*/  IMAD R6, R32, 0x10, R4 ;  /* 0x0000001020067824 */ /* 0x000fe200078e0204 */
[----:B------:R-:W-:Y:S01]  /*2310*/  LEA R218, R218, 0x13480, 0x1 ;  /* 0x00013480dada7811 */ /* 0x000fe200078e08ff */
[----:B------:R-:W-:Y:S02]  /*2320*/  IMAD R4, R32, 0x200, R0 ;  /* 0x0000020020047824 */ /* 0x000fe400078e0200 */
[----:B------:R-:W-:Y:S01]  /*2330*/  IMAD.IADD R212, R0, 0x1, R212 ;  /* 0x0000000100d47824 */ /* 0x000fe200078e02d4 */
[----:B------:R-:W-:Y:S01]  /*2340*/  STL [R1+0x28], R6 ;  /* 0x0000280601007387 */ /* 0x000fe20000100800 */
[----:B------:R-:W-:Y:S02]  /*2350*/  @!P3 IMAD.SHL.U32 R0, R136, 0x10, RZ ;  /* 0x000000108800b824 */ /* 0x000fe400078e00ff */
[----:B------:R-:W-:Y:S01]  /*2360*/  IMAD.IADD R222, R4, 0x1, R3 ;  /* 0x0000000104de7824 */ /* 0x000fe200078e0203 */
[----:B------:R-:W-:Y:S01]  /*2370*/  IADD3 R3, R135, UR25, RZ ;  /* 0x0000001987037c10 */ /* 0x000fe2000fffe0ff */
[----:B------:R-:W-:Y:S01]  /*2380*/  IMAD.SHL.U32 R2, R33, 0x2, RZ ;  /* 0x0000000221027824 */ /* 0x000fe200078e00ff */
[----:B------:R1:W-:Y:S01]  /*2390*/  @!P3 LDGSTS.E.BYPASS.LTC128B.128 [R0+0xf280], [R22.64] ;  /* 0x0f2800001600bfae */ /* 0x0003e2000b901d52 */
[----:B------:R-:W-:Y:S01]  /*23a0*/  IMAD.SHL.U32 R216, R222, 0x2, RZ ;  /* 0x00000002ded87824 */ /* 0x000fe200078e00ff */
[----:B------:R-:W-:Y:S01]  /*23b0*/  LEA R212, R212, 0x80, 0x1 ;  /* 0x00000080d4d47811 */ /* 0x000fe200078e08ff */
[C-C-:B------:R-:W-:Y:S01]  /*23c0*/  IMAD R219, R223.reuse, 0x2, R218.reuse ;  /* 0x00000002dfdb7824 */ /* 0x140fe200078e02da */
[----:B------:R5:W-:Y:S01]  /*23d0*/  STL [R1+0x80], R3 ;  /* 0x0000800301007387 */ /* 0x000be20000100800 */
[----:B------:R-:W-:Y:S01]  /*23e0*/  IMAD R220, R224, 0x2, R218 ;  /* 0x00000002e0dc7824 */ /* 0x000fe200078e02da */
[----:B------:R-:W-:Y:S01]  /*23f0*/  IADD3 R217, R216, 0xc080, RZ ;  /* 0x0000c080d8d97810 */ /* 0x000fe20007ffe0ff */
[----:B------:R-:W-:Y:S01]  /*2400*/  IMAD R224, R224, 0x2, R219 ;  /* 0x00000002e0e07824 */ /* 0x000fe200078e02db */
[----:B------:R-:W-:Y:S01]  /*2410*/  STL [R1+0x30], R2 ;  /* 0x0000300201007387 */ /* 0x000fe20000100800 */
[----:B------:R-:W-:-:S02]  /*2420*/  IMAD R223, R223, 0x2, R220 ;  /* 0x00000002dfdf7824 */ /* 0x000fc400078e02dc */
[----:B------:R-:W-:Y:S01]  /*2430*/  IMAD R217, R225, 0x2, R217 ;  /* 0x00000002e1d97824 */ /* 0x000fe200078e02d9 */
[----:B------:R-:W0:Y:S01]  /*2440*/  LDGDEPBAR ;  /* 0x00000000000079af */ /* 0x000e220000000000 */
[----:B------:R-:W-:-:S03]  /*2450*/  IMAD.IADD R226, R222, 0x1, R225 ;  /* 0x00000001dee27824 */ /* 0x000fc600078e02e1 */
[----:B------:R-:W0:Y:S01]  /*2460*/  LDGDEPBAR ;  /* 0x00000000000079af */ /* 0x000e220000000000 */
[----:B-1----:R-:W-:Y:S01]  /*2470*/  IMAD.U32 R0, RZ, RZ, UR23 ;  /* 0x00000017ff007e24 */ /* 0x002fe2000f8e00ff */
[----:B-----5:R-:W-:-:S04]  /*2480*/  IADD3 R3, R132, 0x6080, RZ ;  /* 0x0000608084037810 */ /* 0x020fc80007ffe0ff */
[----:B------:R-:W-:Y:S01]  /*2490*/  IADD3 R0, R0, -c[0x0][0x168], -R2 ;  /* 0x80005a0000007a10 */ /* 0x000fe20007ffe802 */
[----:B------:R1:W-:Y:S02]  /*24a0*/  STL [R1+0x5c], R3 ;  /* 0x00005c0301007387 */ /* 0x0003e40000100800 */
[----:B-1----:R-:W-:Y:S02]  /*24b0*/  IADD3 R3, -R2, UR17, RZ ;  /* 0x0000001102037c10 */ /* 0x002fe4000fffe1ff */
[C---:B------:R-:W-:Y:S02]  /*24c0*/  IADD3 R2, R0.reuse, c[0x0][0x2a4], RZ ;  /* 0x0000a90000027a10 */ /* 0x040fe40007ffe0ff */
[----:B------:R-:W-:Y:S01]  /*24d0*/  IADD3 R0, R0, UR22, RZ ;  /* 0x0000001600007c10 */ /* 0x000fe2000fffe0ff */
[----:B------:R1:W-:Y:S04]  /*24e0*/  STL [R1+0x3c], R3 ;  /* 0x00003c0301007387 */ /* 0x0003e80000100800 */
[----:B------:R1:W-:Y:S04]  /*24f0*/  STL [R1+0x2c], R2 ;  /* 0x00002c0201007387 */ /* 0x0003e80000100800 */
[----:B--234-:R1:W-:Y:S02]  /*2500*/  STL [R1+0x38], R0 ;  /* 0x0000380001007387 */ /* 0x01c3e40000100800 */
.L_x_240:
        /* <DEDUP_REMOVED lines=56> */
[-C--:B-1----:R-:W-:Y:S01]  /*2890*/  HMMA.16816.F32.BF16 R4, R136, R140.reuse, R4 ;  /* 0x0000008c8804723c */ /* 0x082fe20000041804 */
[----:B------:R-:W-:Y:S07]  /*28a0*/  LDSM.16.M88.4 R152, [R215+0x4080] ;  /* 0x00408000d798783b */ /* 0x000fee0000000200 */
[C---:B------:R-:W-:Y:S08]  /*28b0*/  HMMA.16816.F32.BF16 R8, R144.reuse, R140, R8 ;  /* 0x0000008c9008723c */ /* 0x040ff00000041808 */
        /* <DEDUP_REMOVED lines=49> */
[-C--:B-1----:R-:W-:Y:S03]  /*2bd0*/  HMMA.16816.F32.BF16 R20, R144, R4.reuse, R20 ;  /* 0x000000049014723c */ /* 0x082fe60000041814 */
[----:B------:R1:W-:Y:S05]  /*2be0*/  STL [R1+0x18], R2 ;  /* 0x0000180201007387 */ /* 0x0003ea0000100800 */
[----:B------:R-:W-:Y:S01]  /*2bf0*/  MUFU.TANH R236, R12 ;  /* 0x0000000c00ec7308 */ /* 0x000fe20000002400 */
[C---:B------:R-:W-:Y:S09]  /*2c00*/  HMMA.16816.F32.BF16 R24, R136.reuse, R4, R24 ;  /* 0x000000048818723c */ /* 0x040ff20000041818 */
[----:B------:R-:W-:Y:S01]  /*2c10*/  MUFU.TANH R230, R16 ;  /* 0x0000001000e67308 */ /* 0x000fe20000002400 */
[-C--:B------:R-:W-:Y:S08]  /*2c20*/  HMMA.16816.F32.BF16 R28, R136, R6.reuse, R28 ;  /* 0x00000006881c723c */ /* 0x080ff0000004181c */
[----:B------:R-:W-:Y:S01]  /*2c30*/  HMMA.16816.F32.BF16 R32, R144, R6, R32 ;  /* 0x000000069020723c */ /* 0x000fe20000041820 */
[----:B--2---:R-:W2:Y:S01]  /*2c40*/  MUFU.TANH R0, R15 ;  /* 0x0000000f00007308 */ /* 0x004ea20000002400 */
[----:B-1----:R-:W3:Y:S02]  /*2c50*/  LDL R2, [R1+0x28] ;  /* 0x0000280001027983 */ /* 0x002ee40000100800 */
        /* <DEDUP_REMOVED lines=12> */
[----:B--2---:R1:W-:Y:S01]  /*2d20*/  STL [R1+0x14], R0 ;  /* 0x0000140001007387 */ /* 0x0043e20000100800 */
        /* <DEDUP_REMOVED lines=11> */
[----:B-1----:R1:W-:Y:S04]  /*2de0*/  STL [R1], R0 ;  /* 0x0000000001007387 */ /* 0x0023e80000100800 */
[----:B------:R-:W-:Y:S05]  /*2df0*/  STL [R1+0x8], R3 ;  /* 0x0000080301007387 */ /* 0x000fea0000100800 */
[----:B------:R-:W-:Y:S01]  /*2e00*/  MUFU.TANH R242, R22 ;  /* 0x0000001600f27308 */ /* 0x000fe20000002400 */
[----:B------:R-:W2:Y:S04]  /*2e10*/  LDL R8, [R1+0x2c] ;  /* 0x00002c0001087983 */ /* 0x000ea80000100800 */
[----:B------:R-:W4:Y:S05]  /*2e20*/  LDL R5, [R1+0x38] ;  /* 0x0000380001057983 */ /* 0x000f2a0000100800 */
[----:B------:R-:W-:Y:S10]  /*2e30*/  MUFU.TANH R249, R23 ;  /* 0x0000001700f97308 */ /* 0x000ff40000002400 */
[----:B-1----:R-:W1:Y:S10]  /*2e40*/  MUFU.TANH R0, R27 ;  /* 0x0000001b00007308 */ /* 0x002e740000002400 */
[----:B------:R2:W2:Y:S10]  /*2e50*/  MUFU.TANH R252, R25 ;  /* 0x0000001900fc7308 */ /* 0x0004b40000002400 */
[----:B------:R2:W2:Y:S01]  /*2e60*/  MUFU.TANH R251, R28 ;  /* 0x0000001c00fb7308 */ /* 0x0004a20000002400 */
[----:B-1----:R1:W-:Y:S04]  /*2e70*/  STL [R1+0xc], R0 ;  /* 0x00000c0001007387 */ /* 0x0023e80000100800 */
[----:B------:R-:W5:Y:S05]  /*2e80*/  LDL R4, [R1+0x3c] ;  /* 0x00003c0001047983 */ /* 0x000f6a0000100800 */
[----:B------:R2:W2:Y:S10]  /*2e90*/  MUFU.TANH R250, R29 ;  /* 0x0000001d00fa7308 */ /* 0x0004b40000002400 */
[----:B------:R2:W2:Y:S01]  /*2ea0*/  MUFU.TANH R233, R30 ;  /* 0x0000001e00e97308 */ /* 0x0004a20000002400 */
[----:B-1----:R-:W-:Y:S09]  /*2eb0*/  MOV R0, UR4 ;  /* 0x0000000400007c02 */ /* 0x002ff20008000f00 */
[----:B------:R1:W1:Y:S10]  /*2ec0*/  MUFU.TANH R163, R31 ;  /* 0x0000001f00a37308 */ /* 0x0002740000002400 */
[----:B------:R1:W1:Y:S10]  /*2ed0*/  MUFU.TANH R160, R32 ;  /* 0x0000002000a07308 */ /* 0x0002740000002400 */
[----:B------:R1:W1:Y:S10]  /*2ee0*/  MUFU.TANH R159, R33 ;  /* 0x00000021009f7308 */ /* 0x0002740000002400 */
[----:B------:R1:W1:Y:S10]  /*2ef0*/  MUFU.TANH R244, R34 ;  /* 0x0000002200f47308 */ /* 0x0002740000002400 */
[----:B------:R1:W1:Y:S01]  /*2f00*/  MUFU.TANH R243, R35 ;  /* 0x0000002300f37308 */ /* 0x0002620000002400 */
[-C--:B---3--:R-:W-:Y:S05]  /*2f10*/  LEA R0, R0, R2.reuse, 0x6 ;  /* 0x0000000200007211 */ /* 0x088fea00078e30ff */
[----:B------:R-:W3:Y:S04]  /*2f20*/  LDS R149, [R0.X4+0xf080] ;  /* 0x00f0800000957984 */ /* 0x000ee80000004800 */
[----:B------:R-:W1:Y:S04]  /*2f30*/  LDS R148, [R0.X4+0xf0a0] ;  /* 0x00f0a00000947984 */ /* 0x000e680000004800 */
[----:B------:R-:W1:Y:S04]  /*2f40*/  LDS R151, [R0.X4+0xf100] ;  /* 0x00f1000000977984 */ /* 0x000e680000004800 */
[----:B------:R3:W1:Y:S02]  /*2f50*/  LDS R150, [R0.X4+0xf120] ;  /* 0x00f1200000967984 */ /* 0x0006640000004800 */
[----:B---3--:R-:W-:Y:S04]  /*2f60*/  MOV R0, UR10 ;  /* 0x0000000a00007c02 */ /* 0x008fe80008000f00 */
[----:B------:R-:W-:Y:S04]  /*2f70*/  LEA R0, R0, R2, 0x6 ;  /* 0x0000000200007211 */ /* 0x000fe800078e30ff */
[C---:B--2---:R-:W-:Y:S02]  /*2f80*/  IADD3 R144, R0.reuse, R8, RZ ;  /* 0x0000000800907210 */ /* 0x044fe40007ffe0ff */
[----:B----4-:R-:W-:Y:S02]  /*2f90*/  IADD3 R140, R0, R5, RZ ;  /* 0x00000005008c7210 */ /* 0x010fe40007ffe0ff */
        /* <DEDUP_REMOVED lines=16> */
.L_x_224:
[----:B------:R-:W-:Y:S04]  /*30a0*/  MOV R3, 0x1 ;  /* 0x0000000100037802 */ /* 0x000fe80000000f00 */
[----:B------:R-:W-:Y:S11]  /*30b0*/  ISETP.NE.AND P2, PT, R3, c[0x0][0x2a8], PT ;  /* 0x0000aa0003007a0c */ /* 0x000ff60003f45270 */
[----:B------:R-:W-:Y:S02]  /*30c0*/  @!UPT UIADD3 URZ, URZ, URZ, URZ ;  /* 0x0000003f3f3ff290 */ /* 0x000fe4000fffe03f */
[----:B------:R-:W-:Y:S05]  /*30d0*/  @P2 IMAD.HI.U32 R3, R2, c[0x0][0x2ac], RZ ;  /* 0x0000ab0002032a27 */ /* 0x000fea00078e00ff */
[----:B------:R-:W-:Y:S02]  /*30e0*/  @P2 SHF.R.U32.HI R2, RZ, c[0x0][0x2b0], R3 ;  /* 0x0000ac00ff022a19 */ /* 0x000fe40000011603 */
.L_x_225:
[----:B------:R-:W-:Y:S05]  /*30f0*/  BSYNC B0 ;  /* 0x0000000000007941 */ /* 0x000fea0003800000 */
.L_x_223:
[----:B------:R-:W2:Y:S01]  /*3100*/  LDL R6, [R1+0x30] ;  /* 0x0000300001067983 */ /* 0x000ea20000100800 */
[----:B------:R-:W-:Y:S04]  /*3110*/  IMAD.MOV.U32 R3, RZ, RZ, c[0x0][0x2a8] ;  /* 0x0000aa00ff037624 */ /* 0x000fe800078e00ff */
[----:B------:R-:W-:Y:S04]  /*3120*/  IMAD R2, R2, R3, -UR5 ;  /* 0x8000000502027e24 */ /* 0x000fe8000f8e0203 */
[----:B--2---:R-:W-:Y:S05]  /*3130*/  IMAD.IADD R2, R2, 0x1, -R6 ;  /* 0x0000000102027824 */ /* 0x004fea00078e0a06 */
[----:B------:R-:W-:Y:S02]  /*3140*/  IADD3 R3, R2, c[0x0][0x2a8], RZ ;  /* 0x0000aa0002037a10 */ /* 0x000fe40007ffe0ff */
[----:B------:R-:W-:Y:S02]  /*3150*/  IMNMX R140, R140, R2, !PT ;  /* 0x000000028c8c7217 */ /* 0x000fe40007800200 */
[----:B------:R-:W-:Y:S02]  /*3160*/  IMNMX R144, R144, R3, PT ;  /* 0x0000000390907217 */ /* 0x000fe40003800200 */
.L_x_222:
[----:B-1----:R-:W-:Y:S05]  /*3170*/  IADD3 R2, R0, 0x8, RZ ;  /* 0x0000000800027810 */ /* 0x002fea0007ffe0ff */
[--C-:B------:R-:W-:Y:S02]  /*3180*/  IMAD.IADD R146, R8, 0x1, R2.reuse ;  /* 0x0000000108927824 */ /* 0x100fe400078e0202 */
[----:B------:R-:W-:Y:S03]  /*3190*/  IMAD.IADD R141, R5, 0x1, R2 ;  /* 0x00000001058d7824 */ /* 0x000fe600078e0202 */
        /* <DEDUP_REMOVED lines=16> */
.L_x_228:
[----:B------:R-:W-:Y:S04]  /*32a0*/  MOV R3, 0x1 ;  /* 0x0000000100037802 */ /* 0x000fe80000000f00 */
[----:B------:R-:W-:Y:S11]  /*32b0*/  ISETP.NE.AND P2, PT, R3, c[0x0][0x2a8], PT ;  /* 0x0000aa0003007a0c */ /* 0x000ff60003f45270 */
[----:B------:R-:W-:Y:S02]  /*32c0*/  @!UPT UIADD3 URZ, URZ, URZ, URZ ;  /* 0x0000003f3f3ff290 */ /* 0x000fe4000fffe03f */
[----:B------:R-:W-:Y:S05]  /*32d0*/  @P2 IMAD.HI.U32 R3, R2, c[0x0][0x2ac], RZ ;  /* 0x0000ab0002032a27 */ /* 0x000fea00078e00ff */
[----:B------:R-:W-:Y:S02]  /*32e0*/  @P2 SHF.R.U32.HI R2, RZ, c[0x0][0x2b0], R3 ;  /* 0x0000ac00ff022a19 */ /* 0x000fe40000011603 */
.L_x_229:
[----:B------:R-:W-:Y:S05]  /*32f0*/  BSYNC B0 ;  /* 0x0000000000007941 */ /* 0x000fea0003800000 */
.L_x_227:
[----:B------:R-:W2:Y:S01]  /*3300*/  LDL R6, [R1+0x30] ;  /* 0x0000300001067983 */ /* 0x000ea20000100800 */
[----:B------:R-:W-:Y:S04]  /*3310*/  IMAD.MOV.U32 R3, RZ, RZ, c[0x0][0x2a8] ;  /* 0x0000aa00ff037624 */ /* 0x000fe800078e00ff */
[----:B------:R-:W-:Y:S04]  /*3320*/  IMAD R2, R2, R3, -UR5 ;  /* 0x8000000502027e24 */ /* 0x000fe8000f8e0203 */
[----:B--2---:R-:W-:Y:S05]  /*3330*/  IMAD.IADD R2, R2, 0x1, -R6 ;  /* 0x0000000102027824 */ /* 0x004fea00078e0a06 */
[----:B------:R-:W-:Y:S02]  /*3340*/  IADD3 R3, R2, c[0x0][0x2a8], RZ ;  /* 0x0000aa0002037a10 */ /* 0x000fe40007ffe0ff */
[----:B------:R-:W-:Y:S02]  /*3350*/  IMNMX R141, R141, R2, !PT ;  /* 0x000000028d8d7217 */ /* 0x000fe40007800200 */
[----:B------:R-:W-:Y:S02]  /*3360*/  IMNMX R146, R146, R3, PT ;  /* 0x0000000392927217 */ /* 0x000fe40003800200 */
.L_x_226:
[----:B------:R-:W-:Y:S05]  /*3370*/  IADD3 R2, R0, 0x20, RZ ;  /* 0x0000002000027810 */ /* 0x000fea0007ffe0ff */
        /* <DEDUP_REMOVED lines=18> */
.L_x_232:
[----:B------:R-:W-:Y:S04]  /*34a0*/  MOV R3, 0x1 ;  /* 0x0000000100037802 */ /* 0x000fe80000000f00 */
[----:B------:R-:W-:Y:S11]  /*34b0*/  ISETP.NE.AND P2, PT, R3, c[0x0][0x2a8], PT ;  /* 0x0000aa0003007a0c */ /* 0x000ff60003f45270 */
[----:B------:R-:W-:Y:S02]  /*34c0*/  @!UPT UIADD3 URZ, URZ, URZ, URZ ;  /* 0x0000003f3f3ff290 */ /* 0x000fe4000fffe03f */
[----:B------:R-:W-:Y:S05]  /*34d0*/  @P2 IMAD.HI.U32 R3, R2, c[0x0][0x2ac], RZ ;  /* 0x0000ab0002032a27 */ /* 0x000fea00078e00ff */
[----:B------:R-:W-:Y:S02]  /*34e0*/  @P2 SHF.R.U32.HI R2, RZ, c[0x0][0x2b0], R3 ;  /* 0x0000ac00ff022a19 */ /* 0x000fe40000011603 */
.L_x_233:
[----:B------:R-:W-:Y:S05]  /*34f0*/  BSYNC B0 ;  /* 0x0000000000007941 */ /* 0x000fea0003800000 */
.L_x_231:
[----:B------:R-:W2:Y:S01]  /*3500*/  LDL R6, [R1+0x30] ;  /* 0x0000300001067983 */ /* 0x000ea20000100800 */
[----:B------:R-:W-:Y:S04]  /*3510*/  IMAD.MOV.U32 R3, RZ, RZ, c[0x0][0x2a8] ;  /* 0x0000aa00ff037624 */ /* 0x000fe800078e00ff */
[----:B------:R-:W-:Y:S04]  /*3520*/  IMAD R2, R2, R3, -UR5 ;  /* 0x8000000502027e24 */ /* 0x000fe8000f8e0203 */
[----:B--2---:R-:W-:Y:S05]  /*3530*/  IMAD.IADD R2, R2, 0x1, -R6 ;  /* 0x0000000102027824 */ /* 0x004fea00078e0a06 */
[----:B------:R-:W-:Y:S02]  /*3540*/  IADD3 R3, R2, c[0x0][0x2a8], RZ ;  /* 0x0000aa0002037a10 */ /* 0x000fe40007ffe0ff */
[----:B------:R-:W-:Y:S02]  /*3550*/  IMNMX R142, R142, R2, !PT ;  /* 0x000000028e8e7217 */ /* 0x000fe40007800200 */
[----:B------:R-:W-:Y:S02]  /*3560*/  IMNMX R147, R147, R3, PT ;  /* 0x0000000393937217 */ /* 0x000fe40003800200 */
.L_x_230:
        /* <DEDUP_REMOVED lines=19> */
.L_x_236:
[----:B------:R-:W-:Y:S04]  /*36a0*/  MOV R2, 0x1 ;  /* 0x0000000100027802 */ /* 0x000fe80000000f00 */
[----:B------:R-:W-:Y:S11]  /*36b0*/  ISETP.NE.AND P0, PT, R2, c[0x0][0x2a8], PT ;  /* 0x0000aa0002007a0c */ /* 0x000ff60003f05270 */
[----:B------:R-:W-:Y:S02]  /*36c0*/  @!UPT UIADD3 URZ, URZ, URZ, URZ ;  /* 0x0000003f3f3ff290 */ /* 0x000fe4000fffe03f */
[----:B------:R-:W-:Y:S05]  /*36d0*/  @P0 IMAD.HI.U32 R2, R0, c[0x0][0x2ac], RZ ;  /* 0x0000ab0000020a27 */ /* 0x000fea00078e00ff */
[----:B------:R-:W-:Y:S02]  /*36e0*/  @P0 SHF.R.U32.HI R0, RZ, c[0x0][0x2b0], R2 ;  /* 0x0000ac00ff000a19 */ /* 0x000fe40000011602 */
.L_x_237:
[----:B------:R-:W-:Y:S05]  /*36f0*/  BSYNC B0 ;  /* 0x0000000000007941 */ /* 0x000fea0003800000 */
.L_x_235:
[----:B------:R-:W2:Y:S01]  /*3700*/  LDL R3, [R1+0x30] ;  /* 0x0000300001037983 */ /* 0x000ea20000100800 */
[----:B------:R-:W-:Y:S04]  /*3710*/  IMAD.MOV.U32 R2, RZ, RZ, c[0x0][0x2a8] ;  /* 0x0000aa00ff027624 */ /* 0x000fe800078e00ff */
[----:B------:R-:W-:Y:S04]  /*3720*/  IMAD R0, R0, R2, -UR5 ;  /* 0x8000000500007e24 */ /* 0x000fe8000f8e0202 */
[----:B--2---:R-:W-:Y:S05]  /*3730*/  IMAD.IADD R0, R0, 0x1, -R3 ;  /* 0x0000000100007824 */ /* 0x004fea00078e0a03 */
[----:B------:R-:W-:Y:S02]  /*3740*/  IADD3 R2, R0, c[0x0][0x2a8], RZ ;  /* 0x0000aa0000027a10 */ /* 0x000fe40007ffe0ff */
[----:B------:R-:W-:Y:S02]  /*3750*/  IMNMX R143, R143, R0, !PT ;  /* 0x000000008f8f7217 */ /* 0x000fe40007800200 */
[----:B------:R-:W-:Y:S02]  /*3760*/  IMNMX R145, R145, R2, PT ;  /* 0x0000000291917217 */ /* 0x000fe40003800200 */
.L_x_234:
        /* <DEDUP_REMOVED lines=10> */
[----:B------:R-:W5:Y:S01]  /*3810*/  LDL R14, [R1+0x44] ;  /* 0x00004400010e7983 */ /* 0x000f620000100800 */
[----:B------:R-:W-:Y:S02]  /*3820*/  ULDC.64 UR16, c[0x0][0x178] ;  /* 0x00005e0000107ab9 */ /* 0x000fe40000000a00 */
[----:B------:R-:W-:Y:S01]  /*3830*/  UIMAD.WIDE.U32 UR24, UR22, UR16, URZ ;  /* 0x00000010161872a5 */ /* 0x000fe2000f8e003f */
[----:B----4-:R-:W4:Y:S01]  /*3840*/  LDL.64 R16, [R1+0x70] ;  /* 0x0000700001107983 */ /* 0x010f220000100a00 */
[----:B------:R-:W-:Y:S03]  /*3850*/  USHF.R.S32.HI UR23, URZ, 0x1f, UR22 ;  /* 0x0000001f3f177899 */ /* 0x000fe60008011416 */
[----:B---3--:R-:W3:Y:S01]  /*3860*/  LDL.64 R12, [R1+0x20] ;  /* 0x00002000010c7983 */ /* 0x008ee20000100a00 */
[----:B------:R-:W-:Y:S01]  /*3870*/  IMAD.U32 R2, RZ, RZ, UR24 ;  /* 0x00000018ff027e24 */ /* 0x000fe2000f8e00ff */
[----:B------:R-:W-:Y:S01]  /*3880*/  UIMAD UR23, UR23, UR16, URZ ;  /* 0x00000010171772a4 */ /* 0x000fe2000f8e023f */
[----:B------:R-:W-:Y:S01]  /*3890*/  IMAD.U32 R0, RZ, RZ, UR24 ;  /* 0x00000018ff007e24 */ /* 0x000fe2000f8e00ff */
[----:B--2---:R-:W2:Y:S01]  /*38a0*/  LDL R6, [R1+0x84] ;  /* 0x0000840001067983 */ /* 0x004ea20000100800 */
[----:B------:R-:W-:Y:S02]  /*38b0*/  UIMAD UR16, UR22, -0x40, UR13 ;  /* 0xffffffc0161078a4 */ /* 0x000fe4000f8e020d */
[----:B------:R-:W-:Y:S01]  /*38c0*/  UIMAD UR23, UR22, UR17, UR23 ;  /* 0x00000011161772a4 */ /* 0x000fe2000f8e0217 */
[----:B------:R-:W2:Y:S03]  /*38d0*/  LDL R5, [R1+0x58] ;  /* 0x0000580001057983 */ /* 0x000ea60000100800 */
[----:B------:R-:W-:Y:S01]  /*38e0*/  UIADD3 UR23, UR25, UR23, URZ ;  /* 0x0000001719177290 */ /* 0x000fe2000fffe03f */
[----:B------:R-:W2:Y:S04]  /*38f0*/  LDL R7, [R1+0x5c] ;  /* 0x00005c0001077983 */ /* 0x000ea80000100800 */
[----:B------:R-:W2:Y:S01]  /*3900*/  LDL.64 R10, [R1+0x50] ;  /* 0x00005000010a7983 */ /* 0x000ea20000100a00 */
[----:B------:R-:W-:Y:S03]  /*3910*/  IMAD.U32 R3, RZ, RZ, UR23 ;  /* 0x00000017ff037e24 */ /* 0x000fe6000f8e00ff */
[----:B------:R-:W2:Y:S04]  /*3920*/  LDL.64 R8, [R1+0x48] ;  /* 0x0000480001087983 */ /* 0x000ea80000100a00 */
[----:B------:R-:W1:Y:S01]  /*3930*/  @!P1 S2R R4, SR_CTAID.Y ;  /* 0x0000000000049919 */ /* 0x000e620000002600 */
[C---:B-----5:R-:W-:Y:S02]  /*3940*/  LOP3.LUT P5, RZ, R14.reuse, 0x1, RZ, 0xc0, !PT ;  /* 0x000000010eff7812 */ /* 0x060fe400078ac0ff */
[----:B------:R-:W-:Y:S02]  /*3950*/  LOP3.LUT P4, RZ, R14, 0x2, RZ, 0xc0, !PT ;  /* 0x000000020eff7812 */ /* 0x000fe4000788c0ff */
[----:B----4-:R-:W-:Y:S02]  /*3960*/  LEA R0, P0, R0, R16, 0x6 ;  /* 0x0000001000007211 */ /* 0x010fe400078030ff */
[C---:B---3--:R-:W-:Y:S02]  /*3970*/  ISETP.GE.OR P5, PT, R12.reuse, UR16, !P5 ;  /* 0x000000100c007c0c */ /* 0x048fe4000efa6670 */
[----:B------:R-:W-:Y:S02]  /*3980*/  ISETP.GE.OR P4, PT, R12, UR16, !P4 ;  /* 0x000000100c007c0c */ /* 0x000fe4000e786670 */
[----:B--2---:R-:W-:Y:S01]  /*3990*/  LEA.HI.X R3, R2, R6, R3, 0x6, P0 ;  /* 0x0000000602037211 */ /* 0x004fe200000f3403 */
[----:B------:R-:W-:Y:S01]  /*39a0*/  IMAD.U32 R6, RZ, RZ, UR20 ;  /* 0x00000014ff067e24 */ /* 0x000fe2000f8e00ff */
[----:B------:R-:W-:Y:S02]  /*39b0*/  LEA R2, P0, R0, c[0x0][0x160], 0x1 ;  /* 0x0000580000027a11 */ /* 0x000fe400078008ff */
[----:B------:R-:W-:Y:S02]  /*39c0*/  ISETP.LT.AND P3, PT, R12, UR16, PT ;  /* 0x000000100c007c0c */ /* 0x000fe4000bf61270 */
[----:B------:R-:W-:Y:S01]  /*39d0*/  LEA.HI.X R3, R0, c[0x0][0x164], R3, 0x1, P0 ;  /* 0x0000590000037a11 */ /* 0x000fe200000f0c03 */
[----:B------:R-:W-:Y:S01]  /*39e0*/  IMAD R0, R6, 0x3000, R7 ;  /* 0x0000300006007824 */ /* 0x000fe200078e0207 */
[----:B------:R-:W-:Y:S02]  /*39f0*/  ISETP.GE.OR P3, PT, R5, c[0x0][0x16c], !P3 ;  /* 0x00005b0005007a0c */ /* 0x000fe40005f66670 */
[----:B-1----:R-:W-:Y:S02]  /*3a00*/  @!P1 SHF.R.S32.HI R5, RZ, 0x1f, R4 ;  /* 0x0000001fff059819 */ /* 0x002fe40000011404 */
[----:B------:R-:W-:Y:S01]  /*3a10*/  @!PT LDS RZ, [RZ] ;  /* 0x00000000fffff984 */ /* 0x000fe20000000800 */
[----:B------:R-:W-:Y:S01]  /*3a20*/  @!PT LDS RZ, [RZ] ;  /* 0x00000000fffff984 */ /* 0x000fe20000000800 */
[----:B------:R-:W-:Y:S01]  /*3a30*/  @!PT LDS RZ, [RZ] ;  /* 0x00000000fffff984 */ /* 0x000fe20000000800 */
[----:B------:R1:W-:Y:S03]  /*3a40*/  LDGSTS.E.BYPASS.LTC128B.128 [R0], [R2.64], !P5 ;  /* 0x0000000002007fae */ /* 0x0003e6000e901d52 */
[----:B------:R-:W-:Y:S01]  /*3a50*/  @!P1 IMAD R5, R5, c[0x0][0x270], RZ ;  /* 0x00009c0005059a24 */ /* 0x000fe200078e02ff */
[----:B------:R1:W-:Y:S05]  /*3a60*/  LDGSTS.E.BYPASS.LTC128B.128 [R0+0x1000], [R2.64+0x40], !P4 ;  /* 0x0100004002007fae */ /* 0x0003ea000e101d52 */
[----:B------:R1:W-:Y:S02]  /*3a70*/  LDGSTS.E.BYPASS.LTC128B.128 [R0+0x2000], [R2.64+0x80], !P3 ;  /* 0x0200008002007fae */ /* 0x0003e4000d901d52 */
[----:B-1----:R-:W-:Y:S02]  /*3a80*/  IMAD.U32 R0, RZ, RZ, UR10 ;  /* 0x0000000aff007e24 */ /* 0x002fe4000f8e00ff */
[----:B------:R-:W-:Y:S02]  /*3a90*/  @!P1 IMAD.MOV.U32 R2, RZ, RZ, R10 ;  /* 0x000000ffff029224 */ /* 0x000fe400078e000a */
[----:B------:R-:W-:Y:S01]  /*3aa0*/  @!P1 IMAD.MOV.U32 R3, RZ, RZ, R11 ;  /* 0x000000ffff039224 */ /* 0x000fe200078e000b */
[----:B------:R-:W-:Y:S03]  /*3ab0*/  @!P1 LEA R0, R0, 0x40, 0x6 ;  /* 0x0000004000009811 */ /* 0x000fe600078e30ff */
[C---:B------:R-:W-:Y:S04]  /*3ac0*/  @!P1 IMAD.WIDE.U32 R2, R4.reuse, c[0x0][0x270], R2 ;  /* 0x00009c0004029a25 */ /* 0x040fe800078e0002 */
[----:B------:R-:W-:Y:S02]  /*3ad0*/  @!P1 IMAD R4, R4, c[0x0][0x274], R5 ;  /* 0x00009d0004049a24 */ /* 0x000fe400078e0205 */
[----:B------:R-:W-:Y:S02]  /*3ae0*/  IMAD.U32 R5, RZ, RZ, UR20 ;  /* 0x00000014ff057e24 */ /* 0x000fe4000f8e00ff */
[----:B------:R-:W-:Y:S01]  /*3af0*/  @!P1 IMAD.IADD R6, R3, 0x1, R4 ;  /* 0x0000000103069824 */ /* 0x000fe200078e0204 */
[----:B------:R-:W-:Y:S01]  /*3b00*/  @!P1 IADD3 R3, P3, P0, R0, UR14, R2 ;  /* 0x0000000e00039c10 */ /* 0x000fe2000f87e002 */
[----:B------:R-:W-:Y:S01]  /*3b10*/  @!P1 IMAD R4, R5, 0x10, R8 ;  /* 0x0000001005049824 */ /* 0x000fe200078e0208 */
[----:B------:R-:W-:Y:S03]  /*3b20*/  @!P1 SHF.R.S32.HI R0, RZ, 0x1f, R0 ;  /* 0x0000001fff009819 */ /* 0x000fe60000011400 */
[----:B------:R-:W-:Y:S01]  /*3b30*/  @!P1 IMAD.SHL.U32 R4, R4, 0x4, RZ ;  /* 0x0000000404049824 */ /* 0x000fe200078e00ff */
[----:B------:R-:W-:Y:S02]  /*3b40*/  @!P1 IADD3.X R0, R0, UR6, R6, P3, P0 ;  /* 0x0000000600009c10 */ /* 0x000fe40009fe0406 */
[C---:B------:R-:W-:Y:S04]  /*3b50*/  @!P1 LEA R2, P0, R3.reuse, c[0x0][0x258], 0x2 ;  /* 0x0000960003029a11 */ /* 0x040fe800078010ff */
[----:B------:R-:W-:Y:S01]  /*3b60*/  @!P1 LEA.HI.X R3, R3, c[0x0][0x25c], R0, 0x2, P0 ;  /* 0x0000970003039a11 */ /* 0x000fe200000f1400 */
[----:B------:R-:W-:Y:S05]  /*3b70*/  @!P1 IMAD.SHL.U32 R0, R4, 0x4, RZ ;  /* 0x0000000404009824 */ /* 0x000fea00078e00ff */
[----:B------:R1:W-:Y:S03]  /*3b80*/  @!P1 LDGSTS.E.BYPASS.LTC128B.128 [R0+0xf080], [R2.64] ;  /* 0x0f08000002009fae */ /* 0x0003e6000b901d52 */
.L_x_238:
[-C--:B--2---:R-:W-:Y:S01]  /*3b90*/  HMMA.16816.F32.BF16 R4, R32, R164.reuse, RZ ;  /* 0x000000a42004723c */ /* 0x084fe200000418ff */
[----:B------:R2:W-:Y:S01]  /*3ba0*/  STL [R1+0x90], R86 ;  /* 0x0000905601007387 */ /* 0x0005e20000100800 */
[----:B------:R-:W-:Y:S02]  /*3bb0*/  PLOP3.LUT P0, PT, PT, PT, UP4, 0x80, 0x0 ;  /* 0x000000000000781c */ /* 0x000fe40003f0f048 */
[----:B-1----:R-:W-:Y:S01]  /*3bc0*/  P2R R0, PR, RZ, 0x2 ;  /* 0x00000002ff007803 */ /* 0x002fe20000000000 */
[----:B------:R1:W-:Y:S01]  /*3bd0*/  STL [R1+0x8c], R85 ;  /* 0x00008c5501007387 */ /* 0x0003e20000100800 */
[----:B------:R-:W-:Y:S02]  /*3be0*/  ISETP.GT.AND P4, PT, R140, 0x21, P0 ;  /* 0x000000218c00780c */ /* 0x000fe40000784270 */
[C---:B---3--:R-:W-:Y:S01]  /*3bf0*/  HMMA.16816.F32.BF16 R8, R28.reuse, R164, RZ ;  /* 0x000000a41c08723c */ /* 0x048fe200000418ff */
[----:B------:R-:W0:Y:S01]  /*3c00*/  LDGDEPBAR ;  /* 0x00000000000079af */ /* 0x000e220000000000 */
[----:B------:R-:W-:Y:S02]  /*3c10*/  ISETP.LT.OR P4, PT, R144, 0x22, P4 ;  /* 0x000000229000780c */ /* 0x000fe40002781670 */
[C---:B------:R-:W-:Y:S02]  /*3c20*/  ISETP.GT.AND P6, PT, R140.reuse, RZ, P0 ;  /* 0x000000ff8c00720c */ /* 0x040fe400007c4270 */
[C---:B------:R-:W-:Y:S02]  /*3c30*/  ISETP.GT.AND P5, PT, R140.reuse, 0x1, P0 ;  /* 0x000000018c00780c */ /* 0x040fe400007a4270 */
[-C--:B------:R-:W-:Y:S01]  /*3c40*/  HMMA.16816.F32.BF16 R12, R28, R166.reuse, RZ ;  /* 0x000000a61c0c723c */ /* 0x080fe200000418ff */
[----:B------:R-:W-:Y:S02]  /*3c50*/  ISETP.GT.AND P3, PT, R140, 0x20, P0 ;  /* 0x000000208c00780c */ /* 0x000fe40000764270 */
[C---:B------:R-:W-:Y:S02]  /*3c60*/  ISETP.LT.OR P6, PT, R144.reuse, 0x1, P6 ;  /* 0x000000019000780c */ /* 0x040fe400037c1670 */
[C---:B------:R-:W-:Y:S02]  /*3c70*/  ISETP.LT.OR P5, PT, R144.reuse, 0x2, P5 ;  /* 0x000000029000780c */ /* 0x040fe40002fa1670 */
[----:B------:R-:W-:Y:S01]  /*3c80*/  ISETP.LT.OR P3, PT, R144, 0x21, P3 ;  /* 0x000000219000780c */ /* 0x000fe20001f61670 */
[C---:B------:R-:W-:Y:S04]  /*3c90*/  HMMA.16816.F32.BF16 R16, R32.reuse, R166, RZ ;  /* 0x000000a62010723c */ /* 0x040fe800000418ff */
[----:B--2---:R-:W-:Y:S01]  /*3ca0*/  MOV R86, R237 ;  /* 0x000000ed00567202 */ /* 0x004fe20000000f00 */
[----:B-1----:R-:W2:Y:S03]  /*3cb0*/  LDL R85, [R1+0x28] ;  /* 0x0000280001557983 */ /* 0x002ea60000100800 */
[-C--:B------:R-:W-:Y:S01]  /*3cc0*/  HMMA.16816.F32.BF16 R20, R32, R168.reuse, RZ ;  /* 0x000000a82014723c */ /* 0x080fe200000418ff */
[----:B------:R1:W-:Y:S07]  /*3cd0*/  STL [R1+0x88], R84 ;  /* 0x0000885401007387 */ /* 0x0003ee0000100800 */
[C---:B------:R-:W-:Y:S08]  /*3ce0*/  HMMA.16816.F32.BF16 R24, R28.reuse, R168, RZ ;  /* 0x000000a81c18723c */ /* 0x040ff000000418ff */
[-C--:B------:R-:W-:Y:S08]  /*3cf0*/  HMMA.16816.F32.BF16 R28, R28, R170.reuse, RZ ;  /* 0x000000aa1c1c723c */ /* 0x080ff000000418ff */
[----:B------:R-:W-:Y:S04]  /*3d00*/  HMMA.16816.F32.BF16 R32, R32, R170, RZ ;  /* 0x000000aa2020723c */ /* 0x000fe800000418ff */
[----:B-1----:R-:W-:Y:S04]  /*3d10*/  MOV R84, R236 ;  /* 0x000000ec00547202 */ /* 0x002fe80000000f00 */
[-C--:B----4-:R-:W-:Y:S08]  /*3d20*/  HMMA.16816.F32.BF16 R4, R132, R172.reuse, R4 ;  /* 0x000000ac8404723c */ /* 0x090ff00000041804 */
        /* <DEDUP_REMOVED lines=51> */
[----:B------:R-:W-:Y:S02]  /*4060*/  ISETP.LT.OR P4, PT, R144, 0x62, P4 ;  /* 0x000000629000780c */ /* 0x000fe40002781670 */
[----:B------:R-:W-:Y:S02]  /*4070*/  ISETP.GT.AND P6, PT, R140, 0x40, P0 ;  /* 0x000000408c00780c */ /* 0x000fe400007c4270 */
[----:B------:R-:W-:Y:S01]  /*4080*/  FSEL R2, R159, -INF , !P4 ;  /* 0xff8000009f027808 */ /* 0x000fe20006000000 */
[--C-:B------:R-:W-:Y:S01]  /*4090*/  FFMA.FTZ R158, R139, c[0x0][0x29c], -R149.reuse ;  /* 0x0000a7008b9e7a23 */ /* 0x100fe20000010895 */
[----:B------:R-:W-:Y:S02]  /*40a0*/  ISETP.GT.AND P4, PT, R141, 0x21, P0 ;  /* 0x000000218d00780c */ /* 0x000fe40000784270 */
[----:B------:R-:W-:Y:S01]  /*40b0*/  FSEL R138, R241, -INF , !P5 ;  /* 0xff800000f18a7808 */ /* 0x000fe20006800000 */
[----:B------:R-:W1:Y:S01]  /*40c0*/  MUFU.EX2 R240, R158 ;  /* 0x0000009e00f07308 */ /* 0x000e620000000800 */
[----:B------:R-:W-:Y:S02]  /*40d0*/  ISETP.LT.OR P1, PT, R146, 0x22, P4 ;  /* 0x000000229200780c */ /* 0x000fe40002721670 */
[----:B------:R-:W-:Y:S01]  /*40e0*/  ISETP.GT.AND P5, PT, R140, 0x41, P0 ;  /* 0x000000418c00780c */ /* 0x000fe200007a4270 */
[--C-:B------:R-:W-:Y:S01]  /*40f0*/  FFMA.FTZ R157, R138, c[0x0][0x29c], -R149.reuse ;  /* 0x0000a7008a9d7a23 */ /* 0x100fe20000010895 */
[----:B------:R-:W-:Y:S02]  /*4100*/  FSEL R152, R245, -INF , !P1 ;  /* 0xff800000f5987808 */ /* 0x000fe40004800000 */
[----:B------:R-:W-:Y:S02]  /*4110*/  ISETP.NE.AND P1, PT, R0, RZ, PT ;  /* 0x000000ff0000720c */ /* 0x000fe40003f25270 */
[----:B--2---:R-:W2:Y:S01]  /*4120*/  LDS R0, [R85.X4+0xf280] ;  /* 0x00f2800055007984 */ /* 0x004ea20000004800 */
[----:B------:R-:W-:Y:S01]  /*4130*/  FSEL R137, R230, -INF , !P3 ;  /* 0xff800000e6897808 */ /* 0x000fe20005800000 */
[----:B------:R-:W3:Y:S01]  /*4140*/  MUFU.EX2 R236, R157 ;  /* 0x0000009d00ec7308 */ /* 0x000ee20000000800 */
[----:B------:R-:W-:Y:S02]  /*4150*/  ISETP.GT.AND P3, PT, R140, 0x60, P0 ;  /* 0x000000608c00780c */ /* 0x000fe40000764270 */
[C---:B------:R-:W-:Y:S01]  /*4160*/  ISETP.LT.OR P6, PT, R144.reuse, 0x41, P6 ;  /* 0x000000419000780c */ /* 0x040fe200037c1670 */
[--C-:B------:R-:W-:Y:S01]  /*4170*/  FFMA.FTZ R156, R137, c[0x0][0x29c], -R149.reuse ;  /* 0x0000a700899c7a23 */ /* 0x100fe20000010895 */
[C---:B------:R-:W-:Y:S02]  /*4180*/  ISETP.LT.OR P5, PT, R144.reuse, 0x42, P5 ;  /* 0x000000429000780c */ /* 0x040fe40002fa1670 */
[----:B------:R-:W-:Y:S02]  /*4190*/  ISETP.LT.OR P3, PT, R144, 0x61, P3 ;  /* 0x000000619000780c */ /* 0x000fe40001f61670 */
[----:B------:R-:W-:Y:S01]  /*41a0*/  FSEL R133, R231, -INF , !P6 ;  /* 0xff800000e7857808 */ /* 0x000fe20007000000 */
[----:B------:R-:W-:Y:S01]  /*41b0*/  MUFU.EX2 R239, R156 ;  /* 0x0000009c00ef7308 */ /* 0x000fe20000000800 */
[----:B------:R-:W-:Y:S02]  /*41c0*/  FSEL R132, R161, -INF , !P5 ;  /* 0xff800000a1847808 */ /* 0x000fe40006800000 */
[C---:B------:R-:W-:Y:S02]  /*41d0*/  ISETP.GT.AND P6, PT, R141.reuse, RZ, P0 ;  /* 0x000000ff8d00720c */ /* 0x040fe400007c4270 */
[C---:B------:R-:W-:Y:S01]  /*41e0*/  ISETP.GT.AND P5, PT, R141.reuse, 0x1, P0 ;  /* 0x000000018d00780c */ /* 0x040fe200007a4270 */
[--C-:B------:R-:W-:Y:S01]  /*41f0*/  FFMA.FTZ R139, R132, c[0x0][0x29c], -R149.reuse ;  /* 0x0000a700848b7a23 */ /* 0x100fe20000010895 */
[----:B------:R-:W-:Y:S02]  /*4200*/  FSEL R3, R160, -INF , !P3 ;  /* 0xff800000a0037808 */ /* 0x000fe40005800000 */
[----:B------:R-:W-:Y:S02]  /*4210*/  ISETP.GT.AND P3, PT, R141, 0x20, P0 ;  /* 0x000000208d00780c */ /* 0x000fe40000764270 */
[C---:B------:R-:W-:Y:S01]  /*4220*/  ISETP.LT.OR P6, PT, R146.reuse, 0x1, P6 ;  /* 0x000000019200780c */ /* 0x040fe200037c1670 */
[--C-:B------:R-:W-:Y:S01]  /*4230*/  FFMA.FTZ R138, R3, c[0x0][0x29c], -R149.reuse ;  /* 0x0000a700038a7a23 */ /* 0x100fe20000010895 */
[C---:B------:R-:W-:Y:S02]  /*4240*/  ISETP.LT.OR P5, PT, R146.reuse, 0x2, P5 ;  /* 0x000000029200780c */ /* 0x040fe40002fa1670 */
[----:B------:R-:W-:Y:S01]  /*4250*/  ISETP.LT.OR P3, PT, R146, 0x21, P3 ;  /* 0x000000219200780c */ /* 0x000fe20001f61670 */
[----:B------:R4:W-:Y:S01]  /*4260*/  MUFU.EX2 R237, R138 ;  /* 0x0000008a00ed7308 */ /* 0x0009e20000000800 */
[----:B------:R-:W-:Y:S02]  /*4270*/  ISETP.GT.AND P4, PT, R141, 0x60, P0 ;  /* 0x000000608d00780c */ /* 0x000fe40000784270 */
[----:B------:R-:W-:Y:S02]  /*4280*/  FSEL R140, R248, -INF , !P6 ;  /* 0xff800000f88c7808 */ /* 0x000fe40007000000 */
[----:B------:R-:W-:Y:S02]  /*4290*/  FSEL R144, R247, -INF , !P5 ;  /* 0xff800000f7907808 */ /* 0x000fe40006800000 */
[----:B------:R-:W-:Y:S02]  /*42a0*/  ISETP.GT.AND P6, PT, R141, 0x40, P0 ;  /* 0x000000408d00780c */ /* 0x000fe400007c4270 */
[----:B------:R-:W-:Y:S02]  /*42b0*/  FSEL R153, R246, -INF , !P3 ;  /* 0xff800000f6997808 */ /* 0x000fe40005800000 */
[----:B------:R-:W-:Y:S01]  /*42c0*/  ISETP.LT.OR P4, PT, R146, 0x61, P4 ;  /* 0x000000619200780c */ /* 0x000fe20002781670 */
[----:B--2---:R-:W-:Y:S01]  /*42d0*/  FADD.FTZ R137, R5, -R0 ;  /* 0x8000000005897221 */ /* 0x004fe20000010000 */
[C---:B------:R-:W-:Y:S01]  /*42e0*/  ISETP.GT.AND P5, PT, R141.reuse, 0x41, P0 ;  /* 0x000000418d00780c */ /* 0x040fe200007a4270 */
[----:B------:R-:W-:Y:S01]  /*42f0*/  FFMA.FTZ R5, R152, c[0x0][0x29c], -R148 ;  /* 0x0000a70098057a23 */ /* 0x000fe20000010894 */
[----:B------:R-:W-:Y:S01]  /*4300*/  ISETP.GT.AND P3, PT, R141, 0x61, P0 ;  /* 0x000000618d00780c */ /* 0x000fe20000764270 */
[--C-:B------:R-:W-:Y:S01]  /*4310*/  FADD.FTZ R134, R21, -R0.reuse ;  /* 0x8000000015867221 */ /* 0x100fe20000010000 */
[----:B------:R-:W-:Y:S01]  /*4320*/  ISETP.LT.OR P6, PT, R146, 0x41, P6 ;  /* 0x000000419200780c */ /* 0x000fe200037c1670 */
[--C-:B------:R-:W-:Y:S01]  /*4330*/  FADD.FTZ R135, R16, -R0.reuse ;  /* 0x8000000010877221 */ /* 0x100fe20000010000 */
[C---:B------:R-:W-:Y:S01]  /*4340*/  ISETP.LT.OR P5, PT, R146.reuse, 0x42, P5 ;  /* 0x000000429200780c */ /* 0x040fe20002fa1670 */
[--C-:B------:R-:W-:Y:S01]  /*4350*/  FADD.FTZ R141, R33, -R0.reuse ;  /* 0x80000000218d7221 */ /* 0x100fe20000010000 */
[----:B------:R-:W-:Y:S01]  /*4360*/  ISETP.LT.OR P3, PT, R146, 0x62, P3 ;  /* 0x000000629200780c */ /* 0x000fe20001f61670 */
[--C-:B------:R-:W-:Y:S01]  /*4370*/  FFMA.FTZ R146, R133, c[0x0][0x29c], -R149.reuse ;  /* 0x0000a70085927a23 */ /* 0x100fe20000010895 */
[----:B------:R-:W-:Y:S01]  /*4380*/  FSEL R3, R249, -INF , !P5 ;  /* 0xff800000f9037808 */ /* 0x000fe20006800000 */
[----:B------:R-:W-:Y:S01]  /*4390*/  FFMA.FTZ R149, R2, c[0x0][0x29c], -R149 ;  /* 0x0000a70002957a23 */ /* 0x000fe20000010895 */
[----:B------:R-:W-:Y:S01]  /*43a0*/  FSEL R2, R244, -INF , !P4 ;  /* 0xff800000f4027808 */ /* 0x000fe20006000000 */
[--C-:B------:R-:W-:Y:S01]  /*43b0*/  FADD.FTZ R133, R4, -R0.reuse ;  /* 0x8000000004857221 */ /* 0x100fe20000010000 */
[----:B------:R-:W-:Y:S01]  /*43c0*/  FSEL R4, R242, -INF , !P6 ;  /* 0xff800000f2047808 */ /* 0x000fe20007000000 */
[----:B------:R-:W-:Y:S01]  /*43d0*/  FADD.FTZ R132, R17, -R0 ;  /* 0x8000000011847221 */ /* 0x000fe20000010000 */
[----:B----4-:R-:W-:Y:S01]  /*43e0*/  MOV R138, R84 ;  /* 0x00000054008a7202 */ /* 0x010fe20000000f00 */
[----:B------:R-:W-:Y:S01]  /*43f0*/  FFMA.FTZ R21, R2, c[0x0][0x29c], -R148 ;  /* 0x0000a70002157a23 */ /* 0x000fe20000010894 */
[----:B------:R-:W-:Y:S01]  /*4400*/  MOV R33, R235 ;  /* 0x000000eb00217202 */ /* 0x000fe20000000f00 */
[----:B------:R-:W2:Y:S01]  /*4410*/  MUFU.EX2 R2, R5 ;  /* 0x0000000500027308 */ /* 0x000ea20000000800 */
[--C-:B------:R-:W-:Y:S01]  /*4420*/  FADD.FTZ R136, R20, -R0.reuse ;  /* 0x8000000014887221 */ /* 0x100fe20000010000 */
[----:B------:R-:W-:Y:S01]  /*4430*/  ISETP.GT.AND P5, PT, R142, 0x1, P0 ;  /* 0x000000018e00780c */ /* 0x000fe200007a4270 */
[----:B------:R-:W-:Y:S01]  /*4440*/  FADD.FTZ R154, R32, -R0 ;  /* 0x80000000209a7221 */ /* 0x000fe20000010000 */
[----:B------:R-:W-:Y:S01]  /*4450*/  FSEL R0, R243, -INF , !P3 ;  /* 0xff800000f3007808 */ /* 0x000fe20005800000 */
[--C-:B------:R-:W-:Y:S01]  /*4460*/  FFMA.FTZ R16, R153, c[0x0][0x29c], -R148.reuse ;  /* 0x0000a70099107a23 */ /* 0x100fe20000010894 */
[----:B------:R-:W-:Y:S01]  /*4470*/  ISETP.LT.OR P5, PT, R147, 0x2, P5 ;  /* 0x000000029300780c */ /* 0x000fe20002fa1670 */
[----:B-1----:R-:W-:Y:S01]  /*4480*/  FMUL.FTZ R133, R240, R133 ;  /* 0x00000085f0857220 */ /* 0x002fe20000410000 */
[----:B------:R-:W-:Y:S01]  /*4490*/  MOV R156, R33 ;  /* 0x00000021009c7202 */ /* 0x000fe20000000f00 */
[--C-:B------:R-:W-:Y:S01]  /*44a0*/  FFMA.FTZ R20, R140, c[0x0][0x29c], -R148.reuse ;  /* 0x0000a7008c147a23 */ /* 0x100fe20000010894 */
[----:B------:R-:W1:Y:S01]  /*44b0*/  MUFU.EX2 R235, R155 ;  /* 0x0000009b00eb7308 */ /* 0x000e620000000800 */
[--C-:B------:R-:W-:Y:S01]  /*44c0*/  FFMA.FTZ R17, R144, c[0x0][0x29c], -R148.reuse ;  /* 0x0000a70090117a23 */ /* 0x100fe20000010894 */
[----:B------:R-:W-:Y:S01]  /*44d0*/  MOV R153, R232 ;  /* 0x000000e800997202 */ /* 0x000fe20000000f00 */
[--C-:B------:R-:W-:Y:S01]  /*44e0*/  FFMA.FTZ R4, R4, c[0x0][0x29c], -R148.reuse ;  /* 0x0000a70004047a23 */ /* 0x100fe20000010894 */
[----:B------:R-:W-:Y:S01]  /*44f0*/  MOV R144, R233 ;  /* 0x000000e900907202 */ /* 0x000fe20000000f00 */
[--C-:B------:R-:W-:Y:S01]  /*4500*/  FFMA.FTZ R32, R3, c[0x0][0x29c], -R148.reuse ;  /* 0x0000a70003207a23 */ /* 0x100fe20000010894 */
[----:B------:R-:W-:Y:S01]  /*4510*/  MOV R3, R163 ;  /* 0x000000a300037202 */ /* 0x000fe20000000f00 */
[----:B------:R-:W-:Y:S01]  /*4520*/  FFMA.FTZ R148, R0, c[0x0][0x29c], -R148 ;  /* 0x0000a70000947a23 */ /* 0x000fe20000010894 */
[----:B------:R-:W-:Y:S01]  /*4530*/  MOV R140, R234 ;  /* 0x000000ea008c7202 */ /* 0x000fe20000000f00 */
[----:B------:R-:W-:Y:S01]  /*4540*/  FFMA.FTZ R0, -R162, R162, 1 ;  /* 0x3f800000a2007423 */ /* 0x000fe200000101a2 */
[----:B------:R4:W4:Y:S01]  /*4550*/  MUFU.EX2 R233, R149 ;  /* 0x0000009500e97308 */ /* 0x0009220000000800 */
[----:B---3--:R-:W-:Y:S01]  /*4560*/  FMUL.FTZ R137, R236, R137 ;  /* 0x00000089ec897220 */ /* 0x008fe20000410000 */
[----:B------:R-:W-:Y:S01]  /*4570*/  ISETP.GT.AND P6, PT, R142, RZ, P0 ;  /* 0x000000ff8e00720c */ /* 0x000fe200007c4270 */
[----:B------:R-:W-:Y:S01]  /*4580*/  FMUL.FTZ R232, R133, R0 ;  /* 0x0000000085e87220 */ /* 0x000fe20000410000 */
[----:B--2---:R2:W-:Y:S01]  /*4590*/  STL [R1+0x10], R2 ;  /* 0x0000100201007387 */ /* 0x0045e20000100800 */
[----:B------:R-:W-:Y:S01]  /*45a0*/  MOV R133, R86 ;  /* 0x0000005600857202 */ /* 0x000fe20000000f00 */
[----:B------:R-:W-:Y:S01]  /*45b0*/  FFMA.FTZ R0, -R241, R241, 1 ;  /* 0x3f800000f1007423 */ /* 0x000fe200000101f1 */
[----:B------:R-:W-:Y:S01]  /*45c0*/  ISETP.LT.OR P6, PT, R147, 0x1, P6 ;  /* 0x000000019300780c */ /* 0x000fe200037c1670 */
[----:B------:R-:W3:Y:S01]  /*45d0*/  LDL.LU R86, [R1+0x4] ;  /* 0x0000040001567983 */ /* 0x000ee20000300800 */
[----:B------:R-:W-:Y:S01]  /*45e0*/  MOV R241, R3 ;  /* 0x0000000300f17202 */ /* 0x000fe20000000f00 */
[----:B------:R2:W2:Y:S01]  /*45f0*/  MUFU.EX2 R238, R146 ;  /* 0x0000009200ee7308 */ /* 0x0004a20000000800 */
[----:B------:R-:W-:Y:S01]  /*4600*/  FFMA.FTZ R3, -R230, R230, 1 ;  /* 0x3f800000e6037423 */ /* 0x000fe200000101e6 */
[----:B------:R-:W3:Y:S01]  /*4610*/  LDL.LU R84, [R1] ;  /* 0x0000000001547983 */ /* 0x000ee20000300800 */
[----:B------:R-:W-:Y:S01]  /*4620*/  FMUL.FTZ R135, R239, R135 ;  /* 0x00000087ef877220 */ /* 0x000fe20000410000 */
[----:B------:R-:W-:Y:S01]  /*4630*/  FSEL R5, R133, -INF , !P5 ;  /* 0xff80000085057808 */ /* 0x000fe20006800000 */
[----:B-1----:R-:W-:Y:S01]  /*4640*/  FMUL.FTZ R132, R235, R132 ;  /* 0x00000084eb847220 */ /* 0x002fe20000410000 */
[----:B------:R-:W-:Y:S01]  /*4650*/  MOV R230, R144 ;  /* 0x0000009000e67202 */ /* 0x000fe20000000f00 */
[----:B------:R-:W-:Y:S01]  /*4660*/  FMUL.FTZ R154, R237, R154 ;  /* 0x0000009aed9a7220 */ /* 0x000fe20000410000 */
[C---:B------:R-:W-:Y:S02]  /*4670*/  ISETP.GT.AND P4, PT, R142.reuse, 0x20, P0 ;  /* 0x000000208e00780c */ /* 0x040fe40000784270 */
[----:B------:R1:W-:Y:S01]  /*4680*/  MUFU.EX2 R162, R16 ;  /* 0x0000001000a27308 */ /* 0x0003e20000000800 */
[C---:B------:R-:W-:Y:S02]  /*4690*/  ISETP.GT.AND P3, PT, R142.reuse, 0x21, P0 ;  /* 0x000000218e00780c */ /* 0x040fe40000764270 */
[----:B------:R-:W-:Y:S01]  /*46a0*/  ISETP.LT.OR P4, PT, R147, 0x21, P4 ;  /* 0x000000219300780c */ /* 0x000fe20002781670 */
[----:B----4-:R-:W-:Y:S01]  /*46b0*/  FMUL.FTZ R149, R137, R0 ;  /* 0x0000000089957220 */ /* 0x010fe20000410000 */
[----:B------:R-:W-:Y:S01]  /*46c0*/  ISETP.LT.OR P3, PT, R147, 0x22, P3 ;  /* 0x000000229300780c */ /* 0x000fe20001f61670 */
[----:B------:R-:W4:Y:S01]  /*46d0*/  LDS R0, [R85.X4+0xf2a0] ;  /* 0x00f2a00055007984 */ /* 0x000f220000004800 */
[----:B------:R-:W-:Y:S01]  /*46e0*/  FMUL.FTZ R141, R233, R141 ;  /* 0x0000008de98d7220 */ /* 0x000fe20000410000 */
[----:B------:R-:W-:Y:S01]  /*46f0*/  ISETP.GT.AND P5, PT, R142, 0x41, P0 ;  /* 0x000000418e00780c */ /* 0x000fe200007a4270 */
[----:B--2---:R-:W-:Y:S01]  /*4700*/  FFMA.FTZ R2, -R229, R229, 1 ;  /* 0x3f800000e5027423 */ /* 0x004fe200000101e5 */
[----:B------:R4:W-:Y:S02]  /*4710*/  MUFU.EX2 R157, R21 ;  /* 0x00000015009d7308 */ /* 0x0009e40000000800 */
[----:B------:R-:W-:Y:S01]  /*4720*/  ISETP.LT.OR P5, PT, R147, 0x42, P5 ;  /* 0x000000429300780c */ /* 0x000fe20002fa1670 */
[----:B------:R-:W-:Y:S02]  /*4730*/  FMUL.FTZ R132, R132, R2 ;  /* 0x0000000284847220 */ /* 0x000fe40000410000 */
[----:B------:R-:W-:Y:S02]  /*4740*/  FMUL.FTZ R146, R135, R3 ;  /* 0x0000000387927220 */ /* 0x000fe40000410000 */
[----:B------:R-:W-:Y:S02]  /*4750*/  FFMA.FTZ R3, -R231, R231, 1 ;  /* 0x3f800000e7037423 */ /* 0x000fe400000101e7 */
[----:B------:R-:W2:Y:S01]  /*4760*/  LDL.LU R231, [R1+0xc] ;  /* 0x00000c0001e77983 */ /* 0x000ea20000300800 */
[----:B------:R-:W-:Y:S01]  /*4770*/  FFMA.FTZ R2, -R161, R161, 1 ;  /* 0x3f800000a1027423 */ /* 0x000fe200000101a1 */
[----:B------:R-:W-:Y:S01]  /*4780*/  F2FP.BF16.PACK_AB R132, R132, R146 ;  /* 0x000000928484723e */ /* 0x000fe200000010ff */
[----:B------:R4:W4:Y:S01]  /*4790*/  MUFU.EX2 R234, R139 ;  /* 0x0000008b00ea7308 */ /* 0x0009220000000800 */
[----:B------:R-:W2:Y:S01]  /*47a0*/  LDL.LU R161, [R1+0x8] ;  /* 0x0000080001a17983 */ /* 0x000ea20000300800 */
[----:B-1----:R-:W-:Y:S02]  /*47b0*/  FFMA.FTZ R16, -R248, R248, 1 ;  /* 0x3f800000f8107423 */ /* 0x002fe400000101f8 */
[----:B------:R-:W-:Y:S01]  /*47c0*/  FMUL.FTZ R136, R238, R136 ;  /* 0x00000088ee887220 */ /* 0x000fe20000410000 */
[----:B------:R-:W2:Y:S03]  /*47d0*/  LDL.LU R248, [R1+0x14] ;  /* 0x0000140001f87983 */ /* 0x000ea60000300800 */
[----:B------:R-:W-:Y:S02]  /*47e0*/  FMUL.FTZ R144, R136, R3 ;  /* 0x0000000388907220 */ /* 0x000fe40000410000 */
[----:B------:R1:W1:Y:S01]  /*47f0*/  MUFU.EX2 R229, R4 ;  /* 0x0000000400e57308 */ /* 0x0002620000000800 */
[----:B------:R-:W-:Y:S04]  /*4800*/  FFMA.FTZ R3, -R160, R160, 1 ;  /* 0x3f800000a0037423 */ /* 0x000fe800000101a0 */
[----:B------:R-:W-:Y:S05]  /*4810*/  FMUL.FTZ R154, R154, R3 ;  /* 0x000000039a9a7220 */ /* 0x000fea0000410000 */
[----:B------:R1:W-:Y:S01]  /*4820*/  MUFU.EX2 R158, R32 ;  /* 0x00000020009e7308 */ /* 0x0003e20000000800 */
[--C-:B----4-:R-:W-:Y:S01]  /*4830*/  FADD.FTZ R21, R6, -R0.reuse ;  /* 0x8000000006157221 */ /* 0x110fe20000010000 */
[----:B------:R-:W-:Y:S01]  /*4840*/  MOV R139, R153 ;  /* 0x00000099008b7202 */ /* 0x000fe20000000f00 */
[----:B------:R-:W-:Y:S02]  /*4850*/  FFMA.FTZ R6, -R247, R247, 1 ;  /* 0x3f800000f7067423 */ /* 0x000fe400000101f7 */
[----:B------:R-:W2:Y:S01]  /*4860*/  LDL.LU R247, [R1+0x18] ;  /* 0x0000180001f77983 */ /* 0x000ea20000300800 */
[----:B------:R-:W-:Y:S04]  /*4870*/  FMUL.FTZ R134, R234, R134 ;  /* 0x00000086ea867220 */ /* 0x000fe80000410000 */
[----:B------:R1:W1:Y:S01]  /*4880*/  MUFU.EX2 R163, R20 ;  /* 0x0000001400a37308 */ /* 0x0002620000000800 */
[--C-:B------:R-:W-:Y:S02]  /*4890*/  FADD.FTZ R7, R7, -R0.reuse ;  /* 0x8000000007077221 */ /* 0x100fe40000010000 */
[----:B------:R-:W-:Y:S01]  /*48a0*/  FMUL.FTZ R135, R134, R2 ;  /* 0x0000000286877220 */ /* 0x000fe20000410000 */
[----:B-1----:R-:W-:Y:S01]  /*48b0*/  FSEL R4, R139, -INF , !P6 ;  /* 0xff8000008b047808 */ /* 0x002fe20007000000 */
[----:B------:R-:W-:Y:S01]  /*48c0*/  FFMA.FTZ R2, -R159, R159, 1 ;  /* 0x3f8000009f027423 */ /* 0x000fe2000001019f */
[----:B------:R-:W-:Y:S01]  /*48d0*/  ISETP.GT.AND P6, PT, R142, 0x40, P0 ;  /* 0x000000408e00780c */ /* 0x000fe200007c4270 */
[--C-:B------:R-:W-:Y:S01]  /*48e0*/  FADD.FTZ R22, R22, -R0.reuse ;  /* 0x8000000016167221 */ /* 0x100fe20000010000 */
[----:B------:R-:W-:Y:S01]  /*48f0*/  F2FP.BF16.PACK_AB R135, R135, R144 ;  /* 0x000000908787723e */ /* 0x000fe200000010ff */
[----:B------:R-:W-:Y:S01]  /*4900*/  FMUL.FTZ R134, R141, R2 ;  /* 0x000000028d867220 */ /* 0x000fe20000410000 */
[----:B------:R1:W1:Y:S01]  /*4910*/  MUFU.EX2 R152, R17 ;  /* 0x0000001100987308 */ /* 0x0002620000000800 */
[--C-:B------:R-:W-:Y:S01]  /*4920*/  FFMA.FTZ R2, R5, c[0x0][0x29c], -R151.reuse ;  /* 0x0000a70005027a23 */ /* 0x100fe20000010897 */
[----:B------:R-:W-:Y:S01]  /*4930*/  ISETP.LT.OR P6, PT, R147, 0x41, P6 ;  /* 0x000000419300780c */ /* 0x000fe200037c1670 */
[--C-:B------:R-:W-:Y:S01]  /*4940*/  FFMA.FTZ R4, R4, c[0x0][0x29c], -R151.reuse ;  /* 0x0000a70004047a23 */ /* 0x100fe20000010897 */
[----:B------:R-:W-:Y:S01]  /*4950*/  FSEL R32, R138, -INF , !P4 ;  /* 0xff8000008a207808 */ /* 0x000fe20006000000 */
[----:B------:R-:W-:Y:S01]  /*4960*/  FMUL.FTZ R22, R229, R22 ;  /* 0x00000016e5167220 */ /* 0x000fe20000410000 */
[----:B------:R-:W-:Y:S01]  /*4970*/  ISETP.GT.AND P4, PT, R142, 0x60, P0 ;  /* 0x000000608e00780c */ /* 0x000fe20000784270 */
[--C-:B------:R-:W-:Y:S01]  /*4980*/  FADD.FTZ R18, R18, -R0.reuse ;  /* 0x8000000012127221 */ /* 0x100fe20000010000 */
[----:B------:R-:W-:Y:S01]  /*4990*/  F2FP.BF16.PACK_AB R134, R134, R154 ;  /* 0x0000009a8686723e */ /* 0x000fe200000010ff */
[--C-:B------:R-:W-:Y:S01]  /*49a0*/  FFMA.FTZ R5, R32, c[0x0][0x29c], -R151.reuse ;  /* 0x0000a70020057a23 */ /* 0x100fe20000010897 */
[----:B------:R-:W-:Y:S01]  /*49b0*/  MUFU.EX2 R153, R2 ;  /* 0x0000000200997308 */ /* 0x000fe20000000800 */
[----:B------:R-:W-:Y:S01]  /*49c0*/  ISETP.LT.OR P4, PT, R147, 0x61, P4 ;  /* 0x000000619300780c */ /* 0x000fe20002781670 */
[----:B------:R-:W-:Y:S01]  /*49d0*/  FMUL.FTZ R18, R162, R18 ;  /* 0x00000012a2127220 */ /* 0x000fe20000410000 */
[----:B------:R-:W-:Y:S01]  /*49e0*/  FSEL R20, R252, -INF , !P5 ;  /* 0xff800000fc147808 */ /* 0x000fe20006800000 */
[----:B------:R-:W-:Y:S01]  /*49f0*/  FMUL.FTZ R21, R163, R21 ;  /* 0x00000015a3157220 */ /* 0x000fe20000410000 */
[----:B------:R-:W-:Y:S01]  /*4a00*/  ISETP.GT.AND P5, PT, R143, RZ, P0 ;  /* 0x000000ff8f00720c */ /* 0x000fe200007a4270 */
[--C-:B------:R-:W-:Y:S02]  /*4a10*/  FADD.FTZ R35, R35, -R0.reuse ;  /* 0x8000000023237221 */ /* 0x100fe40000010000 */
[--C-:B------:R-:W-:Y:S02]  /*4a20*/  FFMA.FTZ R20, R20, c[0x0][0x29c], -R151.reuse ;  /* 0x0000a70014147a23 */ /* 0x100fe40000010897 */
[----:B------:R3:W-:Y:S01]  /*4a30*/  MUFU.EX2 R160, R4 ;  /* 0x0000000400a07308 */ /* 0x0007e20000000800 */
[----:B------:R-:W-:Y:S01]  /*4a40*/  ISETP.LT.OR P5, PT, R145, 0x1, P5 ;  /* 0x000000019100780c */ /* 0x000fe20002fa1670 */
[--C-:B------:R-:W-:Y:S01]  /*4a50*/  FADD.FTZ R34, R34, -R0.reuse ;  /* 0x8000000022227221 */ /* 0x100fe20000010000 */
[----:B-1----:R-:W-:Y:S01]  /*4a60*/  FSEL R17, R251, -INF , !P4 ;  /* 0xff800000fb117808 */ /* 0x002fe20006000000 */
[----:B------:R-:W-:Y:S01]  /*4a70*/  FMUL.FTZ R7, R152, R7 ;  /* 0x0000000798077220 */ /* 0x000fe20000410000 */
[----:B------:R-:W-:Y:S01]  /*4a80*/  ISETP.GT.AND P4, PT, R143, 0x1, P0 ;  /* 0x000000018f00780c */ /* 0x000fe20000784270 */
[----:B------:R-:W-:Y:S02]  /*4a90*/  FMUL.FTZ R34, R157, R34 ;  /* 0x000000229d227220 */ /* 0x000fe40000410000 */
[--C-:B------:R-:W-:Y:S01]  /*4aa0*/  FFMA.FTZ R17, R17, c[0x0][0x29c], -R151.reuse ;  /* 0x0000a70011117a23 */ /* 0x100fe20000010897 */
[----:B------:R-:W-:Y:S01]  /*4ab0*/  ISETP.LT.OR P4, PT, R145, 0x2, P4 ;  /* 0x000000029100780c */ /* 0x000fe20002781670 */
[----:B------:R-:W-:Y:S01]  /*4ac0*/  FMUL.FTZ R32, R7, R6 ;  /* 0x0000000607207220 */ /* 0x000fe20000410000 */
[----:B------:R-:W-:Y:S01]  /*4ad0*/  FSEL R7, R140, -INF , !P5 ;  /* 0xff8000008c077808 */ /* 0x000fe20006800000 */
[----:B------:R-:W1:Y:S01]  /*4ae0*/  MUFU.EX2 R155, R148 ;  /* 0x00000094009b7308 */ /* 0x000e620000000800 */
[----:B------:R-:W-:Y:S01]  /*4af0*/  ISETP.GT.AND P5, PT, R143, 0x40, P0 ;  /* 0x000000408f00780c */ /* 0x000fe200007a4270 */
[----:B------:R-:W-:Y:S02]  /*4b00*/  FADD.FTZ R19, R19, -R0 ;  /* 0x8000000013137221 */ /* 0x000fe40000010000 */
[----:B------:R-:W-:Y:S01]  /*4b10*/  FFMA.FTZ R7, R7, c[0x0][0x29c], -R150 ;  /* 0x0000a70007077a23 */ /* 0x000fe20000010896 */
[----:B------:R-:W-:Y:S01]  /*4b20*/  ISETP.LT.OR P5, PT, R145, 0x41, P5 ;  /* 0x000000419100780c */ /* 0x000fe20002fa1670 */
[----:B------:R-:W-:Y:S04]  /*4b30*/  FADD.FTZ R23, R23, -R0 ;  /* 0x8000000017177221 */ /* 0x000fe80000010000 */
[----:B------:R2:W-:Y:S01]  /*4b40*/  MUFU.EX2 R148, R5 ;  /* 0x0000000500947308 */ /* 0x0005e20000000800 */
[----:B---3--:R-:W-:Y:S02]  /*4b50*/  FSEL R33, R86, -INF , !P3 ;  /* 0xff80000056217808 */ /* 0x008fe40005800000 */
[----:B------:R-:W-:Y:S02]  /*4b60*/  ISETP.GT.AND P3, PT, R142, 0x61, P0 ;  /* 0x000000618e00780c */ /* 0x000fe40000764270 */
[----:B------:R-:W-:Y:S01]  /*4b70*/  FSEL R3, R84, -INF , !P6 ;  /* 0xff80000054037808 */ /* 0x000fe20007000000 */
[--C-:B------:R-:W-:Y:S01]  /*4b80*/  FFMA.FTZ R4, R33, c[0x0][0x29c], -R151.reuse ;  /* 0x0000a70021047a23 */ /* 0x100fe20000010897 */
[----:B------:R-:W-:Y:S02]  /*4b90*/  ISETP.LT.OR P3, PT, R147, 0x62, P3 ;  /* 0x000000629300780c */ /* 0x000fe40001f61670 */
[----:B------:R-:W-:Y:S01]  /*4ba0*/  MOV R33, R139 ;  /* 0x0000008b00217202 */ /* 0x000fe20000000f00 */
[--C-:B------:R-:W-:Y:S01]  /*4bb0*/  FFMA.FTZ R3, R3, c[0x0][0x29c], -R151.reuse ;  /* 0x0000a70003037a23 */ /* 0x100fe20000010897 */
[----:B------:R-:W-:Y:S01]  /*4bc0*/  FSEL R2, R250, -INF , !P3 ;  /* 0xff800000fa027808 */ /* 0x000fe20005800000 */
[----:B------:R-:W-:Y:S01]  /*4bd0*/  FMUL.FTZ R139, R21, R16 ;  /* 0x00000010158b7220 */ /* 0x000fe20000410000 */
[----:B------:R-:W-:Y:S01]  /*4be0*/  ISETP.GT.AND P3, PT, R143, 0x20, P0 ;  /* 0x000000208f00780c */ /* 0x000fe20000764270 */
[----:B------:R3:W2:Y:S01]  /*4bf0*/  MUFU.EX2 R147, R4 ;  /* 0x0000000400937308 */ /* 0x0006a20000000800 */
[----:B------:R-:W-:Y:S01]  /*4c00*/  MOV R21, R133 ;  /* 0x0000008500157202 */ /* 0x000fe20000000f00 */
[----:B------:R-:W-:Y:S01]  /*4c10*/  FFMA.FTZ R151, R2, c[0x0][0x29c], -R151 ;  /* 0x0000a70002977a23 */ /* 0x000fe20000010897 */
[----:B------:R-:W-:Y:S01]  /*4c20*/  ISETP.LT.OR P3, PT, R145, 0x21, P3 ;  /* 0x000000219100780c */ /* 0x000fe20001f61670 */
[----:B------:R-:W-:Y:S01]  /*4c30*/  FFMA.FTZ R2, -R242, R242, 1 ;  /* 0x3f800000f2027423 */ /* 0x000fe200000101f2 */
[----:B------:R-:W-:Y:S01]  /*4c40*/  F2FP.BF16.PACK_AB R32, R32, R139 ;  /* 0x0000008b2020723e */ /* 0x000fe200000010ff */
[----:B------:R-:W4:Y:S01]  /*4c50*/  LDL.LU R242, [R1+0x10] ;  /* 0x0000100001f27983 */ /* 0x000f220000300800 */
[C---:B------:R-:W-:Y:S01]  /*4c60*/  ISETP.GT.AND P6, PT, R143.reuse, 0x21, P0 ;  /* 0x000000218f00780c */ /* 0x040fe200007c4270 */
[----:B------:R-:W-:Y:S01]  /*4c70*/  FMUL.FTZ R141, R22, R2 ;  /* 0x00000002168d7220 */ /* 0x000fe20000410000 */
[----:B------:R-:W-:Y:S01]  /*4c80*/  FSEL R16, R156, -INF , !P4 ;  /* 0xff8000009c107808 */ /* 0x000fe20006000000 */
[----:B------:R-:W2:Y:S01]  /*4c90*/  LDS R2, [R85.X4+0xf300] ;  /* 0x00f3000055027984 */ /* 0x000ea20000004800 */
[----:B------:R-:W-:Y:S01]  /*4ca0*/  ISETP.GT.AND P4, PT, R143, 0x41, P0 ;  /* 0x000000418f00780c */ /* 0x000fe20000784270 */
[----:B------:R2:W-:Y:S01]  /*4cb0*/  MUFU.EX2 R159, R3 ;  /* 0x00000003009f7308 */ /* 0x0005e20000000800 */
[C---:B------:R-:W-:Y:S01]  /*4cc0*/  ISETP.LT.OR P6, PT, R145.reuse, 0x22, P6 ;  /* 0x000000229100780c */ /* 0x040fe200037c1670 */
[--C-:B------:R-:W-:Y:S01]  /*4cd0*/  FFMA.FTZ R16, R16, c[0x0][0x29c], -R150.reuse ;  /* 0x0000a70010107a23 */ /* 0x100fe20000010896 */
[----:B------:R-:W-:Y:S01]  /*4ce0*/  ISETP.LT.OR P4, PT, R145, 0x42, P4 ;  /* 0x000000429100780c */ /* 0x000fe20002781670 */
[----:B------:R-:W-:Y:S01]  /*4cf0*/  FMUL.FTZ R139, R158, R23 ;  /* 0x000000179e8b7220 */ /* 0x000fe20000410000 */
[----:B-1----:R-:W-:Y:S02]  /*4d00*/  F2FP.BF16.PACK_AB R23, R155, R157 ;  /* 0x0000009d9b17723e */ /* 0x002fe400000010ff */
[----:B--2---:R-:W-:Y:S03]  /*4d10*/  FSEL R5, R161, -INF , !P5 ;  /* 0xff800000a1057808 */ /* 0x004fe60006800000 */
[----:B------:R-:W1:Y:S01]  /*4d20*/  MUFU.EX2 R151, R151 ;  /* 0x0000009700977308 */ /* 0x000e620000000800 */
[----:B---3--:R-:W-:Y:S01]  /*4d30*/  FFMA.FTZ R4, -R246, R246, 1 ;  /* 0x3f800000f6047423 */ /* 0x008fe200000101f6 */
[----:B------:R-:W-:Y:S01]  /*4d40*/  MOV R246, R156 ;  /* 0x0000009c00f67202 */ /* 0x000fe20000000f00 */
[--C-:B------:R-:W-:Y:S01]  /*4d50*/  FFMA.FTZ R136, R5, c[0x0][0x29c], -R150.reuse ;  /* 0x0000a70005887a23 */ /* 0x100fe20000010896 */
[----:B------:R-:W-:Y:S01]  /*4d60*/  FSEL R6, R248, -INF , !P6 ;  /* 0xff800000f8067808 */ /* 0x000fe20007000000 */
[----:B------:R-:W-:Y:S04]  /*4d70*/  FFMA.FTZ R5, -R244, R244, 1 ;  /* 0x3f800000f4057423 */ /* 0x000fe800000101f4 */
[----:B------:R-:W-:Y:S01]  /*4d80*/  FMUL.FTZ R5, R34, R5 ;  /* 0x0000000522057220 */ /* 0x000fe20000410000 */
[----:B------:R2:W-:Y:S01]  /*4d90*/  MUFU.EX2 R146, R16 ;  /* 0x0000001000927308 */ /* 0x0005e20000000800 */
[--C-:B------:R-:W-:Y:S02]  /*4da0*/  FFMA.FTZ R6, R6, c[0x0][0x29c], -R150.reuse ;  /* 0x0000a70006067a23 */ /* 0x100fe40000010896 */
[----:B------:R-:W-:Y:S01]  /*4db0*/  FFMA.FTZ R3, -R245, R245, 1 ;  /* 0x3f800000f5037423 */ /* 0x000fe200000101f5 */
[----:B------:R-:W-:Y:S01]  /*4dc0*/  MOV R245, R140 ;  /* 0x0000008c00f57202 */ /* 0x000fe20000000f00 */
[----:B------:R-:W-:Y:S01]  /*4dd0*/  FMUL.FTZ R140, R18, R4 ;  /* 0x00000004128c7220 */ /* 0x000fe20000410000 */
[----:B------:R-:W-:Y:S02]  /*4de0*/  FSEL R4, R231, -INF , !P4 ;  /* 0xff800000e7047808 */ /* 0x000fe40006000000 */
[----:B------:R-:W-:Y:S02]  /*4df0*/  F2FP.BF16.PACK_AB R18, R236, R240 ;  /* 0x000000f0ec12723e */ /* 0x000fe400000010ff */
[----:B------:R-:W-:Y:S01]  /*4e00*/  MOV R236, R33 ;  /* 0x0000002100ec7202 */ /* 0x000fe20000000f00 */
[----:B------:R-:W-:Y:S01]  /*4e10*/  FFMA.FTZ R137, R4, c[0x0][0x29c], -R150 ;  /* 0x0000a70004897a23 */ /* 0x000fe20000010896 */
[----:B------:R3:W1:Y:S01]  /*4e20*/  MUFU.EX2 R156, R20 ;  /* 0x00000014009c7308 */ /* 0x0006620000000800 */
[----:B------:R-:W-:Y:S01]  /*4e30*/  FFMA.FTZ R4, -R243, R243, 1 ;  /* 0x3f800000f3047423 */ /* 0x000fe200000101f3 */
[----:B------:R-:W-:Y:S02]  /*4e40*/  F2FP.BF16.PACK_AB R33, R149, R232 ;  /* 0x000000e89521723e */ /* 0x000fe400000010ff */
[----:B------:R-:W-:Y:S01]  /*4e50*/  FSEL R133, R247, -INF , !P3 ;  /* 0xff800000f7857808 */ /* 0x000fe20005800000 */
[--C-:B------:R-:W-:Y:S01]  /*4e60*/  FADD.FTZ R8, R8, -R2.reuse ;  /* 0x8000000208087221 */ /* 0x100fe20000010000 */
[----:B------:R-:W-:Y:S01]  /*4e70*/  ISETP.GT.AND P3, PT, R143, 0x60, P0 ;  /* 0x000000608f00780c */ /* 0x000fe20000764270 */
[----:B------:R-:W-:Y:S01]  /*4e80*/  FADD.FTZ R13, R13, -R2 ;  /* 0x800000020d0d7221 */ /* 0x000fe20000010000 */
[----:B------:R-:W-:Y:S01]  /*4e90*/  ISETP.GT.AND P0, PT, R143, 0x61, P0 ;  /* 0x000000618f00780c */ /* 0x000fe20000704270 */
[----:B------:R-:W-:Y:S01]  /*4ea0*/  FFMA.FTZ R133, R133, c[0x0][0x29c], -R150 ;  /* 0x0000a70085857a23 */ /* 0x000fe20000010896 */
[C---:B------:R-:W-:Y:S01]  /*4eb0*/  ISETP.LT.OR P3, PT, R145.reuse, 0x61, P3 ;  /* 0x000000619100780c */ /* 0x040fe20001f61670 */
[----:B------:R-:W-:Y:S01]  /*4ec0*/  FMUL.FTZ R8, R160, R8 ;  /* 0x00000008a0087220 */ /* 0x000fe20000410000 */
[----:B------:R-:W-:Y:S01]  /*4ed0*/  ISETP.LT.OR P0, PT, R145, 0x62, P0 ;  /* 0x000000629100780c */ /* 0x000fe20000701670 */
[----:B------:R-:W-:Y:S01]  /*4ee0*/  MUFU.EX2 R144, R133 ;  /* 0x0000008500907308 */ /* 0x000fe20000000800 */
[----:B------:R-:W-:Y:S01]  /*4ef0*/  MOV R143, R138 ;  /* 0x0000008a008f7202 */ /* 0x000fe20000000f00 */
[----:B------:R-:W-:Y:S01]  /*4f00*/  FMUL.FTZ R13, R147, R13 ;  /* 0x0000000d930d7220 */ /* 0x000fe20000410000 */
[----:B------:R-:W-:Y:S01]  /*4f10*/  FSEL R0, R241, -INF , !P0 ;  /* 0xff800000f1007808 */ /* 0x000fe20004000000 */
[--C-:B------:R-:W-:Y:S01]  /*4f20*/  FADD.FTZ R12, R12, -R2.reuse ;  /* 0x800000020c0c7221 */ /* 0x100fe20000010000 */
[----:B--2---:R-:W-:Y:S01]  /*4f30*/  F2FP.BF16.PACK_AB R16, R153, R160 ;  /* 0x000000a09910723e */ /* 0x004fe200000010ff */
[--C-:B------:R-:W-:Y:S02]  /*4f40*/  FADD.FTZ R28, R28, -R2.reuse ;  /* 0x800000021c1c7221 */ /* 0x100fe40000010000 */
[----:B------:R-:W-:Y:S02]  /*4f50*/  FMUL.FTZ R12, R148, R12 ;  /* 0x0000000c940c7220 */ /* 0x000fe40000410000 */
[----:B------:R2:W2:Y:S01]  /*4f60*/  MUFU.EX2 R145, R17 ;  /* 0x0000001100917308 */ /* 0x0004a20000000800 */
[--C-:B------:R-:W-:Y:S01]  /*4f70*/  FADD.FTZ R29, R29, -R2.reuse ;  /* 0x800000021d1d7221 */ /* 0x100fe20000010000 */
[----:B---3--:R-:W-:Y:S01]  /*4f80*/  F2FP.BF16.PACK_AB R20, R158, R229 ;  /* 0x000000e59e14723e */ /* 0x008fe200000010ff */
[--C-:B------:R-:W-:Y:S02]  /*4f90*/  FADD.FTZ R24, R24, -R2.reuse ;  /* 0x8000000218187221 */ /* 0x100fe40000010000 */
[----:B-1----:R-:W-:Y:S02]  /*4fa0*/  FMUL.FTZ R29, R151, R29 ;  /* 0x0000001d971d7220 */ /* 0x002fe40000410000 */
[--C-:B------:R-:W-:Y:S02]  /*4fb0*/  FADD.FTZ R25, R25, -R2.reuse ;  /* 0x8000000219197221 */ /* 0x100fe40000010000 */
[----:B------:R-:W-:Y:S01]  /*4fc0*/  FADD.FTZ R9, R9, -R2 ;  /* 0x8000000209097221 */ /* 0x000fe20000010000 */
[----:B------:R-:W-:Y:S01]  /*4fd0*/  MUFU.EX2 R137, R137 ;  /* 0x0000008900897308 */ /* 0x000fe20000000800 */
[----:B------:R-:W-:Y:S02]  /*4fe0*/  FFMA.FTZ R2, -R250, R250, 1 ;  /* 0x3f800000fa027423 */ /* 0x000fe400000101fa */
[----:B------:R-:W-:Y:S02]  /*4ff0*/  FMUL.FTZ R9, R153, R9 ;  /* 0x0000000999097220 */ /* 0x000fe40000410000 */
[----:B------:R-:W-:Y:S02]  /*5000*/  FMUL.FTZ R2, R29, R2 ;  /* 0x000000021d027220 */ /* 0x000fe40000410000 */
[----:B------:R-:W-:Y:S01]  /*5010*/  FMUL.FTZ R25, R156, R25 ;  /* 0x000000199c197220 */ /* 0x000fe20000410000 */
[----:B--2---:R-:W-:Y:S02]  /*5020*/  F2FP.BF16.PACK_AB R17, R152, R163 ;  /* 0x000000a39811723e */ /* 0x004fe400000010ff */
[----:B------:R1:W-:Y:S02]  /*5030*/  MUFU.EX2 R152, R7 ;  /* 0x0000000700987308 */ /* 0x0003e40000000800 */
[----:B-1----:R-:W-:Y:S04]  /*5040*/  FMUL.FTZ R7, R155, R35 ;  /* 0x000000239b077220 */ /* 0x002fe80000410000 */
[----:B------:R-:W-:Y:S01]  /*5050*/  FMUL.FTZ R4, R7, R4 ;  /* 0x0000000407047220 */ /* 0x000fe20000410000 */
[----:B------:R-:W-:Y:S04]  /*5060*/  F2FP.BF16.PACK_AB R7, R147, R148 ;  /* 0x000000949307723e */ /* 0x000fe800000010ff */
[----:B------:R-:W-:Y:S01]  /*5070*/  F2FP.BF16.PACK_AB R34, R4, R5 ;  /* 0x000000050422723e */ /* 0x000fe200000010ff */
[----:B------:R-:W-:Y:S02]  /*5080*/  FFMA.FTZ R4, -R143, R143, 1 ;  /* 0x3f8000008f047423 */ /* 0x000fe4000001018f */
[----:B------:R1:W-:Y:S01]  /*5090*/  MUFU.EX2 R143, R136 ;  /* 0x00000088008f7308 */ /* 0x0003e20000000800 */
[C---:B----4-:R-:W-:Y:S01]  /*50a0*/  FMUL.FTZ R19, R242.reuse, R19 ;  /* 0x00000013f2137220 */ /* 0x050fe20000410000 */
[----:B------:R-:W-:Y:S02]  /*50b0*/  F2FP.BF16.PACK_AB R22, R242, R162 ;  /* 0x000000a2f216723e */ /* 0x000fe400000010ff */
[----:B------:R-:W-:Y:S01]  /*50c0*/  MOV R242, R21 ;  /* 0x0000001500f27202 */ /* 0x000fe20000000f00 */
[----:B------:R-:W-:Y:S01]  /*50d0*/  FMUL.FTZ R142, R19, R3 ;  /* 0x00000003138e7220 */ /* 0x000fe20000410000 */
[----:B------:R-:W-:Y:S02]  /*50e0*/  FSEL R3, R230, -INF , !P3 ;  /* 0xff800000e6037808 */ /* 0x000fe40005800000 */
[----:B------:R-:W-:Y:S01]  /*50f0*/  F2FP.BF16.PACK_AB R21, R234, R238 ;  /* 0x000000eeea15723e */ /* 0x000fe200000010ff */
[----:B------:R-:W-:Y:S01]  /*5100*/  FFMA.FTZ R5, -R242, R242, 1 ;  /* 0x3f800000f2057423 */ /* 0x000fe200000101f2 */
[----:B------:R-:W-:Y:S01]  /*5110*/  F2FP.BF16.PACK_AB R35, R142, R140 ;  /* 0x0000008c8e23723e */ /* 0x000fe200000010ff */
[--C-:B------:R-:W-:Y:S01]  /*5120*/  FFMA.FTZ R138, R3, c[0x0][0x29c], -R150.reuse ;  /* 0x0000a700038a7a23 */ /* 0x100fe20000010896 */
[----:B------:R-:W-:Y:S01]  /*5130*/  F2FP.BF16.PACK_AB R3, R235, R239 ;  /* 0x000000efeb03723e */ /* 0x000fe200000010ff */
[----:B------:R-:W-:Y:S01]  /*5140*/  FFMA.FTZ R150, R0, c[0x0][0x29c], -R150 ;  /* 0x0000a70000967a23 */ /* 0x000fe20000010896 */
[----:B------:R2:W3:Y:S01]  /*5150*/  MUFU.EX2 R142, R6 ;  /* 0x00000006008e7308 */ /* 0x0004e20000000800 */
[----:B------:R-:W-:Y:S01]  /*5160*/  FFMA.FTZ R0, -R249, R249, 1 ;  /* 0x3f800000f9007423 */ /* 0x000fe200000101f9 */
[----:B------:R-:W-:Y:S01]  /*5170*/  F2FP.BF16.PACK_AB R19, R233, R237 ;  /* 0x000000ede913723e */ /* 0x000fe200000010ff */
[----:B------:R-:W-:Y:S01]  /*5180*/  FMUL.FTZ R140, R9, R5 ;  /* 0x00000005098c7220 */ /* 0x000fe20000410000 */
[----:B------:R-:W-:Y:S01]  /*5190*/  F2FP.BF16.PACK_AB R5, R151, R145 ;  /* 0x000000919705723e */ /* 0x000fe200000010ff */
[----:B------:R-:W-:Y:S02]  /*51a0*/  FMUL.FTZ R0, R139, R0 ;  /* 0x000000008b007220 */ /* 0x000fe40000410000 */
[----:B------:R-:W-:Y:S01]  /*51b0*/  FMUL.FTZ R139, R12, R4 ;  /* 0x000000040c8b7220 */ /* 0x000fe20000410000 */
[----:B------:R-:W-:Y:S01]  /*51c0*/  F2FP.BF16.PACK_AB R4, R156, R159 ;  /* 0x0000009f9c04723e */ /* 0x000fe200000010ff */
[----:B------:R-:W-:Y:S01]  /*51d0*/  FMUL.FTZ R12, R145, R28 ;  /* 0x0000001c910c7220 */ /* 0x000fe20000410000 */
[----:B------:R-:W-:Y:S01]  /*51e0*/  F2FP.BF16.PACK_AB R133, R0, R141 ;  /* 0x0000008d0085723e */ /* 0x000fe200000010ff */
[----:B------:R-:W-:Y:S01]  /*51f0*/  FFMA.FTZ R0, -R236, R236, 1 ;  /* 0x3f800000ec007423 */ /* 0x000fe200000101ec */
[----:B------:R-:W4:Y:S01]  /*5200*/  MUFU.EX2 R138, R138 ;  /* 0x0000008a008a7308 */ /* 0x000f220000000800 */
[----:B------:R-:W-:Y:S02]  /*5210*/  FFMA.FTZ R9, -R84, R84, 1 ;  /* 0x3f80000054097423 */ /* 0x000fe40000010154 */
[----:B------:R-:W-:Y:S02]  /*5220*/  FMUL.FTZ R141, R8, R0 ;  /* 0x00000000088d7220 */ /* 0x000fe40000410000 */
[----:B------:R-:W-:Y:S02]  /*5230*/  FFMA.FTZ R0, -R86, R86, 1 ;  /* 0x3f80000056007423 */ /* 0x000fe40000010156 */
[----:B------:R4:W5:Y:S01]  /*5240*/  LDL.LU R86, [R1+0x90] ;  /* 0x0000900001567983 */ /* 0x0009620000300800 */
[----:B------:R-:W-:Y:S02]  /*5250*/  FFMA.FTZ R8, -R252, R252, 1 ;  /* 0x3f800000fc087423 */ /* 0x000fe400000101fc */
[----:B-1----:R-:W-:Y:S01]  /*5260*/  FMUL.FTZ R136, R13, R0 ;  /* 0x000000000d887220 */ /* 0x002fe20000410000 */
[----:B------:R-:W1:Y:S01]  /*5270*/  MUFU.EX2 R150, R150 ;  /* 0x0000009600967308 */ /* 0x000e620000000800 */
[----:B------:R1:W4:Y:S01]  /*5280*/  LDS R0, [R85.X4+0xf320] ;  /* 0x00f3200055007984 */ /* 0x0003220000004800 */
[----:B--2---:R-:W-:Y:S02]  /*5290*/  FFMA.FTZ R6, -R251, R251, 1 ;  /* 0x3f800000fb067423 */ /* 0x004fe400000101fb */
[----:B------:R-:W-:Y:S01]  /*52a0*/  FMUL.FTZ R13, R159, R24 ;  /* 0x000000189f0d7220 */ /* 0x000fe20000410000 */
[----:B------:R-:W-:Y:S01]  /*52b0*/  STS [R227+0xf480], R18 ;  /* 0x00f48012e3007388 */ /* 0x000fe20000000800 */
[----:B------:R-:W-:Y:S01]  /*52c0*/  FMUL.FTZ R12, R12, R6 ;  /* 0x000000060c0c7220 */ /* 0x000fe20000410000 */
[----:B------:R-:W-:Y:S01]  /*52d0*/  F2FP.BF16.PACK_AB R6, R140, R141 ;  /* 0x0000008d8c06723e */ /* 0x000fe200000010ff */
[----:B------:R-:W-:Y:S01]  /*52e0*/  FMUL.FTZ R13, R13, R9 ;  /* 0x000000090d0d7220 */ /* 0x000fe20000410000 */
[----:B------:R-:W-:Y:S01]  /*52f0*/  STS [R227+0xf880], R17 ;  /* 0x00f88011e3007388 */ /* 0x000fe20000000800 */
[----:B------:R-:W-:Y:S01]  /*5300*/  F2FP.BF16.PACK_AB R9, R136, R139 ;  /* 0x0000008b8809723e */ /* 0x000fe200000010ff */
[----:B------:R-:W-:Y:S01]  /*5310*/  FMUL.FTZ R8, R25, R8 ;  /* 0x0000000819087220 */ /* 0x000fe20000410000 */
[----:B------:R-:W-:Y:S01]  /*5320*/  F2FP.BF16.PACK_AB R12, R2, R12 ;  /* 0x0000000c020c723e */ /* 0x000fe200000010ff */
[----:B------:R2:W-:Y:S01]  /*5330*/  STS [R228], R3 ;  /* 0x00000003e4007388 */ /* 0x0005e20000000800 */
[----:B---3--:R-:W-:Y:S02]  /*5340*/  F2FP.BF16.PACK_AB R2, R142, R144 ;  /* 0x000000908e02723e */ /* 0x008fe400000010ff */
[----:B------:R-:W-:Y:S01]  /*5350*/  F2FP.BF16.PACK_AB R8, R8, R13 ;  /* 0x0000000d0808723e */ /* 0x000fe200000010ff */
[----:B------:R-:W-:Y:S04]  /*5360*/  STS [R228+0x400], R22 ;  /* 0x00040016e4007388 */ /* 0x000fe80000000800 */
[----:B------:R-:W-:Y:S04]  /*5370*/  STS [R227+0x10480], R16 ;  /* 0x01048010e3007388 */ /* 0x000fe80000000800 */
[----:B-1----:R1:W5:Y:S04]  /*5380*/  LDL.LU R85, [R1+0x8c] ;  /* 0x00008c0001557983 */ /* 0x0023680000300800 */
[----:B------:R1:W5:Y:S01]  /*5390*/  LDL.LU R84, [R1+0x88] ;  /* 0x0000880001547983 */ /* 0x0003620000300800 */
[----:B--2---:R-:W-:Y:S01]  /*53a0*/  F2FP.BF16.PACK_AB R3, R146, R152 ;  /* 0x000000989203723e */ /* 0x004fe200000010ff */
[--C-:B----4-:R-:W-:Y:S04]  /*53b0*/  FADD.FTZ R10, R10, -R0.reuse ;  /* 0x800000000a0a7221 */ /* 0x110fe80000010000 */
        /* <DEDUP_REMOVED lines=17> */
[----:B------:R-:W-:Y:S01]  /*54d0*/  FMUL.FTZ R30, R138, R30 ;  /* 0x0000001e8a1e7220 */ /* 0x000fe20000410000 */
[----:B------:R-:W-:Y:S01]  /*54e0*/  STS [R228+0x2400], R23 ;  /* 0x00240017e4007388 */ /* 0x000fe20000000800 */
[----:B--2---:R-:W-:Y:S02]  /*54f0*/  FFMA.FTZ R3, -R246, R246, 1 ;  /* 0x3f800000f6037423 */ /* 0x004fe400000101f6 */
[----:B------:R-:W-:Y:S01]  /*5500*/  FMUL.FTZ R31, R150, R31 ;  /* 0x0000001f961f7220 */ /* 0x000fe20000410000 */
[----:B------:R2:W-:Y:S01]  /*5510*/  STS [R227+0x12480], R4 ;  /* 0x01248004e3007388 */ /* 0x0005e20000000800 */
[----:B---3--:R-:W-:Y:S01]  /*5520*/  F2FP.BF16.PACK_AB R2, R137, R143 ;  /* 0x0000008f8902723e */ /* 0x008fe200000010ff */
[----:B----4-:R-:W-:Y:S04]  /*5530*/  FMUL.FTZ R7, R146, R11 ;  /* 0x0000000b92077220 */ /* 0x010fe80000410000 */
[----:B------:R3:W-:Y:S01]  /*5540*/  STS [R227+0x12880], R2 ;  /* 0x01288002e3007388 */ /* 0x0007e20000000800 */
[----:B------:R-:W-:Y:S03]  /*5550*/  FMUL.FTZ R7, R7, R3 ;  /* 0x0000000307077220 */ /* 0x000fe60000410000 */
[----:B------:R4:W-:Y:S01]  /*5560*/  STS [R228+0x3000], R5 ;  /* 0x00300005e4007388 */ /* 0x0009e20000000800 */
[----:B------:R-:W-:Y:S04]  /*5570*/  FFMA.FTZ R3, -R248, R248, 1 ;  /* 0x3f800000f8037423 */ /* 0x000fe800000101f8 */
[----:B------:R-:W-:Y:S02]  /*5580*/  FMUL.FTZ R3, R15, R3 ;  /* 0x000000030f037220 */ /* 0x000fe40000410000 */
[----:B--2---:R-:W-:Y:S04]  /*5590*/  FFMA.FTZ R4, -R247, R247, 1 ;  /* 0x3f800000f7047423 */ /* 0x004fe800000101f7 */
[----:B------:R-:W-:Y:S02]  /*55a0*/  FMUL.FTZ R4, R14, R4 ;  /* 0x000000040e047220 */ /* 0x000fe40000410000 */
[----:B---3--:R-:W-:Y:S03]  /*55b0*/  FFMA.FTZ R2, -R245, R245, 1 ;  /* 0x3f800000f5027423 */ /* 0x008fe600000101f5 */
[----:B------:R-:W-:Y:S01]  /*55c0*/  F2FP.BF16.PACK_AB R4, R3, R4 ;  /* 0x000000040304723e */ /* 0x000fe200000010ff */
[----:B------:R-:W-:Y:S01]  /*55d0*/  FMUL.FTZ R10, R10, R2 ;  /* 0x000000020a0a7220 */ /* 0x000fe20000410000 */
[----:B------:R-:W-:Y:S01]  /*55e0*/  F2FP.BF16.PACK_AB R2, R150, R138 ;  /* 0x0000008a9602723e */ /* 0x000fe200000010ff */
[----:B----4-:R-:W-:Y:S02]  /*55f0*/  FFMA.FTZ R5, -R231, R231, 1 ;  /* 0x3f800000e7057423 */ /* 0x010fe400000101e7 */
[----:B------:R-:W-:Y:S02]  /*5600*/  FFMA.FTZ R3, -R230, R230, 1 ;  /* 0x3f800000e6037423 */ /* 0x000fe400000101e6 */
[----:B------:R2:W-:Y:S04]  /*5610*/  STS [R228+0x3400], R2 ;  /* 0x00340002e4007388 */ /* 0x0005e80000000800 */
[----:B------:R-:W-:Y:S01]  /*5620*/  BAR.SYNC.DEFER_BLOCKING 0x0 ;  /* 0x0000000000007b1d */ /* 0x000fe20000010000 */
[----:B--2---:R-:W-:Y:S01]  /*5630*/  F2FP.BF16.PACK_AB R2, R7, R10 ;  /* 0x0000000a0702723e */ /* 0x004fe200000010ff */
        /* <DEDUP_REMOVED lines=19> */
[----:B--2---:R-:W-:Y:S02]  /*5770*/  F2FP.BF16.PACK_AB R2, R0, R5 ;  /* 0x000000050002723e */ /* 0x004fe400000010ff */
[----:B------:R-:W-:Y:S01]  /*5780*/  SHF.L.U32 R0, R221, 0x1, RZ ;  /* 0x00000001dd007819 */ /* 0x000fe200000006ff */
[----:B------:R-:W-:Y:S04]  /*5790*/  STS [R228+0x6400], R34 ;  /* 0x00640022e4007388 */ /* 0x000fe80000000800 */
[----:B------:R-:W-:Y:S04]  /*57a0*/  STS [R227+0x16480], R8 ;  /* 0x01648008e3007388 */ /* 0x000fe80000000800 */
[----:B------:R-:W-:Y:S04]  /*57b0*/  STS [R227+0x16880], R3 ;  /* 0x01688003e3007388 */ /* 0x000fe80000000800 */
[----:B------:R-:W-:Y:S04]  /*57c0*/  STS [R228+0x7000], R12 ;  /* 0x0070000ce4007388 */ /* 0x000fe80000000800 */
[----:B------:R-:W-:Y:S04]  /*57d0*/  STS [R228+0x7400], R2 ;  /* 0x00740002e4007388 */ /* 0x000fe80000000800 */
[----:B------:R-:W-:Y:S08]  /*57e0*/  LDSM.16.MT88.4 R4, [R213+0xf480] ;  /* 0x00f48000d504783b */ /* 0x000ff00000004200 */
[----:B------:R-:W2:Y:S08]  /*57f0*/  LDSM.16.MT88.4 R8, [R0+0xc080] ;  /* 0x00c080000008783b */ /* 0x000eb00000004200 */
[----:B------:R-:W3:Y:S08]  /*5800*/  LDSM.16.MT88.4 R12, [R213+0x11480] ;  /* 0x01148000d50c783b */ /* 0x000ef00000004200 */
[----:B------:R-:W4:Y:S08]  /*5810*/  LDSM.16.MT88.4 R16, [R0+0xd080] ;  /* 0x00d080000010783b */ /* 0x000f300000004200 */
[----:B------:R-:W1:Y:S08]  /*5820*/  LDSM.16.MT88.4 R20, [R0+0xe080] ;  /* 0x00e080000014783b */ /* 0x000e700000004200 */
[----:B------:R-:W-:Y:S01]  /*5830*/  LDSM.16.MT88.4 R24, [R213+0xfc80] ;  /* 0x00fc8000d518783b */ /* 0x000fe20000004200 */
[-C--:B--2---:R-:W-:Y:S07]  /*5840*/  HMMA.16816.F32.BF16 R36, R4, R8.reuse, R36 ;  /* 0x000000080424723c */ /* 0x084fee0000041824 */
[----:B------:R-:W2:Y:S01]  /*5850*/  LDSM.16.MT88.4 R28, [R0+0xc480] ;  /* 0x00c48000001c783b */ /* 0x000ea20000004200 */
[C---:B---3--:R-:W-:Y:S07]  /*5860*/  HMMA.16816.F32.BF16 R40, R12.reuse, R8, R40 ;  /* 0x000000080c28723c */ /* 0x048fee0000041828 */
[----:B------:R-:W3:Y:S01]  /*5870*/  LDSM.16.MT88.4 R32, [R213+0x11c80] ;  /* 0x011c8000d520783b */ /* 0x000ee20000004200 */
[-C--:B------:R-:W-:Y:S07]  /*5880*/  HMMA.16816.F32.BF16 R44, R12, R10.reuse, R44 ;  /* 0x0000000a0c2c723c */ /* 0x080fee000004182c */
[----:B------:R-:W1:Y:S01]  /*5890*/  LDSM.16.MT88.4 R132, [R0+0xd480] ;  /* 0x00d480000084783b */ /* 0x000e620000004200 */
[C---:B------:R-:W-:Y:S07]  /*58a0*/  HMMA.16816.F32.BF16 R48, R4.reuse, R10, R48 ;  /* 0x0000000a0430723c */ /* 0x040fee0000041830 */
[----:B------:R-:W2:Y:S01]  /*58b0*/  LDSM.16.MT88.4 R8, [R0+0xe480] ;  /* 0x00e480000008783b */ /* 0x000ea20000004200 */
[-C--:B----4-:R-:W-:Y:S07]  /*58c0*/  HMMA.16816.F32.BF16 R52, R4, R16.reuse, R52 ;  /* 0x000000100434723c */ /* 0x090fee0000041834 */
[----:B------:R-:W-:Y:S01]  /*58d0*/  LDSM.16.MT88.4 R136, [R213+0x10c80] ;  /* 0x010c8000d588783b */ /* 0x000fe20000004200 */
[C---:B------:R-:W-:Y:S07]  /*58e0*/  HMMA.16816.F32.BF16 R56, R12.reuse, R16, R56 ;  /* 0x000000100c38723c */ /* 0x040fee0000041838 */
[----:B------:R-:W-:Y:S01]  /*58f0*/  LDSM.16.MT88.4 R140, [R0+0xcc80] ;  /* 0x00cc8000008c783b */ /* 0x000fe20000004200 */
[-C--:B------:R-:W-:Y:S08]  /*5900*/  HMMA.16816.F32.BF16 R60, R12, R18.reuse, R60 ;  /* 0x000000120c3c723c */ /* 0x080ff0000004183c */
[C---:B------:R-:W-:Y:S01]  /*5910*/  HMMA.16816.F32.BF16 R64, R4.reuse, R18, R64 ;  /* 0x000000120440723c */ /* 0x040fe20000041840 */
[----:B------:R-:W-:Y:S07]  /*5920*/  LDSM.16.MT88.4 R16, [R0+0xc880] ;  /* 0x00c880000010783b */ /* 0x000fee0000004200 */
[-C--:B-1----:R-:W-:Y:S08]  /*5930*/  HMMA.16816.F32.BF16 R68, R4, R20.reuse, R68 ;  /* 0x000000140444723c */ /* 0x082ff00000041844 */
[C---:B------:R-:W-:Y:S08]  /*5940*/  HMMA.16816.F32.BF16 R72, R12.reuse, R20, R72 ;  /* 0x000000140c48723c */ /* 0x040ff00000041848 */
[-C--:B------:R-:W-:Y:S01]  /*5950*/  HMMA.16816.F32.BF16 R76, R12, R22.reuse, R76 ;  /* 0x000000160c4c723c */ /* 0x080fe2000004184c */
[----:B------:R-:W1:Y:S07]  /*5960*/  LDSM.16.MT88.4 R12, [R213+0x10480] ;  /* 0x01048000d50c783b */ /* 0x000e6e0000004200 */
[----:B------:R-:W-:Y:S01]  /*5970*/  HMMA.16816.F32.BF16 R80, R4, R22, R80 ;  /* 0x000000160450723c */ /* 0x000fe20000041850 */
[----:B------:R-:W4:Y:S07]  /*5980*/  LDSM.16.MT88.4 R4, [R213+0x12480] ;  /* 0x01248000d504783b */ /* 0x000f2e0000004200 */
[-C--:B--2---:R-:W-:Y:S01]  /*5990*/  HMMA.16816.F32.BF16 R36, R24, R28.reuse, R36 ;  /* 0x0000001c1824723c */ /* 0x084fe20000041824 */
[----:B------:R-:W2:Y:S07]  /*59a0*/  LDSM.16.MT88.4 R20, [R0+0xd880] ;  /* 0x00d880000014783b */ /* 0x000eae0000004200 */
[C---:B---3--:R-:W-:Y:S08]  /*59b0*/  HMMA.16816.F32.BF16 R40, R32.reuse, R28, R40 ;  /* 0x0000001c2028723c */ /* 0x048ff00000041828 */
[-C--:B------:R-:W-:Y:S08]  /*59c0*/  HMMA.16816.F32.BF16 R44, R32, R30.reuse, R44 ;  /* 0x0000001e202c723c */ /* 0x080ff0000004182c */
[C---:B------:R-:W-:Y:S01]  /*59d0*/  HMMA.16816.F32.BF16 R48, R24.reuse, R30, R48 ;  /* 0x0000001e1830723c */ /* 0x040fe20000041830 */
[----:B------:R-:W3:Y:S07]  /*59e0*/  LDSM.16.MT88.4 R28, [R0+0xe880] ;  /* 0x00e88000001c783b */ /* 0x000eee0000004200 */
[-C--:B------:R-:W-:Y:S08]  /*59f0*/  HMMA.16816.F32.BF16 R52, R24, R132.reuse, R52 ;  /* 0x000000841834723c */ /* 0x080ff00000041834 */
[C---:B------:R-:W-:Y:S08]  /*5a00*/  HMMA.16816.F32.BF16 R56, R32.reuse, R132, R56 ;  /* 0x000000842038723c */ /* 0x040ff00000041838 */
[-C--:B------:R-:W-:Y:S08]  /*5a10*/  HMMA.16816.F32.BF16 R60, R32, R134.reuse, R60 ;  /* 0x00000086203c723c */ /* 0x080ff0000004183c */
[C---:B------:R-:W-:Y:S01]  /*5a20*/  HMMA.16816.F32.BF16 R64, R24.reuse, R134, R64 ;  /* 0x000000861840723c */ /* 0x040fe20000041840 */
[----:B------:R-:W2:Y:S07]  /*5a30*/  LDSM.16.MT88.4 R132, [R213+0x12c80] ;  /* 0x012c8000d584783b */ /* 0x000eae0000004200 */
[-C--:B------:R-:W-:Y:S08]  /*5a40*/  HMMA.16816.F32.BF16 R68, R24, R8.reuse, R68 ;  /* 0x000000081844723c */ /* 0x080ff00000041844 */
[C---:B------:R-:W-:Y:S08]  /*5a50*/  HMMA.16816.F32.BF16 R72, R32.reuse, R8, R72 ;  /* 0x000000082048723c */ /* 0x040ff00000041848 */
[-C--:B------:R-:W-:Y:S08]  /*5a60*/  HMMA.16816.F32.BF16 R76, R32, R10.reuse, R76 ;  /* 0x0000000a204c723c */ /* 0x080ff0000004184c */
[----:B------:R-:W-:Y:S01]  /*5a70*/  HMMA.16816.F32.BF16 R80, R24, R10, R80 ;  /* 0x0000000a1850723c */ /* 0x000fe20000041850 */
[----:B------:R-:W3:Y:S07]  /*5a80*/  LDSM.16.MT88.4 R8, [R0+0xdc80] ;  /* 0x00dc80000008783b */ /* 0x000eee0000004200 */
[-C--:B-1----:R-:W-:Y:S08]  /*5a90*/  HMMA.16816.F32.BF16 R36, R12, R16.reuse, R36 ;  /* 0x000000100c24723c */ /* 0x082ff00000041824 */
[C---:B----4-:R-:W-:Y:S08]  /*5aa0*/  HMMA.16816.F32.BF16 R40, R4.reuse, R16, R40 ;  /* 0x000000100428723c */ /* 0x050ff00000041828 */
[-C--:B------:R-:W-:Y:S08]  /*5ab0*/  HMMA.16816.F32.BF16 R44, R4, R18.reuse, R44 ;  /* 0x00000012042c723c */ /* 0x080ff0000004182c */
[C---:B------:R-:W-:Y:S01]  /*5ac0*/  HMMA.16816.F32.BF16 R48, R12.reuse, R18, R48 ;  /* 0x000000120c30723c */ /* 0x040fe20000041830 */
[----:B------:R-:W1:Y:S07]  /*5ad0*/  LDSM.16.MT88.4 R16, [R0+0xec80] ;  /* 0x00ec80000010783b */ /* 0x000e6e0000004200 */
[-C--:B--2---:R-:W-:Y:S01]  /*5ae0*/  HMMA.16816.F32.BF16 R52, R12, R20.reuse, R52 ;  /* 0x000000140c34723c */ /* 0x084fe20000041834 */
[----:B------:R-:W-:Y:S07]  /*5af0*/  BAR.SYNC.DEFER_BLOCKING 0x0 ;  /* 0x0000000000007b1d */ /* 0x000fee0000010000 */
[C---:B------:R-:W-:Y:S08]  /*5b00*/  HMMA.16816.F32.BF16 R56, R4.reuse, R20, R56 ;  /* 0x000000140438723c */ /* 0x040ff00000041838 */
[-C--:B------:R-:W-:Y:S08]  /*5b10*/  HMMA.16816.F32.BF16 R60, R4, R22.reuse, R60 ;  /* 0x00000016043c723c */ /* 0x080ff0000004183c */
[C---:B------:R-:W-:Y:S01]  /*5b20*/  HMMA.16816.F32.BF16 R64, R12.reuse, R22, R64 ;  /* 0x000000160c40723c */ /* 0x040fe20000041840 */
[----:B------:R2:W4:Y:S06]  /*5b30*/  LDSM.16.MT88.2 R2, [R212] ;  /* 0x00000000d402783b */ /* 0x00052c0000004100 */
[----:B------:R2:W1:Y:S01]  /*5b40*/  LDSM.16.MT88.2 R148, [R212+0x2400] ;  /* 0x00240000d494783b */ /* 0x0004620000004100 */
[-C--:B---3--:R-:W-:Y:S05]  /*5b50*/  HMMA.16816.F32.BF16 R68, R12, R28.reuse, R68 ;  /* 0x0000001c0c44723c */ /* 0x088fea0000041844 */
[----:B------:R2:W3:Y:S03]  /*5b60*/  LDSM.16.MT88.2 R150, [R212+0x4400] ;  /* 0x00440000d496783b */ /* 0x0004e60000004100 */
        /* <DEDUP_REMOVED lines=18> */
[-C--:B-1----:R-:W-:Y:S08]  /*5c90*/  HMMA.16816.F32.BF16 R68, R136, R16.reuse, R68 ;  /* 0x000000108844723c */ /* 0x082ff00000041844 */
[C---:B------:R-:W-:Y:S08]  /*5ca0*/  HMMA.16816.F32.BF16 R72, R132.reuse, R16, R72 ;  /* 0x000000108448723c */ /* 0x040ff00000041848 */
[-C--:B------:R-:W-:Y:S08]  /*5cb0*/  HMMA.16816.F32.BF16 R76, R132, R18.reuse, R76 ;  /* 0x00000012844c723c */ /* 0x080ff0000004184c */
[----:B------:R-:W-:Y:S01]  /*5cc0*/  HMMA.16816.F32.BF16 R80, R136, R18, R80 ;  /* 0x000000128850723c */ /* 0x000fe20000041850 */
[----:B------:R-:W-:-:S07]  /*5cd0*/  @P2 BRA `(.L_x_239) ;  /* 0x0000033000002947 */ /* 0x000fce0003800000 */
[----:B--234-:R-:W2:Y:S01]  /*5ce0*/  LDL.64 R240, [R1+0x50] ;  /* 0x0000500001f07983 */ /* 0x01cea20000100a00 */
        /* <DEDUP_REMOVED lines=50> */
.L_x_239:
[-C--:B-1234-:R-:W-:Y:S01]  /*6010*/  HMMA.16816.F32.BF16 R4, R20, R2.reuse, RZ ;  /* 0x000000021404723c */ /* 0x09efe200000418ff */
        /* <DEDUP_REMOVED lines=240> */
.L_x_221:
[----:B------:R-:W-:Y:S05]  /*6f20*/  @P1 EXIT ;  /* 0x000000000000194d */ /* 0x000fea0003800000 */
[----:B-1----:R-:W2:Y:S01]  /*6f30*/  LDL.LU.64 R4, [R1+0x48] ;  /* 0x0000480001047983 */ /* 0x002ea20000300a00 */
[----:B------:R-:W-:Y:S01]  /*6f40*/  MOV R2, 0x1 ;  /* 0x0000000100027802 */ /* 0x000fe20000000f00 */
[----:B------:R-:W-:Y:S02]  /*6f50*/  UIMAD UR5, UR8, 0x3000, URZ ;  /* 0x00003000080578a4 */ /* 0x000fe4000f8e023f */
[----:B------:R-:W1:Y:S04]  /*6f60*/  S2R R0, SR_CTAID.Y ;  /* 0x0000000000007919 */ /* 0x000e680000002600 */
[----:B------:R-:W-:Y:S01]  /*6f70*/  BAR.SYNC.DEFER_BLOCKING 0x1, 0x100 ;  /* 0x0044000000007b1d */ /* 0x000fe20000010000 */
[----:B------:R-:W-:Y:S01]  /*6f80*/  ISETP.NE.AND P1, PT, R2, c[0x0][0x338], PT ;  /* 0x0000ce0002007a0c */ /* 0x000fe20003f25270 */
[----:B------:R-:W-:-:S04]  /*6f90*/  USHF.R.S32.HI UR4, URZ, 0x1f, UR5 ;  /* 0x0000001f3f047899 */ /* 0x000fc80008011405 */
[----:B------:R-:W3:Y:S08]  /*6fa0*/  S2R R11, SR_CTAID.Z ;  /* 0x00000000000b7919 */ /* 0x000ef00000002700 */
[----:B-1----:R-:W-:-:S05]  /*6fb0*/  @P1 IMAD.HI.U32 R3, R0, c[0x0][0x33c], RZ ;  /* 0x0000cf0000031a27 */ /* 0x002fca00078e00ff */
[----:B------:R-:W-:Y:S02]  /*6fc0*/  @P1 SHF.R.U32.HI R0, RZ, c[0x0][0x340], R3 ;  /* 0x0000d000ff001a19 */ /* 0x000fe40000011603 */
[----:B--2---:R-:W-:-:S04]  /*6fd0*/  IADD3 R2, P0, R4, UR5, RZ ;  /* 0x0000000504027c10 */ /* 0x004fc8000ff1e0ff */
[----:B------:R-:W-:Y:S02]  /*6fe0*/  LEA.HI.X.SX32 R3, R4, UR4, 0x1, P0 ;  /* 0x0000000404037c11 */ /* 0x000fe400080f0eff */
[----:B------:R-:W-:-:S05]  /*6ff0*/  SHF.R.S32.HI R4, RZ, 0x1f, R0 ;  /* 0x0000001fff047819 */ /* 0x000fca0000011400 */
[C---:B------:R-:W-:Y:S02]  /*7000*/  IMAD R6, R4.reuse, c[0x0][0x328], RZ ;  /* 0x0000ca0004067a24 */ /* 0x040fe400078e02ff */
[----:B------:R-:W-:Y:S02]  /*7010*/  IMAD R7, R4, c[0x0][0x300], RZ ;  /* 0x0000c00004077a24 */ /* 0x000fe400078e02ff */
[----:B------:R-:W-:-:S04]  /*7020*/  IMAD.WIDE.U32 R4, R0, c[0x0][0x328], R2 ;  /* 0x0000ca0000047a25 */ /* 0x000fc800078e0002 */
[----:B------:R-:W-:-:S04]  /*7030*/  IMAD.WIDE.U32 R2, R0, c[0x0][0x300], R2 ;  /* 0x0000c00000027a25 */ /* 0x000fc800078e0002 */
[C---:B------:R-:W-:Y:S02]  /*7040*/  IMAD R6, R0.reuse, c[0x0][0x32c], R6 ;  /* 0x0000cb0000067a24 */ /* 0x040fe400078e0206 */
[----:B------:R-:W-:Y:S01]  /*7050*/  IMAD R0, R0, c[0x0][0x304], R7 ;  /* 0x0000c10000007a24 */ /* 0x000fe200078e0207 */
[----:B---3--:R-:W-:Y:S02]  /*7060*/  SHF.R.S32.HI R7, RZ, 0x1f, R11 ;  /* 0x0000001fff077819 */ /* 0x008fe4000001140b */
[----:B------:R-:W-:Y:S02]  /*7070*/  IADD3 R5, R5, R6, RZ ;  /* 0x0000000605057210 */ /* 0x000fe40007ffe0ff */
[----:B------:R-:W-:Y:S01]  /*7080*/  IADD3 R3, R3, R0, RZ ;  /* 0x0000000003037210 */ /* 0x000fe20007ffe0ff */
[----:B------:R-:W-:Y:S02]  /*7090*/  IMAD R10, R7, c[0x0][0x330], RZ ;  /* 0x0000cc00070a7a24 */ /* 0x000fe400078e02ff */
[----:B------:R-:W-:-:S04]  /*70a0*/  IMAD.WIDE.U32 R8, R11, c[0x0][0x330], R4 ;  /* 0x0000cc000b087a25 */ /* 0x000fc800078e0004 */
[----:B------:R-:W-:Y:S01]  /*70b0*/  IMAD R10, R11, c[0x0][0x334], R10 ;  /* 0x0000cd000b0a7a24 */ /* 0x000fe200078e020a */
[----:B------:R-:W-:Y:S01]  /*70c0*/  LEA R4, P1, R8, c[0x0][0x310], 0x2 ;  /* 0x0000c40008047a11 */ /* 0x000fe200078210ff */
[----:B------:R-:W-:Y:S02]  /*70d0*/  IMAD R0, R7, c[0x0][0x308], RZ ;  /* 0x0000c20007007a24 */ /* 0x000fe400078e02ff */
[----:B------:R-:W-:Y:S01]  /*70e0*/  IMAD.WIDE.U32 R6, R11, c[0x0][0x308], R2 ;  /* 0x0000c2000b067a25 */ /* 0x000fe200078e0002 */
[----:B------:R-:W-:-:S03]  /*70f0*/  IADD3 R10, R9, R10, RZ ;  /* 0x0000000a090a7210 */ /* 0x000fc60007ffe0ff */
[----:B------:R-:W-:Y:S01]  /*7100*/  IMAD R0, R11, c[0x0][0x30c], R0 ;  /* 0x0000c3000b007a24 */ /* 0x000fe200078e0200 */
[----:B------:R-:W-:Y:S02]  /*7110*/  LEA.HI.X R5, R8, c[0x0][0x314], R10, 0x2, P1 ;  /* 0x0000c50008057a11 */ /* 0x000fe400008f140a */
[C---:B------:R-:W-:Y:S02]  /*7120*/  LEA R2, P0, R6.reuse, c[0x0][0x2e8], 0x2 ;  /* 0x0000ba0006027a11 */ /* 0x040fe400078010ff */
[----:B------:R-:W-:Y:S01]  /*7130*/  IADD3 R0, R7, R0, RZ ;  /* 0x0000000007007210 */ /* 0x000fe20007ffe0ff */
[----:B------:R-:W-:Y:S03]  /*7140*/  RED.E.ADD.F32.FTZ.RN.STRONG.GPU [R4.64], R36 ;  /* 0x000000240400798e */ /* 0x000fe6000c10e792 */
[----:B------:R-:W-:Y:S01]  /*7150*/  LEA.HI.X R3, R6, c[0x0][0x2ec], R0, 0x2, P0 ;  /* 0x0000bb0006037a11 */ /* 0x000fe200000f1400 */
        /* <DEDUP_REMOVED lines=96> */
.L_x_241:
        /* <DEDUP_REMOVED lines=10> */
.L_x_1393:


//--------------------- .text._ZN7cutlass13device_kernelIN5flash19enable_sm80_to_sm89INS1_16FlashAttnBwdSm80INS1_25CollectiveMainloopBwdSm80ILi2ELi1EN4cute5tupleIJNS5_1CILi64EEENS7_ILi128EEENS7_ILi96EEEEEENS_10bfloat16_tEfNS_4arch4Sm80ELb0ELb1ELb1ELb0ELb1ELb0ELb0ELb0ELi2ELi2ELi4ELi2ELb1EEENS1_24CollectiveEpilogueBwdGQAISB_fSE_Li256ELb0ELb1EEENS1_19SingleTileSchedulerILb0ELb0ELb0ELi128EEEEEEEEEvNT_6ParamsE --------------------------
	.section	.text._ZN7cutlass13device_kernelIN5flash19enable_sm80_to_sm89INS1_16FlashAttnBwdSm80INS1_25CollectiveMainloopBwdSm80ILi2ELi1EN4cute5tupleIJNS5_1CILi64EEENS7_ILi128EEENS7_ILi96EEEEEENS_10bfloat16_tEfNS_4arch4Sm80ELb0ELb1ELb1ELb0ELb1ELb0ELb0ELb0ELi2ELi2ELi4ELi2ELb1EEENS1_24CollectiveEpilogueBwdGQAISB_fSE_Li256ELb0ELb1EEENS1_19SingleTileSchedulerILb0ELb0ELb0ELi128EEEEEEEEEvNT_6ParamsE,"ax",@progbits
	.sectioninfo	@"SHI_REGISTERS=255"
	.align	128
.text._ZN7cutlass13device_kernelIN5flash19enable_sm80_to_sm89INS1_16FlashAttnBwdSm80INS1_25CollectiveMainloopBwdSm80ILi2ELi1EN4cute5tupleIJNS5_1CILi64EEENS7_ILi128EEENS7_ILi96EEEEEENS_10bfloat16_tEfNS_4arch4Sm80ELb0ELb1ELb1ELb0ELb1ELb0ELb0ELb0ELi2ELi2ELi4ELi2ELb1EEENS1_24CollectiveEpilogueBwdGQAISB_fSE_Li256ELb0ELb1EEENS1_19SingleTileSchedulerILb0ELb0ELb0ELi128EEEEEEEEEvNT_6ParamsE:
        .type           _ZN7cutlass13device_kernelIN5flash19enable_sm80_to_sm89INS1_16FlashAttnBwdSm80INS1_25CollectiveMainloopBwdSm80ILi2ELi1EN4cute5tupleIJNS5_1CILi64EEENS7_ILi128EEENS7_ILi96EEEEEENS_10bfloat16_tEfNS_4arch4Sm80ELb0ELb1ELb1ELb0ELb1ELb0ELb0ELb0ELi2ELi2ELi4ELi2ELb1EEENS1_24CollectiveEpilogueBwdGQAISB_fSE_Li256ELb0ELb1EEENS1_19SingleTileSchedulerILb0ELb0ELb0ELi128EEEEEEEEEvNT_6ParamsE,@function
        .size           _ZN7cutlass13device_kernelIN5flash19enable_sm80_to_sm89INS1_16FlashAttnBwdSm80INS1_25CollectiveMainloopBwdSm80ILi2ELi1EN4cute5tupleIJNS5_1CILi64EEENS7_ILi128EEENS7_ILi96EEEEEENS_10bfloat16_tEfNS_4arch4Sm80ELb0ELb1ELb1ELb0ELb1ELb0ELb0ELb0ELi2ELi2ELi4ELi2ELb1EEENS1_24CollectiveEpilogueBwdGQAISB_fSE_Li256ELb0ELb1EEENS1_19SingleTileSchedulerILb0ELb0ELb0ELi128EEEEEEEEEvNT_6ParamsE,(.L_x_1394 - _ZN7cutlass13device_kernelIN5flash19enable_sm80_to_sm89INS1_16FlashAttnBwdSm80INS1_25CollectiveMainloopBwdSm80ILi2ELi1EN4cute5tupleIJNS5_1CILi64EEENS7_ILi128EEENS7_ILi96EEEEEENS_10bfloat16_tEfNS_4arch4Sm80ELb0ELb1ELb1ELb0ELb1ELb0ELb0ELb0ELi2ELi2ELi4ELi2ELb1EEENS1_24CollectiveEpilogueBwdGQAISB_fSE_Li256ELb0ELb1EEENS1_19SingleTileSchedulerILb0ELb0ELb0ELi128EEEEEEEEEvNT_6ParamsE)
        .other          _ZN7cutlass13device_kernelIN5flash19enable_sm80_to_sm89INS1_16FlashAttnBwdSm80INS1_25CollectiveMainloopBwdSm80ILi2ELi1EN4cute5tupleIJNS5_1CILi64EEENS7_ILi128EEENS7_ILi96EEEEEENS_10bfloat16_tEfNS_4arch4Sm80ELb0ELb1ELb1ELb0ELb1ELb0ELb0ELb0ELi2ELi2ELi4ELi2ELb1EEENS1_24CollectiveEpilogueBwdGQAISB_fSE_Li256ELb0ELb1EEENS1_19SingleTileSchedulerILb0ELb0ELb0ELi128EEEEEEEEEvNT_6ParamsE,@"STO_CUDA_ENTRY STV_DEFAULT"
_ZN7cutlass13device_kernelIN5flash19enable_sm80_to_sm89INS1_16FlashAttnBwdSm80INS1_25CollectiveMainloopBwdSm80ILi2ELi1EN4cute5tupleIJNS5_1CILi64EEENS7_ILi128EEENS7_ILi96EEEEEENS_10bfloat16_tEfNS_4arch4Sm80ELb0ELb1ELb1ELb0ELb1ELb0ELb0ELb0ELi2ELi2ELi4ELi2ELb1EEENS1_24CollectiveEpilogueBwdGQAISB_fSE_Li256ELb0ELb1EEENS1_19SingleTileSchedulerILb0ELb0ELb0ELi128EEEEEEEEEvNT_6ParamsE:
        /* <DEDUP_REMOVED lines=28> */
.L_x_242:
        /* <DEDUP_REMOVED lines=324> */
[----:B------:R-:W-:Y:S01]  /*1600*/  ULDC UR23, c[0x0][0x2a8] ;  /* 0x0000aa0000177ab9 */ /* 0x000fe20000000800 */
        /* <DEDUP_REMOVED lines=36> */
[----:B------:R-:W-:Y:S01]  /*1850*/  CS2R R44, SRZ ;  /* 0x00000000002c7805 */ /* 0x000fe2000001ff00 */
[----:B------:R4:W-:Y:S01]  /*1860*/  LDGSTS.E.BYPASS.LTC128B.128 [R132+0x4080], [R4.64+0x80], !P4 ;  /* 0x0408008004847fae */ /* 0x0009e2000e101d52 */
[C---:B------:R-:W-:Y:S01]  /*1870*/  ISETP.GE.AND P4, PT, R2.reuse, c[0x0][0x16c], PT ;  /* 0x00005b0002007a0c */ /* 0x040fe20003f86270 */
[----:B-1----:R-:W-:Y:S01]  /*1880*/  CS2R R42, SRZ ;  /* 0x00000000002a7805 */ /* 0x002fe2000001ff00 */
[----:B---3--:R-:W-:Y:S01]  /*1890*/  CS2R R40, SRZ ;  /* 0x0000000000287805 */ /* 0x008fe2000001ff00 */
        /* <DEDUP_REMOVED lines=14> */
[----:B------:R-:W-:Y:S01]  /*1980*/  UISETP.LE.AND UP3, UPT, UR26, UR23, UPT ;  /* 0x000000171a00728c */ /* 0x000fe2000bf63270 */
[----:B------:R-:W-:Y:S01]  /*1990*/  LEA.HI.X R23, R12, c[0x0][0x1f4], R8, 0x1, P2 ;  /* 0x00007d000c177a11 */ /* 0x000fe200010f0c08 */
[----:B------:R-:W-:Y:S01]  /*19a0*/  STL.64 [R1+0x78], R134 ;  /* 0x0000788601007387 */ /* 0x000fe20000100a00 */
[----:B------:R-:W-:Y:S01]  /*19b0*/  LEA R18, P2, R15, c[0x0][0x160], 0x1 ;  /* 0x000058000f127a11 */ /* 0x000fe200078408ff */
[----:B------:R-:W-:Y:S01]  /*19c0*/  UISETP.GT.AND UP4, UPT, UR8, -0x1, UPT ;  /* 0xffffffff0800788c */ /* 0x000fe2000bf84270 */
[----:B------:R-:W-:Y:S01]  /*19d0*/  LOP3.LUT R8, R9, 0xfffffffe, RZ, 0xc0, !PT ;  /* 0xfffffffe09087812 */ /* 0x000fe200078ec0ff */
[----:B------:R-:W-:Y:S01]  /*19e0*/  ULDC UR13, c[0x0][0x168] ;  /* 0x00005a00000d7ab9 */ /* 0x000fe20000000800 */
        /* <DEDUP_REMOVED lines=11> */
[----:B------:R-:W-:Y:S01]  /*1aa0*/  UIMAD UR11, UR9, UR7, URZ ;  /* 0x00000007090b72a4 */ /* 0x000fe2000f8e023f */
[----:B------:R-:W-:Y:S01]  /*1ab0*/  LEA.HI R2, R2, R20, RZ, 0x2 ;  /* 0x0000001402027211 */ /* 0x000fe200078f10ff */
[----:B------:R-:W-:Y:S01]  /*1ac0*/  ULDC UR23, c[0x0][0x168] ;  /* 0x00005a0000177ab9 */ /* 0x000fe20000000800 */
        /* <DEDUP_REMOVED lines=116> */
[----:B------:R-:W-:-:S03]  /*2210*/  USHF.L.U32 UR5, UR8, 0x7, URZ ;  /* 0x0000000708057899 */ /* 0x000fc6000800063f */
        /* <DEDUP_REMOVED lines=51> */
.L_x_262:
        /* <DEDUP_REMOVED lines=129> */
[----:B------:R-:W-:Y:S01]  /*2d60*/  FMUL.FTZ R31, R31, c[0x0][0x2b4] ;  /* 0x0000ad001f1f7a20 */ /* 0x000fe20000410000 */
[----:B------:R2:W-:Y:S01]  /*2d70*/  STL [R1+0x20], R2 ;  /* 0x0000200201007387 */ /* 0x0005e20000100800 */
[----:B------:R-:W-:Y:S01]  /*2d80*/  FMUL.FTZ R32, R32, c[0x0][0x2b4] ;  /* 0x0000ad0020207a20 */ /* 0x000fe20000410000 */
[----:B------:R-:W-:Y:S01]  /*2d90*/  MUFU.TANH R232, R20 ;  /* 0x0000001400e87308 */ /* 0x000fe20000002400 */
[----:B------:R-:W-:Y:S01]  /*2da0*/  FMUL.FTZ R33, R33, c[0x0][0x2b4] ;  /* 0x0000ad0021217a20 */ /* 0x000fe20000410000 */
[----:B------:R-:W3:Y:S01]  /*2db0*/  LDL R9, [R1+0x28] ;  /* 0x0000280001097983 */ /* 0x000ee20000100800 */
[----:B------:R-:W-:Y:S02]  /*2dc0*/  FMUL.FTZ R34, R34, c[0x0][0x2b4] ;  /* 0x0000ad0022227a20 */ /* 0x000fe40000410000 */
[----:B------:R-:W-:Y:S05]  /*2dd0*/  FMUL.FTZ R35, R35, c[0x0][0x2b4] ;  /* 0x0000ad0023237a20 */ /* 0x000fea0000410000 */
        /* <DEDUP_REMOVED lines=8> */
[----:B------:R-:W-:Y:S10]  /*2e60*/  MUFU.TANH R251, R29 ;  /* 0x0000001d00fb7308 */ /* 0x000ff40000002400 */
[----:B------:R-:W-:Y:S01]  /*2e70*/  MUFU.TANH R162, R31 ;  /* 0x0000001f00a27308 */ /* 0x000fe20000002400 */
[----:B-1----:R1:W-:Y:S04]  /*2e80*/  STL [R1+0x4], R0 ;  /* 0x0000040001007387 */ /* 0x0023e80000100800 */
[----:B------:R2:W-:Y:S05]  /*2e90*/  STL [R1], R2 ;  /* 0x0000000201007387 */ /* 0x0005ea0000100800 */
[----:B------:R-:W-:Y:S01]  /*2ea0*/  MUFU.TANH R160, R32 ;  /* 0x0000002000a07308 */ /* 0x000fe20000002400 */
[----:B------:R-:W4:Y:S09]  /*2eb0*/  LDL R3, [R1+0x80] ;  /* 0x0000800001037983 */ /* 0x000f320000100800 */
[----:B------:R-:W-:Y:S10]  /*2ec0*/  MUFU.TANH R159, R33 ;  /* 0x00000021009f7308 */ /* 0x000ff40000002400 */
[----:B-1----:R-:W1:Y:S01]  /*2ed0*/  MUFU.TANH R0, R26 ;  /* 0x0000001a00007308 */ /* 0x002e620000002400 */
[----:B--2---:R-:W2:Y:S09]  /*2ee0*/  LDL R2, [R1+0x84] ;  /* 0x0000840001027983 */ /* 0x004eb20000100800 */
[----:B------:R-:W-:Y:S10]  /*2ef0*/  MUFU.TANH R245, R34 ;  /* 0x0000002200f57308 */ /* 0x000ff40000002400 */
[----:B------:R-:W-:Y:S01]  /*2f00*/  MUFU.TANH R243, R35 ;  /* 0x0000002300f37308 */ /* 0x000fe20000002400 */
[----:B-1----:R1:W-:Y:S04]  /*2f10*/  STL [R1+0x10], R0 ;  /* 0x0000100001007387 */ /* 0x0023e80000100800 */
[----:B------:R-:W5:Y:S05]  /*2f20*/  LDL R4, [R1+0x38] ;  /* 0x0000380001047983 */ /* 0x000f6a0000100800 */
[----:B-1----:R-:W1:Y:S02]  /*2f30*/  MUFU.TANH R0, R27 ;  /* 0x0000001b00007308 */ /* 0x002e640000002400 */
[----:B-1----:R1:W-:Y:S08]  /*2f40*/  STL [R1+0x14], R0 ;  /* 0x0000140001007387 */ /* 0x0023f00000100800 */
[----:B-1----:R-:W1:Y:S02]  /*2f50*/  MUFU.TANH R0, R30 ;  /* 0x0000001e00007308 */ /* 0x002e640000002400 */
[----:B-1----:R1:W-:Y:S02]  /*2f60*/  STL [R1+0xc], R0 ;  /* 0x00000c0001007387 */ /* 0x0023e40000100800 */
        /* <DEDUP_REMOVED lines=26> */
.L_x_246:
[----:B------:R-:W-:Y:S04]  /*3110*/  MOV R3, 0x1 ;  /* 0x0000000100037802 */ /* 0x000fe80000000f00 */
[----:B------:R-:W-:Y:S11]  /*3120*/  ISETP.NE.AND P2, PT, R3, c[0x0][0x2a8], PT ;  /* 0x0000aa0003007a0c */ /* 0x000ff60003f45270 */
[----:B------:R-:W-:Y:S02]  /*3130*/  @!UPT UIADD3 URZ, URZ, URZ, URZ ;  /* 0x0000003f3f3ff290 */ /* 0x000fe4000fffe03f */
[----:B------:R-:W-:Y:S05]  /*3140*/  @P2 IMAD.HI.U32 R3, R2, c[0x0][0x2ac], RZ ;  /* 0x0000ab0002032a27 */ /* 0x000fea00078e00ff */
[----:B------:R-:W-:Y:S02]  /*3150*/  @P2 SHF.R.U32.HI R2, RZ, c[0x0][0x2b0], R3 ;  /* 0x0000ac00ff022a19 */ /* 0x000fe40000011603 */
.L_x_247:
[----:B------:R-:W-:Y:S05]  /*3160*/  BSYNC B0 ;  /* 0x0000000000007941 */ /* 0x000fea0003800000 */
.L_x_245:
        /* <DEDUP_REMOVED lines=10> */
.L_x_244:
        /* <DEDUP_REMOVED lines=19> */
.L_x_250:
[----:B------:R-:W-:Y:S04]  /*3340*/  MOV R3, 0x1 ;  /* 0x0000000100037802 */ /* 0x000fe80000000f00 */
[----:B------:R-:W-:Y:S11]  /*3350*/  ISETP.NE.AND P2, PT, R3, c[0x0][0x2a8], PT ;  /* 0x0000aa0003007a0c */ /* 0x000ff60003f45270 */
[----:B------:R-:W-:Y:S02]  /*3360*/  @!UPT UIADD3 URZ, URZ, URZ, URZ ;  /* 0x0000003f3f3ff290 */ /* 0x000fe4000fffe03f */
[----:B------:R-:W-:Y:S05]  /*3370*/  @P2 IMAD.HI.U32 R3, R2, c[0x0][0x2ac], RZ ;  /* 0x0000ab0002032a27 */ /* 0x000fea00078e00ff */
[----:B------:R-:W-:Y:S02]  /*3380*/  @P2 SHF.R.U32.HI R2, RZ, c[0x0][0x2b0], R3 ;  /* 0x0000ac00ff022a19 */ /* 0x000fe40000011603 */
.L_x_251:
[----:B------:R-:W-:Y:S05]  /*3390*/  BSYNC B0 ;  /* 0x0000000000007941 */ /* 0x000fea0003800000 */
.L_x_249:
[----:B------:R-:W2:Y:S01]  /*33a0*/  LDL R5, [R1+0x3c] ;  /* 0x00003c0001057983 */ /* 0x000ea20000100800 */
[----:B------:R-:W-:Y:S04]  /*33b0*/  IMAD.MOV.U32 R3, RZ, RZ, c[0x0][0x2a8] ;  /* 0x0000aa00ff037624 */ /* 0x000fe800078e00ff */
[----:B------:R-:W-:Y:S04]  /*33c0*/  IMAD R2, R2, R3, -UR5 ;  /* 0x8000000502027e24 */ /* 0x000fe8000f8e0203 */
[----:B--2---:R-:W-:Y:S05]  /*33d0*/  IMAD.IADD R2, R2, 0x1, -R5 ;  /* 0x0000000102027824 */ /* 0x004fea00078e0a05 */
[----:B------:R-:W-:Y:S02]  /*33e0*/  IADD3 R3, R2, c[0x0][0x2a8], RZ ;  /* 0x0000aa0002037a10 */ /* 0x000fe40007ffe0ff */
[----:B------:R-:W-:Y:S02]  /*33f0*/  IMNMX R140, R140, R2, !PT ;  /* 0x000000028c8c7217 */ /* 0x000fe40007800200 */
[----:B------:R-:W-:Y:S02]  /*3400*/  IMNMX R144, R144, R3, PT ;  /* 0x0000000390907217 */ /* 0x000fe40003800200 */
.L_x_248:
        /* <DEDUP_REMOVED lines=19> */
.L_x_254:
[----:B------:R-:W-:Y:S04]  /*3540*/  MOV R3, 0x1 ;  /* 0x0000000100037802 */ /* 0x000fe80000000f00 */
[----:B------:R-:W-:Y:S11]  /*3550*/  ISETP.NE.AND P2, PT, R3, c[0x0][0x2a8], PT ;  /* 0x0000aa0003007a0c */ /* 0x000ff60003f45270 */
[----:B------:R-:W-:Y:S02]  /*3560*/  @!UPT UIADD3 URZ, URZ, URZ, URZ ;  /* 0x0000003f3f3ff290 */ /* 0x000fe4000fffe03f */
[----:B------:R-:W-:Y:S05]  /*3570*/  @P2 IMAD.HI.U32 R3, R2, c[0x0][0x2ac], RZ ;  /* 0x0000ab0002032a27 */ /* 0x000fea00078e00ff */
[----:B------:R-:W-:Y:S02]  /*3580*/  @P2 SHF.R.U32.HI R2, RZ, c[0x0][0x2b0], R3 ;  /* 0x0000ac00ff022a19 */ /* 0x000fe40000011603 */
.L_x_255:
[----:B------:R-:W-:Y:S05]  /*3590*/  BSYNC B0 ;  /* 0x0000000000007941 */ /* 0x000fea0003800000 */
.L_x_253:
[----:B------:R-:W2:Y:S01]  /*35a0*/  LDL R5, [R1+0x3c] ;  /* 0x00003c0001057983 */ /* 0x000ea20000100800 */
[----:B------:R-:W-:Y:S04]  /*35b0*/  IMAD.MOV.U32 R3, RZ, RZ, c[0x0][0x2a8] ;  /* 0x0000aa00ff037624 */ /* 0x000fe800078e00ff */
[----:B------:R-:W-:Y:S04]  /*35c0*/  IMAD R2, R2, R3, -UR5 ;  /* 0x8000000502027e24 */ /* 0x000fe8000f8e0203 */
[----:B--2---:R-:W-:Y:S05]  /*35d0*/  IMAD.IADD R2, R2, 0x1, -R5 ;  /* 0x0000000102027824 */ /* 0x004fea00078e0a05 */
[----:B------:R-:W-:Y:S02]  /*35e0*/  IADD3 R3, R2, c[0x0][0x2a8], RZ ;  /* 0x0000aa0002037a10 */ /* 0x000fe40007ffe0ff */
[----:B------:R-:W-:Y:S02]  /*35f0*/  IMNMX R141, R141, R2, !PT ;  /* 0x000000028d8d7217 */ /* 0x000fe40007800200 */
[----:B------:R-:W-:Y:S02]  /*3600*/  IMNMX R145, R145, R3, PT ;  /* 0x0000000391917217 */ /* 0x000fe40003800200 */
.L_x_252:
        /* <DEDUP_REMOVED lines=19> */
.L_x_258:
[----:B------:R-:W-:Y:S04]  /*3740*/  MOV R2, 0x1 ;  /* 0x0000000100027802 */ /* 0x000fe80000000f00 */
[----:B------:R-:W-:Y:S11]  /*3750*/  ISETP.NE.AND P0, PT, R2, c[0x0][0x2a8], PT ;  /* 0x0000aa0002007a0c */ /* 0x000ff60003f05270 */
[----:B------:R-:W-:Y:S02]  /*3760*/  @!UPT UIADD3 URZ, URZ, URZ, URZ ;  /* 0x0000003f3f3ff290 */ /* 0x000fe4000fffe03f */
[----:B------:R-:W-:Y:S05]  /*3770*/  @P0 IMAD.HI.U32 R2, R0, c[0x0][0x2ac], RZ ;  /* 0x0000ab0000020a27 */ /* 0x000fea00078e00ff */
[----:B------:R-:W-:Y:S02]  /*3780*/  @P0 SHF.R.U32.HI R0, RZ, c[0x0][0x2b0], R2 ;  /* 0x0000ac00ff000a19 */ /* 0x000fe40000011602 */
.L_x_259:
[----:B------:R-:W-:Y:S05]  /*3790*/  BSYNC B0 ;  /* 0x0000000000007941 */ /* 0x000fea0003800000 */
.L_x_257:
[----:B------:R-:W2:Y:S01]  /*37a0*/  LDL R3, [R1+0x3c] ;  /* 0x00003c0001037983 */ /* 0x000ea20000100800 */
[----:B------:R-:W-:Y:S04]  /*37b0*/  IMAD.MOV.U32 R2, RZ, RZ, c[0x0][0x2a8] ;  /* 0x0000aa00ff027624 */ /* 0x000fe800078e00ff */
[----:B------:R-:W-:Y:S04]  /*37c0*/  IMAD R0, R0, R2, -UR5 ;  /* 0x8000000500007e24 */ /* 0x000fe8000f8e0202 */
[----:B--2---:R-:W-:Y:S05]  /*37d0*/  IMAD.IADD R0, R0, 0x1, -R3 ;  /* 0x0000000100007824 */ /* 0x004fea00078e0a03 */
[----:B------:R-:W-:Y:S02]  /*37e0*/  IADD3 R2, R0, c[0x0][0x2a8], RZ ;  /* 0x0000aa0000027a10 */ /* 0x000fe40007ffe0ff */
[----:B------:R-:W-:Y:S02]  /*37f0*/  IMNMX R142, R142, R0, !PT ;  /* 0x000000008e8e7217 */ /* 0x000fe40007800200 */
[----:B------:R-:W-:Y:S02]  /*3800*/  IMNMX R143, R143, R2, PT ;  /* 0x000000028f8f7217 */ /* 0x000fe40003800200 */
.L_x_256:
        /* <DEDUP_REMOVED lines=64> */
.L_x_260:
[-C--:B--2---:R-:W-:Y:S01]  /*3c10*/  HMMA.16816.F32.BF16 R4, R32, R164.reuse, RZ ;  /* 0x000000a42004723c */ /* 0x084fe200000418ff */
[----:B------:R2:W-:Y:S01]  /*3c20*/  STL [R1+0xa4], R88 ;  /* 0x0000a45801007387 */ /* 0x0005e20000100800 */
[----:B------:R-:W-:Y:S02]  /*3c30*/  PLOP3.LUT P0, PT, PT, PT, UP4, 0x80, 0x0 ;  /* 0x000000000000781c */ /* 0x000fe40003f0f048 */
[----:B-1----:R-:W-:Y:S01]  /*3c40*/  P2R R0, PR, RZ, 0x2 ;  /* 0x00000002ff007803 */ /* 0x002fe20000000000 */
[----:B------:R1:W-:Y:S01]  /*3c50*/  STL [R1+0xa0], R87 ;  /* 0x0000a05701007387 */ /* 0x0003e20000100800 */
[C---:B------:R-:W-:Y:S02]  /*3c60*/  ISETP.GT.AND P4, PT, R146.reuse, 0x21, P0 ;  /* 0x000000219200780c */ /* 0x040fe40000784270 */
[C---:B------:R-:W-:Y:S01]  /*3c70*/  ISETP.GT.AND P6, PT, R146.reuse, RZ, P0 ;  /* 0x000000ff9200720c */ /* 0x040fe200007c4270 */
[----:B------:R-:W0:Y:S01]  /*3c80*/  LDGDEPBAR ;  /* 0x00000000000079af */ /* 0x000e220000000000 */
[C---:B------:R-:W-:Y:S02]  /*3c90*/  ISETP.LT.OR P4, PT, R147.reuse, 0x22, P4 ;  /* 0x000000229300780c */ /* 0x040fe40002781670 */
[C---:B------:R-:W-:Y:S02]  /*3ca0*/  ISETP.GT.AND P5, PT, R146.reuse, 0x1, P0 ;  /* 0x000000019200780c */ /* 0x040fe400007a4270 */
[----:B------:R-:W-:Y:S02]  /*3cb0*/  ISETP.GT.AND P3, PT, R146, 0x20, P0 ;  /* 0x000000209200780c */ /* 0x000fe40000764270 */
[C---:B------:R-:W-:Y:S02]  /*3cc0*/  ISETP.LT.OR P6, PT, R147.reuse, 0x1, P6 ;  /* 0x000000019300780c */ /* 0x040fe400037c1670 */
[C---:B------:R-:W-:Y:S02]  /*3cd0*/  ISETP.LT.OR P5, PT, R147.reuse, 0x2, P5 ;  /* 0x000000029300780c */ /* 0x040fe40002fa1670 */
[----:B------:R-:W-:Y:S02]  /*3ce0*/  ISETP.LT.OR P3, PT, R147, 0x21, P3 ;  /* 0x000000219300780c */ /* 0x000fe40001f61670 */
[----:B--2---:R-:W-:Y:S01]  /*3cf0*/  MOV R88, R234 ;  /* 0x000000ea00587202 */ /* 0x004fe20000000f00 */
[----:B-1----:R-:W2:Y:S04]  /*3d00*/  LDL R87, [R1+0x28] ;  /* 0x0000280001577983 */ /* 0x002ea80000100800 */
[----:B------:R1:W-:Y:S04]  /*3d10*/  STL [R1+0x9c], R86 ;  /* 0x00009c5601007387 */ /* 0x0003e80000100800 */
[----:B------:R4:W-:Y:S04]  /*3d20*/  STL [R1+0x98], R85 ;  /* 0x0000985501007387 */ /* 0x0009e80000100800 */
[----:B------:R3:W-:Y:S01]  /*3d30*/  STL [R1+0x94], R84 ;  /* 0x0000945401007387 */ /* 0x0007e20000100800 */
[----:B-1----:R-:W-:Y:S02]  /*3d40*/  MOV R86, R233 ;  /* 0x000000e900567202 */ /* 0x002fe40000000f00 */
[----:B----4-:R-:W-:Y:S02]  /*3d50*/  MOV R85, R8 ;  /* 0x0000000800557202 */ /* 0x010fe40000000f00 */
[C---:B---3--:R-:W-:Y:S02]  /*3d60*/  HMMA.16816.F32.BF16 R8, R28.reuse, R164, RZ ;  /* 0x000000a41c08723c */ /* 0x048fe400000418ff */
[----:B------:R-:W-:Y:S06]  /*3d70*/  MOV R84, R229 ;  /* 0x000000e500547202 */ /* 0x000fec0000000f00 */
[-C--:B------:R-:W-:Y:S08]  /*3d80*/  HMMA.16816.F32.BF16 R12, R28, R166.reuse, RZ ;  /* 0x000000a61c0c723c */ /* 0x080ff000000418ff */
[C---:B------:R-:W-:Y:S08]  /*3d90*/  HMMA.16816.F32.BF16 R16, R32.reuse, R166, RZ ;  /* 0x000000a62010723c */ /* 0x040ff000000418ff */
[-C--:B------:R-:W-:Y:S08]  /*3da0*/  HMMA.16816.F32.BF16 R20, R32, R168.reuse, RZ ;  /* 0x000000a82014723c */ /* 0x080ff000000418ff */
[C---:B------:R-:W-:Y:S08]  /*3db0*/  HMMA.16816.F32.BF16 R24, R28.reuse, R168, RZ ;  /* 0x000000a81c18723c */ /* 0x040ff000000418ff */
[-C--:B------:R-:W-:Y:S08]  /*3dc0*/  HMMA.16816.F32.BF16 R28, R28, R170.reuse, RZ ;  /* 0x000000aa1c1c723c */ /* 0x080ff000000418ff */
[----:B------:R-:W-:Y:S08]  /*3dd0*/  HMMA.16816.F32.BF16 R32, R32, R170, RZ ;  /* 0x000000aa2020723c */ /* 0x000ff000000418ff */
[-C--:B------:R-:W-:Y:S08]  /*3de0*/  HMMA.16816.F32.BF16 R4, R132, R172.reuse, R4 ;  /* 0x000000ac8404723c */ /* 0x080ff00000041804 */
        /* <DEDUP_REMOVED lines=59> */
[----:B------:R-:W-:Y:S01]  /*41a0*/  MUFU.EX2 R239, R156 ;  /* 0x0000009c00ef7308 */ /* 0x000fe20000000800 */
[----:B------:R-:W-:Y:S01]  /*41b0*/  ISETP.GT.AND P6, PT, R146, 0x40, P0 ;  /* 0x000000409200780c */ /* 0x000fe200007c4270 */
[--C-:B------:R-:W-:Y:S01]  /*41c0*/  FFMA.FTZ R158, R139, c[0x0][0x29c], -R149.reuse ;  /* 0x0000a7008b9e7a23 */ /* 0x100fe20000010895 */
[----:B------:R-:W-:Y:S02]  /*41d0*/  FSEL R152, R246, -INF , !P1 ;  /* 0xff800000f6987808 */ /* 0x000fe40004800000 */
[----:B------:R-:W-:Y:S02]  /*41e0*/  ISETP.NE.AND P1, PT, R0, RZ, PT ;  /* 0x000000ff0000720c */ /* 0x000fe40003f25270 */
[----:B--2---:R-:W1:Y:S01]  /*41f0*/  LDS R0, [R87.X4+0xf280] ;  /* 0x00f2800057007984 */ /* 0x004e620000004800 */
[----:B------:R-:W-:Y:S02]  /*4200*/  FSEL R138, R241, -INF , !P5 ;  /* 0xff800000f18a7808 */ /* 0x000fe40006800000 */
[----:B------:R-:W-:Y:S01]  /*4210*/  ISETP.GT.AND P5, PT, R146, 0x41, P0 ;  /* 0x000000419200780c */ /* 0x000fe200007a4270 */
[----:B------:R-:W2:Y:S01]  /*4220*/  MUFU.EX2 R240, R158 ;  /* 0x0000009e00f07308 */ /* 0x000ea20000000800 */
[C---:B------:R-:W-:Y:S01]  /*4230*/  ISETP.LT.OR P6, PT, R147.reuse, 0x41, P6 ;  /* 0x000000419300780c */ /* 0x040fe200037c1670 */
[--C-:B------:R-:W-:Y:S01]  /*4240*/  FFMA.FTZ R157, R138, c[0x0][0x29c], -R149.reuse ;  /* 0x0000a7008a9d7a23 */ /* 0x100fe20000010895 */
[C---:B------:R-:W-:Y:S02]  /*4250*/  ISETP.LT.OR P5, PT, R147.reuse, 0x42, P5 ;  /* 0x000000429300780c */ /* 0x040fe40002fa1670 */
[----:B------:R-:W-:Y:S02]  /*4260*/  ISETP.LT.OR P3, PT, R147, 0x61, P3 ;  /* 0x000000619300780c */ /* 0x000fe40001f61670 */
[----:B------:R-:W-:Y:S02]  /*4270*/  FSEL R133, R232, -INF , !P6 ;  /* 0xff800000e8857808 */ /* 0x000fe40007000000 */
[----:B------:R-:W-:Y:S01]  /*4280*/  FSEL R132, R163, -INF , !P5 ;  /* 0xff800000a3847808 */ /* 0x000fe20006800000 */
[----:B------:R-:W3:Y:S01]  /*4290*/  MUFU.EX2 R236, R157 ;  /* 0x0000009d00ec7308 */ /* 0x000ee20000000800 */
[C---:B------:R-:W-:Y:S02]  /*42a0*/  ISETP.GT.AND P6, PT, R140.reuse, RZ, P0 ;  /* 0x000000ff8c00720c */ /* 0x040fe400007c4270 */
[----:B------:R-:W-:Y:S01]  /*42b0*/  ISETP.GT.AND P5, PT, R140, 0x1, P0 ;  /* 0x000000018c00780c */ /* 0x000fe200007a4270 */
[--C-:B------:R-:W-:Y:S01]  /*42c0*/  FFMA.FTZ R139, R132, c[0x0][0x29c], -R149.reuse ;  /* 0x0000a700848b7a23 */ /* 0x100fe20000010895 */
[----:B------:R-:W-:Y:S02]  /*42d0*/  FSEL R3, R160, -INF , !P3 ;  /* 0xff800000a0037808 */ /* 0x000fe40005800000 */
[----:B------:R-:W-:Y:S02]  /*42e0*/  ISETP.GT.AND P3, PT, R140, 0x20, P0 ;  /* 0x000000208c00780c */ /* 0x000fe40000764270 */
[C---:B------:R-:W-:Y:S01]  /*42f0*/  ISETP.LT.OR P6, PT, R144.reuse, 0x1, P6 ;  /* 0x000000019000780c */ /* 0x040fe200037c1670 */
[--C-:B------:R-:W-:Y:S01]  /*4300*/  FFMA.FTZ R138, R3, c[0x0][0x29c], -R149.reuse ;  /* 0x0000a700038a7a23 */ /* 0x100fe20000010895 */
[C---:B------:R-:W-:Y:S01]  /*4310*/  ISETP.LT.OR P5, PT, R144.reuse, 0x2, P5 ;  /* 0x000000029000780c */ /* 0x040fe20002fa1670 */
[----:B------:R4:W-:Y:S01]  /*4320*/  MUFU.EX2 R234, R139 ;  /* 0x0000008b00ea7308 */ /* 0x0009e20000000800 */
[----:B------:R-:W-:Y:S02]  /*4330*/  ISETP.LT.OR P3, PT, R144, 0x21, P3 ;  /* 0x000000219000780c */ /* 0x000fe40001f61670 */
[----:B------:R-:W-:Y:S02]  /*4340*/  ISETP.GT.AND P4, PT, R140, 0x60, P0 ;  /* 0x000000608c00780c */ /* 0x000fe40000784270 */
[----:B------:R-:W-:Y:S02]  /*4350*/  FSEL R146, R249, -INF , !P6 ;  /* 0xff800000f9927808 */ /* 0x000fe40007000000 */
[----:B------:R-:W-:Y:S02]  /*4360*/  FSEL R147, R248, -INF , !P5 ;  /* 0xff800000f8937808 */ /* 0x000fe40006800000 */
[----:B------:R-:W-:Y:S01]  /*4370*/  FSEL R153, R247, -INF , !P3 ;  /* 0xff800000f7997808 */ /* 0x000fe20005800000 */
[----:B------:R2:W-:Y:S01]  /*4380*/  MUFU.EX2 R237, R138 ;  /* 0x0000008a00ed7308 */ /* 0x0005e20000000800 */
[----:B------:R-:W-:Y:S02]  /*4390*/  ISETP.LT.OR P4, PT, R144, 0x61, P4 ;  /* 0x000000619000780c */ /* 0x000fe40002781670 */
[C---:B------:R-:W-:Y:S01]  /*43a0*/  ISETP.GT.AND P6, PT, R140.reuse, 0x40, P0 ;  /* 0x000000408c00780c */ /* 0x040fe200007c4270 */
[----:B-1----:R-:W-:Y:S01]  /*43b0*/  FADD.FTZ R137, R5, -R0 ;  /* 0x8000000005897221 */ /* 0x002fe20000010000 */
[----:B------:R-:W-:Y:S01]  /*43c0*/  ISETP.GT.AND P5, PT, R140, 0x41, P0 ;  /* 0x000000418c00780c */ /* 0x000fe200007a4270 */
        /* <DEDUP_REMOVED lines=17> */
[----:B------:R-:W-:Y:S01]  /*44e0*/  MUFU.EX2 R238, R144 ;  /* 0x0000009000ee7308 */ /* 0x000fe20000000800 */
[--C-:B------:R-:W-:Y:S01]  /*44f0*/  FADD.FTZ R154, R32, -R0.reuse ;  /* 0x80000000209a7221 */ /* 0x100fe20000010000 */
[----:B--2---:R-:W-:Y:S01]  /*4500*/  MOV R138, R85 ;  /* 0x00000055008a7202 */ /* 0x004fe20000000f00 */
[----:B------:R-:W-:Y:S01]  /*4510*/  FADD.FTZ R140, R33, -R0 ;  /* 0x80000000218c7221 */ /* 0x000fe20000010000 */
[----:B------:R-:W-:Y:S01]  /*4520*/  FSEL R0, R243, -INF , !P3 ;  /* 0xff800000f3007808 */ /* 0x000fe20005800000 */
[--C-:B------:R-:W-:Y:S01]  /*4530*/  FFMA.FTZ R20, R146, c[0x0][0x29c], -R148.reuse ;  /* 0x0000a70092147a23 */ /* 0x100fe20000010894 */
[----:B------:R-:W-:Y:S01]  /*4540*/  ISETP.GT.AND P6, PT, R141, RZ, P0 ;  /* 0x000000ff8d00720c */ /* 0x000fe200007c4270 */
[--C-:B------:R-:W-:Y:S01]  /*4550*/  FFMA.FTZ R17, R147, c[0x0][0x29c], -R148.reuse ;  /* 0x0000a70093117a23 */ /* 0x100fe20000010894 */
[----:B------:R-:W-:Y:S01]  /*4560*/  MOV R156, R84 ;  /* 0x00000054009c7202 */ /* 0x000fe20000000f00 */
[--C-:B------:R-:W-:Y:S01]  /*4570*/  FFMA.FTZ R16, R153, c[0x0][0x29c], -R148.reuse ;  /* 0x0000a70099107a23 */ /* 0x100fe20000010894 */
[----:B------:R-:W1:Y:S01]  /*4580*/  MUFU.EX2 R2, R5 ;  /* 0x0000000500027308 */ /* 0x000e620000000800 */
[--C-:B------:R-:W-:Y:S01]  /*4590*/  FFMA.FTZ R32, R3, c[0x0][0x29c], -R148.reuse ;  /* 0x0000a70003207a23 */ /* 0x100fe20000010894 */
[----:B------:R-:W-:Y:S01]  /*45a0*/  ISETP.LT.OR P6, PT, R145, 0x1, P6 ;  /* 0x000000019100780c */ /* 0x000fe200037c1670 */
[----:B------:R-:W-:Y:S01]  /*45b0*/  FMUL.FTZ R133, R240, R133 ;  /* 0x00000085f0857220 */ /* 0x000fe20000410000 */
[C---:B------:R-:W-:Y:S01]  /*45c0*/  ISETP.GT.AND P4, PT, R141.reuse, 0x20, P0 ;  /* 0x000000208d00780c */ /* 0x040fe20000784270 */
[--C-:B------:R-:W-:Y:S01]  /*45d0*/  FFMA.FTZ R4, R4, c[0x0][0x29c], -R148.reuse ;  /* 0x0000a70004047a23 */ /* 0x100fe20000010894 */
[----:B------:R-:W-:Y:S01]  /*45e0*/  ISETP.GT.AND P5, PT, R141, 0x1, P0 ;  /* 0x000000018d00780c */ /* 0x000fe200007a4270 */
[----:B------:R-:W-:Y:S01]  /*45f0*/  FFMA.FTZ R148, R0, c[0x0][0x29c], -R148 ;  /* 0x0000a70000947a23 */ /* 0x000fe20000010894 */
[----:B------:R-:W-:Y:S01]  /*4600*/  ISETP.LT.OR P4, PT, R145, 0x21, P4 ;  /* 0x000000219100780c */ /* 0x000fe20002781670 */
[----:B------:R-:W-:Y:S01]  /*4610*/  FFMA.FTZ R0, -R161, R161, 1 ;  /* 0x3f800000a1007423 */ /* 0x000fe200000101a1 */
[----:B------:R-:W-:Y:S01]  /*4620*/  MUFU.EX2 R157, R21 ;  /* 0x00000015009d7308 */ /* 0x000fe20000000800 */
[----:B------:R-:W-:Y:S01]  /*4630*/  FFMA.FTZ R3, -R231, R231, 1 ;  /* 0x3f800000e7037423 */ /* 0x000fe200000101e7 */
[----:B------:R-:W-:Y:S01]  /*4640*/  MOV R33, R162 ;  /* 0x000000a200217202 */ /* 0x000fe20000000f00 */
[----:B------:R-:W-:Y:S01]  /*4650*/  FMUL.FTZ R229, R133, R0 ;  /* 0x0000000085e57220 */ /* 0x000fe20000410000 */
[----:B------:R-:W-:Y:S01]  /*4660*/  MOV R133, R88 ;  /* 0x0000005800857202 */ /* 0x000fe20000000f00 */
[----:B------:R-:W-:Y:S01]  /*4670*/  FFMA.FTZ R0, -R241, R241, 1 ;  /* 0x3f800000f1007423 */ /* 0x000fe200000101f1 */
[----:B------:R-:W-:Y:S01]  /*4680*/  ISETP.LT.OR P5, PT, R145, 0x2, P5 ;  /* 0x000000029100780c */ /* 0x000fe20002fa1670 */
[----:B---3--:R-:W-:Y:S01]  /*4690*/  FMUL.FTZ R137, R236, R137 ;  /* 0x00000089ec897220 */ /* 0x008fe20000410000 */
[----:B------:R-:W-:Y:S01]  /*46a0*/  ISETP.GT.AND P3, PT, R141, 0x21, P0 ;  /* 0x000000218d00780c */ /* 0x000fe20000764270 */
[----:B------:R-:W-:Y:S01]  /*46b0*/  FMUL.FTZ R135, R239, R135 ;  /* 0x00000087ef877220 */ /* 0x000fe20000410000 */
[----:B------:R2:W-:Y:S01]  /*46c0*/  MUFU.EX2 R161, R16 ;  /* 0x0000001000a17308 */ /* 0x0005e20000000800 */
[----:B------:R-:W-:Y:S01]  /*46d0*/  FMUL.FTZ R147, R137, R0 ;  /* 0x0000000089937220 */ /* 0x000fe20000410000 */
[----:B------:R-:W-:Y:S01]  /*46e0*/  ISETP.LT.OR P3, PT, R145, 0x22, P3 ;  /* 0x000000229100780c */ /* 0x000fe20001f61670 */
[----:B------:R-:W4:Y:S01]  /*46f0*/  LDS R0, [R87.X4+0xf2a0] ;  /* 0x00f2a00057007984 */ /* 0x000f220000004800 */
[----:B------:R-:W-:Y:S01]  /*4700*/  FMUL.FTZ R146, R135, R3 ;  /* 0x0000000387927220 */ /* 0x000fe20000410000 */
[----:B------:R-:W-:Y:S01]  /*4710*/  MOV R241, R33 ;  /* 0x0000002100f17202 */ /* 0x000fe20000000f00 */
[----:B------:R-:W-:Y:S01]  /*4720*/  FFMA.FTZ R3, -R232, R232, 1 ;  /* 0x3f800000e8037423 */ /* 0x000fe200000101e8 */
[----:B-1----:R1:W-:Y:S01]  /*4730*/  STL [R1+0x18], R2 ;  /* 0x0000180201007387 */ /* 0x0023e20000100800 */
[----:B------:R-:W-:Y:S01]  /*4740*/  FMUL.FTZ R136, R238, R136 ;  /* 0x00000088ee887220 */ /* 0x000fe20000410000 */
[----:B------:R-:W-:Y:S01]  /*4750*/  FSEL R5, R133, -INF , !P5 ;  /* 0xff80000085057808 */ /* 0x000fe20006800000 */
[----:B------:R4:W-:Y:S01]  /*4760*/  MUFU.EX2 R158, R32 ;  /* 0x00000020009e7308 */ /* 0x0009e20000000800 */
[----:B------:R-:W3:Y:S01]  /*4770*/  LDL.LU R88, [R1+0x8] ;  /* 0x0000080001587983 */ /* 0x000ee20000300800 */
[----:B------:R-:W-:Y:S01]  /*4780*/  FMUL.FTZ R144, R136, R3 ;  /* 0x0000000388907220 */ /* 0x000fe20000410000 */
[----:B------:R-:W-:Y:S01]  /*4790*/  ISETP.GT.AND P5, PT, R141, 0x41, P0 ;  /* 0x000000418d00780c */ /* 0x000fe200007a4270 */
[----:B------:R-:W-:Y:S01]  /*47a0*/  FFMA.FTZ R3, -R160, R160, 1 ;  /* 0x3f800000a0037423 */ /* 0x000fe200000101a0 */
[----:B------:R-:W3:Y:S01]  /*47b0*/  LDL.LU R86, [R1+0x4] ;  /* 0x0000040001567983 */ /* 0x000ee20000300800 */
[----:B------:R-:W-:Y:S01]  /*47c0*/  FMUL.FTZ R154, R237, R154 ;  /* 0x0000009aed9a7220 */ /* 0x000fe20000410000 */
[----:B------:R-:W-:Y:S01]  /*47d0*/  ISETP.LT.OR P5, PT, R145, 0x42, P5 ;  /* 0x000000429100780c */ /* 0x000fe20002fa1670 */
[----:B------:R-:W-:Y:S01]  /*47e0*/  FMUL.FTZ R132, R235, R132 ;  /* 0x00000084eb847220 */ /* 0x000fe20000410000 */
[----:B------:R-:W3:Y:S01]  /*47f0*/  LDL.LU R85, [R1] ;  /* 0x0000000001557983 */ /* 0x000ee20000300800 */
[----:B------:R-:W-:Y:S01]  /*4800*/  FMUL.FTZ R154, R154, R3 ;  /* 0x000000039a9a7220 */ /* 0x000fe20000410000 */
[----:B------:R-:W4:Y:S01]  /*4810*/  MUFU.EX2 R233, R149 ;  /* 0x0000009500e97308 */ /* 0x000f220000000800 */
[----:B------:R-:W-:Y:S01]  /*4820*/  FMUL.FTZ R134, R234, R134 ;  /* 0x00000086ea867220 */ /* 0x000fe20000410000 */
[----:B------:R-:W3:Y:S01]  /*4830*/  LDL.LU R84, [R1+0x24] ;  /* 0x0000240001547983 */ /* 0x000ee20000300800 */
[----:B--2---:R-:W-:Y:S03]  /*4840*/  FFMA.FTZ R16, -R249, R249, 1 ;  /* 0x3f800000f9107423 */ /* 0x004fe600000101f9 */
[----:B------:R-:W2:Y:S04]  /*4850*/  LDL.LU R231, [R1+0xc] ;  /* 0x00000c0001e77983 */ /* 0x000ea80000300800 */
[----:B------:R-:W2:Y:S01]  /*4860*/  LDL.LU R232, [R1+0x14] ;  /* 0x0000140001e87983 */ /* 0x000ea20000300800 */
[----:B-1----:R-:W-:Y:S01]  /*4870*/  FFMA.FTZ R2, -R230, R230, 1 ;  /* 0x3f800000e6027423 */ /* 0x002fe200000101e6 */
[----:B------:R1:W1:Y:S01]  /*4880*/  MUFU.EX2 R152, R17 ;  /* 0x0000001100987308 */ /* 0x0002620000000800 */
[----:B----4-:R-:W-:Y:S02]  /*4890*/  FSEL R32, R138, -INF , !P4 ;  /* 0xff8000008a207808 */ /* 0x010fe40006000000 */
[----:B------:R-:W-:Y:S01]  /*48a0*/  FMUL.FTZ R132, R132, R2 ;  /* 0x0000000284847220 */ /* 0x000fe20000410000 */
[----:B------:R-:W-:Y:S01]  /*48b0*/  ISETP.GT.AND P4, PT, R141, 0x60, P0 ;  /* 0x000000608d00780c */ /* 0x000fe20000784270 */
[----:B------:R-:W-:Y:S02]  /*48c0*/  FFMA.FTZ R2, -R163, R163, 1 ;  /* 0x3f800000a3027423 */ /* 0x000fe400000101a3 */
[----:B------:R-:W4:Y:S01]  /*48d0*/  LDL.LU R163, [R1+0x10] ;  /* 0x0000100001a37983 */ /* 0x000f220000300800 */
[----:B------:R-:W-:Y:S01]  /*48e0*/  F2FP.BF16.PACK_AB R132, R132, R146 ;  /* 0x000000928484723e */ /* 0x000fe200000010ff */
[----:B------:R-:W-:Y:S01]  /*48f0*/  FMUL.FTZ R135, R134, R2 ;  /* 0x0000000286877220 */ /* 0x000fe20000410000 */
[----:B------:R1:W1:Y:S01]  /*4900*/  MUFU.EX2 R230, R4 ;  /* 0x0000000400e67308 */ /* 0x0002620000000800 */
[----:B------:R-:W2:Y:S01]  /*4910*/  LDL.LU R249, [R1+0x1c] ;  /* 0x00001c0001f97983 */ /* 0x000ea20000300800 */
[----:B------:R-:W-:Y:S01]  /*4920*/  FFMA.FTZ R2, -R159, R159, 1 ;  /* 0x3f8000009f027423 */ /* 0x000fe2000001019f */
[----:B------:R-:W-:Y:S01]  /*4930*/  ISETP.LT.OR P4, PT, R145, 0x61, P4 ;  /* 0x000000619100780c */ /* 0x000fe20002781670 */
[--C-:B------:R-:W-:Y:S01]  /*4940*/  FADD.FTZ R21, R6, -R0.reuse ;  /* 0x8000000006157221 */ /* 0x100fe20000010000 */
[----:B------:R-:W-:Y:S01]  /*4950*/  F2FP.BF16.PACK_AB R135, R135, R144 ;  /* 0x000000908787723e */ /* 0x000fe200000010ff */
[----:B------:R-:W-:Y:S02]  /*4960*/  FFMA.FTZ R6, -R248, R248, 1 ;  /* 0x3f800000f8067423 */ /* 0x000fe400000101f8 */
[----:B------:R-:W2:Y:S01]  /*4970*/  LDL.LU R248, [R1+0x20] ;  /* 0x0000200001f87983 */ /* 0x000ea20000300800 */
[----:B------:R-:W-:Y:S01]  /*4980*/  FMUL.FTZ R140, R233, R140 ;  /* 0x0000008ce98c7220 */ /* 0x000fe20000410000 */
[----:B------:R-:W1:Y:S01]  /*4990*/  MUFU.EX2 R162, R20 ;  /* 0x0000001400a27308 */ /* 0x000e620000000800 */
[--C-:B------:R-:W-:Y:S02]  /*49a0*/  FADD.FTZ R7, R7, -R0.reuse ;  /* 0x8000000007077221 */ /* 0x100fe40000010000 */
[----:B------:R-:W-:Y:S01]  /*49b0*/  FMUL.FTZ R134, R140, R2 ;  /* 0x000000028c867220 */ /* 0x000fe20000410000 */
[----:B-1----:R-:W-:Y:S01]  /*49c0*/  FSEL R17, R252, -INF , !P4 ;  /* 0xff800000fc117808 */ /* 0x002fe20006000000 */
[--C-:B------:R-:W-:Y:S01]  /*49d0*/  FFMA.FTZ R2, R5, c[0x0][0x29c], -R151.reuse ;  /* 0x0000a70005027a23 */ /* 0x100fe20000010897 */
[----:B------:R-:W-:Y:S01]  /*49e0*/  ISETP.GT.AND P4, PT, R142, 0x1, P0 ;  /* 0x000000018e00780c */ /* 0x000fe20000784270 */
[----:B------:R-:W-:Y:S01]  /*49f0*/  FMUL.FTZ R7, R152, R7 ;  /* 0x0000000798077220 */ /* 0x000fe20000410000 */
[----:B------:R-:W-:Y:S01]  /*4a00*/  F2FP.BF16.PACK_AB R134, R134, R154 ;  /* 0x0000009a8686723e */ /* 0x000fe200000010ff */
[--C-:B------:R-:W-:Y:S01]  /*4a10*/  FFMA.FTZ R17, R17, c[0x0][0x29c], -R151.reuse ;  /* 0x0000a70011117a23 */ /* 0x100fe20000010897 */
[----:B------:R-:W-:Y:S01]  /*4a20*/  MUFU.EX2 R153, R2 ;  /* 0x0000000200997308 */ /* 0x000fe20000000800 */
[--C-:B------:R-:W-:Y:S01]  /*4a30*/  FFMA.FTZ R5, R32, c[0x0][0x29c], -R151.reuse ;  /* 0x0000a70020057a23 */ /* 0x100fe20000010897 */
[----:B------:R-:W-:Y:S01]  /*4a40*/  ISETP.LT.OR P4, PT, R143, 0x2, P4 ;  /* 0x000000028f00780c */ /* 0x000fe20002781670 */
[----:B------:R-:W-:Y:S01]  /*4a50*/  FMUL.FTZ R32, R7, R6 ;  /* 0x0000000607207220 */ /* 0x000fe20000410000 */
[----:B------:R-:W-:Y:S01]  /*4a60*/  FSEL R4, R139, -INF , !P6 ;  /* 0xff8000008b047808 */ /* 0x000fe20007000000 */
[--C-:B------:R-:W-:Y:S01]  /*4a70*/  FADD.FTZ R22, R22, -R0.reuse ;  /* 0x8000000016167221 */ /* 0x100fe20000010000 */
[----:B------:R-:W-:Y:S01]  /*4a80*/  ISETP.GT.AND P6, PT, R141, 0x40, P0 ;  /* 0x000000408d00780c */ /* 0x000fe200007c4270 */
[--C-:B------:R-:W-:Y:S02]  /*4a90*/  FADD.FTZ R18, R18, -R0.reuse ;  /* 0x8000000012127221 */ /* 0x100fe40000010000 */
[--C-:B------:R-:W-:Y:S01]  /*4aa0*/  FFMA.FTZ R4, R4, c[0x0][0x29c], -R151.reuse ;  /* 0x0000a70004047a23 */ /* 0x100fe20000010897 */
[----:B------:R-:W-:Y:S01]  /*4ab0*/  ISETP.LT.OR P6, PT, R145, 0x41, P6 ;  /* 0x000000419100780c */ /* 0x000fe200037c1670 */
[----:B------:R-:W1:Y:S01]  /*4ac0*/  MUFU.EX2 R155, R148 ;  /* 0x00000094009b7308 */ /* 0x000e620000000800 */
[----:B------:R-:W-:Y:S02]  /*4ad0*/  FMUL.FTZ R22, R230, R22 ;  /* 0x00000016e6167220 */ /* 0x000fe40000410000 */
[----:B------:R-:W-:Y:S02]  /*4ae0*/  FMUL.FTZ R21, R162, R21 ;  /* 0x00000015a2157220 */ /* 0x000fe40000410000 */
[----:B------:R-:W-:Y:S02]  /*4af0*/  FMUL.FTZ R18, R161, R18 ;  /* 0x00000012a1127220 */ /* 0x000fe40000410000 */
[--C-:B------:R-:W-:Y:S02]  /*4b00*/  FADD.FTZ R35, R35, -R0.reuse ;  /* 0x8000000023237221 */ /* 0x100fe40000010000 */
[--C-:B------:R-:W-:Y:S01]  /*4b10*/  FADD.FTZ R34, R34, -R0.reuse ;  /* 0x8000000022227221 */ /* 0x100fe20000010000 */
[----:B------:R1:W1:Y:S01]  /*4b20*/  MUFU.EX2 R160, R4 ;  /* 0x0000000400a07308 */ /* 0x0002620000000800 */
[--C-:B------:R-:W-:Y:S02]  /*4b30*/  FADD.FTZ R19, R19, -R0.reuse ;  /* 0x8000000013137221 */ /* 0x100fe40000010000 */
[----:B------:R-:W-:Y:S02]  /*4b40*/  FMUL.FTZ R34, R157, R34 ;  /* 0x000000229d227220 */ /* 0x000fe40000410000 */
[----:B------:R-:W-:Y:S05]  /*4b50*/  FADD.FTZ R23, R23, -R0 ;  /* 0x8000000017177221 */ /* 0x000fea0000010000 */
[----:B------:R-:W-:Y:S01]  /*4b60*/  MUFU.EX2 R149, R5 ;  /* 0x0000000500957308 */ /* 0x000fe20000000800 */
[----:B---3--:R-:W-:Y:S02]  /*4b70*/  FSEL R33, R88, -INF , !P3 ;  /* 0xff80000058217808 */ /* 0x008fe40005800000 */
[----:B------:R-:W-:Y:S02]  /*4b80*/  ISETP.GT.AND P3, PT, R141, 0x61, P0 ;  /* 0x000000618d00780c */ /* 0x000fe40000764270 */
[----:B------:R-:W-:Y:S01]  /*4b90*/  FSEL R3, R86, -INF , !P6 ;  /* 0xff80000056037808 */ /* 0x000fe20007000000 */
[--C-:B-1----:R-:W-:Y:S01]  /*4ba0*/  FFMA.FTZ R4, R33, c[0x0][0x29c], -R151.reuse ;  /* 0x0000a70021047a23 */ /* 0x102fe20000010897 */
[----:B------:R-:W-:Y:S03]  /*4bb0*/  ISETP.LT.OR P3, PT, R145, 0x62, P3 ;  /* 0x000000629100780c */ /* 0x000fe60001f61670 */
[----:B------:R1:W-:Y:S01]  /*4bc0*/  MUFU.EX2 R145, R17 ;  /* 0x0000001100917308 */ /* 0x0003e20000000800 */
[--C-:B------:R-:W-:Y:S01]  /*4bd0*/  FFMA.FTZ R3, R3, c[0x0][0x29c], -R151.reuse ;  /* 0x0000a70003037a23 */ /* 0x100fe20000010897 */
[----:B------:R-:W-:Y:S02]  /*4be0*/  FSEL R20, R85, -INF , !P5 ;  /* 0xff80000055147808 */ /* 0x000fe40006800000 */
[----:B------:R-:W-:Y:S02]  /*4bf0*/  ISETP.GT.AND P5, PT, R142, RZ, P0 ;  /* 0x000000ff8e00720c */ /* 0x000fe400007a4270 */
[----:B------:R-:W-:Y:S01]  /*4c00*/  FSEL R2, R251, -INF , !P3 ;  /* 0xff800000fb027808 */ /* 0x000fe20005800000 */
[--C-:B------:R-:W-:Y:S01]  /*4c10*/  FFMA.FTZ R20, R20, c[0x0][0x29c], -R151.reuse ;  /* 0x0000a70014147a23 */ /* 0x100fe20000010897 */
[----:B------:R-:W-:Y:S02]  /*4c20*/  ISETP.LT.OR P5, PT, R143, 0x1, P5 ;  /* 0x000000018f00780c */ /* 0x000fe40002fa1670 */
[----:B------:R3:W-:Y:S01]  /*4c30*/  MUFU.EX2 R159, R3 ;  /* 0x00000003009f7308 */ /* 0x0007e20000000800 */
[----:B------:R-:W-:Y:S01]  /*4c40*/  FFMA.FTZ R151, R2, c[0x0][0x29c], -R151 ;  /* 0x0000a70002977a23 */ /* 0x000fe20000010897 */
[----:B------:R-:W-:Y:S01]  /*4c50*/  FSEL R7, R156, -INF , !P5 ;  /* 0xff8000009c077808 */ /* 0x000fe20006800000 */
[----:B------:R-:W-:Y:S01]  /*4c60*/  FFMA.FTZ R2, -R242, R242, 1 ;  /* 0x3f800000f2027423 */ /* 0x000fe200000101f2 */
[C---:B------:R-:W-:Y:S02]  /*4c70*/  ISETP.GT.AND P3, PT, R142.reuse, 0x20, P0 ;  /* 0x000000208e00780c */ /* 0x040fe40000764270 */
[----:B------:R-:W-:Y:S01]  /*4c80*/  MOV R33, R139 ;  /* 0x0000008b00217202 */ /* 0x000fe20000000f00 */
[--C-:B------:R-:W-:Y:S01]  /*4c90*/  FFMA.FTZ R7, R7, c[0x0][0x29c], -R150.reuse ;  /* 0x0000a70007077a23 */ /* 0x100fe20000010896 */
[----:B------:R-:W-:Y:S01]  /*4ca0*/  ISETP.GT.AND P5, PT, R142, 0x40, P0 ;  /* 0x000000408e00780c */ /* 0x000fe200007a4270 */
[----:B------:R-:W-:Y:S01]  /*4cb0*/  FMUL.FTZ R141, R22, R2 ;  /* 0x00000002168d7220 */ /* 0x000fe20000410000 */
[----:B------:R4:W4:Y:S01]  /*4cc0*/  MUFU.EX2 R148, R4 ;  /* 0x0000000400947308 */ /* 0x0009220000000800 */
[----:B------:R-:W4:Y:S01]  /*4cd0*/  LDS R2, [R87.X4+0xf300] ;  /* 0x00f3000057027984 */ /* 0x000f220000004800 */
[----:B------:R-:W-:Y:S01]  /*4ce0*/  FMUL.FTZ R139, R21, R16 ;  /* 0x00000010158b7220 */ /* 0x000fe20000410000 */
[----:B------:R-:W-:Y:S02]  /*4cf0*/  FSEL R16, R84, -INF , !P4 ;  /* 0xff80000054107808 */ /* 0x000fe40006000000 */
[----:B-1----:R-:W-:Y:S02]  /*4d00*/  F2FP.BF16.PACK_AB R17, R152, R162 ;  /* 0x000000a29811723e */ /* 0x002fe400000010ff */
[----:B------:R-:W-:Y:S01]  /*4d10*/  ISETP.GT.AND P4, PT, R142, 0x41, P0 ;  /* 0x000000418e00780c */ /* 0x000fe20000784270 */
[--C-:B------:R-:W-:Y:S01]  /*4d20*/  FFMA.FTZ R16, R16, c[0x0][0x29c], -R150.reuse ;  /* 0x0000a70010107a23 */ /* 0x100fe20000010896 */
[C---:B------:R-:W-:Y:S01]  /*4d30*/  ISETP.LT.OR P3, PT, R143.reuse, 0x21, P3 ;  /* 0x000000218f00780c */ /* 0x040fe20001f61670 */
[----:B------:R1:W-:Y:S01]  /*4d40*/  MUFU.EX2 R152, R7 ;  /* 0x0000000700987308 */ /* 0x0003e20000000800 */
[C---:B------:R-:W-:Y:S02]  /*4d50*/  ISETP.LT.OR P5, PT, R143.reuse, 0x41, P5 ;  /* 0x000000418f00780c */ /* 0x040fe40002fa1670 */
[----:B------:R-:W-:Y:S01]  /*4d60*/  ISETP.LT.OR P4, PT, R143, 0x42, P4 ;  /* 0x000000428f00780c */ /* 0x000fe20002781670 */
[----:B---3--:R-:W-:Y:S01]  /*4d70*/  FFMA.FTZ R3, -R246, R246, 1 ;  /* 0x3f800000f6037423 */ /* 0x008fe200000101f6 */
[----:B------:R-:W-:Y:S01]  /*4d80*/  F2FP.BF16.PACK_AB R32, R32, R139 ;  /* 0x0000008b2020723e */ /* 0x000fe200000010ff */
[----:B------:R-:W3:Y:S01]  /*4d90*/  LDL.LU R246, [R1+0x18] ;  /* 0x0000180001f67983 */ /* 0x000ee20000300800 */
[----:B------:R-:W-:Y:S01]  /*4da0*/  MOV R21, R133 ;  /* 0x0000008500157202 */ /* 0x000fe20000000f00 */
[----:B------:R-:W-:Y:S01]  /*4db0*/  FMUL.FTZ R139, R158, R23 ;  /* 0x000000179e8b7220 */ /* 0x000fe20000410000 */
[----:B--2---:R-:W-:Y:S01]  /*4dc0*/  FSEL R133, R248, -INF , !P3 ;  /* 0xff800000f8857808 */ /* 0x004fe20005800000 */
[----:B------:R-:W2:Y:S01]  /*4dd0*/  MUFU.EX2 R151, R151 ;  /* 0x0000009700977308 */ /* 0x000ea20000000800 */
[----:B----4-:R-:W-:Y:S02]  /*4de0*/  FSEL R5, R163, -INF , !P5 ;  /* 0xff800000a3057808 */ /* 0x010fe40006800000 */
[C---:B------:R-:W-:Y:S01]  /*4df0*/  ISETP.GT.AND P6, PT, R142.reuse, 0x21, P0 ;  /* 0x000000218e00780c */ /* 0x040fe200007c4270 */
[----:B------:R-:W-:Y:S01]  /*4e00*/  FFMA.FTZ R4, -R247, R247, 1 ;  /* 0x3f800000f7047423 */ /* 0x000fe200000101f7 */
[C---:B------:R-:W-:Y:S01]  /*4e10*/  ISETP.GT.AND P3, PT, R142.reuse, 0x60, P0 ;  /* 0x000000608e00780c */ /* 0x040fe20000764270 */
[--C-:B------:R-:W-:Y:S01]  /*4e20*/  FFMA.FTZ R133, R133, c[0x0][0x29c], -R150.reuse ;  /* 0x0000a70085857a23 */ /* 0x100fe20000010896 */
[----:B------:R-:W-:Y:S01]  /*4e30*/  ISETP.GT.AND P0, PT, R142, 0x61, P0 ;  /* 0x000000618e00780c */ /* 0x000fe20000704270 */
[----:B------:R-:W-:Y:S01]  /*4e40*/  FMUL.FTZ R140, R18, R4 ;  /* 0x00000004128c7220 */ /* 0x000fe20000410000 */
[----:B------:R-:W-:Y:S01]  /*4e50*/  FSEL R4, R232, -INF , !P4 ;  /* 0xff800000e8047808 */ /* 0x000fe20006000000 */
[--C-:B------:R-:W-:Y:S01]  /*4e60*/  FFMA.FTZ R136, R5, c[0x0][0x29c], -R150.reuse ;  /* 0x0000a70005887a23 */ /* 0x100fe20000010896 */
[----:B------:R-:W-:Y:S01]  /*4e70*/  MUFU.EX2 R144, R133 ;  /* 0x0000008500907308 */ /* 0x000fe20000000800 */
[----:B------:R-:W-:Y:S01]  /*4e80*/  FFMA.FTZ R5, -R245, R245, 1 ;  /* 0x3f800000f5057423 */ /* 0x000fe200000101f5 */
[C---:B------:R-:W-:Y:S01]  /*4e90*/  ISETP.LT.OR P6, PT, R143.reuse, 0x22, P6 ;  /* 0x000000228f00780c */ /* 0x040fe200037c1670 */
[----:B------:R-:W-:Y:S01]  /*4ea0*/  FFMA.FTZ R137, R4, c[0x0][0x29c], -R150 ;  /* 0x0000a70004897a23 */ /* 0x000fe20000010896 */
[----:B------:R-:W-:Y:S01]  /*4eb0*/  ISETP.LT.OR P3, PT, R143, 0x61, P3 ;  /* 0x000000618f00780c */ /* 0x000fe20001f61670 */
[----:B-1----:R-:W-:Y:S01]  /*4ec0*/  FMUL.FTZ R7, R155, R35 ;  /* 0x000000239b077220 */ /* 0x002fe20000410000 */
[----:B------:R-:W-:Y:S01]  /*4ed0*/  ISETP.LT.OR P0, PT, R143, 0x62, P0 ;  /* 0x000000628f00780c */ /* 0x000fe20000701670 */
[----:B------:R-:W-:Y:S01]  /*4ee0*/  FFMA.FTZ R4, -R243, R243, 1 ;  /* 0x3f800000f3047423 */ /* 0x000fe200000101f3 */
[----:B------:R-:W-:Y:S01]  /*4ef0*/  MOV R143, R138 ;  /* 0x0000008a008f7202 */ /* 0x000fe20000000f00 */
[----:B------:R-:W-:Y:S01]  /*4f00*/  FMUL.FTZ R5, R34, R5 ;  /* 0x0000000522057220 */ /* 0x000fe20000410000 */
[----:B------:R-:W-:Y:S01]  /*4f10*/  FSEL R6, R249, -INF , !P6 ;  /* 0xff800000f9067808 */ /* 0x000fe20007000000 */
[----:B------:R-:W-:Y:S01]  /*4f20*/  FMUL.FTZ R4, R7, R4 ;  /* 0x0000000407047220 */ /* 0x000fe20000410000 */
[----:B------:R-:W-:Y:S01]  /*4f30*/  FSEL R0, R241, -INF , !P0 ;  /* 0xff800000f1007808 */ /* 0x000fe20004000000 */
[----:B------:R-:W-:Y:S01]  /*4f40*/  FADD.FTZ R8, R8, -R2 ;  /* 0x8000000208087221 */ /* 0x000fe20000010000 */
[----:B------:R-:W-:Y:S01]  /*4f50*/  MOV R242, R33 ;  /* 0x0000002100f27202 */ /* 0x000fe20000000f00 */
[----:B------:R-:W-:Y:S01]  /*4f60*/  FFMA.FTZ R6, R6, c[0x0][0x29c], -R150 ;  /* 0x0000a70006067a23 */ /* 0x000fe20000010896 */
[----:B------:R-:W-:Y:S01]  /*4f70*/  F2FP.BF16.PACK_AB R34, R4, R5 ;  /* 0x000000050422723e */ /* 0x000fe200000010ff */
[----:B------:R-:W-:Y:S01]  /*4f80*/  FFMA.FTZ R4, -R143, R143, 1 ;  /* 0x3f8000008f047423 */ /* 0x000fe2000001018f */
[----:B------:R-:W-:Y:S01]  /*4f90*/  F2FP.BF16.PACK_AB R18, R236, R240 ;  /* 0x000000f0ec12723e */ /* 0x000fe200000010ff */
[----:B------:R-:W-:Y:S01]  /*4fa0*/  MUFU.EX2 R143, R136 ;  /* 0x00000088008f7308 */ /* 0x000fe20000000800 */
[----:B------:R-:W-:Y:S01]  /*4fb0*/  FMUL.FTZ R8, R160, R8 ;  /* 0x00000008a0087220 */ /* 0x000fe20000410000 */
[----:B------:R-:W-:Y:S01]  /*4fc0*/  MOV R247, R156 ;  /* 0x0000009c00f77202 */ /* 0x000fe20000000f00 */
[--C-:B------:R-:W-:Y:S01]  /*4fd0*/  FADD.FTZ R13, R13, -R2.reuse ;  /* 0x800000020d0d7221 */ /* 0x100fe20000010000 */
[----:B------:R-:W-:Y:S01]  /*4fe0*/  F2FP.BF16.PACK_AB R7, R148, R149 ;  /* 0x000000959407723e */ /* 0x000fe200000010ff */
[--C-:B------:R-:W-:Y:S01]  /*4ff0*/  FADD.FTZ R12, R12, -R2.reuse ;  /* 0x800000020c0c7221 */ /* 0x100fe20000010000 */
[----:B------:R-:W-:Y:S01]  /*5000*/  F2FP.BF16.PACK_AB R23, R155, R157 ;  /* 0x0000009d9b17723e */ /* 0x000fe200000010ff */
[----:B------:R-:W-:Y:S01]  /*5010*/  FMUL.FTZ R13, R148, R13 ;  /* 0x0000000d940d7220 */ /* 0x000fe20000410000 */
[----:B------:R-:W-:Y:S01]  /*5020*/  F2FP.BF16.PACK_AB R33, R147, R229 ;  /* 0x000000e59321723e */ /* 0x000fe200000010ff */
[----:B------:R-:W-:Y:S01]  /*5030*/  FMUL.FTZ R12, R149, R12 ;  /* 0x0000000c950c7220 */ /* 0x000fe20000410000 */
[----:B------:R1:W-:Y:S01]  /*5040*/  MUFU.EX2 R146, R16 ;  /* 0x0000001000927308 */ /* 0x0003e20000000800 */
[--C-:B------:R-:W-:Y:S02]  /*5050*/  FADD.FTZ R28, R28, -R2.reuse ;  /* 0x800000021c1c7221 */ /* 0x100fe40000010000 */
[--C-:B------:R-:W-:Y:S02]  /*5060*/  FADD.FTZ R29, R29, -R2.reuse ;  /* 0x800000021d1d7221 */ /* 0x100fe40000010000 */
[--C-:B------:R-:W-:Y:S02]  /*5070*/  FADD.FTZ R24, R24, -R2.reuse ;  /* 0x8000000218187221 */ /* 0x100fe40000010000 */
[----:B--2---:R-:W-:Y:S02]  /*5080*/  FMUL.FTZ R29, R151, R29 ;  /* 0x0000001d971d7220 */ /* 0x004fe40000410000 */
[--C-:B------:R-:W-:Y:S01]  /*5090*/  FADD.FTZ R25, R25, -R2.reuse ;  /* 0x8000000219197221 */ /* 0x100fe20000010000 */
[----:B------:R2:W4:Y:S01]  /*50a0*/  MUFU.EX2 R156, R20 ;  /* 0x00000014009c7308 */ /* 0x0005220000000800 */
[----:B------:R-:W-:Y:S02]  /*50b0*/  FADD.FTZ R9, R9, -R2 ;  /* 0x8000000209097221 */ /* 0x000fe40000010000 */
[----:B------:R-:W-:Y:S02]  /*50c0*/  FFMA.FTZ R2, -R251, R251, 1 ;  /* 0x3f800000fb027423 */ /* 0x000fe400000101fb */
[----:B------:R-:W-:Y:S02]  /*50d0*/  FMUL.FTZ R9, R153, R9 ;  /* 0x0000000999097220 */ /* 0x000fe40000410000 */
[----:B------:R-:W-:Y:S03]  /*50e0*/  FMUL.FTZ R2, R29, R2 ;  /* 0x000000021d027220 */ /* 0x000fe60000410000 */
[----:B------:R-:W-:Y:S01]  /*50f0*/  MUFU.EX2 R137, R137 ;  /* 0x0000008900897308 */ /* 0x000fe20000000800 */
[----:B-1----:R-:W-:Y:S02]  /*5100*/  F2FP.BF16.PACK_AB R16, R153, R160 ;  /* 0x000000a09910723e */ /* 0x002fe400000010ff */
[----:B--2---:R-:W-:Y:S01]  /*5110*/  F2FP.BF16.PACK_AB R20, R158, R230 ;  /* 0x000000e69e14723e */ /* 0x004fe200000010ff */
[----:B----4-:R-:W-:Y:S02]  /*5120*/  FMUL.FTZ R25, R156, R25 ;  /* 0x000000199c197220 */ /* 0x010fe40000410000 */
[C---:B---3--:R-:W-:Y:S01]  /*5130*/  FMUL.FTZ R19, R246.reuse, R19 ;  /* 0x00000013f6137220 */ /* 0x048fe20000410000 */
        /* <DEDUP_REMOVED lines=10> */
[----:B------:R1:W2:Y:S01]  /*51e0*/  MUFU.EX2 R142, R6 ;  /* 0x00000006008e7308 */ /* 0x0002a20000000800 */
        /* <DEDUP_REMOVED lines=10> */
[----:B------:R-:W3:Y:S01]  /*5290*/  MUFU.EX2 R138, R138 ;  /* 0x0000008a008a7308 */ /* 0x000ee20000000800 */
[----:B------:R-:W-:Y:S02]  /*52a0*/  FFMA.FTZ R9, -R86, R86, 1 ;  /* 0x3f80000056097423 */ /* 0x000fe40000010156 */
[----:B------:R-:W-:Y:S02]  /*52b0*/  FMUL.FTZ R141, R8, R0 ;  /* 0x00000000088d7220 */ /* 0x000fe40000410000 */
[----:B------:R-:W-:Y:S02]  /*52c0*/  FFMA.FTZ R0, -R88, R88, 1 ;  /* 0x3f80000058007423 */ /* 0x000fe40000010158 */
[----:B------:R4:W5:Y:S01]  /*52d0*/  LDL.LU R88, [R1+0xa4] ;  /* 0x0000a40001587983 */ /* 0x0009620000300800 */
[----:B------:R-:W-:Y:S02]  /*52e0*/  FFMA.FTZ R8, -R85, R85, 1 ;  /* 0x3f80000055087423 */ /* 0x000fe40000010155 */
[----:B------:R-:W-:Y:S01]  /*52f0*/  FMUL.FTZ R136, R13, R0 ;  /* 0x000000000d887220 */ /* 0x000fe20000410000 */
[----:B------:R-:W3:Y:S01]  /*5300*/  MUFU.EX2 R150, R150 ;  /* 0x0000009600967308 */ /* 0x000ee20000000800 */
[----:B------:R3:W4:Y:S01]  /*5310*/  LDS R0, [R87.X4+0xf320] ;  /* 0x00f3200057007984 */ /* 0x0007220000004800 */
[----:B------:R-:W-:Y:S02]  /*5320*/  FMUL.FTZ R13, R159, R24 ;  /* 0x000000189f0d7220 */ /* 0x000fe40000410000 */
[----:B------:R-:W-:Y:S01]  /*5330*/  FMUL.FTZ R8, R25, R8 ;  /* 0x0000000819087220 */ /* 0x000fe20000410000 */
[----:B------:R-:W-:Y:S01]  /*5340*/  STS [R227+0xf480], R18 ;  /* 0x00f48012e3007388 */ /* 0x000fe20000000800 */
[----:B-1----:R-:W-:Y:S02]  /*5350*/  FFMA.FTZ R6, -R252, R252, 1 ;  /* 0x3f800000fc067423 */ /* 0x002fe400000101fc */
[----:B------:R-:W-:Y:S01]  /*5360*/  FMUL.FTZ R13, R13, R9 ;  /* 0x000000090d0d7220 */ /* 0x000fe20000410000 */
[----:B------:R-:W-:Y:S01]  /*5370*/  STS [R227+0xf880], R17 ;  /* 0x00f88011e3007388 */ /* 0x000fe20000000800 */
[----:B------:R-:W-:Y:S01]  /*5380*/  FMUL.FTZ R12, R12, R6 ;  /* 0x000000060c0c7220 */ /* 0x000fe20000410000 */
[----:B------:R-:W-:Y:S02]  /*5390*/  F2FP.BF16.PACK_AB R6, R140, R141 ;  /* 0x0000008d8c06723e */ /* 0x000fe400000010ff */
[----:B------:R1:W-:Y:S01]  /*53a0*/  STS [R228], R3 ;  /* 0x00000003e4007388 */ /* 0x0003e20000000800 */
[----:B------:R-:W-:Y:S02]  /*53b0*/  F2FP.BF16.PACK_AB R9, R136, R139 ;  /* 0x0000008b8809723e */ /* 0x000fe400000010ff */
[----:B------:R-:W-:Y:S01]  /*53c0*/  F2FP.BF16.PACK_AB R12, R2, R12 ;  /* 0x0000000c020c723e */ /* 0x000fe200000010ff */
[----:B------:R-:W-:Y:S01]  /*53d0*/  STS [R228+0x400], R22 ;  /* 0x00040016e4007388 */ /* 0x000fe20000000800 */
[----:B--2---:R-:W-:Y:S02]  /*53e0*/  F2FP.BF16.PACK_AB R2, R142, R144 ;  /* 0x000000908e02723e */ /* 0x004fe400000010ff */
[----:B------:R-:W-:Y:S01]  /*53f0*/  F2FP.BF16.PACK_AB R8, R8, R13 ;  /* 0x0000000d0808723e */ /* 0x000fe200000010ff */
[----:B------:R-:W-:Y:S04]  /*5400*/  STS [R227+0x10480], R16 ;  /* 0x01048010e3007388 */ /* 0x000fe80000000800 */
[----:B---3--:R2:W5:Y:S04]  /*5410*/  LDL.LU R87, [R1+0xa0] ;  /* 0x0000a00001577983 */ /* 0x0085680000300800 */
[----:B------:R2:W5:Y:S04]  /*5420*/  LDL.LU R86, [R1+0x9c] ;  /* 0x00009c0001567983 */ /* 0x0005680000300800 */
[----:B------:R2:W5:Y:S01]  /*5430*/  LDL.LU R85, [R1+0x98] ;  /* 0x0000980001557983 */ /* 0x0005620000300800 */
[----:B-1----:R-:W-:Y:S01]  /*5440*/  F2FP.BF16.PACK_AB R3, R146, R152 ;  /* 0x000000989203723e */ /* 0x002fe200000010ff */
        /* <DEDUP_REMOVED lines=20> */
[----:B-1----:R-:W-:Y:S02]  /*5590*/  FFMA.FTZ R3, -R84, R84, 1 ;  /* 0x3f80000054037423 */ /* 0x002fe40000010154 */
[----:B------:R-:W-:Y:S01]  /*55a0*/  FMUL.FTZ R31, R150, R31 ;  /* 0x0000001f961f7220 */ /* 0x000fe20000410000 */
[----:B------:R1:W-:Y:S01]  /*55b0*/  STS [R227+0x12480], R4 ;  /* 0x01248004e3007388 */ /* 0x0003e20000000800 */
[----:B---3--:R-:W-:Y:S03]  /*55c0*/  F2FP.BF16.PACK_AB R2, R137, R143 ;  /* 0x0000008f8902723e */ /* 0x008fe600000010ff */
[----:B------:R2:W5:Y:S01]  /*55d0*/  LDL.LU R84, [R1+0x94] ;  /* 0x0000940001547983 */ /* 0x0005620000300800 */
[----:B----4-:R-:W-:Y:S03]  /*55e0*/  FMUL.FTZ R7, R146, R11 ;  /* 0x0000000b92077220 */ /* 0x010fe60000410000 */
[----:B------:R3:W-:Y:S01]  /*55f0*/  STS [R227+0x12880], R2 ;  /* 0x01288002e3007388 */ /* 0x0007e20000000800 */
[----:B------:R-:W-:Y:S02]  /*5600*/  FMUL.FTZ R7, R7, R3 ;  /* 0x0000000307077220 */ /* 0x000fe40000410000 */
[----:B------:R-:W-:Y:S01]  /*5610*/  FFMA.FTZ R3, -R249, R249, 1 ;  /* 0x3f800000f9037423 */ /* 0x000fe200000101f9 */
[----:B------:R4:W-:Y:S03]  /*5620*/  STS [R228+0x3000], R5 ;  /* 0x00300005e4007388 */ /* 0x0009e60000000800 */
[----:B------:R-:W-:Y:S02]  /*5630*/  FMUL.FTZ R3, R15, R3 ;  /* 0x000000030f037220 */ /* 0x000fe40000410000 */
[----:B-1----:R-:W-:Y:S04]  /*5640*/  FFMA.FTZ R4, -R248, R248, 1 ;  /* 0x3f800000f8047423 */ /* 0x002fe800000101f8 */
[----:B------:R-:W-:Y:S02]  /*5650*/  FMUL.FTZ R4, R14, R4 ;  /* 0x000000040e047220 */ /* 0x000fe40000410000 */
[----:B---3--:R-:W-:Y:S03]  /*5660*/  FFMA.FTZ R2, -R247, R247, 1 ;  /* 0x3f800000f7027423 */ /* 0x008fe600000101f7 */
        /* <DEDUP_REMOVED lines=36> */
[----:B------:R-:W3:Y:S08]  /*58b0*/  LDSM.16.MT88.4 R12, [R213+0x11480] ;  /* 0x01148000d50c783b */ /* 0x000ef00000004200 */
[----:B------:R-:W4:Y:S08]  /*58c0*/  LDSM.16.MT88.4 R16, [R0+0xd080] ;  /* 0x00d080000010783b */ /* 0x000f300000004200 */
[----:B------:R-:W2:Y:S08]  /*58d0*/  LDSM.16.MT88.4 R20, [R0+0xe080] ;  /* 0x00e080000014783b */ /* 0x000eb00000004200 */
[----:B------:R-:W-:Y:S01]  /*58e0*/  LDSM.16.MT88.4 R24, [R213+0xfc80] ;  /* 0x00fc8000d518783b */ /* 0x000fe20000004200 */
[-C--:B-1----:R-:W-:Y:S07]  /*58f0*/  HMMA.16816.F32.BF16 R36, R4, R8.reuse, R36 ;  /* 0x000000080424723c */ /* 0x082fee0000041824 */
[----:B------:R-:W1:Y:S01]  /*5900*/  LDSM.16.MT88.4 R28, [R0+0xc480] ;  /* 0x00c48000001c783b */ /* 0x000e620000004200 */
[C---:B---3--:R-:W-:Y:S07]  /*5910*/  HMMA.16816.F32.BF16 R40, R12.reuse, R8, R40 ;  /* 0x000000080c28723c */ /* 0x048fee0000041828 */
[----:B------:R-:W3:Y:S01]  /*5920*/  LDSM.16.MT88.4 R32, [R213+0x11c80] ;  /* 0x011c8000d520783b */ /* 0x000ee20000004200 */
        /* <DEDUP_REMOVED lines=11> */
[-C--:B--2---:R-:W-:Y:S08]  /*59e0*/  HMMA.16816.F32.BF16 R68, R4, R20.reuse, R68 ;  /* 0x000000140444723c */ /* 0x084ff00000041844 */
[C---:B------:R-:W-:Y:S08]  /*59f0*/  HMMA.16816.F32.BF16 R72, R12.reuse, R20, R72 ;  /* 0x000000140c48723c */ /* 0x040ff00000041848 */
[-C--:B------:R-:W-:Y:S01]  /*5a00*/  HMMA.16816.F32.BF16 R76, R12, R22.reuse, R76 ;  /* 0x000000160c4c723c */ /* 0x080fe2000004184c */
[----:B------:R-:W2:Y:S07]  /*5a10*/  LDSM.16.MT88.4 R12, [R213+0x10480] ;  /* 0x01048000d50c783b */ /* 0x000eae0000004200 */
[----:B------:R-:W-:Y:S01]  /*5a20*/  HMMA.16816.F32.BF16 R80, R4, R22, R80 ;  /* 0x000000160450723c */ /* 0x000fe20000041850 */
[----:B------:R-:W4:Y:S07]  /*5a30*/  LDSM.16.MT88.4 R4, [R213+0x12480] ;  /* 0x01248000d504783b */ /* 0x000f2e0000004200 */
[-C--:B-1----:R-:W-:Y:S01]  /*5a40*/  HMMA.16816.F32.BF16 R36, R24, R28.reuse, R36 ;  /* 0x0000001c1824723c */ /* 0x082fe20000041824 */
[----:B------:R-:W1:Y:S07]  /*5a50*/  LDSM.16.MT88.4 R20, [R0+0xd880] ;  /* 0x00d880000014783b */ /* 0x000e6e0000004200 */
        /* <DEDUP_REMOVED lines=13> */
[----:B------:R-:W3:Y:S07]  /*5b30*/  LDSM.16.MT88.4 R8, [R0+0xdc80] ;  /* 0x00dc80000008783b */ /* 0x000eee0000004200 */
[-C--:B--2---:R-:W-:Y:S08]  /*5b40*/  HMMA.16816.F32.BF16 R36, R12, R16.reuse, R36 ;  /* 0x000000100c24723c */ /* 0x084ff00000041824 */
[C---:B----4-:R-:W-:Y:S08]  /*5b50*/  HMMA.16816.F32.BF16 R40, R4.reuse, R16, R40 ;  /* 0x000000100428723c */ /* 0x050ff00000041828 */
[-C--:B------:R-:W-:Y:S08]  /*5b60*/  HMMA.16816.F32.BF16 R44, R4, R18.reuse, R44 ;  /* 0x00000012042c723c */ /* 0x080ff0000004182c */
[C---:B------:R-:W-:Y:S01]  /*5b70*/  HMMA.16816.F32.BF16 R48, R12.reuse, R18, R48 ;  /* 0x000000120c30723c */ /* 0x040fe20000041830 */
[----:B------:R-:W2:Y:S07]  /*5b80*/  LDSM.16.MT88.4 R16, [R0+0xec80] ;  /* 0x00ec80000010783b */ /* 0x000eae0000004200 */
[-C--:B-1----:R-:W-:Y:S01]  /*5b90*/  HMMA.16816.F32.BF16 R52, R12, R20.reuse, R52 ;  /* 0x000000140c34723c */ /* 0x082fe20000041834 */
[----:B------:R-:W-:Y:S07]  /*5ba0*/  BAR.SYNC.DEFER_BLOCKING 0x0 ;  /* 0x0000000000007b1d */ /* 0x000fee0000010000 */
[C---:B------:R-:W-:Y:S08]  /*5bb0*/  HMMA.16816.F32.BF16 R56, R4.reuse, R20, R56 ;  /* 0x000000140438723c */ /* 0x040ff00000041838 */
[-C--:B------:R-:W-:Y:S08]  /*5bc0*/  HMMA.16816.F32.BF16 R60, R4, R22.reuse, R60 ;  /* 0x00000016043c723c */ /* 0x080ff0000004183c */
[C---:B------:R-:W-:Y:S01]  /*5bd0*/  HMMA.16816.F32.BF16 R64, R12.reuse, R22, R64 ;  /* 0x000000160c40723c */ /* 0x040fe20000041840 */
[----:B------:R1:W4:Y:S06]  /*5be0*/  LDSM.16.MT88.2 R2, [R212] ;  /* 0x00000000d402783b */ /* 0x00032c0000004100 */
[----:B------:R1:W1:Y:S01]  /*5bf0*/  LDSM.16.MT88.2 R148, [R212+0x2400] ;  /* 0x00240000d494783b */ /* 0x0002620000004100 */
[-C--:B---3--:R-:W-:Y:S05]  /*5c00*/  HMMA.16816.F32.BF16 R68, R12, R28.reuse, R68 ;  /* 0x0000001c0c44723c */ /* 0x088fea0000041844 */
        /* <DEDUP_REMOVED lines=19> */
[-C--:B--2---:R-:W-:Y:S08]  /*5d40*/  HMMA.16816.F32.BF16 R68, R136, R16.reuse, R68 ;  /* 0x000000108844723c */ /* 0x084ff00000041844 */
        /* <DEDUP_REMOVED lines=55> */
.L_x_261:
        /* <DEDUP_REMOVED lines=241> */
.L_x_243:
[----:B------:R-:W-:Y:S05]  /*6fd0*/  @P1 EXIT ;  /* 0x000000000000194d */ /* 0x000fea0003800000 */
[----:B-1----:R-:W2:Y:S01]  /*6fe0*/  LDL.64 R4, [R1+0x50] ;  /* 0x0000500001047983 */ /* 0x002ea20000100a00 */
[----:B------:R-:W-:Y:S01]  /*6ff0*/  IMAD.MOV.U32 R0, RZ, RZ, 0x1 ;  /* 0x00000001ff007424 */ /* 0x000fe200078e00ff */
[----:B------:R-:W-:Y:S01]  /*7000*/  ULDC UR5, c[0x0][0x358] ;  /* 0x0000d60000057ab9 */ /* 0x000fe20000000800 */
[----:B------:R-:W-:Y:S01]  /*7010*/  BSSY B0, `(.L_x_263) ;  /* 0x000001f000007945 */ /* 0x000fe20003800000 */
[----:B------:R-:W1:Y:S01]  /*7020*/  S2R R2, SR_CTAID.Y ;  /* 0x0000000000027919 */ /* 0x000e620000002600 */
[----:B------:R-:W-:-:S03]  /*7030*/  UIMAD UR5, UR8, UR5, URZ ;  /* 0x00000005080572a4 */ /* 0x000fc6000f8e023f */
[----:B------:R-:W-:Y:S01]  /*7040*/  BAR.SYNC.DEFER_BLOCKING 0x1, 0x100 ;  /* 0x0044000000007b1d */ /* 0x000fe20000010000 */
[----:B------:R-:W-:-:S05]  /*7050*/  ISETP.NE.AND P0, PT, R0, c[0x0][0x338], PT ;  /* 0x0000ce0000007a0c */ /* 0x000fca0003f05270 */
[----:B------:R-:W3:Y:S01]  /*7060*/  S2R R15, SR_CTAID.Z ;  /* 0x00000000000f7919 */ /* 0x000ee20000002700 */
[----:B------:R-:W-:Y:S02]  /*7070*/  ULDC UR4, c[0x0][0x2f4] ;  /* 0x0000bd0000047ab9 */ /* 0x000fe40000000800 */
[----:B------:R-:W-:-:S04]  /*7080*/  UIMAD UR5, UR5, UR4, URZ ;  /* 0x00000004050572a4 */ /* 0x000fc8000f8e023f */
[----:B------:R-:W-:Y:S01]  /*7090*/  USHF.R.S32.HI UR4, URZ, 0x1f, UR5 ;  /* 0x0000001f3f047899 */ /* 0x000fe20008011405 */
[----:B-1----:R-:W-:-:S04]  /*70a0*/  @P0 IMAD.HI.U32 R0, R2, c[0x0][0x33c], RZ ;  /* 0x0000cf0002000a27 */ /* 0x002fc800078e00ff */
[----:B------:R-:W-:Y:S01]  /*70b0*/  IMAD.MOV.U32 R7, RZ, RZ, R2 ;  /* 0x000000ffff077224 */ /* 0x000fe200078e0002 */
[----:B------:R-:W-:-:S04]  /*70c0*/  @P0 SHF.R.U32.HI R7, RZ, c[0x0][0x340], R0 ;  /* 0x0000d000ff070a19 */ /* 0x000fc80000011600 */
[----:B------:R-:W-:Y:S01]  /*70d0*/  SHF.R.S32.HI R10, RZ, 0x1f, R7 ;  /* 0x0000001fff0a7819 */ /* 0x000fe20000011407 */
[----:B---3--:R-:W-:Y:S01]  /*70e0*/  IMAD R3, R15, c[0x0][0x2f4], RZ ;  /* 0x0000bd000f037a24 */ /* 0x008fe200078e02ff */
[----:B------:R-:W-:Y:S01]  /*70f0*/  SHF.R.S32.HI R16, RZ, 0x1f, R15 ;  /* 0x0000001fff107819 */ /* 0x000fe2000001140f */
[----:B------:R-:W-:-:S03]  /*7100*/  IMAD.MOV R6, RZ, RZ, -R7 ;  /* 0x000000ffff067224 */ /* 0x000fc600078e0a07 */
[----:B------:R-:W-:Y:S01]  /*7110*/  SHF.R.S32.HI R14, RZ, 0x1f, R3 ;  /* 0x0000001fff0e7819 */ /* 0x000fe20000011403 */
[----:B------:R-:W-:Y:S01]  /*7120*/  IMAD R6, R6, c[0x0][0x338], R2 ;  /* 0x0000ce0006067a24 */ /* 0x000fe200078e0202 */
[----:B------:R-:W-:-:S04]  /*7130*/  IADD3 R0, P1, P0, R3, UR5, R7 ;  /* 0x0000000503007c10 */ /* 0x000fc8000f83e007 */
[----:B------:R-:W-:Y:S01]  /*7140*/  IADD3.X R14, R14, UR4, R10, P1, P0 ;  /* 0x000000040e0e7c10 */ /* 0x000fe20008fe040a */
[----:B------:R-:W-:-:S03]  /*7150*/  IMAD.SHL.U32 R11, R0, 0x4, RZ ;  /* 0x00000004000b7824 */ /* 0x000fc600078e00ff */
[----:B------:R-:W-:Y:S02]  /*7160*/  SHF.L.U64.HI R14, R0, 0x2, R14 ;  /* 0x00000002000e7819 */ /* 0x000fe4000001020e */
[----:B--2---:R-:W-:Y:S02]  /*7170*/  ISETP.NE.AND P1, PT, R4, RZ, PT ;  /* 0x000000ff0400720c */ /* 0x004fe40003f25270 */
[----:B------:R-:W-:-:S04]  /*7180*/  IADD3 R4, P0, R11, c[0x0][0x350], RZ ;  /* 0x0000d4000b047a10 */ /* 0x000fc80007f1e0ff */
[----:B------:R-:W-:-:S07]  /*7190*/  IADD3.X R5, R14, c[0x0][0x354], RZ, P0, !PT ;  /* 0x0000d5000e057a10 */ /* 0x000fce00007fe4ff */
[----:B------:R-:W-:Y:S05]  /*71a0*/  @P1 BRA `(.L_x_264) ;  /* 0x0000005000001947 */ /* 0x000fea0003800000 */
.L_x_265:
[----:B------:R-:W2:Y:S01]  /*71b0*/  LDG.E.STRONG.GPU R0, [R4.64] ;  /* 0x0000001204007981 */ /* 0x000ea2000c1ef900 */
[----:B------:R-:W-:Y:S01]  /*71c0*/  YIELD ;  /* 0x0000000000007946 */ /* 0x000fe20003800000 */
[----:B--2---:R-:W-:Y:S01]  /*71d0*/  ISETP.NE.AND P0, PT, R0, R6, PT ;  /* 0x000000060000720c */ /* 0x004fe20003f05270 */
[----:B------:R-:W-:-:S12]  /*71e0*/  CCTL.IVALL ;  /* 0x00000000ff00798f */ /* 0x000fd80002000000 */
[----:B------:R-:W-:Y:S05]  /*71f0*/  @P0 BRA `(.L_x_265) ;  /* 0xffffffb000000947 */ /* 0x000fea000383ffff */
.L_x_264:
[----:B------:R-:W-:Y:S05]  /*7200*/  BSYNC B0 ;  /* 0x0000000000007941 */ /* 0x000fea0003800000 */
.L_x_263:
[----:B------:R-:W-:Y:S01]  /*7210*/  MOV R17, 0xffffffff ;  /* 0xffffffff00117802 */ /* 0x000fe20000000f00 */
[----:B------:R-:W-:Y:S05]  /*7220*/  BRA.CONV ~URZ, `(.L_x_266) ;  /* 0x000000237f007947 */ /* 0x000fea000b800000 */
[----:B------:R-:W-:Y:S02]  /*7230*/  MOV R2, 0x7250 ;  /* 0x0000725000027802 */ /* 0x000fe40000000f00 */
[----:B------:R-:W-:Y:S05]  /*7240*/  CALL.REL.NOINC `($__internal_2_$__cuda_sm70_warpsync) ;  /* 0x00000a9000007944 */ /* 0x000fea0003c00000 */
.L_x_266:
[----:B------:R-:W2:Y:S01]  /*7250*/  LDL.LU.64 R2, [R1+0x50] ;  /* 0x0000500001027983 */ /* 0x000ea20000300a00 */
[----:B------:R-:W-:Y:S01]  /*7260*/  UIMAD UR5, UR8, 0x3000, URZ ;  /* 0x00003000080578a4 */ /* 0x000fe2000f8e023f */
[----:B------:R-:W-:Y:S02]  /*7270*/  IMAD R0, R10, c[0x0][0x328], RZ ;  /* 0x0000ca000a007a24 */ /* 0x000fe400078e02ff */
[----:B------:R-:W-:Y:S01]  /*7280*/  IMAD R12, R16, c[0x0][0x330], RZ ;  /* 0x0000cc00100c7a24 */ /* 0x000fe200078e02ff */
[----:B------:R-:W-:Y:S01]  /*7290*/  USHF.R.S32.HI UR4, URZ, 0x1f, UR5 ;  /* 0x0000001f3f047899 */ /* 0x000fe20008011405 */
[----:B------:R-:W-:Y:S01]  /*72a0*/  IMAD R0, R7, c[0x0][0x32c], R0 ;  /* 0x0000cb0007007a24 */ /* 0x000fe200078e0200 */
[----:B------:R-:W-:-:S06]  /*72b0*/  NOP ;  /* 0x0000000000007918 */ /* 0x000fcc0000000000 */
[----:B--2---:R-:W-:-:S04]  /*72c0*/  IADD3 R8, P0, R2, UR5, RZ ;  /* 0x0000000502087c10 */ /* 0x004fc8000ff1e0ff */
[----:B------:R-:W-:-:S05]  /*72d0*/  LEA.HI.X.SX32 R9, R2, UR4, 0x1, P0 ;  /* 0x0000000402097c11 */ /* 0x000fca00080f0eff */
        /* <DEDUP_REMOVED lines=57> */
[----:B------:R-:W-:Y:S05]  /*7670*/  CALL.REL.NOINC `($__internal_2_$__cuda_sm70_warpsync) ;  /* 0x0000066000007944 */ /* 0x000fea0003c00000 */
.L_x_267:
        /* <DEDUP_REMOVED lines=12> */
.L_x_269:
[----:B------:R-:W-:Y:S05]  /*7740*/  BSYNC B0 ;  /* 0x0000000000007941 */ /* 0x000fea0003800000 */
.L_x_268:
[----:B--2---:R-:W-:Y:S01]  /*7750*/  IADD3 R4, P0, R11, c[0x0][0x348], RZ ;  /* 0x0000d2000b047a10 */ /* 0x004fe20007f1e0ff */
[----:B------:R-:W-:Y:S03]  /*7760*/  BSSY B0, `(.L_x_270) ;  /* 0x0000008000007945 */ /* 0x000fe60003800000 */
[----:B------:R-:W-:Y:S01]  /*7770*/  IADD3.X R5, R14, c[0x0][0x34c], RZ, P0, !PT ;  /* 0x0000d3000e057a10 */ /* 0x000fe200007fe4ff */
[----:B------:R-:W-:Y:S05]  /*7780*/  @P1 BRA `(.L_x_271) ;  /* 0x0000005000001947 */ /* 0x000fea0003800000 */
.L_x_272:
[----:B------:R-:W2:Y:S01]  /*7790*/  LDG.E.STRONG.GPU R0, [R4.64] ;  /* 0x0000001204007981 */ /* 0x000ea2000c1ef900 */
[----:B------:R-:W-:Y:S01]  /*77a0*/  YIELD ;  /* 0x0000000000007946 */ /* 0x000fe20003800000 */
[----:B--2---:R-:W-:Y:S01]  /*77b0*/  ISETP.NE.AND P0, PT, R0, R6, PT ;  /* 0x000000060000720c */ /* 0x004fe20003f05270 */
[----:B------:R-:W-:-:S12]  /*77c0*/  CCTL.IVALL ;  /* 0x00000000ff00798f */ /* 0x000fd80002000000 */
[----:B------:R-:W-:Y:S05]  /*77d0*/  @P0 BRA `(.L_x_272) ;  /* 0xffffffb000000947 */ /* 0x000fea000383ffff */
.L_x_271:
[----:B------:R-:W-:Y:S05]  /*77e0*/  BSYNC B0 ;  /* 0x0000000000007941 */ /* 0x000fea0003800000 */
.L_x_270:
[----:B------:R-:W-:Y:S05]  /*77f0*/  BRA.CONV ~URZ, `(.L_x_273) ;  /* 0x000000237f007947 */ /* 0x000fea000b800000 */
[----:B-1----:R-:W-:Y:S02]  /*7800*/  MOV R2, 0x7820 ;  /* 0x0000782000027802 */ /* 0x002fe40000000f00 */
[----:B------:R-:W-:Y:S05]  /*7810*/  CALL.REL.NOINC `($__internal_2_$__cuda_sm70_warpsync) ;  /* 0x000004c000007944 */ /* 0x000fea0003c00000 */
.L_x_273:
        /* <DEDUP_REMOVED lines=64> */
.L_x_274:
        /* <DEDUP_REMOVED lines=12> */
        .weak           $__internal_2_$__cuda_sm70_warpsync
        .type           $__internal_2_$__cuda_sm70_warpsync,@function
        .size           $__internal_2_$__cuda_sm70_warpsync,(.L_x_1394 - $__internal_2_$__cuda_sm70_warpsync)
$__internal_2_$__cuda_sm70_warpsync:
[----:B------:R-:W-:Y:S01]  /*7ce0*/  MOV R3, 0x0 ;  /* 0x0000000000037802 */ /* 0x000fe20000000f00 */
[----:B------:R-:W-:Y:S04]  /*7cf0*/  WARPSYNC R17 ;  /* 0x0000001100007348 */ /* 0x000fe80003800000 */
[----:B------:R-:W-:Y:S05]  /*7d00*/  RET.REL.NODEC R2 `(_ZN7cutlass13device_kernelIN5flash19enable_sm80_to_sm89INS1_16FlashAttnBwdSm80INS1_25CollectiveMainloopBwdSm80ILi2ELi1EN4cute5tupleIJNS5_1CILi64EEENS7_ILi128EEENS7_ILi96EEEEEENS_10bfloat16_tEfNS_4arch4Sm80ELb0ELb1ELb1ELb0ELb1ELb0ELb0ELb0ELi2ELi2ELi4ELi2ELb1EEENS1_24CollectiveEpilogueBwdGQAISB_fSE_Li256ELb0ELb1EEENS1_19SingleTileSchedulerILb0ELb0ELb0ELi128EEEEEEEEEvNT_6ParamsE) ;  /* 0xffff82f002007950 */ /* 0x000fea0003c3ffff */
.L_x_275:
        /* <DEDUP_REMOVED lines=15> */
.L_x_1394:


//--------------------- .text._ZN7cutlass13device_kernelIN5flash19enable_sm80_to_sm89INS1_16FlashAttnBwdSm80INS1_25CollectiveMainloopBwdSm80ILi2ELi1EN4cute5tupleIJNS5_1CILi64EEENS7_ILi128EEENS7_ILi96EEEEEENS_10bfloat16_tEfNS_4arch4Sm80ELb0ELb1ELb1ELb1ELb0ELb0ELb0ELb0ELi2ELi2ELi4ELi2ELb1EEENS1_21CollectiveEpilogueBwdISB_SC_SE_Li256ELb1ELb0ELi2EEENS1_19SingleTileSchedulerILb1ELb0ELb0ELi128EEEEEEEEEvNT_6ParamsE --------------------------
	.section	.text._ZN7cutlass13device_kernelIN5flash19enable_sm80_to_sm89INS1_16FlashAttnBwdSm80INS1_25CollectiveMainloopBwdSm80ILi2ELi1EN4cute5tupleIJNS5_1CILi64EEENS7_ILi128EEENS7_ILi96EEEEEENS_10bfloat16_tEfNS_4arch4Sm80ELb0ELb1ELb1ELb1ELb0ELb0ELb0ELb0ELi2ELi2ELi4ELi2ELb1EEENS1_21CollectiveEpilogueBwdISB_SC_SE_Li256ELb1ELb0ELi2EEENS1_19SingleTileSchedulerILb1ELb0ELb0ELi128EEEEEEEEEvNT_6ParamsE,"ax",@progbits
	.sectioninfo	@"SHI_REGISTERS=255"
	.align	128
.text._ZN7cutlass13device_kernelIN5flash19enable_sm80_to_sm89INS1_16FlashAttnBwdSm80INS1_25CollectiveMainloopBwdSm80ILi2ELi1EN4cute5tupleIJNS5_1CILi64EEENS7_ILi128EEENS7_ILi96EEEEEENS_10bfloat16_tEfNS_4arch4Sm80ELb0ELb1ELb1ELb1ELb0ELb0ELb0ELb0ELi2ELi2ELi4ELi2ELb1EEENS1_21CollectiveEpilogueBwdISB_SC_SE_Li256ELb1ELb0ELi2EEENS1_19SingleTileSchedulerILb1ELb0ELb0ELi128EEEEEEEEEvNT_6ParamsE:
        .type           _ZN7cutlass13device_kernelIN5flash19enable_sm80_to_sm89INS1_16FlashAttnBwdSm80INS1_25CollectiveMainloopBwdSm80ILi2ELi1EN4cute5tupleIJNS5_1CILi64EEENS7_ILi128EEENS7_ILi96EEEEEENS_10bfloat16_tEfNS_4arch4Sm80ELb0ELb1ELb1ELb1ELb0ELb0ELb0ELb0ELi2ELi2ELi4ELi2ELb1EEENS1_21CollectiveEpilogueBwdISB_SC_SE_Li256ELb1ELb0ELi2EEENS1_19SingleTileSchedulerILb1ELb0ELb0ELi128EEEEEEEEEvNT_6ParamsE,@function
        .size           _ZN7cutlass13device_kernelIN5flash19enable_sm80_to_sm89INS1_16FlashAttnBwdSm80INS1_25CollectiveMainloopBwdSm80ILi2ELi1EN4cute5tupleIJNS5_1CILi64EEENS7_ILi128EEENS7_ILi96EEEEEENS_10bfloat16_tEfNS_4arch4Sm80ELb0ELb1ELb1ELb1ELb0ELb0ELb0ELb0ELi2ELi2ELi4ELi2ELb1EEENS1_21CollectiveEpilogueBwdISB_SC_SE_Li256ELb1ELb0ELi2EEENS1_19SingleTileSchedulerILb1ELb0ELb0ELi128EEEEEEEEEvNT_6ParamsE,(.L_x_1396 - _ZN7cutlass13device_kernelIN5flash19enable_sm80_to_sm89INS1_16FlashAttnBwdSm80INS1_25CollectiveMainloopBwdSm80ILi2ELi1EN4cute5tupleIJNS5_1CILi64EEENS7_ILi128EEENS7_ILi96EEEEEENS_10bfloat16_tEfNS_4arch4Sm80ELb0ELb1ELb1ELb1ELb0ELb0ELb0ELb0ELi2ELi2ELi4ELi2ELb1EEENS1_21CollectiveEpilogueBwdISB_SC_SE_Li256ELb1ELb0ELi2EEENS1_19SingleTileSchedulerILb1ELb0ELb0ELi128EEEEEEEEEvNT_6ParamsE)
        .other          _ZN7cutlass13device_kernelIN5flash19enable_sm80_to_sm89INS1_16FlashAttnBwdSm80INS1_25CollectiveMainloopBwdSm80ILi2ELi1EN4cute5tupleIJNS5_1CILi64EEENS7_ILi128EEENS7_ILi96EEEEEENS_10bfloat16_tEfNS_4arch4Sm80ELb0ELb1ELb1ELb1ELb0ELb0ELb0ELb0ELi2ELi2ELi4ELi2ELb1EEENS1_21CollectiveEpilogueBwdISB_SC_SE_Li256ELb1ELb0ELi2EEENS1_19SingleTileSchedulerILb1ELb0ELb0ELi128EEEEEEEEEvNT_6ParamsE,@"STO_CUDA_ENTRY STV_DEFAULT"
_ZN7cutlass13device_kernelIN5flash19enable_sm80_to_sm89INS1_16FlashAttnBwdSm80INS1_25CollectiveMainloopBwdSm80ILi2ELi1EN4cute5tupleIJNS5_1CILi64EEENS7_ILi128EEENS7_ILi96EEEEEENS_10bfloat16_tEfNS_4arch4Sm80ELb0ELb1ELb1ELb1ELb0ELb0ELb0ELb0ELi2ELi2ELi4ELi2ELb1EEENS1_21CollectiveEpilogueBwdISB_SC_SE_Li256ELb1ELb0ELi2EEENS1_19SingleTileSchedulerILb1ELb0ELb0ELi128EEEEEEEEEvNT_6ParamsE:
[----:B------:R-:W-:Y:S02]  /*0000*/  MOV R1, c[0x0][0x28] ;  /* 0x00000a0000017a02 */ /* 0x000fe40000000f00 */
[----:B------:R-:W1:Y:S01]  /*0010*/  S2R R87, SR_TID.X ;  /* 0x0000000000577919 */ /* 0x000e620000002100 */
[----:B------:R-:W-:Y:S01]  /*0020*/  IMAD.MOV.U32 R9, RZ, RZ, 0x4 ;  /* 0x00000004ff097424 */ /* 0x000fe200078e00ff */
[----:B------:R-:W2:Y:S01]  /*0030*/  S2UR UR5, SR_CTAID.X ;  /* 0x00000000000579c3 */ /* 0x000ea20000002500 */
[----:B------:R-:W-:Y:S01]  /*0040*/  ULDC.64 UR12, c[0x0][0x118] ;  /* 0x00004600000c7ab9 */ /* 0x000fe20000000a00 */
[----:B------:R-:W3:Y:S01]  /*0050*/  S2R R5, SR_CTAID.Z ;  /* 0x0000000000057919 */ /* 0x000ee20000002700 */
[----:B------:R-:W-:-:S03]  /*0060*/  IADD3 R1, R1, -0x88, RZ ;  /* 0xffffff7801017810 */ /* 0x000fc60007ffe0ff */
[----:B------:R-:W4:Y:S01]  /*0070*/  S2R R85, SR_CTAID.Y ;  /* 0x0000000000557919 */ /* 0x000f220000002600 */
[----:B-1----:R-:W-:Y:S01]  /*0080*/  SHF.R.U32.HI R0, RZ, 0x5, R87 ;  /* 0x00000005ff007819 */ /* 0x002fe20000011657 */
[----:B---3--:R-:W-:-:S05]  /*0090*/  IMAD.WIDE R2, R5, R9, c[0x0][0x3c0] ;  /* 0x0000f00005027625 */ /* 0x008fca00078e0209 */
[----:B------:R-:W1:Y:S02]  /*00a0*/  SHFL.IDX PT, R0, R0, RZ, 0x1f ;  /* 0x00001fff00007589 */ /* 0x000e6400000e0000 */
[----:B-1----:R-:W-:-:S13]  /*00b0*/  ISETP.NE.AND P0, PT, R0, RZ, PT ;  /* 0x000000ff0000720c */ /* 0x002fda0003f05270 */
[----:B------:R-:W-:Y:S05]  /*00c0*/  @!P0 BRA `(.L_x_276) ;  /* 0x0000013000008947 */ /* 0x000fea0003800000 */
[----:B--2-4-:R-:W-:-:S04]  /*00d0*/  ISETP.NE.U32.AND P0, PT, RZ, c[0x0][0x3c0], PT ;  /* 0x0000f000ff007a0c */ /* 0x014fc80003f05070 */
[----:B------:R-:W-:-:S13]  /*00e0*/  ISETP.NE.AND.EX P0, PT, RZ, c[0x0][0x3c4], PT, P0 ;  /* 0x0000f100ff007a0c */ /* 0x000fda0003f05300 */
[----:B------:R-:W-:Y:S05]  /*00f0*/  @!P0 BRA `(.L_x_277) ;  /* 0x0000002000008947 */ /* 0x000fea0003800000 */
[----:B------:R1:W5:Y:S01]  /*0100*/  LDG.E R0, [R2.64] ;  /* 0x0000000c02007981 */ /* 0x000362000c1e1900 */
[----:B------:R-:W-:Y:S05]  /*0110*/  BRA `(.L_x_278) ;  /* 0x0000009000007947 */ /* 0x000fea0003800000 */
.L_x_277:
        /* <DEDUP_REMOVED lines=8> */
.L_x_279:
[----:B------:R-:W-:Y:S02]  /*01a0*/  MOV R0, c[0x0][0x3a4] ;  /* 0x0000e90000007a02 */ /* 0x000fe40000000f00 */
.L_x_278:
[----:B------:R-:W-:-:S06]  /*01b0*/  USHF.L.U32 UR10, UR5, 0x7, URZ ;  /* 0x00000007050a7899 */ /* 0x000fcc000800063f */
[----:B-----5:R-:W-:-:S04]  /*01c0*/  ISETP.LE.AND P0, PT, R0, UR10, PT ;  /* 0x0000000a00007c0c */ /* 0x020fc8000bf03270 */
[----:B------:R-:W-:-:S05]  /*01d0*/  SEL R0, R5, 0xffffffff, !P0 ;  /* 0xffffffff05007807 */ /* 0x000fca0004000000 */
[----:B------:R2:W-:Y:S01]  /*01e0*/  STL [R1+0x80], R0 ;  /* 0x0000800001007387 */ /* 0x0005e20000100800 */
[----:B------:R-:W-:Y:S05]  /*01f0*/  BRA `(.L_x_280) ;  /* 0x0000012000007947 */ /* 0x000fea0003800000 */
.L_x_276:
[----:B--2-4-:R-:W-:-:S04]  /*0200*/  ISETP.NE.U32.AND P0, PT, RZ, c[0x0][0x3c0], PT ;  /* 0x0000f000ff007a0c */ /* 0x014fc80003f05070 */
[----:B------:R-:W-:-:S13]  /*0210*/  ISETP.NE.AND.EX P0, PT, RZ, c[0x0][0x3c4], PT, P0 ;  /* 0x0000f100ff007a0c */ /* 0x000fda0003f05300 */
[----:B------:R-:W-:Y:S05]  /*0220*/  @!P0 BRA `(.L_x_281) ;  /* 0x0000002000008947 */ /* 0x000fea0003800000 */
[----:B------:R1:W5:Y:S01]  /*0230*/  LDG.E R0, [R2.64] ;  /* 0x0000000c02007981 */ /* 0x000362000c1e1900 */
[----:B------:R-:W-:Y:S05]  /*0240*/  BRA `(.L_x_282) ;  /* 0x0000009000007947 */ /* 0x000fea0003800000 */
.L_x_281:
        /* <DEDUP_REMOVED lines=8> */
.L_x_283:
[----:B------:R-:W-:Y:S02]  /*02d0*/  MOV R0, c[0x0][0x3a4] ;  /* 0x0000e90000007a02 */ /* 0x000fe40000000f00 */
.L_x_282:
[----:B------:R-:W-:-:S06]  /*02e0*/  USHF.L.U32 UR10, UR5, 0x7, URZ ;  /* 0x00000007050a7899 */ /* 0x000fcc000800063f */
[----:B-----5:R-:W-:-:S04]  /*02f0*/  ISETP.LE.AND P0, PT, R0, UR10, PT ;  /* 0x0000000a00007c0c */ /* 0x020fc8000bf03270 */
[----:B------:R-:W-:-:S05]  /*0300*/  SEL R0, R5, 0xffffffff, !P0 ;  /* 0xffffffff05007807 */ /* 0x000fca0004000000 */
[----:B------:R2:W-:Y:S04]  /*0310*/  STL [R1+0x80], R0 ;  /* 0x0000800001007387 */ /* 0x0005e80000100800 */
.L_x_280:
[----:B------:R-:W3:Y:S02]  /*0320*/  LDL R89, [R1+0x80] ;  /* 0x0000800001597983 */ /* 0x000ee40000100800 */
[----:B---3--:R-:W-:-:S13]  /*0330*/  ISETP.GE.AND P0, PT, R89, RZ, PT ;  /* 0x000000ff5900720c */ /* 0x008fda0003f06270 */
[----:B------:R-:W-:Y:S05]  /*0340*/  @!P0 EXIT ;  /* 0x000000000000894d */ /* 0x000fea0003800000 */
[----:B------:R-:W-:Y:S01]  /*0350*/  ISETP.NE.U32.AND P0, PT, RZ, c[0x0][0x2d8], PT ;  /* 0x0000b600ff007a0c */ /* 0x000fe20003f05070 */
[----:B------:R-:W-:Y:S01]  /*0360*/  IMAD.WIDE R6, R89, R9, c[0x0][0x2c8] ;  /* 0x0000b20059067625 */ /* 0x000fe200078e0209 */
[----:B------:R-:W-:Y:S02]  /*0370*/  ISETP.NE.U32.AND P1, PT, RZ, c[0x0][0x2c8], PT ;  /* 0x0000b200ff007a0c */ /* 0x000fe40003f25070 */
[----:B------:R-:W-:Y:S02]  /*0380*/  ISETP.NE.AND.EX P0, PT, RZ, c[0x0][0x2dc], PT, P0 ;  /* 0x0000b700ff007a0c */ /* 0x000fe40003f05300 */
[----:B------:R-:W-:Y:S02]  /*0390*/  ISETP.NE.AND.EX P6, PT, RZ, c[0x0][0x2cc], PT, P1 ;  /* 0x0000b300ff007a0c */ /* 0x000fe40003fc5310 */
[----:B------:R-:W-:-:S09]  /*03a0*/  ISETP.NE.U32.AND P2, PT, RZ, c[0x0][0x2d0], PT ;  /* 0x0000b400ff007a0c */ /* 0x000fd20003f45070 */
[----:B-1----:R-:W-:Y:S02]  /*03b0*/  @P0 IMAD.WIDE R2, R89, R9, c[0x0][0x2d8] ;  /* 0x0000b60059020625 */ /* 0x002fe400078e0209 */
[----:B--2---:R-:W2:Y:S01]  /*03c0*/  @P6 LDG.E R0, [R6.64] ;  /* 0x0000000c06006981 */ /* 0x004ea2000c1e1900 */
[----:B------:R-:W-:-:S03]  /*03d0*/  ISETP.NE.AND.EX P2, PT, RZ, c[0x0][0x2d4], PT, P2 ;  /* 0x0000b500ff007a0c */ /* 0x000fc60003f45320 */
[----:B------:R-:W3:Y:S01]  /*03e0*/  @P0 LDG.E R2, [R2.64] ;  /* 0x0000000c02020981 */ /* 0x000ee2000c1e1900 */
[----:B------:R-:W-:Y:S02]  /*03f0*/  IMAD.MOV.U32 R8, RZ, RZ, RZ ;  /* 0x000000ffff087224 */ /* 0x000fe400078e00ff */
[----:B------:R-:W-:Y:S02]  /*0400*/  IMAD.MOV.U32 R12, RZ, RZ, RZ ;  /* 0x000000ffff0c7224 */ /* 0x000fe400078e00ff */
[----:B------:R-:W-:Y:S02]  /*0410*/  IMAD.WIDE R4, R89, R9, c[0x0][0x2d0] ;  /* 0x0000b40059047625 */ /* 0x000fe400078e0209 */
[----:B------:R1:W5:Y:S04]  /*0420*/  @P6 LDG.E R8, [R6.64] ;  /* 0x0000000c06086981 */ /* 0x000368000c1e1900 */
[----:B------:R1:W5:Y:S01]  /*0430*/  @P2 LDG.E R12, [R4.64] ;  /* 0x0000000c040c2981 */ /* 0x000362000c1e1900 */
[----:B------:R-:W-:-:S02]  /*0440*/  ULDC UR9, c[0x0][0x168] ;  /* 0x00005a0000097ab9 */ /* 0x000fc40000000800 */
[----:B------:R-:W-:Y:S01]  /*0450*/  ULDC UR17, c[0x0][0x198] ;  /* 0x0000660000117ab9 */ /* 0x000fe20000000800 */
[----:B------:R-:W-:Y:S02]  /*0460*/  IMAD.MOV.U32 R16, RZ, RZ, RZ ;  /* 0x000000ffff107224 */ /* 0x000fe400078e00ff */
[----:B--2---:R-:W-:Y:S01]  /*0470*/  @P6 IMAD R0, R89, 0x40, R0 ;  /* 0x0000004059006824 */ /* 0x004fe200078e0200 */
[----:B---3--:R2:W3:Y:S04]  /*0480*/  @P0 R2UR UR9, R2 ;  /* 0x00000000020903c2 */ /* 0x0084e800000e0000 */
[----:B--2---:R-:W-:-:S04]  /*0490*/  @P6 SHF.R.S32.HI R2, RZ, 0x1f, R0 ;  /* 0x0000001fff026819 */ /* 0x004fc80000011400 */
[----:B------:R-:W-:-:S04]  /*04a0*/  @P6 LEA.HI R0, R2, R0, RZ, 0x6 ;  /* 0x0000000002006211 */ /* 0x000fc800078f30ff */
[----:B------:R-:W-:Y:S01]  /*04b0*/  @P6 LOP3.LUT R16, R0, 0xffffffc0, RZ, 0xc0, !PT ;  /* 0xffffffc000106812 */ /* 0x000fe200078ec0ff */
[----:B------:R-:W-:Y:S05]  /*04c0*/  @P0 BRA `(.L_x_284) ;  /* 0x0000006000000947 */ /* 0x000fea0003800000 */
[----:B-1-3--:R-:W-:Y:S05]  /*04d0*/  @!P6 BRA `(.L_x_284) ;  /* 0x000000500000e947 */ /* 0x00afea0003800000 */
[----:B------:R-:W2:Y:S04]  /*04e0*/  LDG.E R2, [R6.64] ;  /* 0x0000000c06027981 */ /* 0x000ea8000c1e1900 */
[----:B------:R-:W3:Y:S01]  /*04f0*/  LDG.E R0, [R6.64+0x4] ;  /* 0x0000040c06007981 */ /* 0x000ee2000c1e1900 */
[----:B--2---:R-:W1:Y:S08]  /*0500*/  R2UR UR9, R2 ;  /* 0x00000000020973c2 */ /* 0x004e7000000e0000 */
[----:B---3--:R-:W1:Y:S02]  /*0510*/  R2UR UR4, R0 ;  /* 0x00000000000473c2 */ /* 0x008e6400000e0000 */
[----:B-1----:R-:W-:-:S06]  /*0520*/  UIADD3 UR9, -UR9, UR4, URZ ;  /* 0x0000000409097290 */ /* 0x002fcc000fffe13f */
.L_x_284:
[----:B-1-3--:R-:W-:-:S04]  /*0530*/  ISETP.NE.U32.AND P0, PT, RZ, c[0x0][0x2e0], PT ;  /* 0x0000b800ff007a0c */ /* 0x00afc80003f05070 */
[----:B------:R-:W-:-:S13]  /*0540*/  ISETP.NE.AND.EX P0, PT, RZ, c[0x0][0x2e4], PT, P0 ;  /* 0x0000b900ff007a0c */ /* 0x000fda0003f05300 */
[----:B------:R-:W-:Y:S05]  /*0550*/  @!P0 BRA `(.L_x_285) ;  /* 0x0000004000008947 */ /* 0x000fea0003800000 */
[----:B------:R-:W-:-:S05]  /*0560*/  IMAD.WIDE R2, R89, R9, c[0x0][0x2e0] ;  /* 0x0000b80059027625 */ /* 0x000fca00078e0209 */
[----:B------:R-:W2:Y:S02]  /*0570*/  LDG.E R0, [R2.64] ;  /* 0x0000000c02007981 */ /* 0x000ea4000c1e1900 */
[----:B--2---:R1:W2:Y:S02]  /*0580*/  R2UR UR17, R0 ;  /* 0x00000000001173c2 */ /* 0x0042a400000e0000 */
[----:B-12---:R-:W-:Y:S05]  /*0590*/  BRA `(.L_x_286) ;  /* 0x0000006000007947 */ /* 0x006fea0003800000 */
.L_x_285:
[----:B------:R-:W-:Y:S05]  /*05a0*/  @!P2 BRA `(.L_x_286) ;  /* 0x000000500000a947 */ /* 0x000fea0003800000 */
[----:B------:R-:W2:Y:S04]  /*05b0*/  LDG.E R2, [R4.64] ;  /* 0x0000000c04027981 */ /* 0x000ea8000c1e1900 */
[----:B------:R-:W3:Y:S01]  /*05c0*/  LDG.E R0, [R4.64+0x4] ;  /* 0x0000040c04007981 */ /* 0x000ee2000c1e1900 */
[----:B--2---:R-:W1:Y:S08]  /*05d0*/  R2UR UR17, R2 ;  /* 0x00000000021173c2 */ /* 0x004e7000000e0000 */
[----:B---3--:R-:W1:Y:S02]  /*05e0*/  R2UR UR4, R0 ;  /* 0x00000000000473c2 */ /* 0x008e6400000e0000 */
[----:B-1----:R-:W-:-:S06]  /*05f0*/  UIADD3 UR17, -UR17, UR4, URZ ;  /* 0x0000000411117290 */ /* 0x002fcc000fffe13f */
.L_x_286:
[----:B------:R-:W-:Y:S01]  /*0600*/  UIADD3 UR6, UR9, 0x3f, URZ ;  /* 0x0000003f09067890 */ /* 0x000fe2000fffe03f */
[----:B------:R-:W-:-:S03]  /*0610*/  ISETP.LE.AND P0, PT, RZ, UR5, PT ;  /* 0x00000005ff007c0c */ /* 0x000fc6000bf03270 */
[----:B------:R-:W-:-:S04]  /*0620*/  USHF.R.S32.HI UR4, URZ, 0x1f, UR6 ;  /* 0x0000001f3f047899 */ /* 0x000fc80008011406 */
[----:B------:R-:W-:-:S04]  /*0630*/  ULEA.HI UR4, UR4, UR6, URZ, 0x6 ;  /* 0x0000000604047291 */ /* 0x000fc8000f8f303f */
[----:B------:R-:W-:Y:S02]  /*0640*/  USHF.R.S32.HI UR8, URZ, 0x6, UR4 ;  /* 0x000000063f087899 */ /* 0x000fe40008011404 */
[----:B------:R-:W-:Y:S05]  /*0650*/  @!P0 BRA `(.L_x_287) ;  /* 0x0000009000008947 */ /* 0x000fea0003800000 */
[----:B------:R-:W-:Y:S02]  /*0660*/  UIADD3 UR4, -UR17, 0xbf, UR9 ;  /* 0x000000bf11047890 */ /* 0x000fe4000fffe109 */
[----:B------:R-:W-:Y:S02]  /*0670*/  ULDC UR6, c[0x0][0x2a0] ;  /* 0x0000a80000067ab9 */ /* 0x000fe40000000800 */
[----:B------:R-:W-:-:S04]  /*0680*/  ULEA UR4, UR5, UR4, 0x7 ;  /* 0x0000000405047291 */ /* 0x000fc8000f8e383f */
[----:B------:R-:W-:-:S04]  /*0690*/  UIADD3 UR6, UR4, UR6, URZ ;  /* 0x0000000604067290 */ /* 0x000fc8000fffe03f */
[----:B------:R-:W-:-:S04]  /*06a0*/  USHF.R.S32.HI UR4, URZ, 0x1f, UR6 ;  /* 0x0000001f3f047899 */ /* 0x000fc80008011406 */
[----:B------:R-:W-:-:S04]  /*06b0*/  ULEA.HI UR4, UR4, UR6, URZ, 0x6 ;  /* 0x0000000604047291 */ /* 0x000fc8000f8f303f */
[----:B------:R-:W-:-:S04]  /*06c0*/  USHF.R.S32.HI UR4, URZ, 0x6, UR4 ;  /* 0x000000063f047899 */ /* 0x000fc80008011404 */
[----:B------:R-:W-:-:S04]  /*06d0*/  UISETP.LT.AND UP0, UPT, UR8, UR4, UPT ;  /* 0x000000040800728c */ /* 0x000fc8000bf01270 */
[----:B------:R-:W-:Y:S02]  /*06e0*/  USEL UR8, UR8, UR4, UP0 ;  /* 0x0000000408087287 */ /* 0x000fe40008000000 */
.L_x_287:
[----:B------:R-:W-:Y:S01]  /*06f0*/  UIADD3 UR4, UR10, UR9, -UR17 ;  /* 0x000000090a047290 */ /* 0x000fe2000fffe811 */
[----:B------:R-:W-:Y:S01]  /*0700*/  PLOP3.LUT P0, PT, PT, PT, PT, 0x80, 0x0 ;  /* 0x000000000000781c */ /* 0x000fe20003f0f070 */
[----:B------:R-:W-:Y:S01]  /*0710*/  ULDC UR6, c[0x0][0x2a4] ;  /* 0x0000a90000067ab9 */ /* 0x000fe20000000800 */
[----:B------:R-:W-:Y:S01]  /*0720*/  CS2R R10, SRZ ;  /* 0x00000000000a7805 */ /* 0x000fe2000001ff00 */
[----:B------:R-:W-:Y:S01]  /*0730*/  UIADD3 UR6, UR4, -UR6, URZ ;  /* 0x8000000604067290 */ /* 0x000fe2000fffe03f */
[----:B------:R-:W-:Y:S01]  /*0740*/  IMAD.MOV.U32 R126, RZ, RZ, RZ ;  /* 0x000000ffff7e7224 */ /* 0x000fe200078e00ff */
[----:B------:R-:W-:Y:S01]  /*0750*/  CS2R R130, SRZ ;  /* 0x0000000000827805 */ /* 0x000fe2000001ff00 */
[----:B------:R-:W-:Y:S01]  /*0760*/  IMAD.MOV.U32 R124, RZ, RZ, RZ ;  /* 0x000000ffff7c7224 */ /* 0x000fe200078e00ff */
[----:B------:R-:W-:Y:S01]  /*0770*/  USHF.R.S32.HI UR4, URZ, 0x1f, UR6 ;  /* 0x0000001f3f047899 */ /* 0x000fe20008011406 */
[----:B------:R-:W-:Y:S01]  /*0780*/  CS2R R128, SRZ ;  /* 0x0000000000807805 */ /* 0x000fe2000001ff00 */
[----:B------:R-:W-:Y:S01]  /*0790*/  CS2R R122, SRZ ;  /* 0x00000000007a7805 */ /* 0x000fe2000001ff00 */
[----:B------:R-:W-:Y:S01]  /*07a0*/  CS2R R120, SRZ ;  /* 0x0000000000787805 */ /* 0x000fe2000001ff00 */
[----:B------:R-:W-:Y:S01]  /*07b0*/  ULEA.HI UR4, UR4, UR6, URZ, 0x6 ;  /* 0x0000000604047291 */ /* 0x000fe2000f8f303f */
[----:B------:R-:W-:Y:S01]  /*07c0*/  CS2R R118, SRZ ;  /* 0x0000000000767805 */ /* 0x000fe2000001ff00 */
[----:B------:R-:W-:Y:S01]  /*07d0*/  CS2R R116, SRZ ;  /* 0x0000000000747805 */ /* 0x000fe2000001ff00 */
[----:B------:R-:W-:Y:S01]  /*07e0*/  CS2R R110, SRZ ;  /* 0x00000000006e7805 */ /* 0x000fe2000001ff00 */
[----:B------:R-:W-:Y:S01]  /*07f0*/  USHF.R.S32.HI UR11, URZ, 0x6, UR4 ;  /* 0x000000063f0b7899 */ /* 0x000fe20008011404 */
[----:B------:R-:W-:Y:S01]  /*0800*/  MOV R9, RZ ;  /* 0x000000ff00097202 */ /* 0x000fe20000000f00 */
[----:B------:R-:W-:Y:S01]  /*0810*/  IMAD.MOV.U32 R108, RZ, RZ, RZ ;  /* 0x000000ffff6c7224 */ /* 0x000fe200078e00ff */
[----:B------:R-:W-:Y:S01]  /*0820*/  MOV R13, RZ ;  /* 0x000000ff000d7202 */ /* 0x000fe20000000f00 */
[----:B------:R-:W-:Y:S01]  /*0830*/  UISETP.LT.AND UP0, UPT, URZ, UR11, UPT ;  /* 0x0000000b3f00728c */ /* 0x000fe2000bf01270 */
[----:B------:R-:W-:Y:S01]  /*0840*/  IMAD.MOV.U32 R114, RZ, RZ, RZ ;  /* 0x000000ffff727224 */ /* 0x000fe200078e00ff */
[----:B------:R-:W-:Y:S01]  /*0850*/  CS2R R14, SRZ ;  /* 0x00000000000e7805 */ /* 0x000fe2000001ff00 */
[----:B------:R-:W-:Y:S01]  /*0860*/  MOV R112, RZ ;  /* 0x000000ff00707202 */ /* 0x000fe20000000f00 */
[----:B------:R-:W-:Y:S01]  /*0870*/  USEL UR11, URZ, UR11, !UP0 ;  /* 0x0000000b3f0b7287 */ /* 0x000fe2000c000000 */
[----:B------:R-:W-:Y:S01]  /*0880*/  IMAD.MOV.U32 R106, RZ, RZ, RZ ;  /* 0x000000ffff6a7224 */ /* 0x000fe200078e00ff */
[----:B------:R-:W-:Y:S01]  /*0890*/  CS2R R104, SRZ ;  /* 0x0000000000687805 */ /* 0x000fe2000001ff00 */
[----:B------:R-:W-:Y:S01]  /*08a0*/  MOV R17, RZ ;  /* 0x000000ff00117202 */ /* 0x000fe20000000f00 */
[----:B------:R-:W-:Y:S01]  /*08b0*/  UISETP.GT.AND UP0, UPT, UR8, UR11, UPT ;  /* 0x0000000b0800728c */ /* 0x000fe2000bf04270 */
[----:B------:R-:W-:Y:S01]  /*08c0*/  IMAD.MOV.U32 R102, RZ, RZ, RZ ;  /* 0x000000ffff667224 */ /* 0x000fe200078e00ff */
[----:B------:R-:W-:Y:S01]  /*08d0*/  CS2R R18, SRZ ;  /* 0x0000000000127805 */ /* 0x000fe2000001ff00 */
[----:B------:R-:W-:Y:S01]  /*08e0*/  MOV R100, RZ ;  /* 0x000000ff00647202 */ /* 0x000fe20000000f00 */
[----:B------:R-:W-:Y:S01]  /*08f0*/  IMAD.MOV.U32 R94, RZ, RZ, RZ ;  /* 0x000000ffff5e7224 */ /* 0x000fe200078e00ff */
[----:B------:R-:W-:Y:S01]  /*0900*/  CS2R R20, SRZ ;  /* 0x0000000000147805 */ /* 0x000fe2000001ff00 */
[----:B------:R-:W-:Y:S01]  /*0910*/  PLOP3.LUT P1, PT, PT, PT, UP0, 0x80, 0x0 ;  /* 0x000000000000781c */ /* 0x000fe20003f2f008 */
[----:B------:R-:W-:Y:S01]  /*0920*/  IMAD.MOV.U32 R98, RZ, RZ, RZ ;  /* 0x000000ffff627224 */ /* 0x000fe200078e00ff */
[----:B------:R-:W-:Y:S01]  /*0930*/  MOV R92, RZ ;  /* 0x000000ff005c7202 */ /* 0x000fe20000000f00 */
        /* <DEDUP_REMOVED lines=33> */
[----:B------:R-:W-:Y:S01]  /*0b50*/  IMAD.MOV.U32 R0, RZ, RZ, c[0x0][0x248] ;  /* 0x00009200ff007624 */ /* 0x000fe200078e00ff */
[----:B------:R-:W-:Y:S01]  /*0b60*/  SHF.R.S32.HI R34, RZ, 0x1f, R87 ;  /* 0x0000001fff227819 */ /* 0x000fe20000011457 */
[----:B------:R-:W-:Y:S01]  /*0b70*/  IMAD.MOV.U32 R6, RZ, RZ, R85 ;  /* 0x000000ffff067224 */ /* 0x000fe200078e0055 */
[----:B------:R-:W-:Y:S01]  /*0b80*/  SHF.R.S32.HI R4, RZ, 0x1f, R87 ;  /* 0x0000001fff047819 */ /* 0x000fe20000011457 */
[----:B------:R-:W-:Y:S01]  /*0b90*/  UIADD3 UR14, -UR10, UR17, URZ ;  /* 0x000000110a0e7290 */ /* 0x000fe2000fffe13f */
[----:B------:R-:W-:Y:S01]  /*0ba0*/  ISETP.NE.AND P1, PT, R0, 0x1, PT ;  /* 0x000000010000780c */ /* 0x000fe20003f25270 */
[----:B------:R-:W-:Y:S01]  /*0bb0*/  IMAD R0, R16, 0x60, RZ ;  /* 0x0000006010007824 */ /* 0x000fe200078e02ff */
[CC--:B------:R-:W-:Y:S01]  /*0bc0*/  LEA.HI R27, R34.reuse, R87.reuse, RZ, 0x2 ;  /* 0x00000057221b7211 */ /* 0x0c0fe200078f10ff */
[----:B------:R-:W-:Y:S01]  /*0bd0*/  IMAD.MOV.U32 R17, RZ, RZ, 0x1 ;  /* 0x00000001ff117424 */ /* 0x000fe200078e00ff */
[-C--:B------:R-:W-:Y:S01]  /*0be0*/  LEA.HI R37, R34, R87.reuse, RZ, 0x3 ;  /* 0x0000005722257211 */ /* 0x080fe200078f18ff */
[----:B------:R-:W-:Y:S01]  /*0bf0*/  USHF.L.U32 UR4, UR11, 0x6, URZ ;  /* 0x000000060b047899 */ /* 0x000fe2000800063f */
[----:B------:R-:W-:Y:S01]  /*0c00*/  LOP3.LUT R2, R27, 0xfffffffc, RZ, 0xc0, !PT ;  /* 0xfffffffc1b027812 */ /* 0x000fe200078ec0ff */
[----:B------:R-:W-:Y:S01]  /*0c10*/  USHF.R.S32.HI UR15, URZ, 0x1f, UR11 ;  /* 0x0000001f3f0f7899 */ /* 0x000fe2000801140b */
[C---:B------:R-:W-:Y:S01]  /*0c20*/  IADD3 R22, P0, R0.reuse, R87, RZ ;  /* 0x0000005700167210 */ /* 0x040fe20007f1e0ff */
[----:B------:R-:W-:Y:S01]  /*0c30*/  UIADD3 UR16, -UR4, UR9, URZ ;  /* 0x0000000904107290 */ /* 0x000fe2000fffe13f */
[----:B------:R-:W-:Y:S01]  /*0c40*/  SHF.R.S32.HI R39, RZ, 0x2, R27 ;  /* 0x00000002ff277819 */ /* 0x000fe2000001141b */
[----:B------:R-:W-:Y:S01]  /*0c50*/  IMAD.IADD R29, R87, 0x1, -R2 ;  /* 0x00000001571d7824 */ /* 0x000fe200078e0a02 */
[----:B------:R-:W-:Y:S01]  /*0c60*/  LEA.HI.X.SX32 R23, R0, R4, 0x1, P0 ;  /* 0x0000000400177211 */ /* 0x000fe200000f0eff */
[----:B------:R-:W-:Y:S01]  /*0c70*/  @P1 IMAD.HI.U32 R3, R85, c[0x0][0x24c], RZ ;  /* 0x0000930055031a27 */ /* 0x000fe200078e00ff */
[----:B------:R-:W-:Y:S01]  /*0c80*/  SHF.R.S32.HI R11, RZ, 0x1f, R39 ;  /* 0x0000001fff0b7819 */ /* 0x000fe20000011427 */
[----:B------:R-:W-:Y:S01]  /*0c90*/  ULDC.64 UR6, c[0x0][0x178] ;  /* 0x00005e0000067ab9 */ /* 0x000fe20000000a00 */
[----:B-----5:R-:W-:Y:S01]  /*0ca0*/  IADD3 R4, P0, R39, R12, RZ ;  /* 0x0000000c27047210 */ /* 0x020fe20007f1e0ff */
[----:B------:R-:W-:Y:S01]  /*0cb0*/  IMAD.SHL.U32 R0, R37, 0x8, RZ ;  /* 0x0000000825007824 */ /* 0x000fe200078e00ff */
[----:B------:R-:W-:Y:S01]  /*0cc0*/  @P1 SHF.R.U32.HI R6, RZ, c[0x0][0x250], R3 ;  /* 0x00009400ff061a19 */ /* 0x000fe20000011603 */
[----:B------:R-:W-:Y:S01]  /*0cd0*/  IMAD.SHL.U32 R2, R29, 0x8, RZ ;  /* 0x000000081d027824 */ /* 0x000fe200078e00ff */
[----:B------:R-:W-:Y:S01]  /*0ce0*/  IADD3 R18, P1, R39, R8, RZ ;  /* 0x0000000827127210 */ /* 0x000fe20007f3e0ff */
[----:B------:R-:W-:Y:S01]  /*0cf0*/  UIMAD UR18, UR15, UR6, URZ ;  /* 0x000000060f1272a4 */ /* 0x000fe2000f8e023f */
[----:B------:R-:W-:Y:S01]  /*0d00*/  SHF.R.S32.HI R10, RZ, 0x1f, R6 ;  /* 0x0000001fff0a7819 */ /* 0x000fe20000011406 */
[----:B------:R-:W-:Y:S01]  /*0d10*/  UIMAD.WIDE.U32 UR20, UR11, UR6, URZ ;  /* 0x000000060b1472a5 */ /* 0x000fe2000f8e003f */
[----:B------:R-:W-:Y:S01]  /*0d20*/  LOP3.LUT R0, R0, 0xc0, RZ, 0xc0, !PT ;  /* 0x000000c000007812 */ /* 0x000fe200078ec0ff */
[----:B------:R-:W-:Y:S01]  /*0d30*/  UIMAD UR18, UR11, UR7, UR18 ;  /* 0x000000070b1272a4 */ /* 0x000fe2000f8e0212 */
[--C-:B------:R-:W-:Y:S01]  /*0d40*/  SHF.R.S32.HI R3, RZ, 0x1f, R2.reuse ;  /* 0x0000001fff037819 */ /* 0x100fe20000011402 */
[----:B------:R-:W-:Y:S01]  /*0d50*/  IMAD R5, R10, c[0x0][0x1e0], RZ ;  /* 0x000078000a057a24 */ /* 0x000fe200078e02ff */
[-C--:B------:R-:W-:Y:S01]  /*0d60*/  LEA.HI.X.SX32 R21, R8, R11.reuse, 0x1, P1 ;  /* 0x0000000b08157211 */ /* 0x080fe200008f0eff */
[----:B------:R-:W-:Y:S01]  /*0d70*/  UIADD3 UR18, UR21, UR18, URZ ;  /* 0x0000001215127290 */ /* 0x000fe2000fffe03f */
[----:B------:R-:W-:Y:S01]  /*0d80*/  SHF.R.S32.HI R26, RZ, 0x1f, R89 ;  /* 0x0000001fff1a7819 */ /* 0x000fe20000011459 */
[----:B------:R-:W-:Y:S01]  /*0d90*/  IMAD R7, R6, c[0x0][0x1e4], R5 ;  /* 0x0000790006077a24 */ /* 0x000fe200078e0205 */
[----:B------:R-:W-:Y:S01]  /*0da0*/  LEA.HI.X.SX32 R5, R12, R11, 0x1, P0 ;  /* 0x0000000b0c057211 */ /* 0x000fe200000f0eff */
[----:B------:R-:W-:Y:S01]  /*0db0*/  IMAD.WIDE.U32 R8, R6, c[0x0][0x1e0], R2 ;  /* 0x0000780006087a25 */ /* 0x000fe200078e0002 */
[----:B------:R-:W-:Y:S01]  /*0dc0*/  SHF.R.U32.HI R11, RZ, 0x3, R0 ;  /* 0x00000003ff0b7819 */ /* 0x000fe20000011600 */
[----:B------:R-:W-:Y:S01]  /*0dd0*/  ULDC.64 UR6, c[0x0][0x208] ;  /* 0x0000820000067ab9 */ /* 0x000fe20000000a00 */
[----:B------:R-:W-:Y:S01]  /*0de0*/  LOP3.LUT R0, R0, 0x18, R2, 0xf8, !PT ;  /* 0x0000001800007812 */ /* 0x000fe200078ef802 */
[----:B------:R-:W-:Y:S01]  /*0df0*/  IMAD.U32 R12, RZ, RZ, UR5 ;  /* 0x00000005ff0c7e24 */ /* 0x000fe2000f8e00ff */
[----:B------:R-:W-:Y:S01]  /*0e00*/  LEA.HI R14, R27, R39, RZ, 0x1 ;  /* 0x000000271b0e7211 */ /* 0x000fe200078f08ff */
[----:B------:R-:W-:Y:S01]  /*0e10*/  IMAD.IADD R9, R9, 0x1, R7 ;  /* 0x0000000109097824 */ /* 0x000fe200078e0207 */
[----:B------:R-:W-:Y:S01]  /*0e20*/  LOP3.LUT R15, R0, R11, RZ, 0x3c, !PT ;  /* 0x0000000b000f7212 */ /* 0x000fe200078e3cff */
[----:B------:R-:W-:Y:S01]  /*0e30*/  IMAD R7, R10, c[0x0][0x1b0], RZ ;  /* 0x00006c000a077a24 */ /* 0x000fe200078e02ff */
[----:B------:R-:W-:Y:S01]  /*0e40*/  SEL R0, R26, RZ, !P2 ;  /* 0x000000ff1a007207 */ /* 0x000fe20005000000 */
[----:B------:R-:W-:Y:S01]  /*0e50*/  IMAD.WIDE R4, R12, 0x80, R4 ;  /* 0x000000800c047825 */ /* 0x000fe200078e0204 */
[----:B------:R-:W-:Y:S01]  /*0e60*/  SEL R12, R89, RZ, !P2 ;  /* 0x000000ff590c7207 */ /* 0x000fe20005000000 */
[----:B------:R-:W-:Y:S01]  /*0e70*/  USHF.L.U32 UR19, UR6, 0x6, URZ ;  /* 0x0000000606137899 */ /* 0x000fe2000800063f */
[-C--:B------:R-:W-:Y:S01]  /*0e80*/  LEA.HI R35, R34, R87.reuse, RZ, 0x5 ;  /* 0x0000005722237211 */ /* 0x080fe200078f28ff */
[----:B------:R-:W-:Y:S01]  /*0e90*/  IMAD R10, R6, c[0x0][0x1b4], R7 ;  /* 0x00006d00060a7a24 */ /* 0x000fe200078e0207 */
[----:B------:R-:W-:Y:S01]  /*0ea0*/  ISETP.GE.AND P2, PT, R2, c[0x0][0x1cc], PT ;  /* 0x0000730002007a0c */ /* 0x000fe20003f46270 */
[C---:B------:R-:W-:Y:S01]  /*0eb0*/  IMAD R11, R0.reuse, c[0x0][0x1e8], RZ ;  /* 0x00007a00000b7a24 */ /* 0x040fe200078e02ff */
[----:B------:R-:W-:Y:S01]  /*0ec0*/  SHF.R.S32.HI R31, RZ, 0x5, R35 ;  /* 0x00000005ff1f7819 */ /* 0x000fe20000011423 */
[----:B------:R-:W-:Y:S01]  /*0ed0*/  IMAD R13, R0, c[0x0][0x1b8], RZ ;  /* 0x00006e00000d7a24 */ /* 0x000fe200078e02ff */
[----:B------:R-:W-:Y:S01]  /*0ee0*/  LOP3.LUT R0, R14, 0x7fffffe, RZ, 0xc0, !PT ;  /* 0x07fffffe0e007812 */ /* 0x000fe200078ec0ff */
[----:B------:R-:W-:Y:S01]  /*0ef0*/  IMAD.WIDE.U32 R6, R6, c[0x0][0x1b0], R2 ;  /* 0x00006c0006067a25 */ /* 0x000fe200078e0002 */
[C---:B------:R-:W-:Y:S01]  /*0f00*/  IADD3 R30, R2.reuse, 0x20, RZ ;  /* 0x00000020021e7810 */ /* 0x040fe20007ffe0ff */
[----:B------:R-:W-:Y:S01]  /*0f10*/  CS2R R130, SRZ ;  /* 0x0000000000827805 */ /* 0x000fe2000001ff00 */
[----:B------:R-:W-:Y:S01]  /*0f20*/  IADD3 R38, R2, 0x40, RZ ;  /* 0x0000004002267810 */ /* 0x000fe20007ffe0ff */
[----:B------:R-:W-:Y:S01]  /*0f30*/  IMAD.IADD R7, R7, 0x1, R10 ;  /* 0x0000000107077824 */ /* 0x000fe200078e020a */
[----:B------:R-:W-:Y:S01]  /*0f40*/  ISETP.GE.AND P1, PT, R30, c[0x0][0x1cc], PT ;  /* 0x000073001e007a0c */ /* 0x000fe20003f26270 */
[----:B------:R-:W-:Y:S01]  /*0f50*/  IMAD R14, R12, c[0x0][0x1ec], R11 ;  /* 0x00007b000c0e7a24 */ /* 0x000fe200078e020b */
[----:B------:R-:W-:Y:S01]  /*0f60*/  LEA.HI R33, R34, R87, RZ, 0x4 ;  /* 0x0000005722217211 */ /* 0x000fe200078f20ff */
[C---:B------:R-:W-:Y:S01]  /*0f70*/  IMAD.IADD R0, R39.reuse, 0x1, -R0 ;  /* 0x0000000127007824 */ /* 0x040fe200078e0a00 */
[----:B------:R-:W-:Y:S01]  /*0f80*/  SHF.R.S32.HI R36, RZ, 0x1f, R85 ;  /* 0x0000001fff247819 */ /* 0x000fe20000011455 */
[C---:B------:R-:W-:Y:S01]  /*0f90*/  IMAD.WIDE.U32 R10, R12.reuse, c[0x0][0x1e8], R8 ;  /* 0x00007a000c0a7a25 */ /* 0x040fe200078e0008 */
[----:B------:R-:W-:Y:S01]  /*0fa0*/  STL [R1+0x34], R38 ;  /* 0x0000342601007387 */ /* 0x000fe20000100800 */
[----:B------:R-:W-:Y:S01]  /*0fb0*/  CS2R R128, SRZ ;  /* 0x0000000000807805 */ /* 0x000fe2000001ff00 */
[----:B------:R-:W-:Y:S01]  /*0fc0*/  CS2R R126, SRZ ;  /* 0x00000000007e7805 */ /* 0x000fe2000001ff00 */
[C---:B------:R-:W-:Y:S01]  /*0fd0*/  IMAD R13, R12.reuse, c[0x0][0x1bc], R13 ;  /* 0x00006f000c0d7a24 */ /* 0x040fe200078e020d */
[----:B------:R-:W-:Y:S01]  /*0fe0*/  CS2R R124, SRZ ;  /* 0x00000000007c7805 */ /* 0x000fe2000001ff00 */
[----:B------:R-:W-:Y:S01]  /*0ff0*/  IMAD.WIDE.U32 R8, R12, c[0x0][0x1b8], R6 ;  /* 0x00006e000c087a25 */ /* 0x000fe200078e0006 */
[----:B------:R-:W-:Y:S01]  /*1000*/  IADD3 R12, -R39, UR14, RZ ;  /* 0x0000000e270c7c10 */ /* 0x000fe2000fffe1ff */
[----:B------:R-:W-:Y:S01]  /*1010*/  CS2R R122, SRZ ;  /* 0x00000000007a7805 */ /* 0x000fe2000001ff00 */
[----:B------:R-:W-:Y:S01]  /*1020*/  CS2R R120, SRZ ;  /* 0x0000000000787805 */ /* 0x000fe2000001ff00 */
[----:B------:R-:W-:Y:S01]  /*1030*/  IMAD R0, R31, 0x8, R0 ;  /* 0x000000081f007824 */ /* 0x000fe200078e0200 */
[C---:B------:R-:W-:Y:S01]  /*1040*/  ISETP.LT.OR P4, PT, R12.reuse, 0x1, P2 ;  /* 0x000000010c00780c */ /* 0x040fe20001781670 */
[----:B------:R-:W-:Y:S01]  /*1050*/  IMAD.IADD R7, R11, 0x1, R14 ;  /* 0x000000010b077824 */ /* 0x000fe200078e020e */
[----:B------:R-:W-:Y:S01]  /*1060*/  ISETP.LT.OR P5, PT, R12, 0x1, P1 ;  /* 0x000000010c00780c */ /* 0x000fe20000fa1670 */
[----:B------:R-:W-:Y:S01]  /*1070*/  IMAD R11, R5, c[0x0][0x1d8], RZ ;  /* 0x00007600050b7a24 */ /* 0x000fe200078e02ff */
[----:B------:R-:W-:Y:S01]  /*1080*/  CS2R R118, SRZ ;  /* 0x0000000000767805 */ /* 0x000fe2000001ff00 */
[----:B------:R-:W-:Y:S01]  /*1090*/  IMAD.MOV.U32 R6, RZ, RZ, R10 ;  /* 0x000000ffff067224 */ /* 0x000fe200078e000a */
[----:B------:R-:W-:Y:S01]  /*10a0*/  CS2R R116, SRZ ;  /* 0x0000000000747805 */ /* 0x000fe2000001ff00 */
[----:B------:R-:W-:Y:S01]  /*10b0*/  IMAD.IADD R9, R9, 0x1, R13 ;  /* 0x0000000109097824 */ /* 0x000fe200078e020d */
[----:B------:R-:W-:Y:S01]  /*10c0*/  CS2R R114, SRZ ;  /* 0x0000000000727805 */ /* 0x000fe2000001ff00 */
[----:B------:R-:W-:Y:S01]  /*10d0*/  IMAD.U32 R13, R0, 0x20, R15 ;  /* 0x00000020000d7824 */ /* 0x000fe200078e000f */
[----:B------:R-:W-:Y:S01]  /*10e0*/  CS2R R112, SRZ ;  /* 0x0000000000707805 */ /* 0x000fe2000001ff00 */
[C---:B------:R-:W-:Y:S01]  /*10f0*/  IMAD R0, R4.reuse, c[0x0][0x1dc], R11 ;  /* 0x0000770004007a24 */ /* 0x040fe200078e020b */
[----:B------:R-:W-:Y:S01]  /*1100*/  CS2R R110, SRZ ;  /* 0x00000000006e7805 */ /* 0x000fe2000001ff00 */
        /* <DEDUP_REMOVED lines=10> */
[----:B------:R-:W-:Y:S01]  /*11b0*/  IMAD.MOV.U32 R9, RZ, RZ, c[0x0][0x1d8] ;  /* 0x00007600ff097624 */ /* 0x000fe200078e00ff */
[----:B------:R-:W-:Y:S01]  /*11c0*/  CS2R R98, SRZ ;  /* 0x0000000000627805 */ /* 0x000fe2000001ff00 */
[----:B------:R-:W-:Y:S01]  /*11d0*/  IMAD R5, R5, c[0x0][0x1a8], RZ ;  /* 0x00006a0005057a24 */ /* 0x000fe200078e02ff */
[----:B------:R-:W-:Y:S01]  /*11e0*/  CS2R R96, SRZ ;  /* 0x0000000000607805 */ /* 0x000fe2000001ff00 */
[----:B------:R-:W-:Y:S01]  /*11f0*/  IMAD.MOV.U32 R14, RZ, RZ, c[0x0][0x1dc] ;  /* 0x00007700ff0e7624 */ /* 0x000fe200078e00ff */
[----:B------:R-:W-:Y:S01]  /*1200*/  LEA R8, P0, R9, R6, 0x7 ;  /* 0x0000000609087211 */ /* 0x000fe200078038ff */
[----:B------:R-:W-:Y:S01]  /*1210*/  IMAD R5, R4, c[0x0][0x1ac], R5 ;  /* 0x00006b0004057a24 */ /* 0x000fe200078e0205 */
[----:B------:R-:W-:Y:S01]  /*1220*/  LEA R4, P3, R10, c[0x0][0x190], 0x1 ;  /* 0x000064000a047a11 */ /* 0x000fe200078608ff */
[----:B------:R-:W-:Y:S01]  /*1230*/  IMAD.SHL.U32 R132, R13, 0x2, RZ ;  /* 0x000000020d847824 */ /* 0x000fe200078e00ff */
[----:B------:R-:W-:Y:S01]  /*1240*/  LEA.HI.X R9, R9, R7, R14, 0x7, P0 ;  /* 0x0000000709097211 */ /* 0x000fe200000f3c0e */
[----:B------:R-:W-:Y:S01]  /*1250*/  IMAD.IADD R0, R11, 0x1, R5 ;  /* 0x000000010b007824 */ /* 0x000fe200078e0205 */
[----:B------:R-:W-:Y:S01]  /*1260*/  ISETP.GE.AND P0, PT, R38, c[0x0][0x1cc], PT ;  /* 0x0000730026007a0c */ /* 0x000fe20003f06270 */
[----:B------:R-:W-:Y:S01]  /*1270*/  IMAD.MOV.U32 R11, RZ, RZ, c[0x0][0x1ac] ;  /* 0x00006b00ff0b7624 */ /* 0x000fe200078e00ff */
[----:B------:R-:W-:Y:S01]  /*1280*/  @!PT LDS RZ, [RZ] ;  /* 0x00000000fffff984 */ /* 0x000fe20000000800 */
[----:B------:R-:W-:Y:S01]  /*1290*/  @!PT LDS RZ, [RZ] ;  /* 0x00000000fffff984 */ /* 0x000fe20000000800 */
[----:B------:R-:W-:Y:S01]  /*12a0*/  @!PT LDS RZ, [RZ] ;  /* 0x00000000fffff984 */ /* 0x000fe20000000800 */
[----:B------:R1:W-:Y:S01]  /*12b0*/  LDGSTS.E.BYPASS.LTC128B.128 [R132+0x6080], [R6.64], !P4 ;  /* 0x0608000006847fae */ /* 0x0003e2000e101d4c */
[----:B------:R-:W-:Y:S01]  /*12c0*/  IMAD.SHL.U32 R14, R87, 0x4, RZ ;  /* 0x00000004570e7824 */ /* 0x000fe200078e00ff */
[----:B------:R-:W-:Y:S01]  /*12d0*/  LEA.HI.X R5, R10, c[0x0][0x194], R0, 0x1, P3 ;  /* 0x000065000a057a11 */ /* 0x000fe200018f0c00 */
[----:B------:R-:W-:Y:S01]  /*12e0*/  IMAD.MOV.U32 R0, RZ, RZ, c[0x0][0x1a8] ;  /* 0x00006a00ff007624 */ /* 0x000fe200078e00ff */
[C---:B------:R-:W-:Y:S01]  /*12f0*/  ISETP.LT.OR P4, PT, R12.reuse, 0x1, P0 ;  /* 0x000000010c00780c */ /* 0x040fe20000781670 */
[----:B------:R1:W-:Y:S01]  /*1300*/  LDGSTS.E.BYPASS.LTC128B.128 [R132+0x8080], [R6.64+0x40], !P5 ;  /* 0x0808004006847fae */ /* 0x0003e2000e901d4c */
[----:B------:R-:W-:Y:S01]  /*1310*/  ISETP.LT.OR P3, PT, R12, 0x41, P2 ;  /* 0x000000410c00780c */ /* 0x000fe20001761670 */
[----:B------:R-:W-:Y:S01]  /*1320*/  IMAD R13, R36, c[0x0][0x270], RZ ;  /* 0x00009c00240d7a24 */ /* 0x000fe200078e02ff */
[C---:B------:R-:W-:Y:S01]  /*1330*/  ISETP.LT.OR P2, PT, R12.reuse, 0x41, P1 ;  /* 0x000000410c00780c */ /* 0x040fe20000f41670 */
[----:B------:R-:W-:Y:S01]  /*1340*/  STL [R1+0x28], R132 ;  /* 0x0000288401007387 */ /* 0x000fe20000100800 */
[----:B------:R-:W-:Y:S01]  /*1350*/  ISETP.LT.OR P1, PT, R12, 0x41, P0 ;  /* 0x000000410c00780c */ /* 0x000fe20000721670 */
[----:B------:R-:W-:Y:S01]  /*1360*/  IMAD R13, R85, c[0x0][0x274], R13 ;  /* 0x00009d00550d7a24 */ /* 0x000fe200078e020d */
[C---:B------:R-:W-:Y:S01]  /*1370*/  LEA R10, P0, R0.reuse, R4, 0x7 ;  /* 0x00000004000a7211 */ /* 0x040fe200078038ff */
[----:B------:R-:W-:Y:S01]  /*1380*/  IMAD.MOV.U32 R218, RZ, RZ, 0x20 ;  /* 0x00000020ffda7424 */ /* 0x000fe200078e00ff */
[----:B------:R-:W-:Y:S01]  /*1390*/  ISETP.LE.AND P5, PT, R17, c[0x0][0x2a8], PT ;  /* 0x0000aa0011007a0c */ /* 0x000fe20003fa3270 */
[----:B------:R-:W-:Y:S01]  /*13a0*/  IMAD.MOV.U32 R221, RZ, RZ, 0x10 ;  /* 0x00000010ffdd7424 */ /* 0x000fe200078e00ff */
[----:B------:R-:W-:Y:S01]  /*13b0*/  LEA.HI.X R11, R0, R5, R11, 0x7, P0 ;  /* 0x00000005000b7211 */ /* 0x000fe200000f3c0b */
[----:B------:R1:W-:Y:S01]  /*13c0*/  LDGSTS.E.BYPASS.LTC128B.128 [R132+0xa080], [R6.64+0x80], !P4 ;  /* 0x0a08008006847fae */ /* 0x0003e2000e101d4c */
[----:B------:R-:W-:Y:S01]  /*13d0*/  SHF.R.S32.HI R0, RZ, 0x1f, R16 ;  /* 0x0000001fff007819 */ /* 0x000fe20000011410 */
[----:B------:R-:W-:Y:S01]  /*13e0*/  CS2R R94, SRZ ;  /* 0x00000000005e7805 */ /* 0x000fe2000001ff00 */
[----:B------:R-:W-:Y:S01]  /*13f0*/  CS2R R92, SRZ ;  /* 0x00000000005c7805 */ /* 0x000fe2000001ff00 */
[----:B------:R2:W-:Y:S01]  /*1400*/  LDGSTS.E.BYPASS.LTC128B.128 [R132+0x7080], [R8.64], !P3 ;  /* 0x0708000008847fae */ /* 0x0005e2000d901d4c */
[----:B------:R-:W-:Y:S01]  /*1410*/  CS2R R90, SRZ ;  /* 0x00000000005a7805 */ /* 0x000fe2000001ff00 */
[----:B------:R-:W-:Y:S01]  /*1420*/  CS2R R82, SRZ ;  /* 0x0000000000527805 */ /* 0x000fe2000001ff00 */
[----:B------:R-:W-:Y:S01]  /*1430*/  CS2R R80, SRZ ;  /* 0x0000000000507805 */ /* 0x000fe2000001ff00 */
[----:B------:R2:W-:Y:S01]  /*1440*/  LDGSTS.E.BYPASS.LTC128B.128 [R132+0x9080], [R8.64+0x40], !P2 ;  /* 0x0908004008847fae */ /* 0x0005e2000d101d4c */
[----:B------:R-:W-:Y:S01]  /*1450*/  ISETP.GE.AND P2, PT, R2, c[0x0][0x19c], PT ;  /* 0x0000670002007a0c */ /* 0x000fe20003f46270 */
[----:B------:R-:W-:Y:S01]  /*1460*/  CS2R R78, SRZ ;  /* 0x00000000004e7805 */ /* 0x000fe2000001ff00 */
[----:B------:R-:W-:Y:S01]  /*1470*/  CS2R R76, SRZ ;  /* 0x00000000004c7805 */ /* 0x000fe2000001ff00 */
[----:B------:R2:W-:Y:S01]  /*1480*/  LDGSTS.E.BYPASS.LTC128B.128 [R132+0xb080], [R8.64+0x80], !P1 ;  /* 0x0b08008008847fae */ /* 0x0005e2000c901d4c */
[----:B------:R-:W-:Y:S01]  /*1490*/  ISETP.LT.OR P3, PT, R12, 0x1, P2 ;  /* 0x000000010c00780c */ /* 0x000fe20001761670 */
[----:B------:R-:W-:Y:S01]  /*14a0*/  CS2R R74, SRZ ;  /* 0x00000000004a7805 */ /* 0x000fe2000001ff00 */
[----:B------:R-:W-:Y:S01]  /*14b0*/  ISETP.GE.AND P1, PT, R30, c[0x0][0x19c], PT ;  /* 0x000067001e007a0c */ /* 0x000fe20003f26270 */
[----:B------:R-:W0:Y:S01]  /*14c0*/  LDGDEPBAR ;  /* 0x00000000000079af */ /* 0x000e220000000000 */
[C---:B------:R-:W-:Y:S01]  /*14d0*/  ISETP.LT.OR P2, PT, R12.reuse, 0x41, P2 ;  /* 0x000000410c00780c */ /* 0x040fe20001741670 */
[----:B------:R-:W-:Y:S01]  /*14e0*/  CS2R R72, SRZ ;  /* 0x0000000000487805 */ /* 0x000fe2000001ff00 */
[C---:B------:R-:W-:Y:S01]  /*14f0*/  ISETP.LT.OR P4, PT, R12.reuse, 0x1, P1 ;  /* 0x000000010c00780c */ /* 0x040fe20000f81670 */
[----:B------:R-:W-:Y:S01]  /*1500*/  CS2R R70, SRZ ;  /* 0x0000000000467805 */ /* 0x000fe2000001ff00 */
[----:B------:R-:W-:Y:S01]  /*1510*/  ISETP.LT.OR P1, PT, R12, 0x41, P1 ;  /* 0x000000410c00780c */ /* 0x000fe20000f21670 */
[----:B------:R-:W-:Y:S01]  /*1520*/  CS2R R68, SRZ ;  /* 0x0000000000447805 */ /* 0x000fe2000001ff00 */
[----:B------:R-:W-:Y:S01]  /*1530*/  CS2R R66, SRZ ;  /* 0x0000000000427805 */ /* 0x000fe2000001ff00 */
[----:B------:R-:W-:Y:S01]  /*1540*/  CS2R R64, SRZ ;  /* 0x0000000000407805 */ /* 0x000fe2000001ff00 */
[----:B------:R-:W-:Y:S01]  /*1550*/  CS2R R62, SRZ ;  /* 0x00000000003e7805 */ /* 0x000fe2000001ff00 */
[----:B------:R3:W-:Y:S01]  /*1560*/  LDGSTS.E.BYPASS.LTC128B.128 [R132+0x80], [R4.64], !P3 ;  /* 0x0008000004847fae */ /* 0x0007e2000d901d4c */
[C---:B-1----:R-:W-:Y:S01]  /*1570*/  IADD3 R6, P0, R14.reuse, R16, RZ ;  /* 0x000000100e067210 */ /* 0x042fe20007f1e0ff */
[----:B------:R-:W-:Y:S01]  /*1580*/  CS2R R60, SRZ ;  /* 0x00000000003c7805 */ /* 0x000fe2000001ff00 */
[----:B------:R-:W-:Y:S01]  /*1590*/  CS2R R58, SRZ ;  /* 0x00000000003a7805 */ /* 0x000fe2000001ff00 */
[----:B------:R-:W-:Y:S01]  /*15a0*/  CS2R R56, SRZ ;  /* 0x0000000000387805 */ /* 0x000fe2000001ff00 */
[----:B------:R-:W-:Y:S01]  /*15b0*/  LEA.HI.X.SX32 R7, R14, R0, 0x1, P0 ;  /* 0x000000000e077211 */ /* 0x000fe200000f0eff */
[----:B------:R3:W-:Y:S01]  /*15c0*/  LDGSTS.E.BYPASS.LTC128B.128 [R132+0x2080], [R4.64+0x40], !P4 ;  /* 0x0208004004847fae */ /* 0x0007e2000e101d4c */
[----:B------:R-:W-:Y:S01]  /*15d0*/  ISETP.GE.AND P0, PT, R38, c[0x0][0x19c], PT ;  /* 0x0000670026007a0c */ /* 0x000fe20003f06270 */
[----:B------:R-:W-:Y:S01]  /*15e0*/  CS2R R54, SRZ ;  /* 0x0000000000367805 */ /* 0x000fe2000001ff00 */
[----:B------:R-:W-:Y:S01]  /*15f0*/  ISETP.LT.AND P4, PT, R39, UR16, PT ;  /* 0x0000001027007c0c */ /* 0x000fe2000bf81270 */
[----:B------:R-:W-:Y:S01]  /*1600*/  CS2R R52, SRZ ;  /* 0x0000000000347805 */ /* 0x000fe2000001ff00 */
[C---:B------:R-:W-:Y:S01]  /*1610*/  ISETP.LT.OR P3, PT, R12.reuse, 0x1, P0 ;  /* 0x000000010c00780c */ /* 0x040fe20000761670 */
[----:B------:R-:W-:Y:S01]  /*1620*/  CS2R R50, SRZ ;  /* 0x0000000000327805 */ /* 0x000fe2000001ff00 */
[----:B--2---:R-:W-:Y:S01]  /*1630*/  SHF.R.S32.HI R8, RZ, 0x4, R33 ;  /* 0x00000004ff087819 */ /* 0x004fe20000011421 */
[----:B------:R-:W-:Y:S01]  /*1640*/  CS2R R48, SRZ ;  /* 0x0000000000307805 */ /* 0x000fe2000001ff00 */
[----:B------:R-:W-:Y:S01]  /*1650*/  ISETP.LT.OR P0, PT, R12, 0x41, P0 ;  /* 0x000000410c00780c */ /* 0x000fe20000701670 */
[----:B------:R-:W-:Y:S01]  /*1660*/  CS2R R46, SRZ ;  /* 0x00000000002e7805 */ /* 0x000fe2000001ff00 */
[----:B------:R-:W-:Y:S01]  /*1670*/  LEA.HI R9, R33, R8, RZ, 0x1 ;  /* 0x0000000821097211 */ /* 0x000fe200078f08ff */
[----:B------:R-:W-:Y:S01]  /*1680*/  CS2R R44, SRZ ;  /* 0x00000000002c7805 */ /* 0x000fe2000001ff00 */
[----:B------:R-:W-:Y:S01]  /*1690*/  ISETP.GE.OR P5, PT, R30, c[0x0][0x1fc], !P4 ;  /* 0x00007f001e007a0c */ /* 0x000fe200067a6670 */
[----:B------:R-:W-:Y:S01]  /*16a0*/  CS2R R42, SRZ ;  /* 0x00000000002a7805 */ /* 0x000fe2000001ff00 */
[----:B------:R-:W-:Y:S01]  /*16b0*/  LOP3.LUT R0, R9, 0xfffffffe, RZ, 0xc0, !PT ;  /* 0xfffffffe09007812 */ /* 0x000fe200078ec0ff */
[----:B------:R-:W-:Y:S01]  /*16c0*/  IMAD R9, R36, c[0x0][0x288], RZ ;  /* 0x0000a20024097a24 */ /* 0x000fe200078e02ff */
[----:B------:R-:W-:Y:S01]  /*16d0*/  UISETP.GT.AND UP3, UPT, UR5, -0x1, UPT ;  /* 0xffffffff0500788c */ /* 0x000fe2000bf64270 */
[----:B------:R3:W-:Y:S01]  /*16e0*/  LDGSTS.E.BYPASS.LTC128B.128 [R132+0x4080], [R4.64+0x80], !P3 ;  /* 0x0408008004847fae */ /* 0x0007e2000d901d4c */
[----:B------:R-:W-:Y:S01]  /*16f0*/  ISETP.GE.AND P3, PT, R2, c[0x0][0x16c], PT ;  /* 0x00005b0002007a0c */ /* 0x000fe20003f66270 */
[----:B------:R-:W-:-:S02]  /*1700*/  IMAD.IADD R28, R8, 0x1, -R0 ;  /* 0x00000001081c7824 */ /* 0x000fc400078e0a00 */
[C---:B------:R-:W-:Y:S01]  /*1710*/  IMAD R0, R85.reuse, c[0x0][0x28c], R9 ;  /* 0x0000a30055007a24 */ /* 0x040fe200078e0209 */
[----:B------:R1:W-:Y:S01]  /*1720*/  LDGSTS.E.BYPASS.LTC128B.128 [R132+0x1080], [R10.64], !P2 ;  /* 0x010800000a847fae */ /* 0x0003e2000d101d4c */
[C-C-:B------:R-:W-:Y:S01]  /*1730*/  IMAD.WIDE.U32 R8, R85.reuse, c[0x0][0x270], R6.reuse ;  /* 0x00009c0055087a25 */ /* 0x140fe200078e0006 */
[C---:B------:R-:W-:Y:S02]  /*1740*/  ISETP.GE.AND P2, PT, R2.reuse, c[0x0][0x1fc], PT ;  /* 0x00007f0002007a0c */ /* 0x040fe40003f46270 */
[----:B------:R1:W-:Y:S01]  /*1750*/  LDGSTS.E.BYPASS.LTC128B.128 [R132+0x3080], [R10.64+0x40], !P1 ;  /* 0x030800400a847fae */ /* 0x0003e2000c901d4c */
[----:B------:R-:W-:Y:S01]  /*1760*/  IMAD.WIDE.U32 R6, R85, c[0x0][0x288], R6 ;  /* 0x0000a20055067a25 */ /* 0x000fe200078e0006 */
[----:B------:R-:W-:Y:S02]  /*1770*/  ISETP.GE.OR P1, PT, R2, c[0x0][0x1fc], !P4 ;  /* 0x00007f0002007a0c */ /* 0x000fe40006726670 */
[----:B------:R1:W-:Y:S01]  /*1780*/  LDGSTS.E.BYPASS.LTC128B.128 [R132+0x5080], [R10.64+0x80], !P0 ;  /* 0x050800800a847fae */ /* 0x0003e2000c101d4c */
[----:B------:R-:W-:Y:S01]  /*1790*/  IMAD.MOV.U32 R16, RZ, RZ, R8 ;  /* 0x000000ffff107224 */ /* 0x000fe200078e0008 */
[----:B------:R-:W-:Y:S01]  /*17a0*/  LOP3.LUT R8, R37, 0xfffffff8, RZ, 0xc0, !PT ;  /* 0xfffffff825087812 */ /* 0x000fe200078ec0ff */
[----:B------:R-:W-:Y:S01]  /*17b0*/  IMAD.IADD R25, R7, 0x1, R0 ;  /* 0x0000000107197824 */ /* 0x000fe200078e0200 */
[----:B------:R-:W-:Y:S01]  /*17c0*/  P2R R20, PR, RZ, 0x4 ;  /* 0x00000004ff147803 */ /* 0x000fe20000000000 */
[----:B------:R-:W-:Y:S01]  /*17d0*/  IMAD R0, R21, c[0x0][0x208], RZ ;  /* 0x0000820015007a24 */ /* 0x000fe200078e02ff */
[----:B------:R-:W0:Y:S01]  /*17e0*/  LDGDEPBAR ;  /* 0x00000000000079af */ /* 0x000e220000000000 */
[----:B------:R-:W-:Y:S01]  /*17f0*/  IMAD.IADD R17, R9, 0x1, R13 ;  /* 0x0000000109117824 */ /* 0x000fe200078e020d */
[----:B------:R-:W-:Y:S01]  /*1800*/  P2R R32, PR, RZ, 0x2 ;  /* 0x00000002ff207803 */ /* 0x000fe20000000000 */
[----:B------:R-:W-:Y:S01]  /*1810*/  IMAD R9, R36, c[0x0][0x238], RZ ;  /* 0x00008e0024097a24 */ /* 0x000fe200078e02ff */
[----:B------:R-:W-:Y:S01]  /*1820*/  ISETP.GE.AND P1, PT, R30, c[0x0][0x16c], PT ;  /* 0x00005b001e007a0c */ /* 0x000fe20003f26270 */
[----:B------:R-:W-:Y:S01]  /*1830*/  IMAD R15, R18, c[0x0][0x20c], R0 ;  /* 0x00008300120f7a24 */ /* 0x000fe200078e0200 */
[----:B------:R-:W-:Y:S01]  /*1840*/  ISETP.GE.OR P4, PT, R38, c[0x0][0x1fc], !P4 ;  /* 0x00007f0026007a0c */ /* 0x000fe20006786670 */
[----:B------:R-:W-:-:S02]  /*1850*/  IMAD.MOV.U32 R24, RZ, RZ, R6 ;  /* 0x000000ffff187224 */ /* 0x000fc400078e0006 */
[----:B---3--:R-:W-:Y:S02]  /*1860*/  IMAD R4, R21, c[0x0][0x178], RZ ;  /* 0x00005e0015047a24 */ /* 0x008fe400078e02ff */
[----:B------:R-:W-:Y:S02]  /*1870*/  IMAD.IADD R21, R87, 0x1, -R8 ;  /* 0x0000000157157824 */ /* 0x000fe400078e0a08 */
[----:B------:R-:W-:Y:S01]  /*1880*/  IMAD R8, R85, c[0x0][0x23c], R9 ;  /* 0x00008f0055087a24 */ /* 0x000fe200078e0209 */
[----:B------:R-:W-:Y:S01]  /*1890*/  SHF.R.S32.HI R9, RZ, 0x1f, R27 ;  /* 0x0000001fff097819 */ /* 0x000fe2000001141b */
[C---:B------:R-:W-:Y:S01]  /*18a0*/  IMAD R14, R18.reuse, c[0x0][0x17c], R4 ;  /* 0x00005f00120e7a24 */ /* 0x040fe200078e0204 */
[----:B------:R-:W-:Y:S01]  /*18b0*/  LEA.HI R13, R21, R21, RZ, 0x1 ;  /* 0x00000015150d7211 */ /* 0x000fe200078f08ff */
[C-C-:B------:R-:W-:Y:S01]  /*18c0*/  IMAD.WIDE.U32 R4, R18.reuse, c[0x0][0x178], R2.reuse ;  /* 0x00005e0012047a25 */ /* 0x140fe200078e0002 */
[----:B------:R-:W-:Y:S02]  /*18d0*/  LEA.HI R12, R9, R39, RZ, 0x3 ;  /* 0x00000027090c7211 */ /* 0x000fe400078f18ff */
[----:B------:R-:W-:Y:S01]  /*18e0*/  LOP3.LUT R0, R13, 0x7fffffe, RZ, 0xc0, !PT ;  /* 0x07fffffe0d007812 */ /* 0x000fe200078ec0ff */
[----:B------:R-:W-:Y:S01]  /*18f0*/  IMAD.WIDE.U32 R6, R18, c[0x0][0x208], R2 ;  /* 0x0000820012067a25 */ /* 0x000fe200078e0002 */
[----:B------:R-:W-:-:S02]  /*1900*/  LEA.HI R18, R34, R87, RZ, 0x6 ;  /* 0x0000005722127211 */ /* 0x000fc400078f30ff */
[----:B-1----:R-:W-:Y:S01]  /*1910*/  SEL R11, R26, RZ, !P6 ;  /* 0x000000ff1a0b7207 */ /* 0x002fe20007000000 */
[----:B------:R-:W-:Y:S01]  /*1920*/  IMAD.IADD R9, R21, 0x1, -R0 ;  /* 0x0000000115097824 */ /* 0x000fe200078e0a00 */
[----:B------:R-:W-:Y:S01]  /*1930*/  LOP3.LUT R0, R12, 0xfffffff8, RZ, 0xc0, !PT ;  /* 0xfffffff80c007812 */ /* 0x000fe200078ec0ff */
[----:B------:R-:W-:Y:S01]  /*1940*/  IMAD.WIDE.U32 R2, R85, c[0x0][0x238], R22 ;  /* 0x00008e0055027a25 */ /* 0x000fe200078e0016 */
[----:B------:R-:W-:Y:S01]  /*1950*/  SHF.R.S32.HI R18, RZ, 0x6, R18 ;  /* 0x00000006ff127819 */ /* 0x000fe20000011412 */
[----:B------:R-:W-:-:S04]  /*1960*/  DEPBAR.LE SB0, 0x1 ;  /* 0x000080400000791a */ /* 0x000fc80000000000 */
[----:B------:R-:W-:Y:S02]  /*1970*/  IMAD.IADD R0, R39, 0x1, -R0 ;  /* 0x0000000127007824 */ /* 0x000fe400078e0a00 */
[----:B------:R-:W-:Y:S02]  /*1980*/  IMAD.IADD R23, R3, 0x1, R8 ;  /* 0x0000000103177824 */ /* 0x000fe400078e0208 */
[----:B------:R-:W-:Y:S01]  /*1990*/  IMAD R8, R28, 0x4, R18 ;  /* 0x000000041c087824 */ /* 0x000fe200078e0212 */
[----:B------:R-:W-:Y:S01]  /*19a0*/  BAR.SYNC.DEFER_BLOCKING 0x0 ;  /* 0x0000000000007b1d */ /* 0x000fe20000010000 */
[C---:B------:R-:W-:Y:S01]  /*19b0*/  LOP3.LUT P0, RZ, R0.reuse, 0x4, RZ, 0xc0, !PT ;  /* 0x0000000400ff7812 */ /* 0x040fe2000780c0ff */
[----:B------:R-:W-:Y:S02]  /*19c0*/  IMAD.IADD R5, R5, 0x1, R14 ;  /* 0x0000000105057824 */ /* 0x000fe400078e020e */
[----:B------:R-:W-:Y:S02]  /*19d0*/  IMAD.SHL.U32 R0, R0, 0x40, RZ ;  /* 0x0000004000007824 */ /* 0x000fe400078e00ff */
[----:B------:R-:W-:Y:S01]  /*19e0*/  IMAD R14, R8, 0x8, R9 ;  /* 0x00000008080e7824 */ /* 0x000fe200078e0209 */
[----:B------:R-:W-:Y:S01]  /*19f0*/  LEA.HI R8, R35, R31, RZ, 0x1 ;  /* 0x0000001f23087211 */ /* 0x000fe200078f08ff */
[----:B------:R-:W-:Y:S01]  /*1a00*/  IMAD.IADD R3, R7, 0x1, R15 ;  /* 0x0000000107037824 */ /* 0x000fe200078e020f */
[----:B------:R-:W-:Y:S01]  /*1a10*/  LOP3.LUT R0, R0, 0x1c0, RZ, 0xc0, !PT ;  /* 0x000001c000007812 */ /* 0x000fe200078ec0ff */
[----:B------:R-:W-:Y:S01]  /*1a20*/  IMAD.MOV.U32 R22, RZ, RZ, R2 ;  /* 0x000000ffff167224 */ /* 0x000fe200078e0002 */
[----:B------:R-:W-:Y:S01]  /*1a30*/  LOP3.LUT R8, R8, 0xfffffffe, RZ, 0xc0, !PT ;  /* 0xfffffffe08087812 */ /* 0x000fe200078ec0ff */
[----:B------:R-:W-:Y:S01]  /*1a40*/  IMAD.MOV.U32 R2, RZ, RZ, R6 ;  /* 0x000000ffff027224 */ /* 0x000fe200078e0006 */
[----:B------:R-:W-:Y:S01]  /*1a50*/  SHF.R.S32.HI R6, RZ, 0x1, R13 ;  /* 0x00000001ff067819 */ /* 0x000fe2000001140d */
[----:B------:R-:W-:Y:S01]  /*1a60*/  IMAD.SHL.U32 R7, R18, 0x8, RZ ;  /* 0x0000000812077824 */ /* 0x000fe200078e00ff */
[----:B------:R-:W-:Y:S01]  /*1a70*/  SEL R15, R89, RZ, !P6 ;  /* 0x000000ff590f7207 */ /* 0x000fe20007000000 */
[----:B------:R-:W-:Y:S01]  /*1a80*/  IMAD R10, R36, c[0x0][0x180], RZ ;  /* 0x00006000240a7a24 */ /* 0x000fe200078e02ff */
[C---:B------:R-:W-:Y:S01]  /*1a90*/  LOP3.LUT P2, RZ, R6.reuse, 0x2, RZ, 0xc0, !PT ;  /* 0x0000000206ff7812 */ /* 0x040fe2000784c0ff */
[----:B------:R-:W-:Y:S01]  /*1aa0*/  IMAD.SHL.U32 R6, R6, 0x40, RZ ;  /* 0x0000004006067824 */ /* 0x000fe200078e00ff */
[----:B------:R-:W-:Y:S01]  /*1ab0*/  LOP3.LUT R208, R7, 0x18, RZ, 0xc0, !PT ;  /* 0x0000001807d07812 */ /* 0x000fe200078ec0ff */
[----:B------:R-:W-:Y:S01]  /*1ac0*/  IMAD R36, R36, c[0x0][0x210], RZ ;  /* 0x0000840024247a24 */ /* 0x000fe200078e02ff */
[----:B------:R-:W-:Y:S01]  /*1ad0*/  SHF.R.U32.HI R7, RZ, 0x3, R0 ;  /* 0x00000003ff077819 */ /* 0x000fe20000011600 */
[----:B------:R-:W-:Y:S01]  /*1ae0*/  IMAD.WIDE.U32 R2, R85, c[0x0][0x210], R2 ;  /* 0x0000840055027a25 */ /* 0x000fe200078e0002 */
[----:B------:R-:W-:Y:S01]  /*1af0*/  ISETP.NE.AND P6, PT, R20, RZ, PT ;  /* 0x000000ff1400720c */ /* 0x000fe20003fc5270 */
[----:B------:R-:W-:Y:S01]  /*1b00*/  CS2R R88, SRZ ;  /* 0x0000000000587805 */ /* 0x000fe2000001ff00 */
[----:B------:R-:W-:Y:S01]  /*1b10*/  LOP3.LUT R9, R7, R0, R208, 0x1e, !PT ;  /* 0x0000000007097212 */ /* 0x000fe200078e1ed0 */
[----:B------:R-:W-:Y:S01]  /*1b20*/  IMAD.IADD R20, R31, 0x1, -R8 ;  /* 0x000000011f147824 */ /* 0x000fe200078e0a08 */
[----:B------:R-:W-:Y:S01]  /*1b30*/  LOP3.LUT R0, R6, 0xc0, RZ, 0xc0, !PT ;  /* 0x000000c006007812 */ /* 0x000fe200078ec0ff */
[----:B------:R-:W-:-:S02]  /*1b40*/  IMAD R7, R85, c[0x0][0x184], R10 ;  /* 0x0000610055077a24 */ /* 0x000fc400078e020a */
[----:B------:R-:W-:Y:S01]  /*1b50*/  IMAD.SHL.U32 R26, R20, 0x400, RZ ;  /* 0x00000400141a7824 */ /* 0x000fe200078e00ff */
[----:B------:R-:W-:Y:S01]  /*1b60*/  LOP3.LUT R8, R0, 0x8, R37, 0xf8, !PT ;  /* 0x0000000800087812 */ /* 0x000fe200078ef825 */
[----:B------:R-:W-:Y:S01]  /*1b70*/  IMAD.WIDE.U32 R4, R85, c[0x0][0x180], R4 ;  /* 0x0000600055047a25 */ /* 0x000fe200078e0004 */
[----:B------:R-:W-:-:S03]  /*1b80*/  SHF.R.U32.HI R6, RZ, 0x3, R0 ;  /* 0x00000003ff067819 */ /* 0x000fc60000011600 */
[----:B------:R-:W-:Y:S01]  /*1b90*/  IMAD R0, R29, 0x2, R26 ;  /* 0x000000021d007824 */ /* 0x000fe200078e021a */
[----:B------:R-:W-:Y:S01]  /*1ba0*/  LOP3.LUT R10, R8, R6, RZ, 0x3c, !PT ;  /* 0x00000006080a7212 */ /* 0x000fe200078e3cff */
[----:B------:R-:W-:Y:S01]  /*1bb0*/  IMAD.IADD R5, R5, 0x1, R7 ;  /* 0x0000000105057824 */ /* 0x000fe200078e0207 */
[----:B------:R-:W-:Y:S01]  /*1bc0*/  SEL R29, RZ, 0xffffffff, P1 ;  /* 0xffffffffff1d7807 */ /* 0x000fe20000800000 */
[----:B------:R-:W-:Y:S01]  /*1bd0*/  IMAD.IADD R6, R0, 0x1, R9 ;  /* 0x0000000100067824 */ /* 0x000fe200078e0209 */
[----:B------:R-:W-:Y:S01]  /*1be0*/  SEL R9, RZ, 0x2, P1 ;  /* 0x00000002ff097807 */ /* 0x000fe20000800000 */
[----:B------:R-:W-:Y:S01]  /*1bf0*/  IMAD R0, R85, c[0x0][0x214], R36 ;  /* 0x0000850055007a24 */ /* 0x000fe200078e0224 */
[----:B------:R-:W-:Y:S01]  /*1c00*/  SEL R36, RZ, 0x1, P3 ;  /* 0x00000001ff247807 */ /* 0x000fe20001800000 */
[----:B------:R-:W-:Y:S01]  /*1c10*/  IMAD.SHL.U32 R223, R6, 0x2, RZ ;  /* 0x0000000206df7824 */ /* 0x000fe200078e00ff */
[----:B------:R-:W-:Y:S01]  /*1c20*/  ISETP.GT.AND P3, PT, R87, 0xf, PT ;  /* 0x0000000f5700780c */ /* 0x000fe20003f64270 */
[----:B------:R-:W-:Y:S01]  /*1c30*/  IMAD.IADD R3, R3, 0x1, R0 ;  /* 0x0000000103037824 */ /* 0x000fe200078e0200 */
[----:B------:R-:W-:Y:S01]  /*1c40*/  CS2R R84, SRZ ;  /* 0x0000000000547805 */ /* 0x000fe2000001ff00 */
[----:B------:R-:W-:Y:S01]  /*1c50*/  IMAD R8, R11, c[0x0][0x188], RZ ;  /* 0x000062000b087a24 */ /* 0x000fe200078e02ff */
[C---:B------:R-:W-:Y:S01]  /*1c60*/  IADD3 R0, R223.reuse, 0xf480, RZ ;  /* 0x0000f480df007810 */ /* 0x040fe20007ffe0ff */
[----:B------:R-:W-:Y:S01]  /*1c70*/  IMAD.U32 R6, RZ, RZ, UR20 ;  /* 0x00000014ff067e24 */ /* 0x000fe2000f8e00ff */
[----:B------:R-:W-:Y:S01]  /*1c80*/  IADD3 R224, R223, 0xf4c0, RZ ;  /* 0x0000f4c0dfe07810 */ /* 0x000fe20007ffe0ff */
[----:B------:R-:W-:Y:S01]  /*1c90*/  IMAD R8, R15, c[0x0][0x18c], R8 ;  /* 0x000063000f087a24 */ /* 0x000fe200078e0208 */
[----:B------:R-:W-:Y:S01]  /*1ca0*/  @P0 IADD3 R224, R0, -0x40, RZ ;  /* 0xffffffc000e00810 */ /* 0x000fe20007ffe0ff */
[----:B------:R-:W-:Y:S01]  /*1cb0*/  IMAD R0, R11, c[0x0][0x218], RZ ;  /* 0x000086000b007a24 */ /* 0x000fe200078e02ff */
[----:B------:R-:W-:Y:S01]  /*1cc0*/  ISETP.GE.AND P0, PT, R38, c[0x0][0x16c], PT ;  /* 0x00005b0026007a0c */ /* 0x000fe20003f06270 */
[----:B------:R-:W-:-:S04]  /*1cd0*/  IMAD.WIDE.U32 R40, R15, c[0x0][0x188], R4 ;  /* 0x000062000f287a25 */ /* 0x000fc800078e0004 */
[----:B------:R-:W-:Y:S01]  /*1ce0*/  IMAD.U32 R7, RZ, RZ, UR21 ;  /* 0x00000015ff077e24 */ /* 0x000fe2000f8e00ff */
[----:B------:R1:W-:Y:S01]  /*1cf0*/  STL.64 [R1+0x60], R40 ;  /* 0x0000602801007387 */ /* 0x0003e20000100a00 */
[----:B------:R-:W-:Y:S01]  /*1d00*/  IMAD R7, R15, c[0x0][0x21c], R0 ;  /* 0x000087000f077a24 */ /* 0x000fe200078e0200 */
[----:B------:R-:W-:Y:S01]  /*1d10*/  SEL R0, RZ, 0x4, P0 ;  /* 0x00000004ff007807 */ /* 0x000fe20000000000 */
[----:B------:R-:W-:Y:S01]  /*1d20*/  IMAD.U32 R5, RZ, RZ, UR18 ;  /* 0x00000012ff057e24 */ /* 0x000fe2000f8e00ff */
[----:B------:R-:W-:Y:S01]  /*1d30*/  LEA R4, P0, R6, R40, 0x6 ;  /* 0x0000002806047211 */ /* 0x000fe200078030ff */
[----:B------:R-:W-:Y:S01]  /*1d40*/  IMAD.IADD R19, R41, 0x1, R8 ;  /* 0x0000000129137824 */ /* 0x000fe200078e0208 */
[----:B------:R-:W-:Y:S01]  /*1d50*/  IADD3 R12, R0, R9, R36 ;  /* 0x00000009000c7210 */ /* 0x000fe20007ffe024 */
[----:B------:R-:W-:Y:S01]  /*1d60*/  UMOV UR18, 0x6 ;  /* 0x0000000600127882 */ /* 0x000fe20000000000 */
[C---:B------:R-:W-:Y:S01]  /*1d70*/  IMAD.WIDE.U32 R16, R15.reuse, c[0x0][0x278], R16 ;  /* 0x00009e000f107a25 */ /* 0x040fe200078e0010 */
[----:B------:R-:W-:Y:S01]  /*1d80*/  USHF.L.U64.HI UR7, UR6, UR18, UR7 ;  /* 0x0000001206077299 */ /* 0x000fe20008010207 */
[----:B------:R-:W-:Y:S01]  /*1d90*/  LEA.HI.X R0, R6, R19, R5, 0x6, P0 ;  /* 0x0000001306007211 */ /* 0x000fe200000f3405 */
[----:B------:R-:W-:Y:S01]  /*1da0*/  STL [R1+0x7c], R19 ;  /* 0x00007c1301007387 */ /* 0x000fe20000100800 */
[----:B------:R-:W-:Y:S01]  /*1db0*/  LEA R6, P0, R4, c[0x0][0x160], 0x1 ;  /* 0x0000580004067a11 */ /* 0x000fe200078008ff */
[----:B------:R-:W-:Y:S01]  /*1dc0*/  UIMAD UR7, UR7, UR11, URZ ;  /* 0x0000000b070772a4 */ /* 0x000fe2000f8e023f */
[----:B------:R-:W-:Y:S01]  /*1dd0*/  LOP3.LUT P1, RZ, R12, 0x1, RZ, 0xc0, !PT ;  /* 0x000000010cff7812 */ /* 0x000fe2000782c0ff */
[----:B------:R-:W-:Y:S01]  /*1de0*/  USHF.R.S32.HI UR6, URZ, 0x1f, UR4 ;  /* 0x0000001f3f067899 */ /* 0x000fe20008011404 */
[----:B------:R-:W-:Y:S01]  /*1df0*/  IMAD.WIDE.U32 R24, R15, c[0x0][0x290], R24 ;  /* 0x0000a4000f187a25 */ /* 0x000fe200078e0018 */
[----:B------:R-:W-:Y:S01]  /*1e00*/  UIMAD UR7, UR15, UR19, UR7 ;  /* 0x000000130f0772a4 */ /* 0x000fe2000f8e0207 */
[----:B------:R-:W-:-:S02]  /*1e10*/  ISETP.GE.OR P1, PT, R39, UR16, !P1 ;  /* 0x0000001027007c0c */ /* 0x000fc4000cf26670 */
[----:B------:R-:W-:Y:S01]  /*1e20*/  IMAD.WIDE.U32 R22, R15, c[0x0][0x240], R22 ;  /* 0x000090000f167a25 */ /* 0x000fe200078e0016 */
[----:B------:R-:W-:-:S03]  /*1e30*/  UMOV UR15, 0x1 ;  /* 0x00000001000f7882 */ /* 0x000fc60000000000 */
[----:B-1----:R-:W-:-:S04]  /*1e40*/  IMAD.WIDE.U32 R40, R15, c[0x0][0x218], R2 ;  /* 0x000086000f287a25 */ /* 0x002fc800078e0002 */
[----:B------:R-:W-:Y:S01]  /*1e50*/  IMAD.IADD R9, R41, 0x1, R7 ;  /* 0x0000000129097824 */ /* 0x000fe200078e0207 */
[----:B------:R-:W-:Y:S01]  /*1e60*/  LEA.HI.X R7, R4, c[0x0][0x164], R0, 0x1, P0 ;  /* 0x0000590004077a11 */ /* 0x000fe200000f0c00 */
[----:B------:R-:W-:Y:S01]  /*1e70*/  IMAD R0, R11, c[0x0][0x278], RZ ;  /* 0x00009e000b007a24 */ /* 0x000fe200078e02ff */
[----:B------:R-:W-:Y:S01]  /*1e80*/  LOP3.LUT P0, RZ, R12, 0x2, RZ, 0xc0, !PT ;  /* 0x000000020cff7812 */ /* 0x000fe2000780c0ff */
[----:B------:R-:W-:Y:S01]  /*1e90*/  IMAD.U32 R2, R14, 0x20, R10 ;  /* 0x000000200e027824 */ /* 0x000fe200078e000a */
[----:B------:R1:W-:Y:S01]  /*1ea0*/  STL.64 [R1+0x58], R40 ;  /* 0x0000582801007387 */ /* 0x0003e20000100a00 */
[----:B------:R-:W-:Y:S01]  /*1eb0*/  IMAD R4, R15, c[0x0][0x27c], R0 ;  /* 0x00009f000f047a24 */ /* 0x000fe200078e0200 */
[----:B------:R-:W-:Y:S01]  /*1ec0*/  SEL R0, R218, 0xffffffe0, !P2 ;  /* 0xffffffe0da007807 */ /* 0x000fe20005000000 */
[----:B------:R-:W-:Y:S01]  /*1ed0*/  IMAD.SHL.U32 R210, R2, 0x2, RZ ;  /* 0x0000000202d27824 */ /* 0x000fe200078e00ff */
[----:B------:R-:W-:Y:S01]  /*1ee0*/  ISETP.GE.OR P0, PT, R39, UR16, !P0 ;  /* 0x0000001027007c0c */ /* 0x000fe2000c706670 */
[----:B------:R-:W-:Y:S01]  /*1ef0*/  IMAD.MOV.U32 R8, RZ, RZ, R40 ;  /* 0x000000ffff087224 */ /* 0x000fe200078e0028 */
[----:B------:R-:W-:Y:S01]  /*1f00*/  ISETP.GE.AND P2, PT, R30, c[0x0][0x1fc], PT ;  /* 0x00007f001e007a0c */ /* 0x000fe20003f46270 */
[----:B------:R-:W-:Y:S01]  /*1f10*/  IMAD.IADD R211, R210, 0x1, R0 ;  /* 0x00000001d2d37824 */ /* 0x000fe200078e0200 */
[----:B------:R-:W2:Y:S01]  /*1f20*/  LDSM.16.M88.4 R160, [R210+0x6080] ;  /* 0x00608000d2a0783b */ /* 0x000ea20000000200 */
[----:B------:R-:W-:-:S02]  /*1f30*/  IMAD.U32 R3, RZ, RZ, UR19 ;  /* 0x00000013ff037e24 */ /* 0x000fc4000f8e00ff */
[----:B------:R-:W-:Y:S01]  /*1f40*/  IMAD.IADD R5, R17, 0x1, R4 ;  /* 0x0000000111057824 */ /* 0x000fe200078e0204 */
[----:B------:R-:W3:Y:S01]  /*1f50*/  LDSM.16.M88.4 R164, [R210+0x7080] ;  /* 0x00708000d2a4783b */ /* 0x000ee20000000200 */
[C---:B------:R-:W-:Y:S02]  /*1f60*/  IMAD R4, R11.reuse, c[0x0][0x290], RZ ;  /* 0x0000a4000b047a24 */ /* 0x040fe400078e02ff */
[----:B------:R-:W-:Y:S01]  /*1f70*/  IMAD R11, R11, c[0x0][0x240], RZ ;  /* 0x000090000b0b7a24 */ /* 0x000fe200078e02ff */
[----:B------:R-:W4:Y:S01]  /*1f80*/  LDSM.16.M88.4 R168, [R211+0x6080] ;  /* 0x00608000d3a8783b */ /* 0x000f220000000200 */
[C---:B------:R-:W-:Y:S02]  /*1f90*/  IMAD R27, R15.reuse, c[0x0][0x294], R4 ;  /* 0x0000a5000f1b7a24 */ /* 0x040fe400078e0204 */
[----:B------:R-:W-:Y:S01]  /*1fa0*/  IMAD R30, R15, c[0x0][0x244], R11 ;  /* 0x000091000f1e7a24 */ /* 0x000fe200078e020b */
[----:B------:R-:W2:Y:S01]  /*1fb0*/  LDSM.16.M88.4 R172, [R211+0x7080] ;  /* 0x00708000d3ac783b */ /* 0x000ea20000000200 */
[----:B------:R-:W-:-:S03]  /*1fc0*/  IMAD.SHL.U32 R14, R31, 0x10, RZ ;  /* 0x000000101f0e7824 */ /* 0x000fc600078e00ff */
[----:B------:R-:W2:Y:S01]  /*1fd0*/  LDSM.16.M88.4 R176, [R210+0x8080] ;  /* 0x00808000d2b0783b */ /* 0x000ea20000000200 */
[----:B-1----:R-:W-:-:S03]  /*1fe0*/  CS2R R40, SRZ ;  /* 0x0000000000287805 */ /* 0x002fc6000001ff00 */
        /* <DEDUP_REMOVED lines=8> */
[----:B------:R2:W-:Y:S04]  /*2070*/  STL.64 [R1+0x40], R8 ;  /* 0x0000400801007387 */ /* 0x0005e80000100a00 */
[----:B------:R-:W-:Y:S04]  /*2080*/  STL.64 [R1+0x50], R16 ;  /* 0x0000501001007387 */ /* 0x000fe80000100a00 */
[----:B------:R1:W-:Y:S04]  /*2090*/  STL [R1+0x70], R5 ;  /* 0x0000700501007387 */ /* 0x0003e80000100800 */
[----:B------:R-:W-:Y:S04]  /*20a0*/  STL.64 [R1+0x48], R24 ;  /* 0x0000481801007387 */ /* 0x000fe80000100a00 */
[----:B------:R-:W-:Y:S04]  /*20b0*/  STL.64 [R1+0x68], R22 ;  /* 0x0000681601007387 */ /* 0x000fe80000100a00 */
[----:B------:R-:W-:Y:S01]  /*20c0*/  @!PT LDS RZ, [RZ] ;  /* 0x00000000fffff984 */ /* 0x000fe20000000800 */
[----:B------:R-:W-:Y:S01]  /*20d0*/  @!PT LDS RZ, [RZ] ;  /* 0x00000000fffff984 */ /* 0x000fe20000000800 */
[----:B------:R-:W-:Y:S01]  /*20e0*/  @!PT LDS RZ, [RZ] ;  /* 0x00000000fffff984 */ /* 0x000fe20000000800 */
[----:B------:R1:W-:Y:S04]  /*20f0*/  LDGSTS.E.BYPASS.LTC128B.128 [R132+0x6080], [R6.64], !P1 ;  /* 0x0608000006847fae */ /* 0x0003e8000c901d4c */
[----:B------:R3:W-:Y:S01]  /*2100*/  LDGSTS.E.BYPASS.LTC128B.128 [R132+0x7080], [R6.64+0x40], !P0 ;  /* 0x0708004006847fae */ /* 0x0007e2000c101d4c */
[----:B------:R-:W-:Y:S01]  /*2110*/  @!P3 IADD3 R10, P0, R16, UR4, RZ ;  /* 0x00000004100abc10 */ /* 0x000fe2000ff1e0ff */
[----:B--2---:R-:W-:Y:S01]  /*2120*/  IMAD.WIDE.U32 R8, R3, UR11, R8 ;  /* 0x0000000b03087c25 */ /* 0x004fe2000f8e0008 */
[----:B------:R-:W-:-:S04]  /*2130*/  SHF.R.S32.HI R3, RZ, 0x1f, R18 ;  /* 0x0000001fff037819 */ /* 0x000fc80000011412 */
[----:B------:R-:W-:Y:S02]  /*2140*/  LEA.HI R3, R3, R18, RZ, 0x2 ;  /* 0x0000001203037211 */ /* 0x000fe400078f10ff */
[----:B------:R-:W-:Y:S01]  /*2150*/  IADD3 R0, R9, UR7, RZ ;  /* 0x0000000709007c10 */ /* 0x000fe2000fffe0ff */
[----:B------:R-:W-:Y:S01]  /*2160*/  IMAD.SHL.U32 R9, R21, 0x40, RZ ;  /* 0x0000004015097824 */ /* 0x000fe200078e00ff */
[----:B------:R-:W-:Y:S01]  /*2170*/  LOP3.LUT R3, R3, 0x1ffffffc, RZ, 0xc0, !PT ;  /* 0x1ffffffc03037812 */ /* 0x000fe200078ec0ff */
[----:B------:R-:W-:Y:S01]  /*2180*/  UIADD3 UR7, UR17, 0x1, -UR10 ;  /* 0x0000000111077890 */ /* 0x000fe2000fffe80a */
[----:B------:R-:W-:Y:S01]  /*2190*/  LEA R2, P1, R8, c[0x0][0x1f0], 0x1 ;  /* 0x00007c0008027a11 */ /* 0x000fe200078208ff */
[----:B------:R-:W-:Y:S01]  /*21a0*/  UIADD3 UR17, UR17, -UR9, URZ ;  /* 0x8000000911117290 */ /* 0x000fe2000fffe03f */
[----:B------:R-:W-:Y:S01]  /*21b0*/  LOP3.LUT R9, R9, 0x1c0, RZ, 0xc0, !PT ;  /* 0x000001c009097812 */ /* 0x000fe200078ec0ff */
[----:B------:R-:W-:Y:S01]  /*21c0*/  IMAD.IADD R19, R18, 0x1, -R3 ;  /* 0x0000000112137824 */ /* 0x000fe200078e0a03 */
[----:B------:R-:W-:-:S02]  /*21d0*/  LEA.HI.X R3, R8, c[0x0][0x1f4], R0, 0x1, P1 ;  /* 0x00007d0008037a11 */ /* 0x000fc400008f0c00 */
[----:B------:R-:W-:Y:S02]  /*21e0*/  LOP3.LUT R0, R33, 0xfffffff0, RZ, 0xc0, !PT ;  /* 0xfffffff021007812 */ /* 0x000fe400078ec0ff */
[----:B------:R-:W-:Y:S02]  /*21f0*/  @!P3 IADD3.X R18, R5, UR6, RZ, P0, !PT ;  /* 0x000000060512bc10 */ /* 0x000fe400087fe4ff */
[----:B-1----:R-:W-:Y:S01]  /*2200*/  LOP3.LUT R5, R35, 0xffffffe0, RZ, 0xc0, !PT ;  /* 0xffffffe023057812 */ /* 0x002fe200078ec0ff */
[----:B------:R-:W-:Y:S01]  /*2210*/  IMAD.IADD R0, R87, 0x1, -R0 ;  /* 0x0000000157007824 */ /* 0x000fe200078e0a00 */
[----:B------:R-:W-:Y:S02]  /*2220*/  LOP3.LUT R15, R9, 0x30, R14, 0xf8, !PT ;  /* 0x00000030090f7812 */ /* 0x000fe400078ef80e */
[----:B------:R-:W-:Y:S01]  /*2230*/  LOP3.LUT P0, RZ, R12, 0x4, RZ, 0xc0, !PT ;  /* 0x000000040cff7812 */ /* 0x000fe2000780c0ff */
[----:B------:R-:W-:Y:S01]  /*2240*/  IMAD.IADD R4, R87, 0x1, -R5 ;  /* 0x0000000157047824 */ /* 0x000fe200078e0a05 */
[----:B------:R-:W-:-:S02]  /*2250*/  LEA.HI R5, R0, R0, RZ, 0x1 ;  /* 0x0000000000057211 */ /* 0x000fc400078f08ff */
[----:B------:R-:W-:Y:S02]  /*2260*/  SHF.R.S32.HI R8, RZ, 0x1f, R0 ;  /* 0x0000001fff087819 */ /* 0x000fe40000011400 */
[----:B------:R-:W-:Y:S02]  /*2270*/  SHF.R.S32.HI R11, RZ, 0x1f, R4 ;  /* 0x0000001fff0b7819 */ /* 0x000fe40000011404 */
[----:B------:R-:W-:Y:S02]  /*2280*/  LOP3.LUT R13, R5, 0x7fffffe, RZ, 0xc0, !PT ;  /* 0x07fffffe050d7812 */ /* 0x000fe400078ec0ff */
[----:B------:R-:W-:Y:S02]  /*2290*/  LEA.HI R8, R8, R0, RZ, 0x3 ;  /* 0x0000000008087211 */ /* 0x000fe400078f18ff */
[----:B------:R-:W-:Y:S01]  /*22a0*/  LEA.HI R11, R11, R4, RZ, 0x2 ;  /* 0x000000040b0b7211 */ /* 0x000fe200078f10ff */
[----:B------:R-:W-:Y:S01]  /*22b0*/  IMAD.IADD R16, R0, 0x1, -R13 ;  /* 0x0000000100107824 */ /* 0x000fe200078e0a0d */
[----:B------:R-:W-:-:S02]  /*22c0*/  LOP3.LUT R14, R8, 0xfffffff8, RZ, 0xc0, !PT ;  /* 0xfffffff8080e7812 */ /* 0x000fc400078ec0ff */
[----:B------:R-:W-:Y:S02]  /*22d0*/  SHF.R.S32.HI R8, RZ, 0x3, R8 ;  /* 0x00000003ff087819 */ /* 0x000fe40000011408 */
[----:B------:R-:W-:Y:S01]  /*22e0*/  LOP3.LUT R13, R11, 0x7ffffffc, RZ, 0xc0, !PT ;  /* 0x7ffffffc0b0d7812 */ /* 0x000fe200078ec0ff */
[----:B------:R-:W-:Y:S01]  /*22f0*/  IMAD.IADD R0, R0, 0x1, -R14 ;  /* 0x0000000100007824 */ /* 0x000fe200078e0a0e */
[----:B------:R-:W-:Y:S01]  /*2300*/  ISETP.GE.OR P1, PT, R39, UR16, !P0 ;  /* 0x0000001027007c0c */ /* 0x000fe2000c726670 */
[C---:B------:R-:W-:Y:S01]  /*2310*/  IMAD R17, R8.reuse, 0x8, R16 ;  /* 0x0000000808117824 */ /* 0x040fe200078e0210 */
[----:B------:R-:W-:Y:S01]  /*2320*/  SEL R16, RZ, 0xffffffff, P2 ;  /* 0xffffffffff107807 */ /* 0x000fe20001000000 */
[----:B------:R-:W-:Y:S01]  /*2330*/  IMAD R214, R8, 0x200, R26 ;  /* 0x0000020008d67824 */ /* 0x000fe200078e021a */
[----:B------:R-:W-:Y:S01]  /*2340*/  SHF.R.S32.HI R8, RZ, 0x1f, R5 ;  /* 0x0000001fff087819 */ /* 0x000fe20000011405 */
[----:B------:R-:W-:Y:S01]  /*2350*/  IMAD.IADD R14, R4, 0x1, -R13 ;  /* 0x00000001040e7824 */ /* 0x000fe200078e0a0d */
[----:B------:R-:W-:-:S02]  /*2360*/  SHF.R.S32.HI R4, RZ, 0x1, R5 ;  /* 0x00000001ff047819 */ /* 0x000fc40000011405 */
[----:B------:R-:W-:Y:S01]  /*2370*/  LEA.HI R5, R34, R87, RZ, 0x7 ;  /* 0x0000005722057211 */ /* 0x000fe200078f38ff */
[----:B------:R-:W-:Y:S01]  /*2380*/  IMAD R14, R19, 0x4, R14 ;  /* 0x00000004130e7824 */ /* 0x000fe200078e020e */
[----:B------:R-:W-:Y:S02]  /*2390*/  LEA.HI R8, R8, R4, RZ, 0x2 ;  /* 0x0000000408087211 */ /* 0x000fe400078f10ff */
[----:B------:R-:W-:Y:S01]  /*23a0*/  SHF.R.U32.HI R12, RZ, 0x4, R5 ;  /* 0x00000004ff0c7819 */ /* 0x000fe20000011605 */
[----:B------:R-:W-:Y:S01]  /*23b0*/  IMAD.SHL.U32 R5, R28, 0x10, RZ ;  /* 0x000000101c057824 */ /* 0x000fe200078e00ff */
[----:B------:R-:W-:Y:S01]  /*23c0*/  LOP3.LUT R8, R8, 0xfffffffc, RZ, 0xc0, !PT ;  /* 0xfffffffc08087812 */ /* 0x000fe200078ec0ff */
[----:B------:R3:W-:Y:S01]  /*23d0*/  LDGSTS.E.BYPASS.LTC128B.128 [R132+0x8080], [R6.64+0x80], !P1 ;  /* 0x0808008006847fae */ /* 0x0007e2000c901d4c */
[----:B------:R-:W-:Y:S02]  /*23e0*/  LOP3.LUT R15, R15, 0x8, R37, 0xf8, !PT ;  /* 0x000000080f0f7812 */ /* 0x000fe400078ef825 */
[----:B------:R-:W-:Y:S01]  /*23f0*/  LOP3.LUT R5, R5, 0x10, RZ, 0xc0, !PT ;  /* 0x0000001005057812 */ /* 0x000fe200078ec0ff */
[----:B------:R-:W-:Y:S01]  /*2400*/  IMAD.IADD R8, R4, 0x1, -R8 ;  /* 0x0000000104087824 */ /* 0x000fe200078e0a08 */
[----:B------:R-:W-:-:S02]  /*2410*/  SEL R13, RZ, 0x1, P6 ;  /* 0x00000001ff0d7807 */ /* 0x000fc40003000000 */
[----:B------:R-:W-:Y:S01]  /*2420*/  LOP3.LUT R12, R5, 0x8, R12, 0xf8, !PT ;  /* 0x00000008050c7812 */ /* 0x000fe200078ef80c */
[----:B------:R-:W-:Y:S01]  /*2430*/  IMAD.SHL.U32 R5, R16, 0x2, RZ ;  /* 0x0000000210057824 */ /* 0x000fe200078e00ff */
[----:B------:R-:W-:Y:S02]  /*2440*/  SHF.R.U32.HI R9, RZ, 0x3, R9 ;  /* 0x00000003ff097819 */ /* 0x000fe40000011609 */
[C---:B------:R-:W-:Y:S02]  /*2450*/  @!P3 LEA R4, P0, R10.reuse, c[0x0][0x258], 0x2 ;  /* 0x000096000a04ba11 */ /* 0x040fe400078010ff */
[----:B------:R-:W-:Y:S01]  /*2460*/  LOP3.LUT R9, R15, R9, RZ, 0x3c, !PT ;  /* 0x000000090f097212 */ /* 0x000fe200078e3cff */
[----:B------:R-:W-:Y:S01]  /*2470*/  IMAD.SHL.U32 R15, R29, 0x2, RZ ;  /* 0x000000021d0f7824 */ /* 0x000fe200078e00ff */
[----:B------:R-:W-:Y:S02]  /*2480*/  LOP3.LUT R13, R5, 0x2, R13, 0xe2, !PT ;  /* 0x00000002050d7812 */ /* 0x000fe400078ee20d */
[----:B------:R-:W-:Y:S01]  /*2490*/  @!P3 LEA.HI.X R5, R10, c[0x0][0x25c], R18, 0x2, P0 ;  /* 0x000097000a05ba11 */ /* 0x000fe200000f1412 */
[----:B------:R-:W-:Y:S01]  /*24a0*/  IMAD R209, R28, 0x200, R9 ;  /* 0x000002001cd17824 */ /* 0x000fe200078e0209 */
[----:B------:R-:W-:-:S02]  /*24b0*/  LOP3.LUT R15, R15, 0x2, R36, 0xe2, !PT ;  /* 0x000000020f0f7812 */ /* 0x000fc400078ee224 */
[----:B------:R-:W-:Y:S01]  /*24c0*/  ISETP.GE.AND P0, PT, R38, c[0x0][0x1fc], PT ;  /* 0x00007f0026007a0c */ /* 0x000fe20003f06270 */
[----:B------:R-:W-:Y:S01]  /*24d0*/  CS2R R36, SRZ ;  /* 0x0000000000247805 */ /* 0x000fe2000001ff00 */
[----:B------:R-:W-:Y:S01]  /*24e0*/  LOP3.LUT P2, RZ, R0, 0x2, RZ, 0xc0, !PT ;  /* 0x0000000200ff7812 */ /* 0x000fe2000784c0ff */
[----:B------:R-:W-:Y:S01]  /*24f0*/  STL [R1+0x30], R15 ;  /* 0x0000300f01007387 */ /* 0x000fe20000100800 */
[----:B------:R-:W-:Y:S01]  /*2500*/  ISETP.NE.AND P6, PT, R32, RZ, PT ;  /* 0x000000ff2000720c */ /* 0x000fe20003fc5270 */
[----:B------:R-:W-:Y:S01]  /*2510*/  CS2R R38, SRZ ;  /* 0x0000000000267805 */ /* 0x000fe2000001ff00 */
[----:B---3--:R-:W-:Y:S01]  /*2520*/  @!P3 IMAD.SHL.U32 R7, R87, 0x10, RZ ;  /* 0x000000105707b824 */ /* 0x008fe200078e00ff */
[----:B------:R-:W-:Y:S01]  /*2530*/  SEL R9, RZ, 0x4, P0 ;  /* 0x00000004ff097807 */ /* 0x000fe20000000000 */
[----:B------:R-:W-:Y:S01]  /*2540*/  IMAD.SHL.U32 R6, R28, 0x8, RZ ;  /* 0x000000081c067824 */ /* 0x000fe200078e00ff */
[----:B------:R-:W-:Y:S01]  /*2550*/  LOP3.LUT P0, RZ, R8, 0x2, RZ, 0xc0, !PT ;  /* 0x0000000208ff7812 */ /* 0x000fe2000780c0ff */
[----:B------:R-:W-:Y:S01]  /*2560*/  IMAD.SHL.U32 R209, R209, 0x2, RZ ;  /* 0x00000002d1d17824 */ /* 0x000fe200078e00ff */
[----:B------:R1:W-:Y:S01]  /*2570*/  @!P3 LDGSTS.E.BYPASS.LTC128B.128 [R7+0xf080], [R4.64] ;  /* 0x0f0800000407bfae */ /* 0x0003e2000b901d4c */
[----:B------:R-:W-:-:S02]  /*2580*/  LOP3.LUT P3, RZ, R0, 0x4, RZ, 0xc0, !PT ;  /* 0x0000000400ff7812 */ /* 0x000fc4000786c0ff */
[----:B------:R-:W-:Y:S01]  /*2590*/  LOP3.LUT R6, R6, 0x8, RZ, 0xc0, !PT ;  /* 0x0000000806067812 */ /* 0x000fe200078ec0ff */
[----:B------:R-:W0:Y:S01]  /*25a0*/  LDGDEPBAR ;  /* 0x00000000000079af */ /* 0x000e220000000000 */
[----:B------:R-:W-:Y:S02]  /*25b0*/  LOP3.LUT R13, R13, R9, RZ, 0xfc, !PT ;  /* 0x000000090d0d7212 */ /* 0x000fe400078efcff */
[----:B------:R-:W-:Y:S01]  /*25c0*/  SHF.R.S32.HI R11, RZ, 0x2, R11 ;  /* 0x00000002ff0b7819 */ /* 0x000fe2000001140b */
[----:B------:R2:W-:Y:S01]  /*25d0*/  LDGSTS.E.BYPASS.LTC128B.128 [R132+0xc080], [R2.64], !P6 ;  /* 0x0c08000002847fae */ /* 0x0005e2000f101d4c */
[----:B------:R-:W-:Y:S02]  /*25e0*/  SEL R218, R218, 0xffffffe0, !P3 ;  /* 0xffffffe0dada7807 */ /* 0x000fe40005800000 */
[C---:B------:R-:W-:Y:S01]  /*25f0*/  SEL R219, R221.reuse, 0xfffffff0, !P2 ;  /* 0xfffffff0dddb7807 */ /* 0x040fe20005000000 */
[----:B------:R2:W-:Y:S01]  /*2600*/  LDGSTS.E.BYPASS.LTC128B.128 [R132+0xd080], [R2.64+0x40], !P5 ;  /* 0x0d08004002847fae */ /* 0x0005e2000e901d4c */
[----:B------:R-:W-:-:S03]  /*2610*/  SEL R221, R221, 0xfffffff0, !P0 ;  /* 0xfffffff0dddd7807 */ /* 0x000fc60004000000 */
[----:B------:R2:W-:Y:S01]  /*2620*/  LDGSTS.E.BYPASS.LTC128B.128 [R132+0xe080], [R2.64+0x80], !P4 ;  /* 0x0e08008002847fae */ /* 0x0005e2000e101d4c */
[----:B-1----:R-:W-:Y:S02]  /*2630*/  IMAD.IADD R7, R25, 0x1, R27 ;  /* 0x0000000119077824 */ /* 0x002fe400078e021b */
[----:B------:R-:W-:Y:S01]  /*2640*/  IMAD.SHL.U32 R5, R0, 0x40, RZ ;  /* 0x0000004000057824 */ /* 0x000fe200078e00ff */
[----:B------:R-:W-:Y:S01]  /*2650*/  IADD3 R0, P1, R24, UR4, RZ ;  /* 0x0000000418007c10 */ /* 0x000fe2000ff3e0ff */
[----:B------:R-:W-:Y:S01]  /*2660*/  IMAD.SHL.U32 R4, R8, 0x40, RZ ;  /* 0x0000004008047824 */ /* 0x000fe200078e00ff */
[----:B------:R1:W-:Y:S01]  /*2670*/  STL [R1+0x38], R7 ;  /* 0x0000380701007387 */ /* 0x0003e20000100800 */
[----:B------:R-:W-:Y:S01]  /*2680*/  UMOV UR4, URZ ;  /* 0x0000003f00047c82 */ /* 0x000fe20008000000 */
[----:B------:R-:W-:Y:S02]  /*2690*/  LOP3.LUT R5, R5, 0x1c0, RZ, 0xc0, !PT ;  /* 0x000001c005057812 */ /* 0x000fe400078ec0ff */
[----:B------:R-:W-:Y:S01]  /*26a0*/  LOP3.LUT R4, R4, 0xc0, RZ, 0xc0, !PT ;  /* 0x000000c004047812 */ /* 0x000fe200078ec0ff */
[----:B------:R-:W-:Y:S01]  /*26b0*/  STL [R1+0x2c], R13 ;  /* 0x00002c0d01007387 */ /* 0x000fe20000100800 */
[----:B------:R-:W-:-:S04]  /*26c0*/  SHF.R.U32.HI R10, RZ, 0x3, R5 ;  /* 0x00000003ff0a7819 */ /* 0x000fc80000011605 */
[----:B------:R-:W-:Y:S02]  /*26d0*/  LOP3.LUT R10, R10, R5, R6, 0x1e, !PT ;  /* 0x000000050a0a7212 */ /* 0x000fe400078e1e06 */
[----:B------:R-:W-:-:S03]  /*26e0*/  SHF.R.U32.HI R5, RZ, 0x3, R4 ;  /* 0x00000003ff057819 */ /* 0x000fc60000011604 */
[----:B------:R-:W-:Y:S01]  /*26f0*/  IMAD.IADD R214, R214, 0x1, R10 ;  /* 0x00000001d6d67824 */ /* 0x000fe200078e020a */
[C---:B--2---:R-:W-:Y:S02]  /*2700*/  LOP3.LUT R2, R5.reuse, R12, R4, 0x1e, !PT ;  /* 0x0000000c05027212 */ /* 0x044fe400078e1e04 */
[CC--:B------:R-:W-:Y:S02]  /*2710*/  LOP3.LUT R3, R5.reuse, R4.reuse, R6, 0x1e, !PT ;  /* 0x0000000405037212 */ /* 0x0c0fe400078e1e06 */
[----:B------:R-:W-:Y:S01]  /*2720*/  LOP3.LUT R208, R5, R4, R208, 0x1e, !PT ;  /* 0x0000000405d07212 */ /* 0x000fe200078e1ed0 */
[----:B------:R-:W-:Y:S01]  /*2730*/  IMAD R5, R20, 0x10, R11 ;  /* 0x0000001014057824 */ /* 0x000fe200078e020b */
[----:B------:R-:W-:Y:S02]  /*2740*/  LEA R214, R214, 0x13480, 0x1 ;  /* 0x00013480d6d67811 */ /* 0x000fe400078e08ff */
[----:B-1----:R-:W-:Y:S02]  /*2750*/  IADD3.X R7, R7, UR6, RZ, P1, !PT ;  /* 0x0000000607077c10 */ /* 0x002fe40008ffe4ff */
[----:B------:R-:W-:Y:S01]  /*2760*/  STL [R1+0x14], R5 ;  /* 0x0000140501007387 */ /* 0x000fe20000100800 */
[----:B------:R-:W-:Y:S01]  /*2770*/  LEA R8, P1, R0, c[0x0][0x280], 0x2 ;  /* 0x0000a00000087a11 */ /* 0x000fe200078210ff */
[----:B------:R-:W-:Y:S01]  /*2780*/  ULDC UR6, c[0x0][0x2a0] ;  /* 0x0000a80000067ab9 */ /* 0x000fe20000000800 */
[--C-:B------:R-:W-:Y:S01]  /*2790*/  IMAD R215, R218, 0x2, R214.reuse ;  /* 0x00000002dad77824 */ /* 0x100fe200078e02d6 */
[----:B------:R-:W-:Y:S01]  /*27a0*/  ULOP3.LUT UR6, URZ, UR6, URZ, 0x33, !UPT ;  /* 0x000000063f067292 */ /* 0x000fe2000f8e333f */
[----:B------:R-:W-:Y:S01]  /*27b0*/  LEA.HI.X R9, R0, c[0x0][0x284], R7, 0x2, P1 ;  /* 0x0000a10000097a11 */ /* 0x000fe200008f1407 */
[----:B------:R-:W-:Y:S01]  /*27c0*/  IMAD.SHL.U32 R0, R17, 0x20, RZ ;  /* 0x0000002011007824 */ /* 0x000fe200078e00ff */
[----:B------:R-:W-:Y:S01]  /*27d0*/  ISETP.GE.AND P1, PT, R87, 0x10, PT ;  /* 0x000000105700780c */ /* 0x000fe20003f26270 */
[----:B------:R-:W-:-:S02]  /*27e0*/  IMAD R216, R219, 0x2, R214 ;  /* 0x00000002dbd87824 */ /* 0x000fc400078e02d6 */
[----:B------:R-:W-:Y:S02]  /*27f0*/  IMAD R4, R20, 0x200, R0 ;  /* 0x0000020014047824 */ /* 0x000fe400078e0200 */
[----:B------:R-:W-:Y:S02]  /*2800*/  IMAD.IADD R220, R0, 0x1, R2 ;  /* 0x0000000100dc7824 */ /* 0x000fe400078e0202 */
[----:B------:R-:W-:Y:S02]  /*2810*/  IMAD.IADD R217, R4, 0x1, R3 ;  /* 0x0000000104d97824 */ /* 0x000fe400078e0203 */
[----:B------:R-:W-:Y:S02]  /*2820*/  IMAD.IADD R208, R0, 0x1, R208 ;  /* 0x0000000100d07824 */ /* 0x000fe400078e02d0 */
[----:B------:R-:W-:Y:S02]  /*2830*/  IMAD.U32 R0, RZ, RZ, UR7 ;  /* 0x00000007ff007e24 */ /* 0x000fe4000f8e00ff */
[----:B------:R-:W-:Y:S01]  /*2840*/  @!P1 IMAD.SHL.U32 R3, R87, 0x10, RZ ;  /* 0x0000001057039824 */ /* 0x000fe200078e00ff */
[----:B------:R-:W-:Y:S01]  /*2850*/  LEA R208, R208, 0x80, 0x1 ;  /* 0x00000080d0d07811 */ /* 0x000fe200078e08ff */
[----:B------:R-:W-:Y:S01]  /*2860*/  IMAD.SHL.U32 R2, R14, 0x2, RZ ;  /* 0x000000020e027824 */ /* 0x000fe200078e00ff */
[----:B------:R-:W-:Y:S01]  /*2870*/  CS2R R86, SRZ ;  /* 0x0000000000567805 */ /* 0x000fe2000001ff00 */
[----:B------:R-:W-:Y:S01]  /*2880*/  IMAD.SHL.U32 R212, R217, 0x2, RZ ;  /* 0x00000002d9d47824 */ /* 0x000fe200078e00ff */
[----:B------:R1:W-:Y:S01]  /*2890*/  @!P1 LDGSTS.E.BYPASS.LTC128B.128 [R3+0xf280], [R8.64] ;  /* 0x0f28000008039fae */ /* 0x0003e2000b901d4c */
[----:B------:R-:W-:Y:S01]  /*28a0*/  IMAD R219, R219, 0x2, R215 ;  /* 0x00000002dbdb7824 */ /* 0x000fe200078e02d7 */
[----:B------:R-:W-:Y:S01]  /*28b0*/  IADD3 R0, R0, -UR9, -R2 ;  /* 0x8000000900007c10 */ /* 0x000fe2000fffe802 */
[----:B------:R-:W-:Y:S01]  /*28c0*/  IMAD R218, R218, 0x2, R216 ;  /* 0x00000002dada7824 */ /* 0x000fe200078e02d8 */
[----:B------:R-:W0:Y:S01]  /*28d0*/  LDGDEPBAR ;  /* 0x00000000000079af */ /* 0x000e220000000000 */
[----:B------:R-:W-:Y:S01]  /*28e0*/  IADD3 R213, R212, 0xc080, RZ ;  /* 0x0000c080d4d57810 */ /* 0x000fe20007ffe0ff */
[----:B------:R-:W-:-:S02]  /*28f0*/  IMAD.IADD R222, R217, 0x1, R221 ;  /* 0x00000001d9de7824 */ /* 0x000fc400078e02dd */
[----:B------:R-:W0:Y:S02]  /*2900*/  LDGDEPBAR ;  /* 0x00000000000079af */ /* 0x000e240000000000 */
[----:B------:R-:W-:Y:S02]  /*2910*/  IMAD R213, R221, 0x2, R213 ;  /* 0x00000002ddd57824 */ /* 0x000fe400078e02d5 */
[----:B-1----:R-:W-:-:S05]  /*2920*/  IMAD.IADD R3, R23, 0x1, R30 ;  /* 0x0000000117037824 */ /* 0x002fca00078e021e */
[----:B------:R1:W-:Y:S04]  /*2930*/  STL [R1+0x78], R3 ;  /* 0x0000780301007387 */ /* 0x0003e80000100800 */
[----:B------:R-:W-:Y:S01]  /*2940*/  STL [R1+0x20], R2 ;  /* 0x0000200201007387 */ /* 0x000fe20000100800 */
[----:B-1----:R-:W-:-:S05]  /*2950*/  IADD3 R3, R132, 0x6080, RZ ;  /* 0x0000608084037810 */ /* 0x002fca0007ffe0ff */
[----:B------:R1:W-:Y:S02]  /*2960*/  STL [R1+0x74], R3 ;  /* 0x0000740301007387 */ /* 0x0003e40000100800 */
[----:B-1----:R-:W-:Y:S02]  /*2970*/  IADD3 R3, -R2, UR14, RZ ;  /* 0x0000000e02037c10 */ /* 0x002fe4000fffe1ff */
[C---:B------:R-:W-:Y:S02]  /*2980*/  IADD3 R2, R0.reuse, c[0x0][0x2a4], RZ ;  /* 0x0000a90000027a10 */ /* 0x040fe40007ffe0ff */
[----:B------:R-:W-:Y:S01]  /*2990*/  IADD3 R0, R0, UR6, RZ ;  /* 0x0000000600007c10 */ /* 0x000fe2000fffe0ff */
[----:B------:R1:W-:Y:S04]  /*29a0*/  STL [R1+0x24], R3 ;  /* 0x0000240301007387 */ /* 0x0003e80000100800 */
[----:B------:R1:W-:Y:S04]  /*29b0*/  STL [R1+0x1c], R2 ;  /* 0x00001c0201007387 */ /* 0x0003e80000100800 */
[----:B----4-:R1:W-:Y:S02]  /*29c0*/  STL [R1+0x18], R0 ;  /* 0x0000180001007387 */ /* 0x0103e40000100800 */
.L_x_307:
[----:B------:R-:W-:Y:S04]  /*29d0*/  DEPBAR.LE SB0, 0x1 ;  /* 0x000080400000791a */ /* 0x000fe80000000000 */
[----:B------:R-:W-:Y:S01]  /*29e0*/  BAR.SYNC.DEFER_BLOCKING 0x0 ;  /* 0x0000000000007b1d */ /* 0x000fe20000010000 */
[----:B-1----:R-:W-:Y:S02]  /*29f0*/  MOV R0, UR4 ;  /* 0x0000000400007c02 */ /* 0x002fe40008000f00 */
[----:B------:R-:W-:Y:S03]  /*2a00*/  MOV R2, UR4 ;  /* 0x0000000400027c02 */ /* 0x000fe60008000f00 */
[----:B------:R-:W-:Y:S02]  /*2a10*/  IMAD R0, R0, 0x1800, R217 ;  /* 0x0000180000007824 */ /* 0x000fe400078e02d9 */
[----:B------:R-:W-:Y:S03]  /*2a20*/  IMAD R2, R2, 0x1800, R221 ;  /* 0x0000180002027824 */ /* 0x000fe600078e02dd */
[----:B------:R-:W-:Y:S02]  /*2a30*/  SHF.L.U32 R0, R0, 0x1, RZ ;  /* 0x0000000100007819 */ /* 0x000fe400000006ff */
[----:B------:R-:W-:Y:S02]  /*2a40*/  IADD3 R156, R217, R2, RZ ;  /* 0x00000002d99c7210 */ /* 0x000fe40007ffe0ff */
[----:B------:R-:W-:Y:S02]  /*2a50*/  MOV R2, UR4 ;  /* 0x0000000400027c02 */ /* 0x000fe40008000f00 */
[----:B------:R-:W-:Y:S03]  /*2a60*/  SHF.L.U32 R156, R156, 0x1, RZ ;  /* 0x000000019c9c7819 */ /* 0x000fe600000006ff */
[----:B------:R-:W-:Y:S01]  /*2a70*/  IMAD R2, R2, 0x1800, R222 ;  /* 0x0000180002027824 */ /* 0x000fe200078e02de */
[----:B------:R-:W-:Y:S04]  /*2a80*/  LDSM.16.M88.4 R16, [R210+0x80] ;  /* 0x00008000d210783b */ /* 0x000fe80000000200 */
[----:B------:R-:W-:Y:S04]  /*2a90*/  SHF.L.U32 R2, R2, 0x1, RZ ;  /* 0x0000000102027819 */ /* 0x000fe800000006ff */
        /* <DEDUP_REMOVED lines=8> */
[----:B------:R-:W-:Y:S01]  /*2b20*/  LDSM.16.M88.4 R152, [R210+0x2080] ;  /* 0x00208000d298783b */ /* 0x000fe20000000200 */
[-C--:B------:R-:W-:Y:S07]  /*2b30*/  HMMA.16816.F32.BF16 R12, R28, R18.reuse, RZ ;  /* 0x000000121c0c723c */ /* 0x080fee00000418ff */
[----:B------:R-:W-:Y:S01]  /*2b40*/  LDSM.16.M88.4 R148, [R0+0x7080] ;  /* 0x007080000094783b */ /* 0x000fe20000000200 */
[C---:B------:R-:W-:Y:S07]  /*2b50*/  HMMA.16816.F32.BF16 R16, R32.reuse, R18, RZ ;  /* 0x000000122010723c */ /* 0x040fee00000418ff */
[----:B------:R-:W2:Y:S01]  /*2b60*/  LDL R233, [R1+0x14] ;  /* 0x0000140001e97983 */ /* 0x000ea20000100800 */
[-C--:B---3--:R-:W-:Y:S08]  /*2b70*/  HMMA.16816.F32.BF16 R20, R32, R132.reuse, RZ ;  /* 0x000000842014723c */ /* 0x088ff000000418ff */
        /* <DEDUP_REMOVED lines=8> */
[----:B------:R-:W1:Y:S07]  /*2c00*/  LDSM.16.M88.4 R140, [R0+0x7880] ;  /* 0x00788000008c783b */ /* 0x000e6e0000000200 */
[-C--:B---3--:R-:W-:Y:S08]  /*2c10*/  HMMA.16816.F32.BF16 R20, R136, R132.reuse, R20 ;  /* 0x000000848814723c */ /* 0x088ff00000041814 */
[C---:B------:R-:W-:Y:S08]  /*2c20*/  HMMA.16816.F32.BF16 R24, R144.reuse, R132, R24 ;  /* 0x000000849018723c */ /* 0x040ff00000041818 */
[-C--:B------:R-:W-:Y:S01]  /*2c30*/  HMMA.16816.F32.BF16 R28, R144, R134.reuse, R28 ;  /* 0x00000086901c723c */ /* 0x080fe2000004181c */
[----:B------:R-:W-:Y:S07]  /*2c40*/  LDSM.16.M88.4 R144, [R211+0x2080] ;  /* 0x00208000d390783b */ /* 0x000fee0000000200 */
[----:B------:R-:W-:Y:S01]  /*2c50*/  HMMA.16816.F32.BF16 R32, R136, R134, R32 ;  /* 0x000000868820723c */ /* 0x000fe20000041820 */
[----:B------:R-:W3:Y:S07]  /*2c60*/  LDSM.16.M88.4 R132, [R210+0x3080] ;  /* 0x00308000d284783b */ /* 0x000eee0000000200 */
[-C--:B------:R-:W-:Y:S01]  /*2c70*/  HMMA.16816.F32.BF16 R4, R148, R152.reuse, R4 ;  /* 0x000000989404723c */ /* 0x080fe20000041804 */
[----:B------:R-:W4:Y:S07]  /*2c80*/  LDSM.16.M88.4 R136, [R2+0x7080] ;  /* 0x007080000288783b */ /* 0x000f2e0000000200 */
[C---:B-1----:R-:W-:Y:S08]  /*2c90*/  HMMA.16816.F32.BF16 R8, R140.reuse, R152, R8 ;  /* 0x000000988c08723c */ /* 0x042ff00000041808 */
[-C--:B------:R-:W-:Y:S08]  /*2ca0*/  HMMA.16816.F32.BF16 R12, R140, R154.reuse, R12 ;  /* 0x0000009a8c0c723c */ /* 0x080ff0000004180c */
[C---:B------:R-:W-:Y:S01]  /*2cb0*/  HMMA.16816.F32.BF16 R16, R148.reuse, R154, R16 ;  /* 0x0000009a9410723c */ /* 0x040fe20000041810 */
[----:B------:R-:W1:Y:S07]  /*2cc0*/  LDSM.16.M88.4 R152, [R156+0x7880] ;  /* 0x007880009c98783b */ /* 0x000e6e0000000200 */
[-C--:B---3--:R-:W-:Y:S01]  /*2cd0*/  HMMA.16816.F32.BF16 R20, R148, R132.reuse, R20 ;  /* 0x000000849414723c */ /* 0x088fe20000041814 */
[----:B------:R-:W-:Y:S07]  /*2ce0*/  LDSM.16.M88.4 R156, [R156+0x8880] ;  /* 0x008880009c9c783b */ /* 0x000fee0000000200 */
[C---:B------:R-:W-:Y:S08]  /*2cf0*/  HMMA.16816.F32.BF16 R24, R140.reuse, R132, R24 ;  /* 0x000000848c18723c */ /* 0x040ff00000041818 */
[-C--:B------:R-:W-:Y:S01]  /*2d00*/  HMMA.16816.F32.BF16 R28, R140, R134.reuse, R28 ;  /* 0x000000868c1c723c */ /* 0x080fe2000004181c */
[----:B------:R-:W3:Y:S07]  /*2d10*/  LDSM.16.M88.4 R140, [R211+0x3080] ;  /* 0x00308000d38c783b */ /* 0x000eee0000000200 */
[----:B------:R-:W-:Y:S01]  /*2d20*/  HMMA.16816.F32.BF16 R32, R148, R134, R32 ;  /* 0x000000869420723c */ /* 0x000fe20000041820 */
[----:B------:R-:W-:Y:S07]  /*2d30*/  LDSM.16.M88.4 R148, [R210+0x4080] ;  /* 0x00408000d294783b */ /* 0x000fee0000000200 */
[-C--:B----4-:R-:W-:Y:S01]  /*2d40*/  HMMA.16816.F32.BF16 R4, R136, R144.reuse, R4 ;  /* 0x000000908804723c */ /* 0x090fe20000041804 */
[----:B------:R-:W4:Y:S07]  /*2d50*/  LDSM.16.M88.4 R132, [R0+0x8080] ;  /* 0x008080000084783b */ /* 0x000f2e0000000200 */
[C---:B-1----:R-:W-:Y:S08]  /*2d60*/  HMMA.16816.F32.BF16 R8, R152.reuse, R144, R8 ;  /* 0x000000909808723c */ /* 0x042ff00000041808 */
[-C--:B------:R-:W-:Y:S08]  /*2d70*/  HMMA.16816.F32.BF16 R12, R152, R146.reuse, R12 ;  /* 0x00000092980c723c */ /* 0x080ff0000004180c */
[C---:B------:R-:W-:Y:S01]  /*2d80*/  HMMA.16816.F32.BF16 R16, R136.reuse, R146, R16 ;  /* 0x000000928810723c */ /* 0x040fe20000041810 */
[----:B------:R-:W1:Y:S07]  /*2d90*/  LDSM.16.M88.4 R144, [R0+0x8880] ;  /* 0x008880000090783b */ /* 0x000e6e0000000200 */
[-C--:B---3--:R-:W-:Y:S08]  /*2da0*/  HMMA.16816.F32.BF16 R20, R136, R140.reuse, R20 ;  /* 0x0000008c8814723c */ /* 0x088ff00000041814 */
[C---:B------:R-:W-:Y:S08]  /*2db0*/  HMMA.16816.F32.BF16 R24, R152.reuse, R140, R24 ;  /* 0x0000008c9818723c */ /* 0x040ff00000041818 */
[-C--:B------:R-:W-:Y:S01]  /*2dc0*/  HMMA.16816.F32.BF16 R28, R152, R142.reuse, R28 ;  /* 0x0000008e981c723c */ /* 0x080fe2000004181c */
[----:B------:R-:W3:Y:S07]  /*2dd0*/  LDSM.16.M88.4 R152, [R210+0x5080] ;  /* 0x00508000d298783b */ /* 0x000eee0000000200 */
[----:B------:R-:W-:Y:S01]  /*2de0*/  HMMA.16816.F32.BF16 R32, R136, R142, R32 ;  /* 0x0000008e8820723c */ /* 0x000fe20000041820 */
[----:B------:R-:W-:Y:S07]  /*2df0*/  LDSM.16.M88.4 R140, [R211+0x4080] ;  /* 0x00408000d38c783b */ /* 0x000fee0000000200 */
[-C--:B----4-:R-:W-:Y:S01]  /*2e00*/  HMMA.16816.F32.BF16 R4, R132, R148.reuse, R4 ;  /* 0x000000948404723c */ /* 0x090fe20000041804 */
[----:B------:R4:W5:Y:S07]  /*2e10*/  LDSM.16.M88.4 R136, [R2+0x8080] ;  /* 0x008080000288783b */ /* 0x00096e0000000200 */
[C---:B-1----:R-:W-:Y:S08]  /*2e20*/  HMMA.16816.F32.BF16 R8, R144.reuse, R148, R8 ;  /* 0x000000949008723c */ /* 0x042ff00000041808 */
[-C--:B------:R-:W-:Y:S08]  /*2e30*/  HMMA.16816.F32.BF16 R12, R144, R150.reuse, R12 ;  /* 0x00000096900c723c */ /* 0x080ff0000004180c */
[C---:B------:R-:W-:Y:S01]  /*2e40*/  HMMA.16816.F32.BF16 R16, R132.reuse, R150, R16 ;  /* 0x000000968410723c */ /* 0x040fe20000041810 */
[----:B----4-:R-:W-:Y:S04]  /*2e50*/  MOV R2, 0x1 ;  /* 0x0000000100027802 */ /* 0x010fe80000000f00 */
[----:B------:R-:W-:Y:S03]  /*2e60*/  ISETP.LE.AND P1, PT, R2, c[0x0][0x2a8], PT ;  /* 0x0000aa0002007a0c */ /* 0x000fe60003f23270 */
[-C--:B---3--:R-:W-:Y:S08]  /*2e70*/  HMMA.16816.F32.BF16 R20, R132, R152.reuse, R20 ;  /* 0x000000988414723c */ /* 0x088ff00000041814 */
[C---:B------:R-:W-:Y:S08]  /*2e80*/  HMMA.16816.F32.BF16 R24, R144.reuse, R152, R24 ;  /* 0x000000989018723c */ /* 0x040ff00000041818 */
[-C--:B------:R-:W-:Y:S08]  /*2e90*/  HMMA.16816.F32.BF16 R28, R144, R154.reuse, R28 ;  /* 0x0000009a901c723c */ /* 0x080ff0000004181c */
[----:B------:R-:W-:Y:S08]  /*2ea0*/  HMMA.16816.F32.BF16 R32, R132, R154, R32 ;  /* 0x0000009a8420723c */ /* 0x000ff00000041820 */
[-C--:B-----5:R-:W-:Y:S08]  /*2eb0*/  HMMA.16816.F32.BF16 R4, R136, R140.reuse, R4 ;  /* 0x0000008c8804723c */ /* 0x0a0ff00000041804 */
[C---:B------:R-:W-:Y:S08]  /*2ec0*/  HMMA.16816.F32.BF16 R8, R156.reuse, R140, R8 ;  /* 0x0000008c9c08723c */ /* 0x040ff00000041808 */
        /* <DEDUP_REMOVED lines=25> */
[----:B------:R-:W3:Y:S10]  /*3060*/  MUFU.TANH R0, R15 ;  /* 0x0000000f00007308 */ /* 0x000ef40000002400 */
[----:B------:R-:W-:Y:S10]  /*3070*/  MUFU.TANH R239, R10 ;  /* 0x0000000a00ef7308 */ /* 0x000ff40000002400 */
[----:B------:R-:W-:Y:S01]  /*3080*/  MUFU.TANH R240, R11 ;  /* 0x0000000b00f07308 */ /* 0x000fe20000002400 */
[----:B---3--:R3:W-:Y:S04]  /*3090*/  STL [R1+0x10], R0 ;  /* 0x0000100001007387 */ /* 0x0087e80000100800 */
[----:B------:R-:W4:Y:S05]  /*30a0*/  LDL R8, [R1+0x1c] ;  /* 0x00001c0001087983 */ /* 0x000f2a0000100800 */
[----:B------:R-:W-:Y:S01]  /*30b0*/  MUFU.TANH R235, R12 ;  /* 0x0000000c00eb7308 */ /* 0x000fe20000002400 */
[-C--:B-1----:R-:W-:Y:S09]  /*30c0*/  HMMA.16816.F32.BF16 R20, R136, R4.reuse, R20 ;  /* 0x000000048814723c */ /* 0x082ff20000041814 */
[----:B------:R-:W-:Y:S01]  /*30d0*/  MUFU.TANH R232, R13 ;  /* 0x0000000d00e87308 */ /* 0x000fe20000002400 */
[C---:B------:R-:W-:Y:S09]  /*30e0*/  HMMA.16816.F32.BF16 R24, R156.reuse, R4, R24 ;  /* 0x000000049c18723c */ /* 0x040ff20000041818 */
[----:B------:R-:W-:Y:S01]  /*30f0*/  MUFU.TANH R234, R14 ;  /* 0x0000000e00ea7308 */ /* 0x000fe20000002400 */
[-C--:B------:R-:W-:Y:S04]  /*3100*/  HMMA.16816.F32.BF16 R28, R156, R6.reuse, R28 ;  /* 0x000000069c1c723c */ /* 0x080fe8000004181c */
[----:B------:R-:W-:Y:S04]  /*3110*/  FMUL.FTZ R20, R20, c[0x0][0x2b4] ;  /* 0x0000ad0014147a20 */ /* 0x000fe80000410000 */
[----:B------:R-:W-:Y:S01]  /*3120*/  HMMA.16816.F32.BF16 R32, R136, R6, R32 ;  /* 0x000000068820723c */ /* 0x000fe20000041820 */
[----:B------:R-:W-:Y:S03]  /*3130*/  MUFU.TANH R229, R16 ;  /* 0x0000001000e57308 */ /* 0x000fe60000002400 */
        /* <DEDUP_REMOVED lines=9> */
[----:B---3--:R-:W1:Y:S01]  /*31d0*/  MUFU.TANH R0, R26 ;  /* 0x0000001a00007308 */ /* 0x008e620000002400 */
        /* <DEDUP_REMOVED lines=8> */
[----:B------:R-:W-:Y:S01]  /*3260*/  MUFU.TANH R248, R19 ;  /* 0x0000001300f87308 */ /* 0x000fe20000002400 */
[----:B-1----:R1:W-:Y:S04]  /*3270*/  STL [R1+0x8], R0 ;  /* 0x0000080001007387 */ /* 0x0023e80000100800 */
[----:B------:R-:W3:Y:S05]  /*3280*/  LDL R5, [R1+0x18] ;  /* 0x0000180001057983 */ /* 0x000eea0000100800 */
[----:B------:R-:W-:Y:S01]  /*3290*/  MUFU.TANH R227, R20 ;  /* 0x0000001400e37308 */ /* 0x000fe20000002400 */
[----:B------:R-:W5:Y:S09]  /*32a0*/  LDL R4, [R1+0x24] ;  /* 0x0000240001047983 */ /* 0x000f720000100800 */
[----:B------:R-:W-:Y:S10]  /*32b0*/  MUFU.TANH R226, R21 ;  /* 0x0000001500e27308 */ /* 0x000ff40000002400 */
[----:B-1----:R-:W1:Y:S10]  /*32c0*/  MUFU.TANH R0, R27 ;  /* 0x0000001b00007308 */ /* 0x002e740000002400 */
[----:B------:R-:W-:Y:S10]  /*32d0*/  MUFU.TANH R247, R22 ;  /* 0x0000001600f77308 */ /* 0x000ff40000002400 */
[----:B------:R-:W-:Y:S01]  /*32e0*/  MUFU.TANH R251, R23 ;  /* 0x0000001700fb7308 */ /* 0x000fe20000002400 */
[----:B-1----:R1:W-:Y:S09]  /*32f0*/  STL [R1+0xc], R0 ;  /* 0x00000c0001007387 */ /* 0x0023f20000100800 */
[----:B------:R-:W-:Y:S10]  /*3300*/  MUFU.TANH R231, R24 ;  /* 0x0000001800e77308 */ /* 0x000ff40000002400 */
[----:B------:R-:W-:Y:S10]  /*3310*/  MUFU.TANH R238, R25 ;  /* 0x0000001900ee7308 */ /* 0x000ff40000002400 */
[----:B-1----:R-:W1:Y:S10]  /*3320*/  MUFU.TANH R0, R28 ;  /* 0x0000001c00007308 */ /* 0x002e740000002400 */
[----:B------:R-:W-:Y:S10]  /*3330*/  MUFU.TANH R252, R29 ;  /* 0x0000001d00fc7308 */ /* 0x000ff40000002400 */
[----:B------:R-:W-:Y:S01]  /*3340*/  MUFU.TANH R236, R31 ;  /* 0x0000001f00ec7308 */ /* 0x000fe20000002400 */
[----:B-1----:R1:W-:Y:S09]  /*3350*/  STL [R1], R0 ;  /* 0x0000000001007387 */ /* 0x0023f20000100800 */
[----:B------:R-:W-:Y:S10]  /*3360*/  MUFU.TANH R159, R32 ;  /* 0x00000020009f7308 */ /* 0x000ff40000002400 */
[----:B------:R-:W-:Y:S10]  /*3370*/  MUFU.TANH R225, R33 ;  /* 0x0000002100e17308 */ /* 0x000ff40000002400 */
[----:B-1----:R-:W1:Y:S10]  /*3380*/  MUFU.TANH R0, R30 ;  /* 0x0000001e00007308 */ /* 0x002e740000002400 */
[----:B------:R2:W2:Y:S10]  /*3390*/  MUFU.TANH R246, R34 ;  /* 0x0000002200f67308 */ /* 0x0004b40000002400 */
[----:B------:R2:W2:Y:S01]  /*33a0*/  MUFU.TANH R245, R35 ;  /* 0x0000002300f57308 */ /* 0x0004a20000002400 */
[----:B-1----:R1:W-:Y:S02]  /*33b0*/  STL [R1+0x4], R0 ;  /* 0x0000040001007387 */ /* 0x0023e40000100800 */
[----:B-1----:R-:W-:Y:S04]  /*33c0*/  MOV R0, UR4 ;  /* 0x0000000400007c02 */ /* 0x002fe80008000f00 */
[-C--:B--2---:R-:W-:Y:S05]  /*33d0*/  LEA R0, R0, R233.reuse, 0x6 ;  /* 0x000000e900007211 */ /* 0x084fea00078e30ff */
[----:B------:R-:W1:Y:S04]  /*33e0*/  LDS R148, [R0.X4+0xf080] ;  /* 0x00f0800000947984 */ /* 0x000e680000004800 */
[----:B------:R-:W2:Y:S04]  /*33f0*/  LDS R149, [R0.X4+0xf0a0] ;  /* 0x00f0a00000957984 */ /* 0x000ea80000004800 */
[----:B------:R-:W1:Y:S04]  /*3400*/  LDS R151, [R0.X4+0xf100] ;  /* 0x00f1000000977984 */ /* 0x000e680000004800 */
[----:B------:R4:W1:Y:S02]  /*3410*/  LDS R150, [R0.X4+0xf120] ;  /* 0x00f1200000967984 */ /* 0x0008640000004800 */
[----:B----4-:R-:W-:Y:S04]  /*3420*/  MOV R0, UR11 ;  /* 0x0000000b00007c02 */ /* 0x010fe80008000f00 */
[----:B------:R-:W-:Y:S04]  /*3430*/  LEA R0, R0, R233, 0x6 ;  /* 0x000000e900007211 */ /* 0x000fe800078e30ff */
[-C--:B------:R-:W-:Y:S02]  /*3440*/  IADD3 R143, R8, R0.reuse, RZ ;  /* 0x00000000088f7210 */ /* 0x080fe40007ffe0ff */
[----:B---3--:R-:W-:Y:S02]  /*3450*/  IADD3 R147, R5, R0, RZ ;  /* 0x0000000005937210 */ /* 0x008fe40007ffe0ff */
[----:B-----5:R-:W-:Y:S01]  /*3460*/  IMNMX R143, R4, R143, PT ;  /* 0x0000008f048f7217 */ /* 0x020fe20003800200 */
[----:B------:R-:W-:-:S05]  /*3470*/  @!P1 BRA `(.L_x_289) ;  /* 0x000001b000009947 */ /* 0x000fca0003800000 */
[----:B-12---:R-:W-:Y:S01]  /*3480*/  IADD3 R2, R0, UR17, RZ ;  /* 0x0000001100027c10 */ /* 0x006fe2000fffe0ff */
[----:B------:R-:W-:Y:S03]  /*3490*/  BSSY B0, `(.L_x_290) ;  /* 0x0000011000007945 */ /* 0x000fe60003800000 */
        /* <DEDUP_REMOVED lines=11> */
.L_x_291:
[----:B------:R-:W-:Y:S04]  /*3550*/  MOV R3, 0x1 ;  /* 0x0000000100037802 */ /* 0x000fe80000000f00 */
[----:B------:R-:W-:Y:S11]  /*3560*/  ISETP.NE.AND P0, PT, R3, c[0x0][0x2a8], PT ;  /* 0x0000aa0003007a0c */ /* 0x000ff60003f05270 */
[----:B------:R-:W-:Y:S02]  /*3570*/  @!UPT UIADD3 URZ, URZ, URZ, URZ ;  /* 0x0000003f3f3ff290 */ /* 0x000fe4000fffe03f */
[----:B------:R-:W-:Y:S05]  /*3580*/  @P0 IMAD.HI.U32 R3, R2, c[0x0][0x2ac], RZ ;  /* 0x0000ab0002030a27 */ /* 0x000fea00078e00ff */
[----:B------:R-:W-:Y:S02]  /*3590*/  @P0 SHF.R.U32.HI R2, RZ, c[0x0][0x2b0], R3 ;  /* 0x0000ac00ff020a19 */ /* 0x000fe40000011603 */
.L_x_292:
[----:B------:R-:W-:Y:S05]  /*35a0*/  BSYNC B0 ;  /* 0x0000000000007941 */ /* 0x000fea0003800000 */
.L_x_290:
[----:B------:R-:W2:Y:S01]  /*35b0*/  LDL R3, [R1+0x20] ;  /* 0x0000200001037983 */ /* 0x000ea20000100800 */
[----:B------:R-:W-:Y:S04]  /*35c0*/  IMAD.MOV.U32 R147, RZ, RZ, c[0x0][0x2a8] ;  /* 0x0000aa00ff937624 */ /* 0x000fe800078e00ff */
[----:B------:R-:W-:Y:S02]  /*35d0*/  IMAD R147, R2, R147, -UR10 ;  /* 0x8000000a02937e24 */ /* 0x000fe4000f8e0293 */
[----:B------:R-:W-:Y:S03]  /*35e0*/  IMAD.IADD R2, R5, 0x1, R0 ;  /* 0x0000000105027824 */ /* 0x000fe600078e0200 */
[----:B--2---:R-:W-:Y:S04]  /*35f0*/  IADD3 R147, -R3, R147, RZ ;  /* 0x0000009303937210 */ /* 0x004fe80007ffe1ff */
[----:B------:R-:W-:Y:S02]  /*3600*/  IADD3 R3, R147, c[0x0][0x2a8], RZ ;  /* 0x0000aa0093037a10 */ /* 0x000fe40007ffe0ff */
[----:B------:R-:W-:Y:S02]  /*3610*/  IMNMX R147, R2, R147, !PT ;  /* 0x0000009302937217 */ /* 0x000fe40007800200 */
[----:B------:R-:W-:Y:S02]  /*3620*/  IMNMX R143, R143, R3, PT ;  /* 0x000000038f8f7217 */ /* 0x000fe40003800200 */
.L_x_289:
[----:B-12---:R-:W-:Y:S05]  /*3630*/  IADD3 R2, R0, 0x8, RZ ;  /* 0x0000000800027810 */ /* 0x006fea0007ffe0ff */
[--C-:B------:R-:W-:Y:S02]  /*3640*/  IMAD.IADD R145, R8, 0x1, R2.reuse ;  /* 0x0000000108917824 */ /* 0x100fe400078e0202 */
[----:B------:R-:W-:Y:S03]  /*3650*/  IMAD.IADD R142, R5, 0x1, R2 ;  /* 0x00000001058e7824 */ /* 0x000fe600078e0202 */
[----:B------:R-:W-:Y:S01]  /*3660*/  IMNMX R145, R4, R145, PT ;  /* 0x0000009104917217 */ /* 0x000fe20003800200 */
[----:B------:R-:W-:-:S05]  /*3670*/  @!P1 BRA `(.L_x_293) ;  /* 0x000001a000009947 */ /* 0x000fca0003800000 */
[----:B------:R-:W-:Y:S01]  /*3680*/  IADD3 R2, R2, UR17, RZ ;  /* 0x0000001102027c10 */ /* 0x000fe2000fffe0ff */
        /* <DEDUP_REMOVED lines=12> */
.L_x_295:
[----:B------:R-:W-:Y:S04]  /*3750*/  MOV R3, 0x1 ;  /* 0x0000000100037802 */ /* 0x000fe80000000f00 */
[----:B------:R-:W-:Y:S11]  /*3760*/  ISETP.NE.AND P0, PT, R3, c[0x0][0x2a8], PT ;  /* 0x0000aa0003007a0c */ /* 0x000ff60003f05270 */
[----:B------:R-:W-:Y:S02]  /*3770*/  @!UPT UIADD3 URZ, URZ, URZ, URZ ;  /* 0x0000003f3f3ff290 */ /* 0x000fe4000fffe03f */
[----:B------:R-:W-:Y:S05]  /*3780*/  @P0 IMAD.HI.U32 R3, R2, c[0x0][0x2ac], RZ ;  /* 0x0000ab0002030a27 */ /* 0x000fea00078e00ff */
[----:B------:R-:W-:Y:S02]  /*3790*/  @P0 SHF.R.U32.HI R2, RZ, c[0x0][0x2b0], R3 ;  /* 0x0000ac00ff020a19 */ /* 0x000fe40000011603 */
.L_x_296:
[----:B------:R-:W-:Y:S05]  /*37a0*/  BSYNC B0 ;  /* 0x0000000000007941 */ /* 0x000fea0003800000 */
.L_x_294:
[----:B------:R-:W2:Y:S01]  /*37b0*/  LDL R6, [R1+0x20] ;  /* 0x0000200001067983 */ /* 0x000ea20000100800 */
[----:B------:R-:W-:Y:S04]  /*37c0*/  IMAD.MOV.U32 R3, RZ, RZ, c[0x0][0x2a8] ;  /* 0x0000aa00ff037624 */ /* 0x000fe800078e00ff */
[----:B------:R-:W-:Y:S04]  /*37d0*/  IMAD R2, R2, R3, -UR10 ;  /* 0x8000000a02027e24 */ /* 0x000fe8000f8e0203 */
[----:B--2---:R-:W-:Y:S05]  /*37e0*/  IMAD.IADD R2, R2, 0x1, -R6 ;  /* 0x0000000102027824 */ /* 0x004fea00078e0a06 */
[----:B------:R-:W-:Y:S02]  /*37f0*/  IADD3 R3, R2, c[0x0][0x2a8], RZ ;  /* 0x0000aa0002037a10 */ /* 0x000fe40007ffe0ff */
[----:B------:R-:W-:Y:S02]  /*3800*/  IMNMX R142, R142, R2, !PT ;  /* 0x000000028e8e7217 */ /* 0x000fe40007800200 */
[----:B------:R-:W-:Y:S02]  /*3810*/  IMNMX R145, R145, R3, PT ;  /* 0x0000000391917217 */ /* 0x000fe40003800200 */
.L_x_293:
[----:B------:R-:W-:Y:S05]  /*3820*/  IADD3 R2, R0, 0x20, RZ ;  /* 0x0000002000027810 */ /* 0x000fea0007ffe0ff */
        /* <DEDUP_REMOVED lines=17> */
.L_x_299:
[----:B------:R-:W-:Y:S04]  /*3940*/  MOV R3, 0x1 ;  /* 0x0000000100037802 */ /* 0x000fe80000000f00 */
[----:B------:R-:W-:Y:S11]  /*3950*/  ISETP.NE.AND P0, PT, R3, c[0x0][0x2a8], PT ;  /* 0x0000aa0003007a0c */ /* 0x000ff60003f05270 */
[----:B------:R-:W-:Y:S02]  /*3960*/  @!UPT UIADD3 URZ, URZ, URZ, URZ ;  /* 0x0000003f3f3ff290 */ /* 0x000fe4000fffe03f */
[----:B------:R-:W-:Y:S05]  /*3970*/  @P0 IMAD.HI.U32 R3, R2, c[0x0][0x2ac], RZ ;  /* 0x0000ab0002030a27 */ /* 0x000fea00078e00ff */
[----:B------:R-:W-:Y:S02]  /*3980*/  @P0 SHF.R.U32.HI R2, RZ, c[0x0][0x2b0], R3 ;  /* 0x0000ac00ff020a19 */ /* 0x000fe40000011603 */
.L_x_300:
[----:B------:R-:W-:Y:S05]  /*3990*/  BSYNC B0 ;  /* 0x0000000000007941 */ /* 0x000fea0003800000 */
.L_x_298:
[----:B------:R-:W2:Y:S01]  /*39a0*/  LDL R6, [R1+0x20] ;  /* 0x0000200001067983 */ /* 0x000ea20000100800 */
[----:B------:R-:W-:Y:S04]  /*39b0*/  IMAD.MOV.U32 R3, RZ, RZ, c[0x0][0x2a8] ;  /* 0x0000aa00ff037624 */ /* 0x000fe800078e00ff */
[----:B------:R-:W-:Y:S04]  /*39c0*/  IMAD R2, R2, R3, -UR10 ;  /* 0x8000000a02027e24 */ /* 0x000fe8000f8e0203 */
[----:B--2---:R-:W-:Y:S05]  /*39d0*/  IMAD.IADD R2, R2, 0x1, -R6 ;  /* 0x0000000102027824 */ /* 0x004fea00078e0a06 */
[----:B------:R-:W-:Y:S02]  /*39e0*/  IADD3 R3, R2, c[0x0][0x2a8], RZ ;  /* 0x0000aa0002037a10 */ /* 0x000fe40007ffe0ff */
[----:B------:R-:W-:Y:S02]  /*39f0*/  IMNMX R140, R140, R2, !PT ;  /* 0x000000028c8c7217 */ /* 0x000fe40007800200 */
[----:B------:R-:W-:Y:S02]  /*3a00*/  IMNMX R146, R146, R3, PT ;  /* 0x0000000392927217 */ /* 0x000fe40003800200 */
.L_x_297:
        /* <DEDUP_REMOVED lines=18> */
.L_x_303:
[----:B------:R-:W-:Y:S04]  /*3b30*/  MOV R2, 0x1 ;  /* 0x0000000100027802 */ /* 0x000fe80000000f00 */
[----:B------:R-:W-:Y:S11]  /*3b40*/  ISETP.NE.AND P0, PT, R2, c[0x0][0x2a8], PT ;  /* 0x0000aa0002007a0c */ /* 0x000ff60003f05270 */
[----:B------:R-:W-:Y:S02]  /*3b50*/  @!UPT UIADD3 URZ, URZ, URZ, URZ ;  /* 0x0000003f3f3ff290 */ /* 0x000fe4000fffe03f */
[----:B------:R-:W-:Y:S05]  /*3b60*/  @P0 IMAD.HI.U32 R2, R0, c[0x0][0x2ac], RZ ;  /* 0x0000ab0000020a27 */ /* 0x000fea00078e00ff */
[----:B------:R-:W-:Y:S02]  /*3b70*/  @P0 SHF.R.U32.HI R0, RZ, c[0x0][0x2b0], R2 ;  /* 0x0000ac00ff000a19 */ /* 0x000fe40000011602 */
.L_x_304:
[----:B------:R-:W-:Y:S05]  /*3b80*/  BSYNC B0 ;  /* 0x0000000000007941 */ /* 0x000fea0003800000 */
.L_x_302:
[----:B------:R-:W2:Y:S01]  /*3b90*/  LDL R3, [R1+0x20] ;  /* 0x0000200001037983 */ /* 0x000ea20000100800 */
[----:B------:R-:W-:Y:S04]  /*3ba0*/  IMAD.MOV.U32 R2, RZ, RZ, c[0x0][0x2a8] ;  /* 0x0000aa00ff027624 */ /* 0x000fe800078e00ff */
[----:B------:R-:W-:Y:S04]  /*3bb0*/  IMAD R0, R0, R2, -UR10 ;  /* 0x8000000a00007e24 */ /* 0x000fe8000f8e0202 */
[----:B--2---:R-:W-:Y:S05]  /*3bc0*/  IMAD.IADD R0, R0, 0x1, -R3 ;  /* 0x0000000100007824 */ /* 0x004fea00078e0a03 */
[----:B------:R-:W-:Y:S02]  /*3bd0*/  IADD3 R2, R0, c[0x0][0x2a8], RZ ;  /* 0x0000aa0000027a10 */ /* 0x000fe40007ffe0ff */
[----:B------:R-:W-:Y:S02]  /*3be0*/  IMNMX R141, R141, R0, !PT ;  /* 0x000000008d8d7217 */ /* 0x000fe40007800200 */
[----:B------:R-:W-:Y:S02]  /*3bf0*/  IMNMX R144, R144, R2, PT ;  /* 0x0000000290907217 */ /* 0x000fe40003800200 */
.L_x_301:
        /* <DEDUP_REMOVED lines=24> */
[----:B------:R-:W2:Y:S04]  /*3d80*/  LDL.64 R6, [R1+0x50] ;  /* 0x0000500001067983 */ /* 0x000ea80000100a00 */
[----:B------:R-:W2:Y:S01]  /*3d90*/  LDL R5, [R1+0x70] ;  /* 0x0000700001057983 */ /* 0x000ea20000100800 */
[----:B------:R-:W-:Y:S03]  /*3da0*/  IMAD.U32 R3, RZ, RZ, UR16 ;  /* 0x00000010ff037e24 */ /* 0x000fe6000f8e00ff */
[----:B------:R-:W1:Y:S01]  /*3db0*/  S2R R11, SR_TID.X ;  /* 0x00000000000b7919 */ /* 0x000e620000002100 */
[----:B-----5:R-:W-:Y:S04]  /*3dc0*/  LEA R0, P0, R0, R12, 0x6 ;  /* 0x0000000c00007211 */ /* 0x020fe800078030ff */
[----:B----4-:R-:W-:Y:S02]  /*3dd0*/  LEA.HI.X R3, R2, R9, R3, 0x6, P0 ;  /* 0x0000000902037211 */ /* 0x010fe400000f3403 */
[----:B-1----:R-:W-:Y:S02]  /*3de0*/  SHF.R.S32.HI R9, RZ, 0x1f, R11 ;  /* 0x0000001fff097819 */ /* 0x002fe4000001140b */
[----:B------:R-:W-:Y:S02]  /*3df0*/  LEA R2, P0, R0, c[0x0][0x160], 0x1 ;  /* 0x0000580000027a11 */ /* 0x000fe400078008ff */
[----:B------:R-:W-:Y:S02]  /*3e00*/  LEA.HI R9, R9, R11, RZ, 0x2 ;  /* 0x0000000b09097211 */ /* 0x000fe400078f10ff */
[----:B---3--:R-:W-:Y:S02]  /*3e10*/  LOP3.LUT P1, RZ, R10, 0x1, RZ, 0xc0, !PT ;  /* 0x000000010aff7812 */ /* 0x008fe4000782c0ff */
[----:B------:R-:W-:Y:S02]  /*3e20*/  SHF.R.S32.HI R9, RZ, 0x2, R9 ;  /* 0x00000002ff097819 */ /* 0x000fe40000011409 */
[----:B------:R-:W-:Y:S01]  /*3e30*/  LEA.HI.X R3, R0, c[0x0][0x164], R3, 0x1, P0 ;  /* 0x0000590000037a11 */ /* 0x000fe200000f0c03 */
[----:B------:R-:W-:Y:S01]  /*3e40*/  IMAD.U32 R0, RZ, RZ, UR15 ;  /* 0x0000000fff007e24 */ /* 0x000fe2000f8e00ff */
[----:B------:R-:W-:Y:S02]  /*3e50*/  LOP3.LUT P0, RZ, R10, 0x2, RZ, 0xc0, !PT ;  /* 0x000000020aff7812 */ /* 0x000fe4000780c0ff */
[C---:B------:R-:W-:Y:S01]  /*3e60*/  ISETP.GE.OR P3, PT, R9.reuse, UR6, !P1 ;  /* 0x0000000609007c0c */ /* 0x040fe2000cf66670 */
[----:B--2---:R-:W-:Y:S01]  /*3e70*/  IMAD R0, R0, 0x3000, R8 ;  /* 0x0000300000007824 */ /* 0x004fe200078e0208 */
[C---:B------:R-:W-:Y:S02]  /*3e80*/  ISETP.GE.OR P1, PT, R9.reuse, UR6, !P0 ;  /* 0x0000000609007c0c */ /* 0x040fe4000c726670 */
[----:B------:R-:W-:Y:S04]  /*3e90*/  ISETP.LT.AND P2, PT, R9, UR6, PT ;  /* 0x0000000609007c0c */ /* 0x000fe8000bf41270 */
[----:B------:R-:W-:Y:S02]  /*3ea0*/  ISETP.GE.OR P0, PT, R4, c[0x0][0x16c], !P2 ;  /* 0x00005b0004007a0c */ /* 0x000fe40005706670 */
[----:B------:R-:W1:Y:S04]  /*3eb0*/  S2R R4, SR_TID.X ;  /* 0x0000000000047919 */ /* 0x000e680000002100 */
[----:B------:R-:W-:Y:S01]  /*3ec0*/  @!PT LDS RZ, [RZ] ;  /* 0x00000000fffff984 */ /* 0x000fe20000000800 */
[----:B------:R-:W-:Y:S01]  /*3ed0*/  @!PT LDS RZ, [RZ] ;  /* 0x00000000fffff984 */ /* 0x000fe20000000800 */
[----:B------:R-:W-:Y:S01]  /*3ee0*/  @!PT LDS RZ, [RZ] ;  /* 0x00000000fffff984 */ /* 0x000fe20000000800 */
[----:B------:R2:W-:Y:S04]  /*3ef0*/  LDGSTS.E.BYPASS.LTC128B.128 [R0], [R2.64], !P3 ;  /* 0x0000000002007fae */ /* 0x0005e8000d901d4c */
[----:B------:R2:W-:Y:S04]  /*3f00*/  LDGSTS.E.BYPASS.LTC128B.128 [R0+0x1000], [R2.64+0x40], !P1 ;  /* 0x0100004002007fae */ /* 0x0005e8000c901d4c */
[----:B------:R2:W-:Y:S01]  /*3f10*/  LDGSTS.E.BYPASS.LTC128B.128 [R0+0x2000], [R2.64+0x80], !P0 ;  /* 0x0200008002007fae */ /* 0x0005e2000c101d4c */
[C---:B-1----:R-:W-:Y:S01]  /*3f20*/  ISETP.GT.AND P4, PT, R4.reuse, 0xf, PT ;  /* 0x0000000f0400780c */ /* 0x042fe20003f84270 */
[----:B------:R-:W-:Y:S02]  /*3f30*/  IMAD.SHL.U32 R4, R4, 0x4, RZ ;  /* 0x0000000404047824 */ /* 0x000fe400078e00ff */
[----:B--2---:R-:W-:Y:S10]  /*3f40*/  IMAD.U32 R0, RZ, RZ, UR11 ;  /* 0x0000000bff007e24 */ /* 0x004ff4000f8e00ff */
[----:B------:R-:W-:Y:S04]  /*3f50*/  @!P4 LEA R3, R0, 0x40, 0x6 ;  /* 0x000000400003c811 */ /* 0x000fe800078e30ff */
[C---:B------:R-:W-:Y:S04]  /*3f60*/  @!P4 IADD3 R0, P0, R3.reuse, R6, RZ ;  /* 0x000000060300c210 */ /* 0x040fe80007f1e0ff */
[----:B------:R-:W-:Y:S02]  /*3f70*/  @!P4 LEA.HI.X.SX32 R3, R3, R5, 0x1, P0 ;  /* 0x000000050303c211 */ /* 0x000fe400000f0eff */
[C---:B------:R-:W-:Y:S04]  /*3f80*/  @!P4 LEA R2, P0, R0.reuse, c[0x0][0x258], 0x2 ;  /* 0x000096000002ca11 */ /* 0x040fe800078010ff */
[----:B------:R-:W-:Y:S01]  /*3f90*/  @!P4 LEA.HI.X R3, R0, c[0x0][0x25c], R3, 0x2, P0 ;  /* 0x000097000003ca11 */ /* 0x000fe200000f1403 */
[----:B------:R-:W-:Y:S04]  /*3fa0*/  IMAD.U32 R0, RZ, RZ, UR15 ;  /* 0x0000000fff007e24 */ /* 0x000fe8000f8e00ff */
[----:B------:R-:W-:Y:S04]  /*3fb0*/  @!P4 IMAD R0, R0, 0x40, R4 ;  /* 0x000000400000c824 */ /* 0x000fe800078e0204 */
[----:B------:R-:W-:Y:S05]  /*3fc0*/  @!P4 IMAD.SHL.U32 R0, R0, 0x4, RZ ;  /* 0x000000040000c824 */ /* 0x000fea00078e00ff */
[----:B------:R1:W-:Y:S02]  /*3fd0*/  @!P4 LDGSTS.E.BYPASS.LTC128B.128 [R0+0xf080], [R2.64] ;  /* 0x0f0800000200cfae */ /* 0x0003e4000b901d4c */
.L_x_305:
[-C--:B--2---:R-:W-:Y:S01]  /*3fe0*/  HMMA.16816.F32.BF16 R4, R32, R160.reuse, RZ ;  /* 0x000000a02004723c */ /* 0x084fe200000418ff */
[----:B------:R2:W-:Y:S01]  /*3ff0*/  STL [R1+0x84], R84 ;  /* 0x0000845401007387 */ /* 0x0005e20000100800 */
[----:B------:R-:W-:Y:S03]  /*4000*/  PLOP3.LUT P1, PT, PT, PT, UP3, 0x80, 0x0 ;  /* 0x000000000000781c */ /* 0x000fe60003f2f038 */
[----:B------:R-:W0:Y:S01]  /*4010*/  LDGDEPBAR ;  /* 0x00000000000079af */ /* 0x000e220000000000 */
[C---:B------:R-:W-:Y:S02]  /*4020*/  ISETP.GT.AND P2, PT, R147.reuse, RZ, P1 ;  /* 0x000000ff9300720c */ /* 0x040fe40000f44270 */
[C---:B---3--:R-:W-:Y:S02]  /*4030*/  HMMA.16816.F32.BF16 R8, R28.reuse, R160, RZ ;  /* 0x000000a01c08723c */ /* 0x048fe400000418ff */
[----:B------:R-:W-:Y:S02]  /*4040*/  ISETP.GT.AND P0, PT, R147, 0x1, P1 ;  /* 0x000000019300780c */ /* 0x000fe40000f04270 */
[C---:B------:R-:W-:Y:S02]  /*4050*/  ISETP.LT.OR P2, PT, R143.reuse, 0x1, P2 ;  /* 0x000000018f00780c */ /* 0x040fe40001741670 */
[----:B------:R-:W-:Y:S02]  /*4060*/  ISETP.LT.OR P0, PT, R143, 0x2, P0 ;  /* 0x000000028f00780c */ /* 0x000fe40000701670 */
[-C--:B------:R-:W-:Y:S01]  /*4070*/  HMMA.16816.F32.BF16 R12, R28, R162.reuse, RZ ;  /* 0x000000a21c0c723c */ /* 0x080fe200000418ff */
[----:B------:R-:W-:Y:S02]  /*4080*/  ISETP.GT.AND P3, PT, R147, 0x20, P1 ;  /* 0x000000209300780c */ /* 0x000fe40000f64270 */
[----:B------:R-:W-:Y:S02]  /*4090*/  ISETP.GT.AND P5, PT, R142, 0x61, P1 ;  /* 0x000000618e00780c */ /* 0x000fe40000fa4270 */
[----:B------:R-:W-:Y:S02]  /*40a0*/  ISETP.LT.OR P3, PT, R143, 0x21, P3 ;  /* 0x000000218f00780c */ /* 0x000fe40001f61670 */
[----:B------:R-:W-:Y:S01]  /*40b0*/  FSEL R152, R230, -INF , !P2 ;  /* 0xff800000e6987808 */ /* 0x000fe20005000000 */
[C---:B------:R-:W-:Y:S02]  /*40c0*/  HMMA.16816.F32.BF16 R16, R32.reuse, R162, RZ ;  /* 0x000000a22010723c */ /* 0x040fe400000418ff */
[----:B------:R-:W-:Y:S02]  /*40d0*/  ISETP.GT.AND P2, PT, R147, 0x21, P1 ;  /* 0x000000219300780c */ /* 0x000fe40000f44270 */
[----:B--2---:R-:W-:Y:S01]  /*40e0*/  MOV R84, R241 ;  /* 0x000000f100547202 */ /* 0x004fe20000000f00 */
[--C-:B------:R-:W-:Y:S01]  /*40f0*/  FFMA.FTZ R158, R152, c[0x0][0x29c], -R148.reuse ;  /* 0x0000a700989e7a23 */ /* 0x100fe20000010894 */
[----:B------:R-:W-:Y:S02]  /*4100*/  ISETP.LT.OR P2, PT, R143, 0x22, P2 ;  /* 0x000000228f00780c */ /* 0x000fe40001741670 */
[-C--:B------:R-:W-:Y:S01]  /*4110*/  HMMA.16816.F32.BF16 R20, R32, R164.reuse, RZ ;  /* 0x000000a42014723c */ /* 0x080fe200000418ff */
[----:B------:R2:W3:Y:S07]  /*4120*/  MUFU.EX2 R243, R158 ;  /* 0x0000009e00f37308 */ /* 0x0004ee0000000800 */
[C---:B------:R-:W-:Y:S08]  /*4130*/  HMMA.16816.F32.BF16 R24, R28.reuse, R164, RZ ;  /* 0x000000a41c18723c */ /* 0x040ff000000418ff */
[-C--:B------:R-:W-:Y:S08]  /*4140*/  HMMA.16816.F32.BF16 R28, R28, R166.reuse, RZ ;  /* 0x000000a61c1c723c */ /* 0x080ff000000418ff */
[----:B------:R-:W-:Y:S04]  /*4150*/  HMMA.16816.F32.BF16 R32, R32, R166, RZ ;  /* 0x000000a62020723c */ /* 0x000fe800000418ff */
[----:B--2---:R-:W-:Y:S04]  /*4160*/  MOV R158, R234 ;  /* 0x000000ea009e7202 */ /* 0x004fe80000000f00 */
[-C--:B----4-:R-:W-:Y:S08]  /*4170*/  HMMA.16816.F32.BF16 R4, R132, R168.reuse, R4 ;  /* 0x000000a88404723c */ /* 0x090ff00000041804 */
        /* <DEDUP_REMOVED lines=52> */
[C---:B------:R-:W-:Y:S02]  /*44c0*/  ISETP.GT.AND P3, PT, R147.reuse, 0x41, P1 ;  /* 0x000000419300780c */ /* 0x040fe40000f64270 */
[----:B------:R-:W-:Y:S01]  /*44d0*/  FSEL R137, R228, -INF , !P2 ;  /* 0xff800000e4897808 */ /* 0x000fe20005000000 */
[--C-:B------:R-:W-:Y:S01]  /*44e0*/  FFMA.FTZ R156, R138, c[0x0][0x29c], -R148.reuse ;  /* 0x0000a7008a9c7a23 */ /* 0x100fe20000010894 */
[----:B------:R-:W-:Y:S02]  /*44f0*/  ISETP.GT.AND P2, PT, R147, 0x60, P1 ;  /* 0x000000609300780c */ /* 0x000fe40000f44270 */
[----:B------:R-:W-:Y:S01]  /*4500*/  FSEL R136, R227, -INF , !P0 ;  /* 0xff800000e3887808 */ /* 0x000fe20004000000 */
[--C-:B------:R-:W-:Y:S01]  /*4510*/  FFMA.FTZ R155, R137, c[0x0][0x29c], -R148.reuse ;  /* 0x0000a700899b7a23 */ /* 0x100fe20000010894 */
[----:B------:R-:W-:Y:S01]  /*4520*/  ISETP.GT.AND P0, PT, R147, 0x61, P1 ;  /* 0x000000619300780c */ /* 0x000fe20000f04270 */
[----:B------:R1:W2:Y:S01]  /*4530*/  MUFU.EX2 R241, R156 ;  /* 0x0000009c00f17308 */ /* 0x0002a20000000800 */
[C---:B------:R-:W-:Y:S01]  /*4540*/  ISETP.LT.OR P3, PT, R143.reuse, 0x42, P3 ;  /* 0x000000428f00780c */ /* 0x040fe20001f61670 */
[--C-:B------:R-:W-:Y:S01]  /*4550*/  FFMA.FTZ R152, R136, c[0x0][0x29c], -R148.reuse ;  /* 0x0000a70088987a23 */ /* 0x100fe20000010894 */
[C---:B------:R-:W-:Y:S02]  /*4560*/  ISETP.LT.OR P2, PT, R143.reuse, 0x61, P2 ;  /* 0x000000618f00780c */ /* 0x040fe40001741670 */
[----:B------:R-:W-:Y:S02]  /*4570*/  ISETP.LT.OR P4, PT, R143, 0x62, P0 ;  /* 0x000000628f00780c */ /* 0x000fe40000781670 */
[----:B------:R-:W-:Y:S02]  /*4580*/  ISETP.GT.AND P0, PT, R142, RZ, P1 ;  /* 0x000000ff8e00720c */ /* 0x000fe40000f04270 */
[----:B------:R-:W-:Y:S02]  /*4590*/  FSEL R3, R226, -INF , !P3 ;  /* 0xff800000e2037808 */ /* 0x000fe40005800000 */
[----:B------:R-:W-:Y:S02]  /*45a0*/  ISETP.LT.OR P0, PT, R145, 0x1, P0 ;  /* 0x000000019100780c */ /* 0x000fe40000701670 */
[----:B------:R-:W-:Y:S02]  /*45b0*/  FSEL R2, R159, -INF , !P2 ;  /* 0xff8000009f027808 */ /* 0x000fe40005000000 */
[C---:B------:R-:W-:Y:S02]  /*45c0*/  ISETP.GT.AND P3, PT, R142.reuse, 0x1, P1 ;  /* 0x000000018e00780c */ /* 0x040fe40000f64270 */
[----:B------:R-:W-:Y:S01]  /*45d0*/  ISETP.GT.AND P2, PT, R142, 0x20, P1 ;  /* 0x000000208e00780c */ /* 0x000fe20000f44270 */
[--C-:B------:R-:W-:Y:S01]  /*45e0*/  FFMA.FTZ R139, R2, c[0x0][0x29c], -R148.reuse ;  /* 0x0000a700028b7a23 */ /* 0x100fe20000010894 */
[----:B------:R-:W-:Y:S02]  /*45f0*/  FSEL R0, R225, -INF , !P4 ;  /* 0xff800000e1007808 */ /* 0x000fe40006000000 */
[----:B------:R-:W-:Y:S02]  /*4600*/  FSEL R143, R250, -INF , !P0 ;  /* 0xff800000fa8f7808 */ /* 0x000fe40004000000 */
[C---:B------:R-:W-:Y:S01]  /*4610*/  ISETP.LT.OR P3, PT, R145.reuse, 0x2, P3 ;  /* 0x000000029100780c */ /* 0x040fe20001f61670 */
[----:B-1----:R-:W-:Y:S01]  /*4620*/  IMAD.MOV.U32 R156, RZ, RZ, R235 ;  /* 0x000000ffff9c7224 */ /* 0x002fe200078e00eb */
[----:B------:R-:W-:Y:S02]  /*4630*/  ISETP.LT.OR P2, PT, R145, 0x21, P2 ;  /* 0x000000219100780c */ /* 0x000fe40001741670 */
[----:B------:R-:W-:Y:S02]  /*4640*/  ISETP.GT.AND P0, PT, R142, 0x21, P1 ;  /* 0x000000218e00780c */ /* 0x000fe40000f04270 */
[----:B------:R-:W-:Y:S02]  /*4650*/  FSEL R147, R249, -INF , !P3 ;  /* 0xff800000f9937808 */ /* 0x000fe40005800000 */
[----:B------:R-:W-:Y:S02]  /*4660*/  FSEL R154, R244, -INF , !P2 ;  /* 0xff800000f49a7808 */ /* 0x000fe40005000000 */
[C---:B------:R-:W-:Y:S02]  /*4670*/  ISETP.GT.AND P4, PT, R142.reuse, 0x40, P1 ;  /* 0x000000408e00780c */ /* 0x040fe40000f84270 */
[C---:B------:R-:W-:Y:S02]  /*4680*/  ISETP.GT.AND P2, PT, R142.reuse, 0x41, P1 ;  /* 0x000000418e00780c */ /* 0x040fe40000f44270 */
[----:B------:R-:W-:Y:S02]  /*4690*/  ISETP.LT.OR P3, PT, R145, 0x22, P0 ;  /* 0x000000229100780c */ /* 0x000fe40000761670 */
[----:B------:R-:W-:Y:S01]  /*46a0*/  ISETP.GT.AND P0, PT, R142, 0x60, P1 ;  /* 0x000000608e00780c */ /* 0x000fe20000f04270 */
[--C-:B------:R-:W-:Y:S01]  /*46b0*/  FFMA.FTZ R142, R3, c[0x0][0x29c], -R148.reuse ;  /* 0x0000a700038e7a23 */ /* 0x100fe20000010894 */
[----:B------:R-:W-:Y:S01]  /*46c0*/  FSEL R153, R248, -INF , !P3 ;  /* 0xff800000f8997808 */ /* 0x000fe20005800000 */
[----:B------:R-:W-:Y:S01]  /*46d0*/  FFMA.FTZ R148, R0, c[0x0][0x29c], -R148 ;  /* 0x0000a70000947a23 */ /* 0x000fe20000010894 */
[C---:B------:R-:W-:Y:S01]  /*46e0*/  ISETP.LT.OR P4, PT, R145.reuse, 0x41, P4 ;  /* 0x000000419100780c */ /* 0x040fe20002781670 */
[----:B------:R-:W1:Y:S01]  /*46f0*/  LDS R0, [R233.X4+0xf280] ;  /* 0x00f28000e9007984 */ /* 0x000e620000004800 */
[C---:B------:R-:W-:Y:S01]  /*4700*/  ISETP.LT.OR P3, PT, R145.reuse, 0x42, P2 ;  /* 0x000000429100780c */ /* 0x040fe20001761670 */
[----:B------:R-:W-:Y:S01]  /*4710*/  MUFU.EX2 R235, R148 ;  /* 0x0000009400eb7308 */ /* 0x000fe20000000800 */
[C---:B------:R-:W-:Y:S02]  /*4720*/  ISETP.LT.OR P2, PT, R145.reuse, 0x61, P0 ;  /* 0x000000619100780c */ /* 0x040fe40000741670 */
[----:B------:R-:W-:Y:S02]  /*4730*/  ISETP.LT.OR P0, PT, R145, 0x62, P5 ;  /* 0x000000629100780c */ /* 0x000fe40002f01670 */
[----:B------:R-:W-:Y:S02]  /*4740*/  FSEL R145, R247, -INF , !P4 ;  /* 0xff800000f7917808 */ /* 0x000fe40006000000 */
[----:B------:R-:W-:Y:S02]  /*4750*/  FSEL R2, R246, -INF , !P2 ;  /* 0xff800000f6027808 */ /* 0x000fe40005000000 */
[----:B------:R-:W-:Y:S02]  /*4760*/  FSEL R3, R251, -INF , !P3 ;  /* 0xff800000fb037808 */ /* 0x000fe40005800000 */
[C---:B------:R-:W-:Y:S02]  /*4770*/  ISETP.GT.AND P2, PT, R140.reuse, 0x1, P1 ;  /* 0x000000018c00780c */ /* 0x040fe40000f44270 */
[----:B------:R-:W-:Y:S02]  /*4780*/  ISETP.GT.AND P3, PT, R140, 0x20, P1 ;  /* 0x000000208c00780c */ /* 0x000fe40000f64270 */
[C---:B------:R-:W-:Y:S02]  /*4790*/  ISETP.LT.OR P4, PT, R146.reuse, 0x2, P2 ;  /* 0x000000029200780c */ /* 0x040fe40001781670 */
[----:B------:R-:W-:Y:S02]  /*47a0*/  ISETP.LT.OR P3, PT, R146, 0x21, P3 ;  /* 0x000000219200780c */ /* 0x000fe40001f61670 */
[----:B------:R-:W-:Y:S04]  /*47b0*/  ISETP.GT.AND P2, PT, R140, 0x21, P1 ;  /* 0x000000218c00780c */ /* 0x000fe80000f44270 */
[----:B------:R-:W-:Y:S01]  /*47c0*/  ISETP.LT.OR P2, PT, R146, 0x22, P2 ;  /* 0x000000229200780c */ /* 0x000fe20001741670 */
[--C-:B-1----:R-:W-:Y:S02]  /*47d0*/  FADD.FTZ R137, R17, -R0.reuse ;  /* 0x8000000011897221 */ /* 0x102fe40000010000 */
[--C-:B------:R-:W-:Y:S01]  /*47e0*/  FFMA.FTZ R17, R153, c[0x0][0x29c], -R149.reuse ;  /* 0x0000a70099117a23 */ /* 0x100fe20000010895 */
[----:B------:R-:W-:Y:S01]  /*47f0*/  MOV R153, R238 ;  /* 0x000000ee00997202 */ /* 0x000fe20000000f00 */
[--C-:B------:R-:W-:Y:S01]  /*4800*/  FADD.FTZ R133, R21, -R0.reuse ;  /* 0x8000000015857221 */ /* 0x100fe20000010000 */
[----:B------:R1:W-:Y:S01]  /*4810*/  MUFU.EX2 R238, R157 ;  /* 0x0000009d00ee7308 */ /* 0x0003e20000000800 */
[--C-:B------:R-:W-:Y:S01]  /*4820*/  FFMA.FTZ R21, R145, c[0x0][0x29c], -R149.reuse ;  /* 0x0000a70091157a23 */ /* 0x100fe20000010895 */
[----:B------:R-:W-:Y:S01]  /*4830*/  MOV R145, R237 ;  /* 0x000000ed00917202 */ /* 0x000fe20000000f00 */
[--C-:B------:R-:W-:Y:S02]  /*4840*/  FADD.FTZ R135, R4, -R0.reuse ;  /* 0x8000000004877221 */ /* 0x100fe40000010000 */
[--C-:B------:R-:W-:Y:S01]  /*4850*/  FFMA.FTZ R4, R154, c[0x0][0x29c], -R149.reuse ;  /* 0x0000a7009a047a23 */ /* 0x100fe20000010895 */
[----:B------:R-:W-:Y:S01]  /*4860*/  MOV R154, R240 ;  /* 0x000000f0009a7202 */ /* 0x000fe20000000f00 */
[--C-:B------:R-:W-:Y:S02]  /*4870*/  FADD.FTZ R136, R20, -R0.reuse ;  /* 0x8000000014887221 */ /* 0x100fe40000010000 */
[--C-:B------:R-:W-:Y:S01]  /*4880*/  FADD.FTZ R134, R5, -R0.reuse ;  /* 0x8000000005867221 */ /* 0x100fe20000010000 */
[----:B------:R2:W2:Y:S01]  /*4890*/  MUFU.EX2 R237, R155 ;  /* 0x0000009b00ed7308 */ /* 0x0004a20000000800 */
[--C-:B------:R-:W-:Y:S02]  /*48a0*/  FADD.FTZ R138, R16, -R0.reuse ;  /* 0x80000000108a7221 */ /* 0x100fe40000010000 */
[--C-:B------:R-:W-:Y:S02]  /*48b0*/  FADD.FTZ R132, R32, -R0.reuse ;  /* 0x8000000020847221 */ /* 0x100fe40000010000 */
[----:B------:R-:W-:Y:S01]  /*48c0*/  FADD.FTZ R33, R33, -R0 ;  /* 0x8000000021217221 */ /* 0x000fe20000010000 */
[----:B------:R-:W-:Y:S01]  /*48d0*/  FSEL R0, R245, -INF , !P0 ;  /* 0xff800000f5007808 */ /* 0x000fe20004000000 */
[--C-:B------:R-:W-:Y:S01]  /*48e0*/  FFMA.FTZ R16, R143, c[0x0][0x29c], -R149.reuse ;  /* 0x0000a7008f107a23 */ /* 0x100fe20000010895 */
[----:B------:R-:W-:Y:S01]  /*48f0*/  MOV R143, R239 ;  /* 0x000000ef008f7202 */ /* 0x000fe20000000f00 */
[--C-:B------:R-:W-:Y:S01]  /*4900*/  FFMA.FTZ R5, R147, c[0x0][0x29c], -R149.reuse ;  /* 0x0000a70093057a23 */ /* 0x100fe20000010895 */
[----:B------:R-:W2:Y:S01]  /*4910*/  MUFU.EX2 R240, R152 ;  /* 0x0000009800f07308 */ /* 0x000ea20000000800 */
[--C-:B------:R-:W-:Y:S01]  /*4920*/  FFMA.FTZ R20, R3, c[0x0][0x29c], -R149.reuse ;  /* 0x0000a70003147a23 */ /* 0x100fe20000010895 */
[----:B------:R-:W-:Y:S01]  /*4930*/  MOV R3, R236 ;  /* 0x000000ec00037202 */ /* 0x000fe20000000f00 */
[--C-:B------:R-:W-:Y:S01]  /*4940*/  FFMA.FTZ R32, R2, c[0x0][0x29c], -R149.reuse ;  /* 0x0000a70002207a23 */ /* 0x100fe20000010895 */
[----:B-1----:R-:W-:Y:S01]  /*4950*/  MOV R157, R84 ;  /* 0x00000054009d7202 */ /* 0x002fe20000000f00 */
[----:B------:R-:W-:Y:S01]  /*4960*/  FFMA.FTZ R2, -R227, R227, 1 ;  /* 0x3f800000e3027423 */ /* 0x000fe200000101e3 */
[----:B------:R-:W4:Y:S01]  /*4970*/  LDL.LU R84, [R1] ;  /* 0x0000000001547983 */ /* 0x000f220000300800 */
[----:B------:R-:W-:Y:S01]  /*4980*/  FFMA.FTZ R149, R0, c[0x0][0x29c], -R149 ;  /* 0x0000a70000957a23 */ /* 0x000fe20000010895 */
[----:B------:R-:W-:Y:S01]  /*4990*/  MOV R147, R233 ;  /* 0x000000e900937202 */ /* 0x000fe20000000f00 */
[----:B------:R-:W-:Y:S01]  /*49a0*/  FFMA.FTZ R0, -R230, R230, 1 ;  /* 0x3f800000e6007423 */ /* 0x000fe200000101e6 */
[----:B------:R1:W1:Y:S01]  /*49b0*/  MUFU.EX2 R239, R139 ;  /* 0x0000008b00ef7308 */ /* 0x0002620000000800 */
[----:B---3--:R-:W-:Y:S01]  /*49c0*/  FMUL.FTZ R135, R243, R135 ;  /* 0x00000087f3877220 */ /* 0x008fe20000410000 */
[----:B------:R-:W-:Y:S01]  /*49d0*/  ISETP.GT.AND P0, PT, R140, RZ, P1 ;  /* 0x000000ff8c00720c */ /* 0x000fe20000f04270 */
[----:B--2---:R-:W-:Y:S01]  /*49e0*/  FMUL.FTZ R138, R241, R138 ;  /* 0x0000008af18a7220 */ /* 0x004fe20000410000 */
[----:B------:R-:W-:Y:S01]  /*49f0*/  MOV R155, R231 ;  /* 0x000000e7009b7202 */ /* 0x000fe20000000f00 */
[----:B------:R-:W-:Y:S01]  /*4a00*/  FMUL.FTZ R234, R135, R0 ;  /* 0x0000000087ea7220 */ /* 0x000fe20000410000 */
[----:B------:R-:W-:Y:S01]  /*4a10*/  MOV R135, R232 ;  /* 0x000000e800877202 */ /* 0x000fe20000000f00 */
[----:B------:R-:W-:Y:S01]  /*4a20*/  FFMA.FTZ R0, -R242, R242, 1 ;  /* 0x3f800000f2007423 */ /* 0x000fe200000101f2 */
[----:B------:R-:W-:Y:S01]  /*4a30*/  MOV R242, R3 ;  /* 0x0000000300f27202 */ /* 0x000fe20000000f00 */
[----:B------:R-:W-:Y:S01]  /*4a40*/  FFMA.FTZ R3, -R228, R228, 1 ;  /* 0x3f800000e4037423 */ /* 0x000fe200000101e4 */
[----:B------:R2:W-:Y:S01]  /*4a50*/  MUFU.EX2 R232, R4 ;  /* 0x0000000400e87308 */ /* 0x0005e20000000800 */
[----:B------:R-:W-:Y:S01]  /*4a60*/  FMUL.FTZ R137, R237, R137 ;  /* 0x00000089ed897220 */ /* 0x000fe20000410000 */
[----:B------:R-:W-:Y:S01]  /*4a70*/  ISETP.LT.OR P0, PT, R146, 0x1, P0 ;  /* 0x000000019200780c */ /* 0x000fe20000701670 */
[----:B------:R-:W-:Y:S02]  /*4a80*/  FMUL.FTZ R134, R238, R134 ;  /* 0x00000086ee867220 */ /* 0x000fe40000410000 */
[----:B------:R-:W-:Y:S02]  /*4a90*/  FMUL.FTZ R136, R240, R136 ;  /* 0x00000088f0887220 */ /* 0x000fe40000410000 */
[----:B------:R-:W-:Y:S01]  /*4aa0*/  FMUL.FTZ R148, R137, R3 ;  /* 0x0000000389947220 */ /* 0x000fe20000410000 */
[----:B------:R-:W-:Y:S01]  /*4ab0*/  MOV R137, R147 ;  /* 0x0000009300897202 */ /* 0x000fe20000000f00 */
[----:B------:R-:W-:Y:S01]  /*4ac0*/  FMUL.FTZ R147, R136, R2 ;  /* 0x0000000288937220 */ /* 0x000fe20000410000 */
[----:B------:R3:W-:Y:S01]  /*4ad0*/  MUFU.EX2 R231, R5 ;  /* 0x0000000500e77308 */ /* 0x0007e20000000800 */
[----:B------:R-:W-:Y:S01]  /*4ae0*/  FFMA.FTZ R2, -R159, R159, 1 ;  /* 0x3f8000009f027423 */ /* 0x000fe2000001019f */
[----:B------:R-:W-:Y:S01]  /*4af0*/  MOV R159, R145 ;  /* 0x00000091009f7202 */ /* 0x000fe20000000f00 */
[----:B------:R-:W-:Y:S01]  /*4b00*/  FMUL.FTZ R33, R235, R33 ;  /* 0x00000021eb217220 */ /* 0x000fe20000410000 */
[----:B-1----:R-:W-:Y:S01]  /*4b10*/  MOV R139, R153 ;  /* 0x00000099008b7202 */ /* 0x002fe20000000f00 */
[----:B------:R-:W-:Y:S01]  /*4b20*/  FMUL.FTZ R132, R239, R132 ;  /* 0x00000084ef847220 */ /* 0x000fe20000410000 */
[----:B------:R-:W-:Y:S01]  /*4b30*/  MOV R136, R135 ;  /* 0x0000008700887202 */ /* 0x000fe20000000f00 */
[----:B------:R-:W-:Y:S02]  /*4b40*/  FMUL.FTZ R153, R134, R0 ;  /* 0x0000000086997220 */ /* 0x000fe40000410000 */
[----:B------:R-:W-:Y:S01]  /*4b50*/  FMUL.FTZ R145, R132, R2 ;  /* 0x0000000284917220 */ /* 0x000fe20000410000 */
[----:B------:R-:W1:Y:S01]  /*4b60*/  MUFU.EX2 R236, R142 ;  /* 0x0000008e00ec7308 */ /* 0x000e620000000800 */
[----:B------:R-:W-:Y:S01]  /*4b70*/  MOV R132, R157 ;  /* 0x0000009d00847202 */ /* 0x000fe20000000f00 */
[----:B------:R-:W-:Y:S02]  /*4b80*/  FFMA.FTZ R2, -R225, R225, 1 ;  /* 0x3f800000e1027423 */ /* 0x000fe400000101e1 */
[----:B--2---:R-:W-:Y:S01]  /*4b90*/  FFMA.FTZ R4, -R229, R229, 1 ;  /* 0x3f800000e5047423 */ /* 0x004fe200000101e5 */
[----:B------:R-:W-:Y:S01]  /*4ba0*/  FSEL R3, R132, -INF , !P0 ;  /* 0xff80000084037808 */ /* 0x000fe20004000000 */
[----:B------:R-:W2:Y:S01]  /*4bb0*/  LDL.LU R229, [R1+0x4] ;  /* 0x0000040001e57983 */ /* 0x000ea20000300800 */
[----:B------:R-:W-:Y:S01]  /*4bc0*/  FFMA.FTZ R0, -R226, R226, 1 ;  /* 0x3f800000e2007423 */ /* 0x000fe200000101e2 */
[----:B------:R-:W-:Y:S01]  /*4bd0*/  ISETP.GT.AND P0, PT, R140, 0x40, P1 ;  /* 0x000000408c00780c */ /* 0x000fe20000f04270 */
[----:B------:R-:W-:Y:S01]  /*4be0*/  FMUL.FTZ R152, R138, R4 ;  /* 0x000000048a987220 */ /* 0x000fe20000410000 */
[----:B------:R1:W-:Y:S01]  /*4bf0*/  MUFU.EX2 R230, R17 ;  /* 0x0000001100e67308 */ /* 0x0003e20000000800 */
[----:B------:R-:W-:Y:S01]  /*4c00*/  IMAD.MOV.U32 R138, RZ, RZ, R155 ;  /* 0x000000ffff8a7224 */ /* 0x000fe200078e009b */
[----:B------:R-:W-:Y:S01]  /*4c10*/  MOV R155, R158 ;  /* 0x0000009e009b7202 */ /* 0x000fe20000000f00 */
[----:B------:R-:W-:Y:S01]  /*4c20*/  FFMA.FTZ R3, R3, c[0x0][0x29c], -R151 ;  /* 0x0000a70003037a23 */ /* 0x000fe20000010897 */
[----:B---3--:R-:W-:Y:S01]  /*4c30*/  FSEL R5, R159, -INF , !P4 ;  /* 0xff8000009f057808 */ /* 0x008fe20006000000 */
[----:B------:R-:W-:Y:S01]  /*4c40*/  FMUL.FTZ R134, R33, R2 ;  /* 0x0000000221867220 */ /* 0x000fe20000410000 */
[----:B------:R-:W-:Y:S01]  /*4c50*/  ISETP.LT.OR P0, PT, R146, 0x41, P0 ;  /* 0x000000419200780c */ /* 0x000fe20000701670 */
[----:B------:R-:W-:Y:S01]  /*4c60*/  IMAD.MOV.U32 R225, RZ, RZ, R155 ;  /* 0x000000ffffe17224 */ /* 0x000fe200078e009b */
[----:B------:R-:W-:Y:S01]  /*4c70*/  MOV R33, R154 ;  /* 0x0000009a00217202 */ /* 0x000fe20000000f00 */
[--C-:B------:R-:W-:Y:S01]  /*4c80*/  FFMA.FTZ R5, R5, c[0x0][0x29c], -R151.reuse ;  /* 0x0000a70005057a23 */ /* 0x100fe20000010897 */
[----:B------:R3:W3:Y:S01]  /*4c90*/  MUFU.EX2 R233, R16 ;  /* 0x0000001000e97308 */ /* 0x0006e20000000800 */
[----:B------:R-:W-:Y:S02]  /*4ca0*/  ISETP.GT.AND P4, PT, R141, 0x40, P1 ;  /* 0x000000408d00780c */ /* 0x000fe40000f84270 */
[----:B------:R-:W-:Y:S01]  /*4cb0*/  F2FP.BF16.PACK_AB R134, R134, R145 ;  /* 0x000000918686723e */ /* 0x000fe200000010ff */
[----:B-1----:R-:W-:Y:S01]  /*4cc0*/  FMUL.FTZ R133, R236, R133 ;  /* 0x00000085ec857220 */ /* 0x002fe20000410000 */
[----:B------:R-:W-:Y:S03]  /*4cd0*/  ISETP.LT.OR P4, PT, R144, 0x41, P4 ;  /* 0x000000419000780c */ /* 0x000fe60002781670 */
[----:B------:R-:W-:Y:S01]  /*4ce0*/  FMUL.FTZ R135, R133, R0 ;  /* 0x0000000085877220 */ /* 0x000fe20000410000 */
[----:B------:R-:W-:Y:S01]  /*4cf0*/  MOV R133, R156 ;  /* 0x0000009c00857202 */ /* 0x000fe20000000f00 */
[----:B------:R-:W1:Y:S01]  /*4d00*/  LDS R0, [R137.X4+0xf2a0] ;  /* 0x00f2a00089007984 */ /* 0x000e620000004800 */
[----:B------:R3:W-:Y:S02]  /*4d10*/  MUFU.EX2 R158, R20 ;  /* 0x00000014009e7308 */ /* 0x0007e40000000800 */
[----:B------:R-:W-:Y:S02]  /*4d20*/  F2FP.BF16.PACK_AB R135, R135, R147 ;  /* 0x000000938787723e */ /* 0x000fe400000010ff */
[----:B------:R-:W-:Y:S02]  /*4d30*/  FSEL R17, R133, -INF , !P3 ;  /* 0xff80000085117808 */ /* 0x000fe40005800000 */
[----:B------:R-:W-:Y:S03]  /*4d40*/  ISETP.GT.AND P3, PT, R140, 0x41, P1 ;  /* 0x000000418c00780c */ /* 0x000fe60000f64270 */
[--C-:B------:R-:W-:Y:S01]  /*4d50*/  FFMA.FTZ R17, R17, c[0x0][0x29c], -R151.reuse ;  /* 0x0000a70011117a23 */ /* 0x100fe20000010897 */
[----:B------:R-:W-:Y:S01]  /*4d60*/  MUFU.EX2 R227, R3 ;  /* 0x0000000300e37308 */ /* 0x000fe20000000800 */
[----:B------:R-:W-:Y:S02]  /*4d70*/  ISETP.LT.OR P3, PT, R146, 0x42, P3 ;  /* 0x000000429200780c */ /* 0x000fe40001f61670 */
[----:B---3--:R-:W-:Y:S02]  /*4d80*/  FSEL R16, R136, -INF , !P2 ;  /* 0xff80000088107808 */ /* 0x008fe40005000000 */
[----:B------:R-:W-:Y:S02]  /*4d90*/  ISETP.GT.AND P2, PT, R140, 0x60, P1 ;  /* 0x000000608c00780c */ /* 0x000fe40000f44270 */
[----:B------:R-:W-:Y:S01]  /*4da0*/  FSEL R4, R139, -INF , !P3 ;  /* 0xff8000008b047808 */ /* 0x000fe20005800000 */
[--C-:B------:R-:W-:Y:S01]  /*4db0*/  FFMA.FTZ R16, R16, c[0x0][0x29c], -R151.reuse ;  /* 0x0000a70010107a23 */ /* 0x100fe20000010897 */
[----:B------:R-:W-:Y:S01]  /*4dc0*/  ISETP.LT.OR P2, PT, R146, 0x61, P2 ;  /* 0x000000619200780c */ /* 0x000fe20001741670 */
[----:B------:R3:W3:Y:S01]  /*4dd0*/  MUFU.EX2 R228, R21 ;  /* 0x0000001500e47308 */ /* 0x0006e20000000800 */
[C---:B------:R-:W-:Y:S02]  /*4de0*/  ISETP.GT.AND P3, PT, R141.reuse, 0x1, P1 ;  /* 0x000000018d00780c */ /* 0x040fe40000f64270 */
[----:B------:R-:W-:Y:S02]  /*4df0*/  FSEL R20, R138, -INF , !P0 ;  /* 0xff8000008a147808 */ /* 0x000fe40004000000 */
[----:B------:R-:W-:Y:S02]  /*4e00*/  ISETP.GT.AND P0, PT, R140, 0x61, P1 ;  /* 0x000000618c00780c */ /* 0x000fe40000f04270 */
[----:B------:R-:W-:Y:S01]  /*4e10*/  ISETP.LT.OR P3, PT, R144, 0x2, P3 ;  /* 0x000000029000780c */ /* 0x000fe20001f61670 */
[--C-:B------:R-:W-:Y:S02]  /*4e20*/  FFMA.FTZ R20, R20, c[0x0][0x29c], -R151.reuse ;  /* 0x0000a70014147a23 */ /* 0x100fe40000010897 */
[----:B------:R-:W-:Y:S01]  /*4e30*/  MUFU.EX2 R155, R5 ;  /* 0x00000005009b7308 */ /* 0x000fe20000000800 */
[----:B------:R-:W-:Y:S04]  /*4e40*/  ISETP.LT.OR P0, PT, R146, 0x62, P0 ;  /* 0x000000629200780c */ /* 0x000fe80000701670 */
[----:B------:R-:W-:Y:S02]  /*4e50*/  FSEL R2, R252, -INF , !P0 ;  /* 0xff800000fc027808 */ /* 0x000fe40004000000 */
[----:B------:R-:W-:Y:S01]  /*4e60*/  ISETP.GT.AND P0, PT, R141, RZ, P1 ;  /* 0x000000ff8d00720c */ /* 0x000fe20000f04270 */
[--C-:B-1----:R-:W-:Y:S02]  /*4e70*/  FADD.FTZ R6, R6, -R0.reuse ;  /* 0x8000000006067221 */ /* 0x102fe40000010000 */
[----:B------:R1:W-:Y:S01]  /*4e80*/  MUFU.EX2 R156, R149 ;  /* 0x00000095009c7308 */ /* 0x0003e20000000800 */
[----:B------:R-:W-:Y:S01]  /*4e90*/  ISETP.LT.OR P0, PT, R144, 0x1, P0 ;  /* 0x000000019000780c */ /* 0x000fe20000701670 */
[--C-:B------:R-:W-:Y:S02]  /*4ea0*/  FADD.FTZ R7, R7, -R0.reuse ;  /* 0x8000000007077221 */ /* 0x100fe40000010000 */
[--C-:B---3--:R-:W-:Y:S02]  /*4eb0*/  FFMA.FTZ R21, R4, c[0x0][0x29c], -R151.reuse ;  /* 0x0000a70004157a23 */ /* 0x108fe40000010897 */
[----:B------:R-:W-:Y:S02]  /*4ec0*/  FFMA.FTZ R4, -R250, R250, 1 ;  /* 0x3f800000fa047423 */ /* 0x000fe400000101fa */
[----:B------:R-:W3:Y:S01]  /*4ed0*/  LDL.LU R250, [R1+0xc] ;  /* 0x00000c0001fa7983 */ /* 0x000ee20000300800 */
[----:B------:R-:W-:Y:S01]  /*4ee0*/  FMUL.FTZ R6, R233, R6 ;  /* 0x00000006e9067220 */ /* 0x000fe20000410000 */
[----:B------:R-:W-:Y:S01]  /*4ef0*/  MUFU.EX2 R146, R16 ;  /* 0x0000001000927308 */ /* 0x000fe20000000800 */
[--C-:B------:R-:W-:Y:S02]  /*4f00*/  FADD.FTZ R18, R18, -R0.reuse ;  /* 0x8000000012127221 */ /* 0x100fe40000010000 */
[----:B------:R-:W-:Y:S02]  /*4f10*/  FMUL.FTZ R142, R6, R4 ;  /* 0x00000004068e7220 */ /* 0x000fe40000410000 */
[----:B------:R-:W-:Y:S02]  /*4f20*/  FMUL.FTZ R7, R231, R7 ;  /* 0x00000007e7077220 */ /* 0x000fe40000410000 */
[----:B------:R-:W-:Y:S02]  /*4f30*/  FMUL.FTZ R18, R232, R18 ;  /* 0x00000012e8127220 */ /* 0x000fe40000410000 */
[--C-:B------:R-:W-:Y:S01]  /*4f40*/  FADD.FTZ R22, R22, -R0.reuse ;  /* 0x8000000016167221 */ /* 0x100fe20000010000 */
[----:B------:R-:W2:Y:S01]  /*4f50*/  MUFU.EX2 R157, R32 ;  /* 0x00000020009d7308 */ /* 0x000ea20000000800 */
[--C-:B------:R-:W-:Y:S02]  /*4f60*/  FADD.FTZ R19, R19, -R0.reuse ;  /* 0x8000000013137221 */ /* 0x100fe40000010000 */
[----:B------:R-:W-:Y:S01]  /*4f70*/  FMUL.FTZ R22, R228, R22 ;  /* 0x00000016e4167220 */ /* 0x000fe20000410000 */
[----:B-1----:R-:W-:Y:S01]  /*4f80*/  MOV R149, R143 ;  /* 0x0000008f00957202 */ /* 0x002fe20000000f00 */
[----:B------:R-:W-:Y:S02]  /*4f90*/  FMUL.FTZ R19, R230, R19 ;  /* 0x00000013e6137220 */ /* 0x000fe40000410000 */
[----:B------:R-:W-:Y:S01]  /*4fa0*/  FADD.FTZ R35, R35, -R0 ;  /* 0x8000000023237221 */ /* 0x000fe20000010000 */
[----:B------:R-:W-:Y:S02]  /*4fb0*/  FSEL R6, R149, -INF , !P0 ;  /* 0xff80000095067808 */ /* 0x000fe40004000000 */
[----:B------:R-:W1:Y:S01]  /*4fc0*/  MUFU.EX2 R154, R17 ;  /* 0x00000011009a7308 */ /* 0x000e620000000800 */
[C---:B------:R-:W-:Y:S02]  /*4fd0*/  ISETP.GT.AND P0, PT, R141.reuse, 0x21, P1 ;  /* 0x000000218d00780c */ /* 0x040fe40000f04270 */
[--C-:B------:R-:W-:Y:S02]  /*4fe0*/  FFMA.FTZ R6, R6, c[0x0][0x29c], -R150.reuse ;  /* 0x0000a70006067a23 */ /* 0x100fe40000010896 */
[----:B------:R-:W-:Y:S05]  /*4ff0*/  ISETP.LT.OR P0, PT, R144, 0x22, P0 ;  /* 0x000000229000780c */ /* 0x000fea0000701670 */
[----:B------:R1:W-:Y:S02]  /*5000*/  MUFU.EX2 R226, R20 ;  /* 0x0000001400e27308 */ /* 0x0003e40000000800 */
[----:B-1----:R-:W-:Y:S02]  /*5010*/  MOV R20, R149 ;  /* 0x0000009500147202 */ /* 0x002fe40000000f00 */
[----:B----4-:R-:W-:Y:S02]  /*5020*/  FSEL R3, R84, -INF , !P2 ;  /* 0xff80000054037808 */ /* 0x010fe40005000000 */
[----:B------:R-:W-:Y:S03]  /*5030*/  ISETP.GT.AND P2, PT, R141, 0x20, P1 ;  /* 0x000000208d00780c */ /* 0x000fe60000f44270 */
[--C-:B------:R-:W-:Y:S01]  /*5040*/  FFMA.FTZ R5, R3, c[0x0][0x29c], -R151.reuse ;  /* 0x0000a70003057a23 */ /* 0x100fe20000010897 */
[----:B------:R-:W-:Y:S01]  /*5050*/  ISETP.LT.OR P2, PT, R144, 0x21, P2 ;  /* 0x000000219000780c */ /* 0x000fe20001741670 */
[----:B------:R-:W-:Y:S02]  /*5060*/  FFMA.FTZ R3, -R249, R249, 1 ;  /* 0x3f800000f9037423 */ /* 0x000fe400000101f9 */
[----:B------:R-:W4:Y:S01]  /*5070*/  LDL.LU R249, [R1+0x8] ;  /* 0x0000080001f97983 */ /* 0x000f220000300800 */
[----:B------:R-:W-:Y:S01]  /*5080*/  FFMA.FTZ R151, R2, c[0x0][0x29c], -R151 ;  /* 0x0000a70002977a23 */ /* 0x000fe20000010897 */
[----:B------:R-:W-:Y:S01]  /*5090*/  FSEL R17, R225, -INF , !P2 ;  /* 0xff800000e1117808 */ /* 0x000fe20005000000 */
[----:B------:R-:W-:Y:S01]  /*50a0*/  FFMA.FTZ R2, -R244, R244, 1 ;  /* 0x3f800000f4027423 */ /* 0x000fe200000101f4 */
[----:B------:R-:W-:Y:S01]  /*50b0*/  MUFU.EX2 R149, R5 ;  /* 0x0000000500957308 */ /* 0x000fe20000000800 */
[----:B------:R-:W4:Y:S01]  /*50c0*/  LDL.LU R244, [R1+0x10] ;  /* 0x0000100001f47983 */ /* 0x000f220000300800 */
[----:B------:R-:W-:Y:S01]  /*50d0*/  FMUL.FTZ R32, R7, R3 ;  /* 0x0000000307207220 */ /* 0x000fe20000410000 */
[----:B------:R-:W-:Y:S01]  /*50e0*/  FSEL R7, R33, -INF , !P3 ;  /* 0xff80000021077808 */ /* 0x000fe20005800000 */
[----:B------:R-:W-:Y:S01]  /*50f0*/  FMUL.FTZ R143, R18, R2 ;  /* 0x00000002128f7220 */ /* 0x000fe20000410000 */
[----:B------:R-:W-:Y:S01]  /*5100*/  ISETP.GT.AND P3, PT, R141, 0x41, P1 ;  /* 0x000000418d00780c */ /* 0x000fe20000f64270 */
[----:B------:R-:W-:Y:S01]  /*5110*/  FFMA.FTZ R2, -R247, R247, 1 ;  /* 0x3f800000f7027423 */ /* 0x000fe200000101f7 */
[----:B------:R-:W-:Y:S01]  /*5120*/  ISETP.GT.AND P2, PT, R141, 0x60, P1 ;  /* 0x000000608d00780c */ /* 0x000fe20000f44270 */
[----:B------:R-:W-:Y:S01]  /*5130*/  FFMA.FTZ R3, -R248, R248, 1 ;  /* 0x3f800000f8037423 */ /* 0x000fe200000101f8 */
[----:B------:R-:W-:Y:S01]  /*5140*/  ISETP.LT.OR P3, PT, R144, 0x42, P3 ;  /* 0x000000429000780c */ /* 0x000fe20001f61670 */
[----:B------:R-:W-:Y:S01]  /*5150*/  FFMA.FTZ R7, R7, c[0x0][0x29c], -R150 ;  /* 0x0000a70007077a23 */ /* 0x000fe20000010896 */
[----:B------:R-:W-:Y:S01]  /*5160*/  MOV R248, R159 ;  /* 0x0000009f00f87202 */ /* 0x000fe20000000f00 */
[----:B------:R-:W-:Y:S01]  /*5170*/  FMUL.FTZ R140, R19, R3 ;  /* 0x00000003138c7220 */ /* 0x000fe20000410000 */
[----:B------:R-:W-:Y:S01]  /*5180*/  F2FP.BF16.PACK_AB R18, R238, R243 ;  /* 0x000000f3ee12723e */ /* 0x000fe200000010ff */
[----:B------:R1:W1:Y:S01]  /*5190*/  MUFU.EX2 R159, R21 ;  /* 0x00000015009f7308 */ /* 0x0002620000000800 */
[----:B------:R-:W-:Y:S01]  /*51a0*/  MOV R247, R133 ;  /* 0x0000008500f77202 */ /* 0x000fe20000000f00 */
[--C-:B------:R-:W-:Y:S01]  /*51b0*/  FADD.FTZ R133, R23, -R0.reuse ;  /* 0x8000000017857221 */ /* 0x100fe20000010000 */
[----:B------:R-:W-:Y:S01]  /*51c0*/  MOV R19, R138 ;  /* 0x0000008a00137202 */ /* 0x000fe20000000f00 */
[----:B------:R-:W-:Y:S01]  /*51d0*/  FADD.FTZ R23, R34, -R0 ;  /* 0x8000000022177221 */ /* 0x000fe20000010000 */
[----:B------:R-:W-:Y:S01]  /*51e0*/  F2FP.BF16.PACK_AB R32, R32, R142 ;  /* 0x0000008e2020723e */ /* 0x000fe200000010ff */
[--C-:B------:R-:W-:Y:S01]  /*51f0*/  FFMA.FTZ R34, R17, c[0x0][0x29c], -R150.reuse ;  /* 0x0000a70011227a23 */ /* 0x100fe20000010896 */
[----:B------:R-:W-:Y:S01]  /*5200*/  F2FP.BF16.PACK_AB R17, R231, R233 ;  /* 0x000000e9e711723e */ /* 0x000fe200000010ff */
[C---:B------:R-:W-:Y:S01]  /*5210*/  FMUL.FTZ R133, R158.reuse, R133 ;  /* 0x000000859e857220 */ /* 0x040fe20000410000 */
[----:B------:R-:W-:Y:S01]  /*5220*/  MOV R238, R20 ;  /* 0x0000001400ee7202 */ /* 0x000fe20000000f00 */
[----:B------:R2:W-:Y:S01]  /*5230*/  MUFU.EX2 R145, R7 ;  /* 0x0000000700917308 */ /* 0x0005e20000000800 */
[----:B------:R-:W-:Y:S02]  /*5240*/  F2FP.BF16.PACK_AB R20, R158, R228 ;  /* 0x000000e49e14723e */ /* 0x000fe400000010ff */
[----:B------:R-:W-:Y:S02]  /*5250*/  MOV R231, R19 ;  /* 0x0000001300e77202 */ /* 0x000fe40000000f00 */
[----:B------:R-:W-:Y:S05]  /*5260*/  F2FP.BF16.PACK_AB R19, R235, R239 ;  /* 0x000000efeb13723e */ /* 0x000fea00000010ff */
[----:B------:R-:W3:Y:S01]  /*5270*/  MUFU.EX2 R151, R151 ;  /* 0x0000009700977308 */ /* 0x000ee20000000800 */
[----:B-1----:R-:W-:Y:S01]  /*5280*/  MOV R21, R136 ;  /* 0x0000008800157202 */ /* 0x002fe20000000f00 */
[----:B--2---:R-:W-:Y:S01]  /*5290*/  FMUL.FTZ R7, R157, R23 ;  /* 0x000000179d077220 */ /* 0x004fe20000410000 */
[----:B------:R-:W-:Y:S02]  /*52a0*/  F2FP.BF16.PACK_AB R23, R156, R157 ;  /* 0x0000009d9c17723e */ /* 0x000fe400000010ff */
[----:B---3--:R-:W-:Y:S05]  /*52b0*/  FSEL R4, R250, -INF , !P3 ;  /* 0xff800000fa047808 */ /* 0x008fea0005800000 */
[--C-:B------:R-:W-:Y:S02]  /*52c0*/  FFMA.FTZ R138, R4, c[0x0][0x29c], -R150.reuse ;  /* 0x0000a700048a7a23 */ /* 0x100fe40000010896 */
[----:B------:R-:W-:Y:S04]  /*52d0*/  FFMA.FTZ R4, -R245, R245, 1 ;  /* 0x3f800000f5047423 */ /* 0x000fe800000101f5 */
[----:B------:R-:W-:Y:S01]  /*52e0*/  MUFU.EX2 R138, R138 ;  /* 0x0000008a008a7308 */ /* 0x000fe20000000800 */
[----:B----4-:R-:W-:Y:S02]  /*52f0*/  FSEL R5, R249, -INF , !P4 ;  /* 0xff800000f9057808 */ /* 0x010fe40006000000 */
[----:B------:R-:W-:Y:S02]  /*5300*/  FSEL R16, R244, -INF , !P0 ;  /* 0xff800000f4107808 */ /* 0x000fe40004000000 */
[----:B------:R-:W-:Y:S01]  /*5310*/  ISETP.GT.AND P0, PT, R141, 0x61, P1 ;  /* 0x000000618d00780c */ /* 0x000fe20000f04270 */
[----:B------:R-:W-:Y:S01]  /*5320*/  FMUL.FTZ R141, R22, R2 ;  /* 0x00000002168d7220 */ /* 0x000fe20000410000 */
[----:B------:R-:W-:Y:S01]  /*5330*/  ISETP.LT.OR P1, PT, R144, 0x61, P2 ;  /* 0x000000619000780c */ /* 0x000fe20001721670 */
[--C-:B------:R-:W-:Y:S01]  /*5340*/  FFMA.FTZ R136, R16, c[0x0][0x29c], -R150.reuse ;  /* 0x0000a70010887a23 */ /* 0x100fe20000010896 */
[----:B------:R-:W-:Y:S01]  /*5350*/  ISETP.LT.OR P0, PT, R144, 0x62, P0 ;  /* 0x000000629000780c */ /* 0x000fe20000701670 */
[----:B------:R-:W-:Y:S01]  /*5360*/  IMAD.MOV.U32 R144, RZ, RZ, R137 ;  /* 0x000000ffff907224 */ /* 0x000fe200078e0089 */
[----:B------:R-:W-:Y:S01]  /*5370*/  MOV R22, R139 ;  /* 0x0000008b00167202 */ /* 0x000fe20000000f00 */
[--C-:B------:R-:W-:Y:S01]  /*5380*/  FFMA.FTZ R137, R5, c[0x0][0x29c], -R150.reuse ;  /* 0x0000a70005897a23 */ /* 0x100fe20000010896 */
[----:B------:R-:W-:Y:S01]  /*5390*/  FSEL R3, R229, -INF , !P1 ;  /* 0xff800000e5037808 */ /* 0x000fe20004800000 */
[----:B------:R-:W-:Y:S01]  /*53a0*/  FFMA.FTZ R5, -R246, R246, 1 ;  /* 0x3f800000f6057423 */ /* 0x000fe200000101f6 */
[----:B------:R1:W2:Y:S01]  /*53b0*/  LDS R2, [R144.X4+0xf300] ;  /* 0x00f3000090027984 */ /* 0x0002a20000004800 */
[----:B------:R-:W-:Y:S02]  /*53c0*/  MOV R243, R22 ;  /* 0x0000001600f37202 */ /* 0x000fe40000000f00 */
[----:B------:R-:W-:Y:S01]  /*53d0*/  F2FP.BF16.PACK_AB R22, R230, R232 ;  /* 0x000000e8e616723e */ /* 0x000fe200000010ff */
[--C-:B------:R-:W-:Y:S01]  /*53e0*/  FFMA.FTZ R139, R3, c[0x0][0x29c], -R150.reuse ;  /* 0x0000a700038b7a23 */ /* 0x100fe20000010896 */
[----:B------:R-:W-:Y:S01]  /*53f0*/  MOV R230, R248 ;  /* 0x000000f800e67202 */ /* 0x000fe20000000f00 */
[----:B------:R-:W-:Y:S01]  /*5400*/  FMUL.FTZ R5, R7, R5 ;  /* 0x0000000507057220 */ /* 0x000fe20000410000 */
[----:B------:R-:W-:Y:S01]  /*5410*/  MOV R248, R225 ;  /* 0x000000e100f87202 */ /* 0x000fe20000000f00 */
[----:B------:R-:W-:Y:S01]  /*5420*/  MUFU.EX2 R137, R137 ;  /* 0x0000008900897308 */ /* 0x000fe20000000800 */
[----:B------:R-:W-:Y:S02]  /*5430*/  FSEL R0, R242, -INF , !P0 ;  /* 0xff800000f2007808 */ /* 0x000fe40004000000 */
[----:B------:R-:W-:Y:S02]  /*5440*/  MOV R232, R132 ;  /* 0x0000008400e87202 */ /* 0x000fe40000000f00 */
[----:B------:R-:W-:Y:S01]  /*5450*/  F2FP.BF16.PACK_AB R3, R237, R241 ;  /* 0x000000f1ed03723e */ /* 0x000fe200000010ff */
[----:B------:R-:W-:Y:S01]  /*5460*/  FFMA.FTZ R150, R0, c[0x0][0x29c], -R150 ;  /* 0x0000a70000967a23 */ /* 0x000fe20000010896 */
[----:B------:R-:W-:Y:S01]  /*5470*/  MOV R237, R21 ;  /* 0x0000001500ed7202 */ /* 0x000fe20000000f00 */
[----:B------:R-:W-:Y:S01]  /*5480*/  FFMA.FTZ R0, -R251, R251, 1 ;  /* 0x3f800000fb007423 */ /* 0x000fe200000101fb */
[----:B------:R-:W-:Y:S01]  /*5490*/  MOV R233, R144 ;  /* 0x0000009000e97202 */ /* 0x000fe20000000f00 */
[----:B------:R3:W-:Y:S01]  /*54a0*/  MUFU.EX2 R225, R6 ;  /* 0x0000000600e17308 */ /* 0x0007e20000000800 */
[----:B------:R-:W-:Y:S01]  /*54b0*/  IMAD.MOV.U32 R241, RZ, RZ, R247 ;  /* 0x000000fffff17224 */ /* 0x000fe200078e00f7 */
[----:B------:R-:W-:Y:S01]  /*54c0*/  F2FP.BF16.PACK_AB R16, R155, R227 ;  /* 0x000000e39b10723e */ /* 0x000fe200000010ff */
[----:B------:R-:W-:Y:S01]  /*54d0*/  FMUL.FTZ R0, R133, R0 ;  /* 0x0000000085007220 */ /* 0x000fe20000410000 */
[----:B------:R-:W-:Y:S02]  /*54e0*/  F2FP.BF16.PACK_AB R7, R146, R154 ;  /* 0x0000009a9207723e */ /* 0x000fe400000010ff */
[----:B------:R-:W-:Y:S02]  /*54f0*/  F2FP.BF16.PACK_AB R21, R236, R240 ;  /* 0x000000f0ec15723e */ /* 0x000fe400000010ff */
[----:B------:R-:W-:Y:S01]  /*5500*/  F2FP.BF16.PACK_AB R133, R0, R141 ;  /* 0x0000008d0085723e */ /* 0x000fe200000010ff */
[----:B------:R-:W-:Y:S01]  /*5510*/  FFMA.FTZ R0, -R232, R232, 1 ;  /* 0x3f800000e8007423 */ /* 0x000fe200000101e8 */
[----:B-1----:R1:W-:Y:S01]  /*5520*/  MUFU.EX2 R144, R34 ;  /* 0x0000002200907308 */ /* 0x0023e20000000800 */
[----:B------:R-:W-:Y:S02]  /*5530*/  MOV R247, R33 ;  /* 0x0000002100f77202 */ /* 0x000fe40000000f00 */
[----:B------:R-:W-:Y:S02]  /*5540*/  F2FP.BF16.PACK_AB R33, R153, R234 ;  /* 0x000000ea9921723e */ /* 0x000fe400000010ff */
[----:B------:R-:W-:Y:S05]  /*5550*/  F2FP.BF16.PACK_AB R132, R148, R152 ;  /* 0x000000989484723e */ /* 0x000fea00000010ff */
[----:B------:R-:W-:Y:S01]  /*5560*/  MUFU.EX2 R139, R139 ;  /* 0x0000008b008b7308 */ /* 0x000fe20000000800 */
[--C-:B--2---:R-:W-:Y:S02]  /*5570*/  FADD.FTZ R8, R8, -R2.reuse ;  /* 0x8000000208087221 */ /* 0x104fe40000010000 */
[----:B---3--:R-:W-:Y:S01]  /*5580*/  FMUL.FTZ R6, R156, R35 ;  /* 0x000000239c067220 */ /* 0x008fe20000410000 */
[----:B------:R-:W-:Y:S01]  /*5590*/  F2FP.BF16.PACK_AB R35, R140, R143 ;  /* 0x0000008f8c23723e */ /* 0x000fe200000010ff */
[----:B------:R-:W-:Y:S02]  /*55a0*/  FMUL.FTZ R8, R227, R8 ;  /* 0x00000008e3087220 */ /* 0x000fe40000410000 */
[--C-:B------:R-:W-:Y:S03]  /*55b0*/  FADD.FTZ R13, R13, -R2.reuse ;  /* 0x800000020d0d7221 */ /* 0x100fe60000010000 */
[----:B------:R2:W3:Y:S01]  /*55c0*/  MUFU.EX2 R143, R136 ;  /* 0x00000088008f7308 */ /* 0x0004e20000000800 */
[----:B------:R-:W-:Y:S02]  /*55d0*/  FMUL.FTZ R142, R8, R0 ;  /* 0x00000000088e7220 */ /* 0x000fe40000410000 */
[----:B------:R-:W-:Y:S02]  /*55e0*/  FMUL.FTZ R13, R146, R13 ;  /* 0x0000000d920d7220 */ /* 0x000fe40000410000 */
[----:B------:R-:W-:Y:S02]  /*55f0*/  FFMA.FTZ R0, -R237, R237, 1 ;  /* 0x3f800000ed007423 */ /* 0x000fe400000101ed */
[----:B------:R-:W-:Y:S02]  /*5600*/  FMUL.FTZ R4, R6, R4 ;  /* 0x0000000406047220 */ /* 0x000fe40000410000 */
[--C-:B------:R-:W-:Y:S01]  /*5610*/  FADD.FTZ R12, R12, -R2.reuse ;  /* 0x800000020c0c7221 */ /* 0x100fe20000010000 */
[----:B------:R-:W4:Y:S01]  /*5620*/  MUFU.EX2 R150, R150 ;  /* 0x0000009600967308 */ /* 0x000f220000000800 */
[--C-:B------:R-:W-:Y:S01]  /*5630*/  FADD.FTZ R28, R28, -R2.reuse ;  /* 0x800000021c1c7221 */ /* 0x100fe20000010000 */
[----:B-1----:R-:W-:Y:S01]  /*5640*/  F2FP.BF16.PACK_AB R34, R4, R5 ;  /* 0x000000050422723e */ /* 0x002fe200000010ff */
[----:B------:R-:W-:Y:S02]  /*5650*/  FMUL.FTZ R12, R154, R12 ;  /* 0x0000000c9a0c7220 */ /* 0x000fe40000410000 */
[----:B------:R-:W-:Y:S02]  /*5660*/  FFMA.FTZ R4, -R241, R241, 1 ;  /* 0x3f800000f1047423 */ /* 0x000fe400000101f1 */
[--C-:B------:R-:W-:Y:S02]  /*5670*/  FADD.FTZ R29, R29, -R2.reuse ;  /* 0x800000021d1d7221 */ /* 0x100fe40000010000 */
[----:B------:R-:W-:Y:S01]  /*5680*/  FMUL.FTZ R140, R12, R4 ;  /* 0x000000040c8c7220 */ /* 0x000fe20000410000 */
[----:B------:R-:W-:Y:S01]  /*5690*/  F2FP.BF16.PACK_AB R4, R159, R226 ;  /* 0x000000e29f04723e */ /* 0x000fe200000010ff */
[--C-:B------:R-:W-:Y:S02]  /*56a0*/  FADD.FTZ R24, R24, -R2.reuse ;  /* 0x8000000218187221 */ /* 0x100fe40000010000 */
[----:B------:R-:W-:Y:S02]  /*56b0*/  FMUL.FTZ R12, R149, R28 ;  /* 0x0000001c950c7220 */ /* 0x000fe40000410000 */
[----:B--2---:R-:W-:Y:S02]  /*56c0*/  FMUL.FTZ R136, R13, R0 ;  /* 0x000000000d887220 */ /* 0x004fe40000410000 */
[----:B------:R-:W1:Y:S01]  /*56d0*/  LDS R0, [R233.X4+0xf320] ;  /* 0x00f32000e9007984 */ /* 0x000e620000004800 */
[----:B------:R-:W-:Y:S02]  /*56e0*/  FMUL.FTZ R29, R151, R29 ;  /* 0x0000001d971d7220 */ /* 0x000fe40000410000 */
[----:B------:R-:W-:Y:S01]  /*56f0*/  FFMA.FTZ R6, -R84, R84, 1 ;  /* 0x3f80000054067423 */ /* 0x000fe20000010154 */
[----:B------:R-:W-:Y:S01]  /*5700*/  STS [R223+0xf480], R18 ;  /* 0x00f48012df007388 */ /* 0x000fe20000000800 */
[--C-:B------:R-:W-:Y:S02]  /*5710*/  FADD.FTZ R25, R25, -R2.reuse ;  /* 0x8000000219197221 */ /* 0x100fe40000010000 */
[----:B------:R-:W-:Y:S01]  /*5720*/  FADD.FTZ R9, R9, -R2 ;  /* 0x8000000209097221 */ /* 0x000fe20000010000 */
[----:B------:R-:W-:Y:S01]  /*5730*/  STS [R223+0xf880], R17 ;  /* 0x00f88011df007388 */ /* 0x000fe20000000800 */
[----:B------:R-:W-:Y:S02]  /*5740*/  FFMA.FTZ R2, -R252, R252, 1 ;  /* 0x3f800000fc027423 */ /* 0x000fe400000101fc */
[----:B------:R-:W-:Y:S01]  /*5750*/  FMUL.FTZ R12, R12, R6 ;  /* 0x000000060c0c7220 */ /* 0x000fe20000410000 */
[----:B------:R2:W-:Y:S01]  /*5760*/  STS [R224], R3 ;  /* 0x00000003e0007388 */ /* 0x0005e20000000800 */
[----:B------:R-:W-:Y:S02]  /*5770*/  FMUL.FTZ R2, R29, R2 ;  /* 0x000000021d027220 */ /* 0x000fe40000410000 */
[----:B------:R-:W-:Y:S01]  /*5780*/  FMUL.FTZ R9, R155, R9 ;  /* 0x000000099b097220 */ /* 0x000fe20000410000 */
[----:B------:R-:W-:Y:S01]  /*5790*/  STS [R224+0x400], R22 ;  /* 0x00040016e0007388 */ /* 0x000fe20000000800 */
[----:B------:R-:W-:Y:S01]  /*57a0*/  FFMA.FTZ R5, -R230, R230, 1 ;  /* 0x3f800000e6057423 */ /* 0x000fe200000101e6 */
[----:B------:R-:W-:Y:S01]  /*57b0*/  F2FP.BF16.PACK_AB R12, R2, R12 ;  /* 0x0000000c020c723e */ /* 0x000fe200000010ff */
[----:B------:R-:W-:Y:S01]  /*57c0*/  FMUL.FTZ R13, R226, R24 ;  /* 0x00000018e20d7220 */ /* 0x000fe20000410000 */
[----:B---3--:R-:W-:Y:S01]  /*57d0*/  F2FP.BF16.PACK_AB R2, R143, R144 ;  /* 0x000000908f02723e */ /* 0x008fe200000010ff */
[----:B------:R-:W-:Y:S01]  /*57e0*/  STS [R223+0x10480], R16 ;  /* 0x01048010df007388 */ /* 0x000fe20000000800 */
[----:B------:R-:W-:Y:S01]  /*57f0*/  FMUL.FTZ R141, R9, R5 ;  /* 0x00000005098d7220 */ /* 0x000fe20000410000 */
[----:B------:R-:W-:Y:S01]  /*5800*/  F2FP.BF16.PACK_AB R5, R151, R149 ;  /* 0x000000959705723e */ /* 0x000fe200000010ff */
[----:B------:R-:W-:Y:S01]  /*5810*/  FFMA.FTZ R9, -R231, R231, 1 ;  /* 0x3f800000e7097423 */ /* 0x000fe200000101e7 */
[----:B------:R3:W5:Y:S01]  /*5820*/  LDL.LU R84, [R1+0x84] ;  /* 0x0000840001547983 */ /* 0x0007620000300800 */
[----:B------:R-:W-:Y:S01]  /*5830*/  FMUL.FTZ R25, R159, R25 ;  /* 0x000000199f197220 */ /* 0x000fe20000410000 */
[----:B------:R-:W-:Y:S01]  /*5840*/  F2FP.BF16.PACK_AB R6, R141, R142 ;  /* 0x0000008e8d06723e */ /* 0x000fe200000010ff */
[----:B------:R-:W-:Y:S01]  /*5850*/  FMUL.FTZ R13, R13, R9 ;  /* 0x000000090d0d7220 */ /* 0x000fe20000410000 */
[----:B------:R-:W-:Y:S01]  /*5860*/  F2FP.BF16.PACK_AB R9, R136, R140 ;  /* 0x0000008c8809723e */ /* 0x000fe200000010ff */
[----:B------:R-:W-:Y:S04]  /*5870*/  FFMA.FTZ R8, -R243, R243, 1 ;  /* 0x3f800000f3087423 */ /* 0x000fe800000101f3 */
[----:B------:R-:W-:Y:S01]  /*5880*/  FMUL.FTZ R8, R25, R8 ;  /* 0x0000000819087220 */ /* 0x000fe20000410000 */
[----:B--2---:R-:W-:Y:S04]  /*5890*/  F2FP.BF16.PACK_AB R3, R145, R225 ;  /* 0x000000e19103723e */ /* 0x004fe800000010ff */
[----:B------:R-:W-:Y:S01]  /*58a0*/  F2FP.BF16.PACK_AB R8, R8, R13 ;  /* 0x0000000d0808723e */ /* 0x000fe200000010ff */
[--C-:B-1----:R-:W-:Y:S01]  /*58b0*/  FADD.FTZ R10, R10, -R0.reuse ;  /* 0x800000000a0a7221 */ /* 0x102fe20000010000 */
        /* <DEDUP_REMOVED lines=20> */
[----:B----4-:R-:W-:Y:S01]  /*5a00*/  FMUL.FTZ R31, R150, R31 ;  /* 0x0000001f961f7220 */ /* 0x010fe20000410000 */
[----:B------:R1:W-:Y:S01]  /*5a10*/  STS [R223+0x12480], R4 ;  /* 0x01248004df007388 */ /* 0x0003e20000000800 */
[----:B--2---:R-:W-:Y:S01]  /*5a20*/  F2FP.BF16.PACK_AB R2, R138, R137 ;  /* 0x000000898a02723e */ /* 0x004fe200000010ff */
[----:B---3--:R-:W-:Y:S04]  /*5a30*/  FMUL.FTZ R7, R145, R11 ;  /* 0x0000000b91077220 */ /* 0x008fe80000410000 */
[----:B------:R2:W-:Y:S01]  /*5a40*/  STS [R223+0x12880], R2 ;  /* 0x01288002df007388 */ /* 0x0005e20000000800 */
[----:B------:R-:W-:Y:S03]  /*5a50*/  FMUL.FTZ R7, R7, R3 ;  /* 0x0000000307077220 */ /* 0x000fe60000410000 */
[----:B------:R3:W-:Y:S01]  /*5a60*/  STS [R224+0x3000], R5 ;  /* 0x00300005e0007388 */ /* 0x0007e20000000800 */
[----:B------:R-:W-:Y:S04]  /*5a70*/  FFMA.FTZ R3, -R244, R244, 1 ;  /* 0x3f800000f4037423 */ /* 0x000fe800000101f4 */
[----:B------:R-:W-:Y:S02]  /*5a80*/  FMUL.FTZ R3, R15, R3 ;  /* 0x000000030f037220 */ /* 0x000fe40000410000 */
[----:B-1----:R-:W-:Y:S04]  /*5a90*/  FFMA.FTZ R4, -R248, R248, 1 ;  /* 0x3f800000f8047423 */ /* 0x002fe800000101f8 */
[----:B------:R-:W-:Y:S02]  /*5aa0*/  FMUL.FTZ R4, R14, R4 ;  /* 0x000000040e047220 */ /* 0x000fe40000410000 */
[----:B--2---:R-:W-:Y:S03]  /*5ab0*/  FFMA.FTZ R2, -R238, R238, 1 ;  /* 0x3f800000ee027423 */ /* 0x004fe600000101ee */
[----:B------:R-:W-:Y:S01]  /*5ac0*/  F2FP.BF16.PACK_AB R4, R3, R4 ;  /* 0x000000040304723e */ /* 0x000fe200000010ff */
[----:B------:R-:W-:Y:S01]  /*5ad0*/  FMUL.FTZ R10, R10, R2 ;  /* 0x000000020a0a7220 */ /* 0x000fe20000410000 */
[----:B------:R-:W-:Y:S01]  /*5ae0*/  F2FP.BF16.PACK_AB R2, R150, R139 ;  /* 0x0000008b9602723e */ /* 0x000fe200000010ff */
[----:B---3--:R-:W-:Y:S02]  /*5af0*/  FFMA.FTZ R5, -R250, R250, 1 ;  /* 0x3f800000fa057423 */ /* 0x008fe400000101fa */
        /* <DEDUP_REMOVED lines=113> */
[----:B------:R-:W3:Y:S01]  /*6210*/  LDL R154, [R1+0x2c] ;  /* 0x00002c00019a7983 */ /* 0x000ee20000100800 */
[----:B------:R-:W-:Y:S03]  /*6220*/  USHF.R.S32.HI UR16, URZ, 0x1f, UR14 ;  /* 0x0000001f3f107899 */ /* 0x000fe6000801140e */
[----:B------:R-:W4:Y:S01]  /*6230*/  LDL.64 R158, [R1+0x48] ;  /* 0x00004800019e7983 */ /* 0x000f220000100a00 */
[----:B------:R-:W-:Y:S01]  /*6240*/  UIMAD UR16, UR16, UR6, URZ ;  /* 0x00000006101072a4 */ /* 0x000fe2000f8e023f */
[----:B------:R-:W-:Y:S01]  /*6250*/  IMAD.U32 R0, RZ, RZ, UR18 ;  /* 0x00000012ff007e24 */ /* 0x000fe2000f8e00ff */
[----:B------:R-:W-:Y:S01]  /*6260*/  USHF.L.U32 UR6, UR14, 0x6, URZ ;  /* 0x000000060e067899 */ /* 0x000fe2000800063f */
[----:B------:R-:W4:Y:S01]  /*6270*/  LDL.64 R156, [R1+0x40] ;  /* 0x00004000019c7983 */ /* 0x000f220000100a00 */
[----:B------:R-:W-:Y:S01]  /*6280*/  UIMAD UR16, UR14, UR7, UR16 ;  /* 0x000000070e1072a4 */ /* 0x000fe2000f8e0210 */
[----:B------:R-:W-:Y:S01]  /*6290*/  IMAD.U32 R4, RZ, RZ, UR18 ;  /* 0x00000012ff047e24 */ /* 0x000fe2000f8e00ff */
[----:B------:R-:W-:Y:S01]  /*62a0*/  UIADD3 UR7, -UR6, UR9, URZ ;  /* 0x0000000906077290 */ /* 0x000fe2000fffe13f */
[----:B------:R-:W4:Y:S01]  /*62b0*/  LDL R153, [R1+0x38] ;  /* 0x0000380001997983 */ /* 0x000f220000100800 */
[----:B------:R-:W-:Y:S01]  /*62c0*/  UIADD3 UR16, UR19, UR16, URZ ;  /* 0x0000001013107290 */ /* 0x000fe2000fffe03f */
[----:B------:R-:W-:Y:S02]  /*62d0*/  IMAD.U32 R7, RZ, RZ, UR6 ;  /* 0x00000006ff077e24 */ /* 0x000fe4000f8e00ff */
[----:B------:R-:W4:Y:S03]  /*62e0*/  LDL R152, [R1+0x28] ;  /* 0x0000280001987983 */ /* 0x000f260000100800 */
[----:B------:R-:W-:Y:S01]  /*62f0*/  IMAD.U32 R8, RZ, RZ, UR16 ;  /* 0x00000010ff087e24 */ /* 0x000fe2000f8e00ff */
[----:B------:R-:W1:Y:S02]  /*6300*/  S2R R242, SR_TID.X ;  /* 0x0000000000f27919 */ /* 0x000e640000002100 */
[----:B-1----:R-:W-:Y:S02]  /*6310*/  SHF.R.S32.HI R229, RZ, 0x1f, R242 ;  /* 0x0000001fffe57819 */ /* 0x002fe400000114f2 */
[----:B------:R-:W-:Y:S02]  /*6320*/  ISETP.GT.AND P5, PT, R242, 0xf, PT ;  /* 0x0000000ff200780c */ /* 0x000fe40003fa4270 */
[----:B------:R-:W-:Y:S04]  /*6330*/  LEA.HI R229, R229, R242, RZ, 0x2 ;  /* 0x000000f2e5e57211 */ /* 0x000fe800078f10ff */
[----:B------:R-:W-:Y:S02]  /*6340*/  SHF.R.S32.HI R229, RZ, 0x2, R229 ;  /* 0x00000002ffe57819 */ /* 0x000fe400000114e5 */
[----:B--2---:R-:W-:Y:S02]  /*6350*/  LEA R0, P0, R0, R226, 0x6 ;  /* 0x000000e200007211 */ /* 0x004fe400078030ff */
[C---:B---3--:R-:W-:Y:S02]  /*6360*/  LOP3.LUT P1, RZ, R154.reuse, 0x1, RZ, 0xc0, !PT ;  /* 0x000000019aff7812 */ /* 0x048fe4000782c0ff */
[----:B------:R-:W-:Y:S02]  /*6370*/  LOP3.LUT P2, RZ, R154, 0x4, RZ, 0xc0, !PT ;  /* 0x000000049aff7812 */ /* 0x000fe4000784c0ff */
[----:B----4-:R-:W-:Y:S02]  /*6380*/  IADD3 R5, P3, R158, UR6, RZ ;  /* 0x000000069e057c10 */ /* 0x010fe4000ff7e0ff */
[----:B------:R-:W-:Y:S02]  /*6390*/  ISETP.GE.OR P4, PT, R229, UR7, !P1 ;  /* 0x00000007e5007c0c */ /* 0x000fe4000cf86670 */
[----:B------:R-:W-:Y:S02]  /*63a0*/  LEA.HI.X R8, R4, R157, R8, 0x6, P0 ;  /* 0x0000009d04087211 */ /* 0x000fe400000f3408 */
[----:B------:R-:W-:Y:S02]  /*63b0*/  LOP3.LUT P0, RZ, R154, 0x2, RZ, 0xc0, !PT ;  /* 0x000000029aff7812 */ /* 0x000fe4000780c0ff */
[C---:B------:R-:W-:Y:S02]  /*63c0*/  LEA R4, P1, R0.reuse, c[0x0][0x1f0], 0x1 ;  /* 0x00007c0000047a11 */ /* 0x040fe400078208ff */
[----:B------:R-:W-:Y:S02]  /*63d0*/  LEA.HI.X.SX32 R7, R7, R153, 0x1, P3 ;  /* 0x0000009907077211 */ /* 0x000fe400018f0eff */
[----:B------:R-:W-:Y:S02]  /*63e0*/  ISETP.GE.OR P3, PT, R229, UR7, !P0 ;  /* 0x00000007e5007c0c */ /* 0x000fe4000c766670 */
[----:B------:R-:W-:Y:S02]  /*63f0*/  LEA R6, P0, R5, c[0x0][0x280], 0x2 ;  /* 0x0000a00005067a11 */ /* 0x000fe400078010ff */
[----:B------:R-:W-:Y:S02]  /*6400*/  ISETP.GE.OR P2, PT, R229, UR7, !P2 ;  /* 0x00000007e5007c0c */ /* 0x000fe4000d746670 */
[----:B------:R-:W-:Y:S02]  /*6410*/  LEA.HI.X R7, R5, c[0x0][0x284], R7, 0x2, P0 ;  /* 0x0000a10005077a11 */ /* 0x000fe400000f1407 */
[----:B------:R-:W-:Y:S01]  /*6420*/  LEA.HI.X R5, R0, c[0x0][0x1f4], R8, 0x1, P1 ;  /* 0x00007d0000057a11 */ /* 0x000fe200008f0c08 */
        /* <DEDUP_REMOVED lines=8> */
.L_x_306:
        /* <DEDUP_REMOVED lines=13> */
[----:B------:R-:W-:Y:S01]  /*6580*/  LDSM.16.MT88.2 R136, [R208+0x2800] ;  /* 0x00280000d088783b */ /* 0x000fe20000004100 */
[----:B------:R-:W-:Y:S03]  /*6590*/  USEL UR15, UR6, URZ, !UP1 ;  /* 0x0000003f060f7287 */ /* 0x000fe6000c800000 */
[----:B------:R-:W-:Y:S03]  /*65a0*/  LDSM.16.MT88.2 R138, [R208+0x4800] ;  /* 0x00480000d08a783b */ /* 0x000fe60000004100 */
[C---:B------:R-:W-:Y:S01]  /*65b0*/  HMMA.16816.F32.BF16 R16, R20.reuse, R28, RZ ;  /* 0x0000001c1410723c */ /* 0x040fe200000418ff */
[----:B------:R-:W-:Y:S04]  /*65c0*/  LDSM.16.MT88.2 R142, [R208+0x2c00] ;  /* 0x002c0000d08e783b */ /* 0x000fe80000004100 */
[----:B------:R-:W-:Y:S03]  /*65d0*/  LDSM.16.MT88.2 R152, [R208+0x3800] ;  /* 0x00380000d098783b */ /* 0x000fe60000004100 */
[-C--:B------:R-:W-:Y:S01]  /*65e0*/  HMMA.16816.F32.BF16 R20, R20, R30.reuse, RZ ;  /* 0x0000001e1414723c */ /* 0x080fe200000418ff */
[----:B------:R-:W0:Y:S07]  /*65f0*/  LDGDEPBAR ;  /* 0x00000000000079af */ /* 0x000e2e0000000000 */
[----:B------:R-:W-:Y:S01]  /*6600*/  HMMA.16816.F32.BF16 R24, R24, R30, RZ ;  /* 0x0000001e1818723c */ /* 0x000fe200000418ff */
[----:B------:R-:W4:Y:S07]  /*6610*/  LDSM.16.M88.4 R28, [R215+0x1000] ;  /* 0x00100000d71c783b */ /* 0x000f2e0000000200 */
[-C--:B------:R-:W-:Y:S08]  /*6620*/  HMMA.16816.F32.BF16 R4, R32, R140.reuse, R4 ;  /* 0x0000008c2004723c */ /* 0x080ff00000041804 */
[C---:B------:R-:W-:Y:S01]  /*6630*/  HMMA.16816.F32.BF16 R8, R144.reuse, R140, R8 ;  /* 0x0000008c9008723c */ /* 0x040fe20000041808 */
[----:B------:R-:W-:Y:S07]  /*6640*/  LDSM.16.MT88.2 R140, [R208+0xc00] ;  /* 0x000c0000d08c783b */ /* 0x000fee0000004100 */
[-C--:B------:R-:W-:Y:S08]  /*6650*/  HMMA.16816.F32.BF16 R12, R144, R148.reuse, R12 ;  /* 0x00000094900c723c */ /* 0x080ff0000004180c */
[C---:B------:R-:W-:Y:S08]  /*6660*/  HMMA.16816.F32.BF16 R16, R32.reuse, R148, R16 ;  /* 0x000000942010723c */ /* 0x040ff00000041810 */
[-C--:B------:R-:W-:Y:S01]  /*6670*/  HMMA.16816.F32.BF16 R20, R32, R150.reuse, R20 ;  /* 0x000000962014723c */ /* 0x080fe20000041814 */
[----:B------:R-:W4:Y:S07]  /*6680*/  LDSM.16.M88.4 R32, [R219] ;  /* 0x00000000db20783b */ /* 0x000f2e0000000200 */
[----:B------:R-:W-:Y:S01]  /*6690*/  HMMA.16816.F32.BF16 R24, R144, R150, R24 ;  /* 0x000000969018723c */ /* 0x000fe20000041818 */
[----:B------:R-:W4:Y:S04]  /*66a0*/  LDSM.16.M88.4 R144, [R219+0x1000] ;  /* 0x00100000db90783b */ /* 0x000f280000000200 */
[----:B------:R-:W-:Y:S03]  /*66b0*/  LDSM.16.M88.4 R148, [R214+0x3000] ;  /* 0x00300000d694783b */ /* 0x000fe60000000200 */
[-C--:B-1----:R-:W-:Y:S08]  /*66c0*/  HMMA.16816.F32.BF16 R4, R132, R2.reuse, R4 ;  /* 0x000000028404723c */ /* 0x082ff00000041804 */
[C---:B----4-:R-:W-:Y:S01]  /*66d0*/  HMMA.16816.F32.BF16 R8, R28.reuse, R2, R8 ;  /* 0x000000021c08723c */ /* 0x050fe20000041808 */
[----:B------:R-:W1:Y:S07]  /*66e0*/  LDSM.16.MT88.2 R2, [R208+0x4c00] ;  /* 0x004c0000d002783b */ /* 0x000e6e0000004100 */
[-C--:B------:R-:W-:Y:S08]  /*66f0*/  HMMA.16816.F32.BF16 R12, R28, R136.reuse, R12 ;  /* 0x000000881c0c723c */ /* 0x080ff0000004180c */
[C---:B------:R-:W-:Y:S01]  /*6700*/  HMMA.16816.F32.BF16 R16, R132.reuse, R136, R16 ;  /* 0x000000888410723c */ /* 0x040fe20000041810 */
[----:B------:R-:W-:Y:S07]  /*6710*/  LDSM.16.MT88.2 R136, [R208+0x1000] ;  /* 0x00100000d088783b */ /* 0x000fee0000004100 */
[-C--:B------:R-:W-:Y:S01]  /*6720*/  HMMA.16816.F32.BF16 R20, R132, R138.reuse, R20 ;  /* 0x0000008a8414723c */ /* 0x080fe20000041814 */
[----:B------:R-:W4:Y:S07]  /*6730*/  LDSM.16.M88.4 R132, [R214+0x2000] ;  /* 0x00200000d684783b */ /* 0x000f2e0000000200 */
        /* <DEDUP_REMOVED lines=8> */
[----:B------:R-:W-:Y:S07]  /*67c0*/  LDSM.16.M88.4 R140, [R216+0x3000] ;  /* 0x00300000d88c783b */ /* 0x000fee0000000200 */
[-C--:B-1----:R-:W-:Y:S01]  /*67d0*/  HMMA.16816.F32.BF16 R20, R32, R2.reuse, R20 ;  /* 0x000000022014723c */ /* 0x082fe20000041814 */
[----:B------:R-:W-:Y:S07]  /*67e0*/  LDSM.16.M88.4 R32, [R216+0x2000] ;  /* 0x00200000d820783b */ /* 0x000fee0000000200 */
[----:B------:R-:W-:Y:S01]  /*67f0*/  HMMA.16816.F32.BF16 R24, R144, R2, R24 ;  /* 0x000000029018723c */ /* 0x000fe20000041818 */
[----:B------:R-:W1:Y:S04]  /*6800*/  LDSM.16.MT88.2 R2, [R208+0x1400] ;  /* 0x00140000d002783b */ /* 0x000e680000004100 */
[----:B------:R-:W-:Y:S03]  /*6810*/  LDSM.16.M88.4 R144, [R215+0x3000] ;  /* 0x00300000d790783b */ /* 0x000fe60000000200 */
[-C--:B----4-:R-:W-:Y:S08]  /*6820*/  HMMA.16816.F32.BF16 R4, R132, R136.reuse, R4 ;  /* 0x000000888404723c */ /* 0x090ff00000041804 */
[C---:B------:R-:W-:Y:S01]  /*6830*/  HMMA.16816.F32.BF16 R8, R148.reuse, R136, R8 ;  /* 0x000000889408723c */ /* 0x040fe20000041808 */
[----:B------:R-:W4:Y:S07]  /*6840*/  LDSM.16.MT88.2 R136, [R208+0x5400] ;  /* 0x00540000d088783b */ /* 0x000f2e0000004100 */
[-C--:B------:R-:W-:Y:S08]  /*6850*/  HMMA.16816.F32.BF16 R12, R148, R28.reuse, R12 ;  /* 0x0000001c940c723c */ /* 0x080ff0000004180c */
[C---:B------:R-:W-:Y:S01]  /*6860*/  HMMA.16816.F32.BF16 R16, R132.reuse, R28, R16 ;  /* 0x0000001c8410723c */ /* 0x040fe20000041810 */
[----:B------:R-:W-:Y:S07]  /*6870*/  LDSM.16.MT88.2 R28, [R208+0x1800] ;  /* 0x00180000d01c783b */ /* 0x000fee0000004100 */
[-C--:B------:R-:W-:Y:S01]  /*6880*/  HMMA.16816.F32.BF16 R20, R132, R30.reuse, R20 ;  /* 0x0000001e8414723c */ /* 0x080fe20000041814 */
[----:B------:R-:W4:Y:S07]  /*6890*/  LDSM.16.M88.4 R132, [R215+0x2000] ;  /* 0x00200000d784783b */ /* 0x000f2e0000000200 */
[----:B------:R-:W-:Y:S01]  /*68a0*/  HMMA.16816.F32.BF16 R24, R148, R30, R24 ;  /* 0x0000001e9418723c */ /* 0x000fe20000041818 */
[----:B------:R-:W-:Y:S04]  /*68b0*/  LDSM.16.MT88.2 R30, [R208+0x1c00] ;  /* 0x001c0000d01e783b */ /* 0x000fe80000004100 */
[----:B------:R-:W-:Y:S03]  /*68c0*/  LDSM.16.M88.4 R148, [R218+0x3000] ;  /* 0x00300000da94783b */ /* 0x000fe60000000200 */
[-C--:B-1----:R-:W-:Y:S08]  /*68d0*/  HMMA.16816.F32.BF16 R4, R32, R2.reuse, R4 ;  /* 0x000000022004723c */ /* 0x082ff00000041804 */
[C---:B------:R-:W-:Y:S01]  /*68e0*/  HMMA.16816.F32.BF16 R8, R140.reuse, R2, R8 ;  /* 0x000000028c08723c */ /* 0x040fe20000041808 */
[----:B------:R-:W1:Y:S07]  /*68f0*/  LDSM.16.MT88.2 R2, [R208+0x5800] ;  /* 0x00580000d002783b */ /* 0x000e6e0000004100 */
[-C--:B------:R-:W-:Y:S08]  /*6900*/  HMMA.16816.F32.BF16 R12, R140, R138.reuse, R12 ;  /* 0x0000008a8c0c723c */ /* 0x080ff0000004180c */
[C---:B------:R-:W-:Y:S01]  /*6910*/  HMMA.16816.F32.BF16 R16, R32.reuse, R138, R16 ;  /* 0x0000008a2010723c */ /* 0x040fe20000041810 */
[----:B------:R-:W-:Y:S07]  /*6920*/  LDSM.16.MT88.2 R138, [R208+0x3c00] ;  /* 0x003c0000d08a783b */ /* 0x000fee0000004100 */
[-C--:B----4-:R-:W-:Y:S01]  /*6930*/  HMMA.16816.F32.BF16 R20, R32, R136.reuse, R20 ;  /* 0x000000882014723c */ /* 0x090fe20000041814 */
[----:B------:R-:W4:Y:S07]  /*6940*/  LDSM.16.M88.4 R32, [R218+0x2000] ;  /* 0x00200000da20783b */ /* 0x000f2e0000000200 */
[----:B------:R-:W-:Y:S08]  /*6950*/  HMMA.16816.F32.BF16 R24, R140, R136, R24 ;  /* 0x000000888c18723c */ /* 0x000ff00000041818 */
[-C--:B------:R-:W-:Y:S08]  /*6960*/  HMMA.16816.F32.BF16 R4, R132, R28.reuse, R4 ;  /* 0x0000001c8404723c */ /* 0x080ff00000041804 */
[C---:B------:R-:W-:Y:S01]  /*6970*/  HMMA.16816.F32.BF16 R8, R144.reuse, R28, R8 ;  /* 0x0000001c9008723c */ /* 0x040fe20000041808 */
[----:B------:R-:W3:Y:S03]  /*6980*/  LDSM.16.MT88.2 R28, [R208+0x5c00] ;  /* 0x005c0000d01c783b */ /* 0x000ee60000004100 */
[----:B--2---:R-:W-:Y:S04]  /*6990*/  IADD3 R0, P0, R156, UR11, RZ ;  /* 0x0000000b9c007c10 */ /* 0x004fe8000ff1e0ff */
[-C--:B------:R-:W-:Y:S08]  /*69a0*/  HMMA.16816.F32.BF16 R12, R144, R152.reuse, R12 ;  /* 0x00000098900c723c */ /* 0x080ff0000004180c */
[C---:B------:R-:W-:Y:S08]  /*69b0*/  HMMA.16816.F32.BF16 R16, R132.reuse, R152, R16 ;  /* 0x000000988410723c */ /* 0x040ff00000041810 */
[-C--:B-1----:R-:W-:Y:S08]  /*69c0*/  HMMA.16816.F32.BF16 R20, R132, R2.reuse, R20 ;  /* 0x000000028414723c */ /* 0x082ff00000041814 */
[----:B------:R-:W-:Y:S07]  /*69d0*/  HMMA.16816.F32.BF16 R24, R144, R2, R24 ;  /* 0x000000029018723c */ /* 0x000fee0000041818 */
[----:B------:R-:W-:Y:S01]  /*69e0*/  IMAD.U32 R3, RZ, RZ, UR11 ;  /* 0x0000000bff037e24 */ /* 0x000fe2000f8e00ff */
[-C--:B----4-:R-:W-:Y:S01]  /*69f0*/  HMMA.16816.F32.BF16 R4, R32, R30.reuse, R4 ;  /* 0x0000001e2004723c */ /* 0x090fe20000041804 */
[----:B------:R-:W-:Y:S04]  /*6a00*/  UMOV UR11, UR14 ;  /* 0x0000000e000b7c82 */ /* 0x000fe80008000000 */
[----:B---3--:R-:W-:Y:S02]  /*6a10*/  LEA.HI.X.SX32 R3, R3, R154, 0x1, P0 ;  /* 0x0000009a03037211 */ /* 0x008fe400000f0eff */
[C---:B------:R-:W-:Y:S01]  /*6a20*/  LEA R2, P0, R0.reuse, c[0x0][0x220], 0x2 ;  /* 0x0000880000027a11 */ /* 0x040fe200078010ff */
[C---:B------:R-:W-:Y:S04]  /*6a30*/  HMMA.16816.F32.BF16 R8, R148.reuse, R30, R8 ;  /* 0x0000001e9408723c */ /* 0x040fe80000041808 */
[----:B------:R-:W-:Y:S01]  /*6a40*/  LEA.HI.X R3, R0, c[0x0][0x224], R3, 0x2, P0 ;  /* 0x0000890000037a11 */ /* 0x000fe200000f1403 */
[----:B------:R-:W-:Y:S01]  /*6a50*/  IMAD.U32 R0, RZ, RZ, UR4 ;  /* 0x00000004ff007e24 */ /* 0x000fe2000f8e00ff */
[----:B------:R-:W-:Y:S01]  /*6a60*/  PLOP3.LUT P0, PT, PT, PT, UP0, 0x80, 0x0 ;  /* 0x000000000000781c */ /* 0x000fe20003f0f008 */
[----:B------:R-:W-:Y:S01]  /*6a70*/  USEL UR4, UR7, URZ, !UP2 ;  /* 0x0000003f07047287 */ /* 0x000fe2000d000000 */
[-C--:B------:R-:W-:Y:S04]  /*6a80*/  HMMA.16816.F32.BF16 R12, R148, R138.reuse, R12 ;  /* 0x0000008a940c723c */ /* 0x080fe8000004180c */
[----:B------:R-:W-:Y:S03]  /*6a90*/  IMAD R0, R0, 0x1800, R220 ;  /* 0x0000180000007824 */ /* 0x000fe600078e02dc */
[----:B------:R-:W-:Y:S01]  /*6aa0*/  RED.E.ADD.F32.FTZ.RN.STRONG.GPU [R2.64], R4 ;  /* 0x000000040200798e */ /* 0x000fe2000c10e78c */
[C---:B------:R-:W-:Y:S03]  /*6ab0*/  HMMA.16816.F32.BF16 R16, R32.reuse, R138, R16 ;  /* 0x0000008a2010723c */ /* 0x040fe60000041810 */
[----:B------:R-:W-:Y:S01]  /*6ac0*/  RED.E.ADD.F32.FTZ.RN.STRONG.GPU [R2.64+0x400], R5 ;  /* 0x000400050200798e */ /* 0x000fe2000c10e78c */
[----:B------:R-:W-:Y:S03]  /*6ad0*/  IMAD.SHL.U32 R0, R0, 0x2, RZ ;  /* 0x0000000200007824 */ /* 0x000fe600078e00ff */
[----:B------:R-:W-:Y:S01]  /*6ae0*/  RED.E.ADD.F32.FTZ.RN.STRONG.GPU [R2.64+0x800], R6 ;  /* 0x000800060200798e */ /* 0x000fe2000c10e78c */
[-C--:B------:R-:W-:Y:S03]  /*6af0*/  HMMA.16816.F32.BF16 R20, R32, R28.reuse, R20 ;  /* 0x0000001c2014723c */ /* 0x080fe60000041814 */
        /* <DEDUP_REMOVED lines=20> */
[----:B------:R-:W-:Y:S04]  /*6c40*/  LDSM.16.MT88.4 R132, [R0+0x7480] ;  /* 0x007480000084783b */ /* 0x000fe80000004200 */
[----:B------:R-:W-:Y:S01]  /*6c50*/  LDSM.16.MT88.4 R136, [R209+0x16c80] ;  /* 0x016c8000d188783b */ /* 0x000fe20000004200 */
[-C--:B-1---5:R-:W-:Y:S03]  /*6c60*/  HMMA.16816.F32.BF16 R84, R4, R8.reuse, R84 ;  /* 0x000000080454723c */ /* 0x0a2fe60000041854 */
[----:B------:R-:W-:Y:S04]  /*6c70*/  RED.E.ADD.F32.FTZ.RN.STRONG.GPU [R2.64+0x4000], R20 ;  /* 0x004000140200798e */ /* 0x000fe8000c10e78c */
[----:B------:R-:W-:Y:S04]  /*6c80*/  RED.E.ADD.F32.FTZ.RN.STRONG.GPU [R2.64+0x4400], R21 ;  /* 0x004400150200798e */ /* 0x000fe8000c10e78c */
[----:B------:R-:W-:Y:S04]  /*6c90*/  RED.E.ADD.F32.FTZ.RN.STRONG.GPU [R2.64+0x4800], R22 ;  /* 0x004800160200798e */ /* 0x000fe8000c10e78c */
[----:B------:R-:W-:Y:S01]  /*6ca0*/  RED.E.ADD.F32.FTZ.RN.STRONG.GPU [R2.64+0x4c00], R23 ;  /* 0x004c00170200798e */ /* 0x000fe2000c10e78c */
[C---:B--2---:R-:W-:Y:S03]  /*6cb0*/  HMMA.16816.F32.BF16 R88, R12.reuse, R8, R88 ;  /* 0x000000080c58723c */ /* 0x044fe60000041858 */
[----:B------:R-:W1:Y:S04]  /*6cc0*/  LDSM.16.MT88.4 R20, [R0+0x8080] ;  /* 0x008080000014783b */ /* 0x000e680000004200 */
[----:B------:R-:W-:Y:S01]  /*6cd0*/  RED.E.ADD.F32.FTZ.RN.STRONG.GPU [R2.64+0x5000], R24 ;  /* 0x005000180200798e */ /* 0x000fe2000c10e78c */
[-C--:B------:R-:W-:Y:S03]  /*6ce0*/  HMMA.16816.F32.BF16 R92, R12, R10.reuse, R92 ;  /* 0x0000000a0c5c723c */ /* 0x080fe6000004185c */
[----:B------:R-:W-:Y:S04]  /*6cf0*/  RED.E.ADD.F32.FTZ.RN.STRONG.GPU [R2.64+0x5400], R25 ;  /* 0x005400190200798e */ /* 0x000fe8000c10e78c */
[----:B------:R-:W-:Y:S01]  /*6d00*/  RED.E.ADD.F32.FTZ.RN.STRONG.GPU [R2.64+0x5800], R26 ;  /* 0x0058001a0200798e */ /* 0x000fe2000c10e78c */
[C---:B------:R-:W-:Y:S03]  /*6d10*/  HMMA.16816.F32.BF16 R96, R4.reuse, R10, R96 ;  /* 0x0000000a0460723c */ /* 0x040fe60000041860 */
[----:B------:R-:W-:Y:S04]  /*6d20*/  LDSM.16.MT88.4 R8, [R0+0x8480] ;  /* 0x008480000008783b */ /* 0x000fe80000004200 */
[----:B------:R-:W-:Y:S01]  /*6d30*/  RED.E.ADD.F32.FTZ.RN.STRONG.GPU [R2.64+0x5c00], R27 ;  /* 0x005c001b0200798e */ /* 0x000fe2000c10e78c */
[-C--:B---3--:R-:W-:Y:S03]  /*6d40*/  HMMA.16816.F32.BF16 R100, R4, R16.reuse, R100 ;  /* 0x000000100464723c */ /* 0x088fe60000041864 */
[----:B------:R-:W2:Y:S05]  /*6d50*/  LDSM.16.MT88.4 R24, [R0+0x6480] ;  /* 0x006480000018783b */ /* 0x000eaa0000004200 */
        /* <DEDUP_REMOVED lines=21> */
[-C--:B------:R-:W-:Y:S08]  /*6eb0*/  HMMA.16816.F32.BF16 R116, R28, R8.reuse, R116 ;  /* 0x000000081c74723c */ /* 0x080ff00000041874 */
        /* <DEDUP_REMOVED lines=80> */
.L_x_288:
[----:B------:R-:W-:Y:S05]  /*73c0*/  @P0 BRA `(.L_x_308) ;  /* 0x0000119000000947 */ /* 0x000fea0003800000 */
[----:B------:R-:W2:Y:S01]  /*73d0*/  LDL R85, [R1+0x80] ;  /* 0x0000800001557983 */ /* 0x000ea20000100800 */
[----:B------:R-:W-:Y:S02]  /*73e0*/  F2FP.BF16.PACK_AB R36, R37, R36 ;  /* 0x000000242524723e */ /* 0x000fe400000010ff */
[----:B------:R-:W-:Y:S01]  /*73f0*/  F2FP.BF16.PACK_AB R38, R39, R38 ;  /* 0x000000262726723e */ /* 0x000fe200000010ff */
[----:B------:R-:W1:Y:S01]  /*7400*/  S2R R31, SR_TID.X ;  /* 0x00000000001f7919 */ /* 0x000e620000002100 */
        /* <DEDUP_REMOVED lines=12> */
[----:B-1----:R-:W-:-:S02]  /*74d0*/  SHF.R.S32.HI R30, RZ, 0x1f, R31 ;  /* 0x0000001fff1e7819 */ /* 0x002fc4000001141f */
[----:B------:R-:W-:Y:S02]  /*74e0*/  F2FP.BF16.PACK_AB R60, R61, R60 ;  /* 0x0000003c3d3c723e */ /* 0x000fe400000010ff */
[CC--:B------:R-:W-:Y:S02]  /*74f0*/  LEA.HI R3, R30.reuse, R31.reuse, RZ, 0x2 ;  /* 0x0000001f1e037211 */ /* 0x0c0fe400078f10ff */
        /* <DEDUP_REMOVED lines=74> */
[----:B------:R-:W-:Y:S03]  /*79a0*/  STS [R0+0x8080], R52 ;  /* 0x0080803400007388 */ /* 0x000fe60000000800 */
[----:B------:R-:W-:Y:S01]  /*79b0*/  ISETP.NE.AND.EX P1, PT, RZ, c[0x0][0x35c], PT, P0 ;  /* 0x0000d700ff007a0c */ /* 0x000fe20003f25300 */
[----:B------:R-:W-:Y:S01]  /*79c0*/  STS [R0+0x8280], R54 ;  /* 0x0082803600007388 */ /* 0x000fe20000000800 */
[----:B------:R-:W-:-:S03]  /*79d0*/  ISETP.NE.U32.AND P0, PT, RZ, c[0x0][0x360], PT ;  /* 0x0000d800ff007a0c */ /* 0x000fc60003f05070 */
        /* <DEDUP_REMOVED lines=54> */
.L_x_309:
[----:B-1----:R-:W-:Y:S01]  /*7d40*/  LEA.HI R0, R30, R31, RZ, 0x3 ;  /* 0x0000001f1e007211 */ /* 0x002fe200078f18ff */
[----:B------:R-:W-:Y:S01]  /*7d50*/  IMAD.SHL.U32 R2, R29, 0x8, RZ ;  /* 0x000000081d027824 */ /* 0x000fe200078e00ff */
[----:B------:R-:W-:Y:S01]  /*7d60*/  LEA.HI R3, R28, R28, RZ, 0x1 ;  /* 0x0000001c1c037211 */ /* 0x000fe200078f08ff */
[----:B------:R-:W1:Y:S01]  /*7d70*/  S2R R31, SR_CTAID.Y ;  /* 0x00000000001f7919 */ /* 0x000e620000002600 */
[----:B-----5:R-:W-:Y:S01]  /*7d80*/  IADD3 R10, R10, -UR10, RZ ;  /* 0x8000000a0a0a7c10 */ /* 0x020fe2000fffe0ff */
[----:B------:R-:W-:Y:S01]  /*7d90*/  IMAD.SHL.U32 R0, R0, 0x8, RZ ;  /* 0x0000000800007824 */ /* 0x000fe200078e00ff */
[----:B------:R-:W-:Y:S01]  /*7da0*/  LOP3.LUT R3, R3, 0x3fffffe, RZ, 0xc0, !PT ;  /* 0x03fffffe03037812 */ /* 0x000fe200078ec0ff */
[----:B------:R-:W-:Y:S01]  /*7db0*/  BSSY B0, `(.L_x_310) ;  /* 0x0000038000007945 */ /* 0x000fe20003800000 */
[----:B------:R-:W-:-:S02]  /*7dc0*/  IMNMX R15, R10, 0x80, PT ;  /* 0x000000800a0f7817 */ /* 0x000fc40003800200 */
[----:B------:R-:W-:Y:S01]  /*7dd0*/  LOP3.LUT R0, R0, 0xc0, RZ, 0xc0, !PT ;  /* 0x000000c000007812 */ /* 0x000fe200078ec0ff */
[----:B------:R-:W-:Y:S01]  /*7de0*/  IMAD.IADD R3, R28, 0x1, -R3 ;  /* 0x000000011c037824 */ /* 0x000fe200078e0a03 */
[----:B------:R-:W-:Y:S02]  /*7df0*/  SHF.R.S32.HI R8, RZ, 0x1f, R85 ;  /* 0x0000001fff087819 */ /* 0x000fe40000011455 */
[----:B------:R-:W-:Y:S01]  /*7e00*/  LOP3.LUT R6, R0, 0x18, R2, 0xf8, !PT ;  /* 0x0000001800067812 */ /* 0x000fe200078ef802 */
[----:B------:R-:W-:Y:S01]  /*7e10*/  IMAD R3, R27, 0x8, R3 ;  /* 0x000000081b037824 */ /* 0x000fe200078e0203 */
[----:B------:R-:W-:Y:S02]  /*7e20*/  SHF.R.U32.HI R0, RZ, 0x3, R0 ;  /* 0x00000003ff007819 */ /* 0x000fe40000011600 */
[----:B------:R-:W-:Y:S02]  /*7e30*/  ISETP.GE.AND P5, PT, R28, R15, PT ;  /* 0x0000000f1c00720c */ /* 0x000fe40003fa6270 */
[----:B------:R-:W-:-:S02]  /*7e40*/  LOP3.LUT R0, R6, R0, RZ, 0x3c, !PT ;  /* 0x0000000006007212 */ /* 0x000fc400078e3cff */
[----:B------:R-:W-:Y:S02]  /*7e50*/  SEL R30, R8, RZ, !P1 ;  /* 0x000000ff081e7207 */ /* 0x000fe40004800000 */
[----:B------:R-:W-:Y:S01]  /*7e60*/  IADD3 R4, P0, R28, R4, RZ ;  /* 0x000000041c047210 */ /* 0x000fe20007f1e0ff */
[----:B------:R-:W-:Y:S01]  /*7e70*/  IMAD.U32 R0, R3, 0x20, R0 ;  /* 0x0000002003007824 */ /* 0x000fe200078e0000 */
[--C-:B------:R-:W-:Y:S01]  /*7e80*/  SHF.R.S32.HI R3, RZ, 0x1f, R2.reuse ;  /* 0x0000001fff037819 */ /* 0x100fe20000011402 */
[----:B------:R-:W-:Y:S01]  /*7e90*/  IMAD R8, R30, c[0x0][0x340], RZ ;  /* 0x0000d0001e087a24 */ /* 0x000fe200078e02ff */
[----:B-1----:R-:W-:Y:S01]  /*7ea0*/  SHF.R.S32.HI R68, RZ, 0x1f, R31 ;  /* 0x0000001fff447819 */ /* 0x002fe2000001141f */
[----:B------:R-:W-:Y:S01]  /*7eb0*/  IMAD.SHL.U32 R0, R0, 0x2, RZ ;  /* 0x0000000200007824 */ /* 0x000fe200078e00ff */
[----:B------:R-:W-:Y:S01]  /*7ec0*/  SEL R14, R85, RZ, !P1 ;  /* 0x000000ff550e7207 */ /* 0x000fe20004800000 */
[----:B------:R-:W-:Y:S01]  /*7ed0*/  IMAD.WIDE.U32 R6, R31, c[0x0][0x338], R2 ;  /* 0x0000ce001f067a25 */ /* 0x000fe200078e0002 */
[----:B------:R-:W-:-:S02]  /*7ee0*/  LEA.HI.X.SX32 R5, R28, R5, 0x1, P0 ;  /* 0x000000051c057211 */ /* 0x000fc400000f0eff */
[----:B------:R1:W2:Y:S01]  /*7ef0*/  LDS.128 R40, [R0+0x7080] ;  /* 0x0070800000287984 */ /* 0x0002a20000000c00 */
[----:B------:R-:W-:Y:S01]  /*7f00*/  IMAD R9, R68, c[0x0][0x338], RZ ;  /* 0x0000ce0044097a24 */ /* 0x000fe200078e02ff */
[----:B------:R-:W-:Y:S01]  /*7f10*/  IADD3 R29, R2, 0x20, RZ ;  /* 0x00000020021d7810 */ /* 0x000fe20007ffe0ff */
[----:B------:R-:W-:Y:S01]  /*7f20*/  IMAD R8, R14, c[0x0][0x344], R8 ;  /* 0x0000d1000e087a24 */ /* 0x000fe200078e0208 */
[----:B------:R1:W3:Y:S01]  /*7f30*/  LDS.128 R36, [R0+0x9080] ;  /* 0x0090800000247984 */ /* 0x0002e20000000c00 */
[----:B------:R-:W-:-:S03]  /*7f40*/  IMAD R9, R31, c[0x0][0x33c], R9 ;  /* 0x0000cf001f097a24 */ /* 0x000fc600078e0209 */
[----:B------:R1:W4:Y:S01]  /*7f50*/  LDS.128 R32, [R0+0xb080] ;  /* 0x00b0800000207984 */ /* 0x0003220000000c00 */
[----:B------:R-:W-:Y:S02]  /*7f60*/  IMAD.IADD R7, R7, 0x1, R9 ;  /* 0x0000000107077824 */ /* 0x000fe400078e0209 */
[----:B------:R-:W-:Y:S01]  /*7f70*/  IMAD.U32 R9, RZ, RZ, UR5 ;  /* 0x00000005ff097e24 */ /* 0x000fe2000f8e00ff */
[----:B------:R1:W1:Y:S01]  /*7f80*/  LDS.128 R52, [R0+0x80] ;  /* 0x0000800000347984 */ /* 0x0002620000000c00 */
[----:B------:R-:W-:-:S03]  /*7f90*/  IMAD.WIDE.U32 R12, R14, c[0x0][0x340], R6 ;  /* 0x0000d0000e0c7a25 */ /* 0x000fc600078e0006 */
[----:B------:R1:W1:Y:S01]  /*7fa0*/  LDS.128 R48, [R0+0x2080] ;  /* 0x0020800000307984 */ /* 0x0002620000000c00 */
[----:B------:R-:W-:-:S03]  /*7fb0*/  IMAD.WIDE R4, R9, 0x80, R4 ;  /* 0x0000008009047825 */ /* 0x000fc600078e0204 */
        /* <DEDUP_REMOVED lines=23> */
.L_x_311:
[----:B------:R-:W-:Y:S05]  /*8130*/  BSYNC B0 ;  /* 0x0000000000007941 */ /* 0x000fea0003800000 */
.L_x_310:
        /* <DEDUP_REMOVED lines=21> */
.L_x_313:
[----:B------:R-:W-:Y:S05]  /*8290*/  BSYNC B0 ;  /* 0x0000000000007941 */ /* 0x000fea0003800000 */
.L_x_312:
        /* <DEDUP_REMOVED lines=24> */
.L_x_315:
[----:B------:R-:W-:Y:S05]  /*8420*/  BSYNC B0 ;  /* 0x0000000000007941 */ /* 0x000fea0003800000 */
.L_x_314:
        /* <DEDUP_REMOVED lines=19> */
.L_x_308:
[----:B------:R-:W2:Y:S01]  /*8560*/  LDL R10, [R1+0x80] ;  /* 0x00008000010a7983 */ /* 0x000ea20000100800 */
[----:B------:R-:W-:Y:S01]  /*8570*/  ISETP.NE.U32.AND P0, PT, RZ, c[0x0][0x358], PT ;  /* 0x0000d600ff007a0c */ /* 0x000fe20003f05070 */
[----:B------:R-:W-:-:S03]  /*8580*/  IMAD.MOV.U32 R2, RZ, RZ, 0x4 ;  /* 0x00000004ff027424 */ /* 0x000fc600078e00ff */
[----:B------:R-:W-:Y:S02]  /*8590*/  ISETP.NE.AND.EX P1, PT, RZ, c[0x0][0x35c], PT, P0 ;  /* 0x0000d700ff007a0c */ /* 0x000fe40003f25300 */
[----:B------:R-:W-:-:S04]  /*85a0*/  ISETP.NE.U32.AND P0, PT, RZ, c[0x0][0x360], PT ;  /* 0x0000d800ff007a0c */ /* 0x000fc80003f05070 */
[----:B------:R-:W-:Y:S01]  /*85b0*/  ISETP.NE.AND.EX P0, PT, RZ, c[0x0][0x364], PT, P0 ;  /* 0x0000d900ff007a0c */ /* 0x000fe20003f05300 */
[----:B--2---:R-:W-:-:S06]  /*85c0*/  IMAD.WIDE R4, R10, R2, c[0x0][0x358] ;  /* 0x0000d6000a047625 */ /* 0x004fcc00078e0202 */
[----:B------:R-:W2:Y:S01]  /*85d0*/  @P1 LDG.E R0, [R4.64] ;  /* 0x0000000c04001981 */ /* 0x000ea2000c1e1900 */
[----:B-----5:R-:W-:-:S05]  /*85e0*/  IMAD.MOV.U32 R8, RZ, RZ, c[0x0][0x2f0] ;  /* 0x0000bc00ff087624 */ /* 0x020fca00078e00ff */
        /* <DEDUP_REMOVED lines=9> */
[----:B--2--5:R-:W-:-:S03]  /*8680*/  IADD3 R8, -R0, R4, RZ ;  /* 0x0000000400087210 */ /* 0x024fc60007ffe1ff */
.L_x_316:
[----:B------:R-:W1:Y:S01]  /*8690*/  S2R R5, SR_TID.X ;  /* 0x0000000000057919 */ /* 0x000e620000002100 */
[----:B-----5:R-:W-:Y:S01]  /*86a0*/  IADD3 R15, R8, -UR10, RZ ;  /* 0x8000000a080f7c10 */ /* 0x020fe2000fffe0ff */
[----:B------:R-:W-:Y:S01]  /*86b0*/  BSSY B0, `(.L_x_317) ;  /* 0x000002a000007945 */ /* 0x000fe20003800000 */
[----:B------:R-:W-:Y:S01]  /*86c0*/  SHF.R.S32.HI R9, RZ, 0x1f, R10 ;  /* 0x0000001fff097819 */ /* 0x000fe2000001140a */
[----:B------:R-:W2:Y:S01]  /*86d0*/  S2R R19, SR_CTAID.Y ;  /* 0x0000000000137919 */ /* 0x000ea20000002600 */
[----:B------:R-:W-:-:S02]  /*86e0*/  SEL R14, R10, RZ, !P1 ;  /* 0x000000ff0a0e7207 */ /* 0x000fc40004800000 */
[----:B------:R-:W-:Y:S02]  /*86f0*/  SEL R18, R9, RZ, !P1 ;  /* 0x000000ff09127207 */ /* 0x000fe40004800000 */
[----:B-1----:R-:W-:-:S04]  /*8700*/  SHF.R.S32.HI R4, RZ, 0x1f, R5 ;  /* 0x0000001fff047819 */ /* 0x002fc80000011405 */
[----:B------:R-:W-:Y:S02]  /*8710*/  LEA.HI R4, R4, R5, RZ, 0x2 ;  /* 0x0000000504047211 */ /* 0x000fe400078f10ff */
[----:B--2---:R-:W-:Y:S02]  /*8720*/  SHF.R.S32.HI R20, RZ, 0x1f, R19 ;  /* 0x0000001fff147819 */ /* 0x004fe40000011413 */
[----:B------:R-:W-:-:S03]  /*8730*/  LOP3.LUT R0, R4, 0x1ffffffc, RZ, 0xc0, !PT ;  /* 0x1ffffffc04007812 */ /* 0x000fc600078ec0ff */
[----:B------:R-:W-:Y:S02]  /*8740*/  IMAD R7, R20, c[0x0][0x308], RZ ;  /* 0x0000c20014077a24 */ /* 0x000fe400078e02ff */
[----:B------:R-:W-:Y:S02]  /*8750*/  IMAD.IADD R0, R5, 0x1, -R0 ;  /* 0x0000000105007824 */ /* 0x000fe400078e0a00 */
[----:B------:R-:W-:Y:S02]  /*8760*/  IMAD R7, R19, c[0x0][0x30c], R7 ;  /* 0x0000c30013077a24 */ /* 0x000fe400078e0207 */
[----:B------:R-:W-:Y:S01]  /*8770*/  IMAD.SHL.U32 R12, R0, 0x8, RZ ;  /* 0x00000008000c7824 */ /* 0x000fe200078e00ff */
[----:B------:R-:W-:-:S04]  /*8780*/  SHF.R.S32.HI R0, RZ, 0x2, R4 ;  /* 0x00000002ff007819 */ /* 0x000fc80000011404 */
[--C-:B------:R-:W-:Y:S02]  /*8790*/  SHF.R.S32.HI R13, RZ, 0x1f, R12.reuse ;  /* 0x0000001fff0d7819 */ /* 0x100fe4000001140c */
[C---:B------:R-:W-:Y:S02]  /*87a0*/  ISETP.GE.AND P5, PT, R0.reuse, R15, PT ;  /* 0x0000000f0000720c */ /* 0x040fe40003fa6270 */
[----:B------:R-:W-:Y:S01]  /*87b0*/  IADD3 R6, P0, R0, R2, RZ ;  /* 0x0000000200067210 */ /* 0x000fe20007f1e0ff */
[----:B------:R-:W-:Y:S01]  /*87c0*/  IMAD.WIDE.U32 R4, R19, c[0x0][0x308], R12 ;  /* 0x0000c20013047a25 */ /* 0x000fe200078e000c */
[C---:B------:R-:W-:Y:S02]  /*87d0*/  IADD3 R16, R12.reuse, 0x20, RZ ;  /* 0x000000200c107810 */ /* 0x040fe40007ffe0ff */
[----:B------:R-:W-:Y:S01]  /*87e0*/  IADD3 R17, R12, 0x40, RZ ;  /* 0x000000400c117810 */ /* 0x000fe20007ffe0ff */
[----:B------:R-:W-:Y:S01]  /*87f0*/  IMAD.IADD R5, R7, 0x1, R5 ;  /* 0x0000000107057824 */ /* 0x000fe200078e0205 */
[----:B------:R-:W-:Y:S01]  /*8800*/  LEA.HI.X.SX32 R7, R0, R3, 0x1, P0 ;  /* 0x0000000300077211 */ /* 0x000fe200000f0eff */
[----:B------:R-:W-:-:S02]  /*8810*/  IMAD R2, R18, c[0x0][0x310], RZ ;  /* 0x0000c40012027a24 */ /* 0x000fc400078e02ff */
[----:B------:R-:W-:Y:S02]  /*8820*/  IMAD.U32 R3, RZ, RZ, UR5 ;  /* 0x00000005ff037e24 */ /* 0x000fe4000f8e00ff */
[C---:B------:R-:W-:Y:S02]  /*8830*/  IMAD R2, R14.reuse, c[0x0][0x314], R2 ;  /* 0x0000c5000e027a24 */ /* 0x040fe400078e0202 */
[----:B------:R-:W-:-:S04]  /*8840*/  IMAD.WIDE.U32 R10, R14, c[0x0][0x310], R4 ;  /* 0x0000c4000e0a7a25 */ /* 0x000fc800078e0004 */
[----:B------:R-:W-:-:S04]  /*8850*/  IMAD.WIDE R6, R3, 0x80, R6 ;  /* 0x0000008003067825 */ /* 0x000fc800078e0206 */
[----:B------:R-:W-:Y:S01]  /*8860*/  IMAD.IADD R3, R11, 0x1, R2 ;  /* 0x000000010b037824 */ /* 0x000fe200078e0202 */
        /* <DEDUP_REMOVED lines=14> */
.L_x_318:
[----:B------:R-:W-:Y:S05]  /*8950*/  BSYNC B0 ;  /* 0x0000000000007941 */ /* 0x000fea0003800000 */
.L_x_317:
        /* <DEDUP_REMOVED lines=19> */
.L_x_320:
[----:B------:R-:W-:Y:S05]  /*8a90*/  BSYNC B0 ;  /* 0x0000000000007941 */ /* 0x000fea0003800000 */
.L_x_319:
        /* <DEDUP_REMOVED lines=23> */
.L_x_322:
[----:B------:R-:W-:Y:S05]  /*8c10*/  BSYNC B0 ;  /* 0x0000000000007941 */ /* 0x000fea0003800000 */
.L_x_321:
        /* <DEDUP_REMOVED lines=18> */
.L_x_323:
        /* <DEDUP_REMOVED lines=12> */
.L_x_1396:


//--------------------- .text._ZN7cutlass13device_kernelIN5flash19enable_sm80_to_sm89INS1_16FlashAttnBwdSm80INS1_25CollectiveMainloopBwdSm80ILi2ELi1EN4cute5tupleIJNS5_1CILi64EEENS7_ILi128EEENS7_ILi96EEEEEENS_10bfloat16_tEfNS_4arch4Sm80ELb0ELb1ELb1ELb1ELb1ELb0ELb0ELb0ELi2ELi2ELi4ELi2ELb1EEENS1_21CollectiveEpilogueBwdISB_SC_SE_Li256ELb1ELb0ELi2EEENS1_19SingleTileSchedulerILb1ELb0ELb0ELi128EEEEEEEEEvNT_6ParamsE --------------------------
	.section	.text._ZN7cutlass13device_kernelIN5flash19enable_sm80_to_sm89INS1_16FlashAttnBwdSm80INS1_25CollectiveMainloopBwdSm80ILi2ELi1EN4cute5tupleIJNS5_1CILi64EEENS7_ILi128EEENS7_ILi96EEEEEENS_10bfloat16_tEfNS_4arch4Sm80ELb0ELb1ELb1ELb1ELb1ELb0ELb0ELb0ELi2ELi2ELi4ELi2ELb1EEENS1_21CollectiveEpilogueBwdISB_SC_SE_Li256ELb1ELb0ELi2EEENS1_19SingleTileSchedulerILb1ELb0ELb0ELi128EEEEEEEEEvNT_6ParamsE,"ax",@progbits
	.sectioninfo	@"SHI_REGISTERS=255"
	.align	128
.text._ZN7cutlass13device_kernelIN5flash19enable_sm80_to_sm89INS1_16FlashAttnBwdSm80INS1_25CollectiveMainloopBwdSm80ILi2ELi1EN4cute5tupleIJNS5_1CILi64EEENS7_ILi128EEENS7_ILi96EEEEEENS_10bfloat16_tEfNS_4arch4Sm80ELb0ELb1ELb1ELb1ELb1ELb0ELb0ELb0ELi2ELi2ELi4ELi2ELb1EEENS1_21CollectiveEpilogueBwdISB_SC_SE_Li256ELb1ELb0ELi2EEENS1_19SingleTileSchedulerILb1ELb0ELb0ELi128EEEEEEEEEvNT_6ParamsE:
        .type           _ZN7cutlass13device_kernelIN5flash19enable_sm80_to_sm89INS1_16FlashAttnBwdSm80INS1_25CollectiveMainloopBwdSm80ILi2ELi1EN4cute5tupleIJNS5_1CILi64EEENS7_ILi128EEENS7_ILi96EEEEEENS_10bfloat16_tEfNS_4arch4Sm80ELb0ELb1ELb1ELb1ELb1ELb0ELb0ELb0ELi2ELi2ELi4ELi2ELb1EEENS1_21CollectiveEpilogueBwdISB_SC_SE_Li256ELb1ELb0ELi2EEENS1_19SingleTileSchedulerILb1ELb0ELb0ELi128EEEEEEEEEvNT_6ParamsE,@function
        .size           _ZN7cutlass13device_kernelIN5flash19enable_sm80_to_sm89INS1_16FlashAttnBwdSm80INS1_25CollectiveMainloopBwdSm80ILi2ELi1EN4cute5tupleIJNS5_1CILi64EEENS7_ILi128EEENS7_ILi96EEEEEENS_10bfloat16_tEfNS_4arch4Sm80ELb0ELb1ELb1ELb1ELb1ELb0ELb0ELb0ELi2ELi2ELi4ELi2ELb1EEENS1_21CollectiveEpilogueBwdISB_SC_SE_Li256ELb1ELb0ELi2EEENS1_19SingleTileSchedulerILb1ELb0ELb0ELi128EEEEEEEEEvNT_6ParamsE,(.L_x_1397 - _ZN7cutlass13device_kernelIN5flash19enable_sm80_to_sm89INS1_16FlashAttnBwdSm80INS1_25CollectiveMainloopBwdSm80ILi2ELi1EN4cute5tupleIJNS5_1CILi64EEENS7_ILi128EEENS7_ILi96EEEEEENS_10bfloat16_tEfNS_4arch4Sm80ELb0ELb1ELb1ELb1ELb1ELb0ELb0ELb0ELi2ELi2ELi4ELi2ELb1EEENS1_21CollectiveEpilogueBwdISB_SC_SE_Li256ELb1ELb0ELi2EEENS1_19SingleTileSchedulerILb1ELb0ELb0ELi128EEEEEEEEEvNT_6ParamsE)
        .other          _ZN7cutlass13device_kernelIN5flash19enable_sm80_to_sm89INS1_16FlashAttnBwdSm80INS1_25CollectiveMainloopBwdSm80ILi2ELi1EN4cute5tupleIJNS5_1CILi64EEENS7_ILi128EEENS7_ILi96EEEEEENS_10bfloat16_tEfNS_4arch4Sm80ELb0ELb1ELb1ELb1ELb1ELb0ELb0ELb0ELi2ELi2ELi4ELi2ELb1EEENS1_21CollectiveEpilogueBwdISB_SC_SE_Li256ELb1ELb0ELi2EEENS1_19SingleTileSchedulerILb1ELb0ELb0ELi128EEEEEEEEEvNT_6ParamsE,@"STO_CUDA_ENTRY STV_DEFAULT"
_ZN7cutlass13device_kernelIN5flash19enable_sm80_to_sm89INS1_16FlashAttnBwdSm80INS1_25CollectiveMainloopBwdSm80ILi2ELi1EN4cute5tupleIJNS5_1CILi64EEENS7_ILi128EEENS7_ILi96EEEEEENS_10bfloat16_tEfNS_4arch4Sm80ELb0ELb1ELb1ELb1ELb1ELb0ELb0ELb0ELi2ELi2ELi4ELi2ELb1EEENS1_21CollectiveEpilogueBwdISB_SC_SE_Li256ELb1ELb0ELi2EEENS1_19SingleTileSchedulerILb1ELb0ELb0ELi128EEEEEEEEEvNT_6ParamsE:
        /* <DEDUP_REMOVED lines=18> */
.L_x_325:
        /* <DEDUP_REMOVED lines=8> */
.L_x_327:
[----:B------:R-:W-:Y:S02]  /*01a0*/  MOV R0, c[0x0][0x3a4] ;  /* 0x0000e90000007a02 */ /* 0x000fe40000000f00 */
.L_x_326:
[----:B------:R-:W-:-:S06]  /*01b0*/  USHF.L.U32 UR10, UR5, 0x7, URZ ;  /* 0x00000007050a7899 */ /* 0x000fcc000800063f */
[----:B-----5:R-:W-:-:S04]  /*01c0*/  ISETP.LE.AND P0, PT, R0, UR10, PT ;  /* 0x0000000a00007c0c */ /* 0x020fc8000bf03270 */
[----:B------:R-:W-:-:S05]  /*01d0*/  SEL R0, R5, 0xffffffff, !P0 ;  /* 0xffffffff05007807 */ /* 0x000fca0004000000 */
[----:B------:R2:W-:Y:S01]  /*01e0*/  STL [R1+0x80], R0 ;  /* 0x0000800001007387 */ /* 0x0005e20000100800 */
[----:B------:R-:W-:Y:S05]  /*01f0*/  BRA `(.L_x_328) ;  /* 0x0000012000007947 */ /* 0x000fea0003800000 */
.L_x_324:
[----:B--2-4-:R-:W-:-:S04]  /*0200*/  ISETP.NE.U32.AND P0, PT, RZ, c[0x0][0x3c0], PT ;  /* 0x0000f000ff007a0c */ /* 0x014fc80003f05070 */
[----:B------:R-:W-:-:S13]  /*0210*/  ISETP.NE.AND.EX P0, PT, RZ, c[0x0][0x3c4], PT, P0 ;  /* 0x0000f100ff007a0c */ /* 0x000fda0003f05300 */
[----:B------:R-:W-:Y:S05]  /*0220*/  @!P0 BRA `(.L_x_329) ;  /* 0x0000002000008947 */ /* 0x000fea0003800000 */
[----:B------:R1:W5:Y:S01]  /*0230*/  LDG.E R0, [R2.64] ;  /* 0x0000000c02007981 */ /* 0x000362000c1e1900 */
[----:B------:R-:W-:Y:S05]  /*0240*/  BRA `(.L_x_330) ;  /* 0x0000009000007947 */ /* 0x000fea0003800000 */
.L_x_329:
        /* <DEDUP_REMOVED lines=8> */
.L_x_331:
[----:B------:R-:W-:Y:S02]  /*02d0*/  MOV R0, c[0x0][0x3a4] ;  /* 0x0000e90000007a02 */ /* 0x000fe40000000f00 */
.L_x_330:
[----:B------:R-:W-:-:S06]  /*02e0*/  USHF.L.U32 UR10, UR5, 0x7, URZ ;  /* 0x00000007050a7899 */ /* 0x000fcc000800063f */
[----:B-----5:R-:W-:-:S04]  /*02f0*/  ISETP.LE.AND P0, PT, R0, UR10, PT ;  /* 0x0000000a00007c0c */ /* 0x020fc8000bf03270 */
[----:B------:R-:W-:-:S05]  /*0300*/  SEL R0, R5, 0xffffffff, !P0 ;  /* 0xffffffff05007807 */ /* 0x000fca0004000000 */
[----:B------:R2:W-:Y:S04]  /*0310*/  STL [R1+0x80], R0 ;  /* 0x0000800001007387 */ /* 0x0005e80000100800 */
.L_x_328:
        /* <DEDUP_REMOVED lines=33> */
.L_x_332:
[----:B-1-3--:R-:W-:-:S04]  /*0530*/  ISETP.NE.U32.AND P0, PT, RZ, c[0x0][0x2e0], PT ;  /* 0x0000b800ff007a0c */ /* 0x00afc80003f05070 */
[----:B------:R-:W-:-:S13]  /*0540*/  ISETP.NE.AND.EX P0, PT, RZ, c[0x0][0x2e4], PT, P0 ;  /* 0x0000b900ff007a0c */ /* 0x000fda0003f05300 */
[----:B------:R-:W-:Y:S05]  /*0550*/  @!P0 BRA `(.L_x_333) ;  /* 0x0000004000008947 */ /* 0x000fea0003800000 */
[----:B------:R-:W-:-:S05]  /*0560*/  IMAD.WIDE R2, R89, R9, c[0x0][0x2e0] ;  /* 0x0000b80059027625 */ /* 0x000fca00078e0209 */
[----:B------:R-:W2:Y:S02]  /*0570*/  LDG.E R0, [R2.64] ;  /* 0x0000000c02007981 */ /* 0x000ea4000c1e1900 */
[----:B--2---:R1:W2:Y:S02]  /*0580*/  R2UR UR17, R0 ;  /* 0x00000000001173c2 */ /* 0x0042a400000e0000 */
[----:B-12---:R-:W-:Y:S05]  /*0590*/  BRA `(.L_x_334) ;  /* 0x0000006000007947 */ /* 0x006fea0003800000 */
.L_x_333:
[----:B------:R-:W-:Y:S05]  /*05a0*/  @!P2 BRA `(.L_x_334) ;  /* 0x000000500000a947 */ /* 0x000fea0003800000 */
[----:B------:R-:W2:Y:S04]  /*05b0*/  LDG.E R2, [R4.64] ;  /* 0x0000000c04027981 */ /* 0x000ea8000c1e1900 */
[----:B------:R-:W3:Y:S01]  /*05c0*/  LDG.E R0, [R4.64+0x4] ;  /* 0x0000040c04007981 */ /* 0x000ee2000c1e1900 */
[----:B--2---:R-:W1:Y:S08]  /*05d0*/  R2UR UR17, R2 ;  /* 0x00000000021173c2 */ /* 0x004e7000000e0000 */
[----:B---3--:R-:W1:Y:S02]  /*05e0*/  R2UR UR4, R0 ;  /* 0x00000000000473c2 */ /* 0x008e6400000e0000 */
[----:B-1----:R-:W-:-:S06]  /*05f0*/  UIADD3 UR17, -UR17, UR4, URZ ;  /* 0x0000000411117290 */ /* 0x002fcc000fffe13f */
.L_x_334:
        /* <DEDUP_REMOVED lines=15> */
.L_x_335:
        /* <DEDUP_REMOVED lines=558> */
.L_x_355:
        /* <DEDUP_REMOVED lines=184> */
.L_x_339:
[----:B------:R-:W-:Y:S04]  /*3550*/  MOV R3, 0x1 ;  /* 0x0000000100037802 */ /* 0x000fe80000000f00 */
[----:B------:R-:W-:Y:S11]  /*3560*/  ISETP.NE.AND P0, PT, R3, c[0x0][0x2a8], PT ;  /* 0x0000aa0003007a0c */ /* 0x000ff60003f05270 */
[----:B------:R-:W-:Y:S02]  /*3570*/  @!UPT UIADD3 URZ, URZ, URZ, URZ ;  /* 0x0000003f3f3ff290 */ /* 0x000fe4000fffe03f */
[----:B------:R-:W-:Y:S05]  /*3580*/  @P0 IMAD.HI.U32 R3, R2, c[0x0][0x2ac], RZ ;  /* 0x0000ab0002030a27 */ /* 0x000fea00078e00ff */
[----:B------:R-:W-:Y:S02]  /*3590*/  @P0 SHF.R.U32.HI R2, RZ, c[0x0][0x2b0], R3 ;  /* 0x0000ac00ff020a19 */ /* 0x000fe40000011603 */
.L_x_340:
[----:B------:R-:W-:Y:S05]  /*35a0*/  BSYNC B0 ;  /* 0x0000000000007941 */ /* 0x000fea0003800000 */
.L_x_338:
        /* <DEDUP_REMOVED lines=8> */
.L_x_337:
        /* <DEDUP_REMOVED lines=18> */
.L_x_343:
[----:B------:R-:W-:Y:S04]  /*3750*/  MOV R3, 0x1 ;  /* 0x0000000100037802 */ /* 0x000fe80000000f00 */
[----:B------:R-:W-:Y:S11]  /*3760*/  ISETP.NE.AND P0, PT, R3, c[0x0][0x2a8], PT ;  /* 0x0000aa0003007a0c */ /* 0x000ff60003f05270 */
[----:B------:R-:W-:Y:S02]  /*3770*/  @!UPT UIADD3 URZ, URZ, URZ, URZ ;  /* 0x0000003f3f3ff290 */ /* 0x000fe4000fffe03f */
[----:B------:R-:W-:Y:S05]  /*3780*/  @P0 IMAD.HI.U32 R3, R2, c[0x0][0x2ac], RZ ;  /* 0x0000ab0002030a27 */ /* 0x000fea00078e00ff */
[----:B------:R-:W-:Y:S02]  /*3790*/  @P0 SHF.R.U32.HI R2, RZ, c[0x0][0x2b0], R3 ;  /* 0x0000ac00ff020a19 */ /* 0x000fe40000011603 */
.L_x_344:
[----:B------:R-:W-:Y:S05]  /*37a0*/  BSYNC B0 ;  /* 0x0000000000007941 */ /* 0x000fea0003800000 */
.L_x_342:
[----:B------:R-:W2:Y:S01]  /*37b0*/  LDL R6, [R1+0x20] ;  /* 0x0000200001067983 */ /* 0x000ea20000100800 */
[----:B------:R-:W-:Y:S04]  /*37c0*/  IMAD.MOV.U32 R3, RZ, RZ, c[0x0][0x2a8] ;  /* 0x0000aa00ff037624 */ /* 0x000fe800078e00ff */
[----:B------:R-:W-:Y:S04]  /*37d0*/  IMAD R2, R2, R3, -UR10 ;  /* 0x8000000a02027e24 */ /* 0x000fe8000f8e0203 */
[----:B--2---:R-:W-:Y:S05]  /*37e0*/  IMAD.IADD R2, R2, 0x1, -R6 ;  /* 0x0000000102027824 */ /* 0x004fea00078e0a06 */
[----:B------:R-:W-:Y:S02]  /*37f0*/  IADD3 R3, R2, c[0x0][0x2a8], RZ ;  /* 0x0000aa0002037a10 */ /* 0x000fe40007ffe0ff */
[----:B------:R-:W-:Y:S02]  /*3800*/  IMNMX R142, R142, R2, !PT ;  /* 0x000000028e8e7217 */ /* 0x000fe40007800200 */
[----:B------:R-:W-:Y:S02]  /*3810*/  IMNMX R145, R145, R3, PT ;  /* 0x0000000391917217 */ /* 0x000fe40003800200 */
.L_x_341:
        /* <DEDUP_REMOVED lines=18> */
.L_x_347:
[----:B------:R-:W-:Y:S04]  /*3940*/  MOV R3, 0x1 ;  /* 0x0000000100037802 */ /* 0x000fe80000000f00 */
[----:B------:R-:W-:Y:S11]  /*3950*/  ISETP.NE.AND P0, PT, R3, c[0x0][0x2a8], PT ;  /* 0x0000aa0003007a0c */ /* 0x000ff60003f05270 */
[----:B------:R-:W-:Y:S02]  /*3960*/  @!UPT UIADD3 URZ, URZ, URZ, URZ ;  /* 0x0000003f3f3ff290 */ /* 0x000fe4000fffe03f */
[----:B------:R-:W-:Y:S05]  /*3970*/  @P0 IMAD.HI.U32 R3, R2, c[0x0][0x2ac], RZ ;  /* 0x0000ab0002030a27 */ /* 0x000fea00078e00ff */
[----:B------:R-:W-:Y:S02]  /*3980*/  @P0 SHF.R.U32.HI R2, RZ, c[0x0][0x2b0], R3 ;  /* 0x0000ac00ff020a19 */ /* 0x000fe40000011603 */
.L_x_348:
[----:B------:R-:W-:Y:S05]  /*3990*/  BSYNC B0 ;  /* 0x0000000000007941 */ /* 0x000fea0003800000 */
.L_x_346:
[----:B------:R-:W2:Y:S01]  /*39a0*/  LDL R6, [R1+0x20] ;  /* 0x0000200001067983 */ /* 0x000ea20000100800 */
[----:B------:R-:W-:Y:S04]  /*39b0*/  IMAD.MOV.U32 R3, RZ, RZ, c[0x0][0x2a8] ;  /* 0x0000aa00ff037624 */ /* 0x000fe800078e00ff */
[----:B------:R-:W-:Y:S04]  /*39c0*/  IMAD R2, R2, R3, -UR10 ;  /* 0x8000000a02027e24 */ /* 0x000fe8000f8e0203 */
[----:B--2---:R-:W-:Y:S05]  /*39d0*/  IMAD.IADD R2, R2, 0x1, -R6 ;  /* 0x0000000102027824 */ /* 0x004fea00078e0a06 */
[----:B------:R-:W-:Y:S02]  /*39e0*/  IADD3 R3, R2, c[0x0][0x2a8], RZ ;  /* 0x0000aa0002037a10 */ /* 0x000fe40007ffe0ff */
[----:B------:R-:W-:Y:S02]  /*39f0*/  IMNMX R140, R140, R2, !PT ;  /* 0x000000028c8c7217 */ /* 0x000fe40007800200 */
[----:B------:R-:W-:Y:S02]  /*3a00*/  IMNMX R146, R146, R3, PT ;  /* 0x0000000392927217 */ /* 0x000fe40003800200 */
.L_x_345:
        /* <DEDUP_REMOVED lines=18> */
.L_x_351:
[----:B------:R-:W-:Y:S04]  /*3b30*/  MOV R2, 0x1 ;  /* 0x0000000100027802 */ /* 0x000fe80000000f00 */
[----:B------:R-:W-:Y:S11]  /*3b40*/  ISETP.NE.AND P0, PT, R2, c[0x0][0x2a8], PT ;  /* 0x0000aa0002007a0c */ /* 0x000ff60003f05270 */
[----:B------:R-:W-:Y:S02]  /*3b50*/  @!UPT UIADD3 URZ, URZ, URZ, URZ ;  /* 0x0000003f3f3ff290 */ /* 0x000fe4000fffe03f */
[----:B------:R-:W-:Y:S05]  /*3b60*/  @P0 IMAD.HI.U32 R2, R0, c[0x0][0x2ac], RZ ;  /* 0x0000ab0000020a27 */ /* 0x000fea00078e00ff */
[----:B------:R-:W-:Y:S02]  /*3b70*/  @P0 SHF.R.U32.HI R0, RZ, c[0x0][0x2b0], R2 ;  /* 0x0000ac00ff000a19 */ /* 0x000fe40000011602 */
.L_x_352:
[----:B------:R-:W-:Y:S05]  /*3b80*/  BSYNC B0 ;  /* 0x0000000000007941 */ /* 0x000fea0003800000 */
.L_x_350:
[----:B------:R-:W2:Y:S01]  /*3b90*/  LDL R3, [R1+0x20] ;  /* 0x0000200001037983 */ /* 0x000ea20000100800 */
[----:B------:R-:W-:Y:S04]  /*3ba0*/  IMAD.MOV.U32 R2, RZ, RZ, c[0x0][0x2a8] ;  /* 0x0000aa00ff027624 */ /* 0x000fe800078e00ff */
[----:B------:R-:W-:Y:S04]  /*3bb0*/  IMAD R0, R0, R2, -UR10 ;  /* 0x8000000a00007e24 */ /* 0x000fe8000f8e0202 */
[----:B--2---:R-:W-:Y:S05]  /*3bc0*/  IMAD.IADD R0, R0, 0x1, -R3 ;  /* 0x0000000100007824 */ /* 0x004fea00078e0a03 */
[----:B------:R-:W-:Y:S02]  /*3bd0*/  IADD3 R2, R0, c[0x0][0x2a8], RZ ;  /* 0x0000aa0000027a10 */ /* 0x000fe40007ffe0ff */
[----:B------:R-:W-:Y:S02]  /*3be0*/  IMNMX R141, R141, R0, !PT ;  /* 0x000000008d8d7217 */ /* 0x000fe40007800200 */
[----:B------:R-:W-:Y:S02]  /*3bf0*/  IMNMX R144, R144, R2, PT ;  /* 0x0000000290907217 */ /* 0x000fe40003800200 */
.L_x_349:
        /* <DEDUP_REMOVED lines=62> */
.L_x_353:
        /* <DEDUP_REMOVED lines=589> */
.L_x_354:
        /* <DEDUP_REMOVED lines=241> */
.L_x_336:
        /* <DEDUP_REMOVED lines=152> */
.L_x_357:
        /* <DEDUP_REMOVED lines=63> */
.L_x_359:
[----:B------:R-:W-:Y:S05]  /*8130*/  BSYNC B0 ;  /* 0x0000000000007941 */ /* 0x000fea0003800000 */
.L_x_358:
        /* <DEDUP_REMOVED lines=21> */
.L_x_361:
[----:B------:R-:W-:Y:S05]  /*8290*/  BSYNC B0 ;  /* 0x0000000000007941 */ /* 0x000fea0003800000 */
.L_x_360:
        /* <DEDUP_REMOVED lines=24> */
.L_x_363:
[----:B------:R-:W-:Y:S05]  /*8420*/  BSYNC B0 ;  /* 0x0000000000007941 */ /* 0x000fea0003800000 */
.L_x_362:
        /* <DEDUP_REMOVED lines=19> */
.L_x_356:
        /* <DEDUP_REMOVED lines=19> */
.L_x_364:
        /* <DEDUP_REMOVED lines=44> */
.L_x_366:
[----:B------:R-:W-:Y:S05]  /*8950*/  BSYNC B0 ;  /* 0x0000000000007941 */ /* 0x000fea0003800000 */
.L_x_365:
        /* <DEDUP_REMOVED lines=19> */
.L_x_368:
[----:B------:R-:W-:Y:S05]  /*8a90*/  BSYNC B0 ;  /* 0x0000000000007941 */ /* 0x000fea0003800000 */
.L_x_367:
        /* <DEDUP_REMOVED lines=23> */
.L_x_370:
[----:B------:R-:W-:Y:S05]  /*8c10*/  BSYNC B0 ;  /* 0x0000000000007941 */ /* 0x000fea0003800000 */
.L_x_369:
        /* <DEDUP_REMOVED lines=18> */
.L_x_371:
        /* <DEDUP_REMOVED lines=12> */
.L_x_1397:


//--------------------- .text._ZN7cutlass13device_kernelIN5flash19enable_sm80_to_sm89INS1_16FlashAttnBwdSm80INS1_25CollectiveMainloopBwdSm80ILi2ELi1EN4cute5tupleIJNS5_1CILi64EEENS7_ILi128EEENS7_ILi96EEEEEENS_10bfloat16_tEfNS_4arch4Sm80ELb0ELb1ELb1ELb1ELb0ELb0ELb0ELb0ELi2ELi2ELi4ELi2ELb1EEENS1_24CollectiveEpilogueBwdGQAISB_fSE_Li256ELb1ELb0EEENS1_19SingleTileSchedulerILb1ELb0ELb0ELi128EEEEEEEEEvNT_6ParamsE --------------------------
	.section	.text._ZN7cutlass13device_kernelIN5flash19enable_sm80_to_sm89INS1_16FlashAttnBwdSm80INS1_25CollectiveMainloopBwdSm80ILi2ELi1EN4cute5tupleIJNS5_1CILi64EEENS7_ILi128EEENS7_ILi96EEEEEENS_10bfloat16_tEfNS_4arch4Sm80ELb0ELb1ELb1ELb1ELb0ELb0ELb0ELb0ELi2ELi2ELi4ELi2ELb1EEENS1_24CollectiveEpilogueBwdGQAISB_fSE_Li256ELb1ELb0EEENS1_19SingleTileSchedulerILb1ELb0ELb0ELi128EEEEEEEEEvNT_6ParamsE,"ax",@progbits
	.sectioninfo	@"SHI_REGISTERS=255"
	.align	128
.text._ZN7cutlass13device_kernelIN5flash19enable_sm80_to_sm89INS1_16FlashAttnBwdSm80INS1_25CollectiveMainloopBwdSm80ILi2ELi1EN4cute5tupleIJNS5_1CILi64EEENS7_ILi128EEENS7_ILi96EEEEEENS_10bfloat16_tEfNS_4arch4Sm80ELb0ELb1ELb1ELb1ELb0ELb0ELb0ELb0ELi2ELi2ELi4ELi2ELb1EEENS1_24CollectiveEpilogueBwdGQAISB_fSE_Li256ELb1ELb0EEENS1_19SingleTileSchedulerILb1ELb0ELb0ELi128EEEEEEEEEvNT_6ParamsE:
        .type           _ZN7cutlass13device_kernelIN5flash19enable_sm80_to_sm89INS1_16FlashAttnBwdSm80INS1_25CollectiveMainloopBwdSm80ILi2ELi1EN4cute5tupleIJNS5_1CILi64EEENS7_ILi128EEENS7_ILi96EEEEEENS_10bfloat16_tEfNS_4arch4Sm80ELb0ELb1ELb1ELb1ELb0ELb0ELb0ELb0ELi2ELi2ELi4ELi2ELb1EEENS1_24CollectiveEpilogueBwdGQAISB_fSE_Li256ELb1ELb0EEENS1_19SingleTileSchedulerILb1ELb0ELb0ELi128EEEEEEEEEvNT_6ParamsE,@function
        .size           _ZN7cutlass13device_kernelIN5flash19enable_sm80_to_sm89INS1_16FlashAttnBwdSm80INS1_25CollectiveMainloopBwdSm80ILi2ELi1EN4cute5tupleIJNS5_1CILi64EEENS7_ILi128EEENS7_ILi96EEEEEENS_10bfloat16_tEfNS_4arch4Sm80ELb0ELb1ELb1ELb1ELb0ELb0ELb0ELb0ELi2ELi2ELi4ELi2ELb1EEENS1_24CollectiveEpilogueBwdGQAISB_fSE_Li256ELb1ELb0EEENS1_19SingleTileSchedulerILb1ELb0ELb0ELi128EEEEEEEEEvNT_6ParamsE,(.L_x_1398 - _ZN7cutlass13device_kernelIN5flash19enable_sm80_to_sm89INS1_16FlashAttnBwdSm80INS1_25CollectiveMainloopBwdSm80ILi2ELi1EN4cute5tupleIJNS5_1CILi64EEENS7_ILi128EEENS7_ILi96EEEEEENS_10bfloat16_tEfNS_4arch4Sm80ELb0ELb1ELb1ELb1ELb0ELb0ELb0ELb0ELi2ELi2ELi4ELi2ELb1EEENS1_24CollectiveEpilogueBwdGQAISB_fSE_Li256ELb1ELb0EEENS1_19SingleTileSchedulerILb1ELb0ELb0ELi128EEEEEEEEEvNT_6ParamsE)
        .other          _ZN7cutlass13device_kernelIN5flash19enable_sm80_to_sm89INS1_16FlashAttnBwdSm80INS1_25CollectiveMainloopBwdSm80ILi2ELi1EN4cute5tupleIJNS5_1CILi64EEENS7_ILi128EEENS7_ILi96EEEEEENS_10bfloat16_tEfNS_4arch4Sm80ELb0ELb1ELb1ELb1ELb0ELb0ELb0ELb0ELi2ELi2ELi4ELi2ELb1EEENS1_24CollectiveEpilogueBwdGQAISB_fSE_Li256ELb1ELb0EEENS1_19SingleTileSchedulerILb1ELb0ELb0ELi128EEEEEEEEEvNT_6ParamsE,@"STO_CUDA_ENTRY STV_DEFAULT"
_ZN7cutlass13device_kernelIN5flash19enable_sm80_to_sm89INS1_16FlashAttnBwdSm80INS1_25CollectiveMainloopBwdSm80ILi2ELi1EN4cute5tupleIJNS5_1CILi64EEENS7_ILi128EEENS7_ILi96EEEEEENS_10bfloat16_tEfNS_4arch4Sm80ELb0ELb1ELb1ELb1ELb0ELb0ELb0ELb0ELi2ELi2ELi4ELi2ELb1EEENS1_24CollectiveEpilogueBwdGQAISB_fSE_Li256ELb1ELb0EEENS1_19SingleTileSchedulerILb1ELb0ELb0ELi128EEEEEEEEEvNT_6ParamsE:
        /* <DEDUP_REMOVED lines=18> */
.L_x_373:
        /* <DEDUP_REMOVED lines=8> */
.L_x_375:
[----:B------:R-:W-:Y:S02]  /*01a0*/  MOV R0, c[0x0][0x3ac] ;  /* 0x0000eb0000007a02 */ /* 0x000fe40000000f00 */
.L_x_374:
[----:B------:R-:W-:-:S06]  /*01b0*/  USHF.L.U32 UR10, UR5, 0x7, URZ ;  /* 0x00000007050a7899 */ /* 0x000fcc000800063f */
[----:B-----5:R-:W-:-:S04]  /*01c0*/  ISETP.LE.AND P0, PT, R0, UR10, PT ;  /* 0x0000000a00007c0c */ /* 0x020fc8000bf03270 */
[----:B------:R-:W-:-:S05]  /*01d0*/  SEL R0, R5, 0xffffffff, !P0 ;  /* 0xffffffff05007807 */ /* 0x000fca0004000000 */
[----:B------:R2:W-:Y:S01]  /*01e0*/  STL [R1+0x80], R0 ;  /* 0x0000800001007387 */ /* 0x0005e20000100800 */
[----:B------:R-:W-:Y:S05]  /*01f0*/  BRA `(.L_x_376) ;  /* 0x0000012000007947 */ /* 0x000fea0003800000 */
.L_x_372:
[----:B--2-4-:R-:W-:-:S04]  /*0200*/  ISETP.NE.U32.AND P0, PT, RZ, c[0x0][0x3c8], PT ;  /* 0x0000f200ff007a0c */ /* 0x014fc80003f05070 */
[----:B------:R-:W-:-:S13]  /*0210*/  ISETP.NE.AND.EX P0, PT, RZ, c[0x0][0x3cc], PT, P0 ;  /* 0x0000f300ff007a0c */ /* 0x000fda0003f05300 */
[----:B------:R-:W-:Y:S05]  /*0220*/  @!P0 BRA `(.L_x_377) ;  /* 0x0000002000008947 */ /* 0x000fea0003800000 */
[----:B------:R1:W5:Y:S01]  /*0230*/  LDG.E R0, [R2.64] ;  /* 0x0000000c02007981 */ /* 0x000362000c1e1900 */
[----:B------:R-:W-:Y:S05]  /*0240*/  BRA `(.L_x_378) ;  /* 0x0000009000007947 */ /* 0x000fea0003800000 */
.L_x_377:
        /* <DEDUP_REMOVED lines=8> */
.L_x_379:
[----:B------:R-:W-:Y:S02]  /*02d0*/  MOV R0, c[0x0][0x3ac] ;  /* 0x0000eb0000007a02 */ /* 0x000fe40000000f00 */
.L_x_378:
[----:B------:R-:W-:-:S06]  /*02e0*/  USHF.L.U32 UR10, UR5, 0x7, URZ ;  /* 0x00000007050a7899 */ /* 0x000fcc000800063f */
[----:B-----5:R-:W-:-:S04]  /*02f0*/  ISETP.LE.AND P0, PT, R0, UR10, PT ;  /* 0x0000000a00007c0c */ /* 0x020fc8000bf03270 */
[----:B------:R-:W-:-:S05]  /*0300*/  SEL R0, R5, 0xffffffff, !P0 ;  /* 0xffffffff05007807 */ /* 0x000fca0004000000 */
[----:B------:R2:W-:Y:S04]  /*0310*/  STL [R1+0x80], R0 ;  /* 0x0000800001007387 */ /* 0x0005e80000100800 */
.L_x_376:
        /* <DEDUP_REMOVED lines=10> */
[CC--:B-1----:R-:W-:Y:S02]  /*03c0*/  @P0 IMAD.WIDE R2, R135.reuse, R10.reuse, c[0x0][0x2d8] ;  /* 0x0000b60087020625 */ /* 0x0c2fe400078e020a */
[----:B--2---:R-:W2:Y:S04]  /*03d0*/  @P6 LDG.E R0, [R4.64] ;  /* 0x0000000c04006981 */ /* 0x004ea8000c1e1900 */
[----:B------:R1:W3:Y:S04]  /*03e0*/  @P0 LDG.E R8, [R2.64] ;  /* 0x0000000c02080981 */ /* 0x0002e8000c1e1900 */
[----:B------:R-:W4:Y:S01]  /*03f0*/  @P6 LDG.E R7, [R4.64] ;  /* 0x0000000c04076981 */ /* 0x000f22000c1e1900 */
[----:B-1----:R-:W-:-:S05]  /*0400*/  IMAD.WIDE R2, R135, R10, c[0x0][0x2d0] ;  /* 0x0000b40087027625 */ /* 0x002fca00078e020a */
[----:B------:R-:W5:Y:S01]  /*0410*/  @P2 LDG.E R6, [R2.64] ;  /* 0x0000000c02062981 */ /* 0x000f62000c1e1900 */
[----:B------:R-:W-:Y:S01]  /*0420*/  ULDC UR9, c[0x0][0x168] ;  /* 0x00005a0000097ab9 */ /* 0x000fe20000000800 */
[----:B------:R-:W-:Y:S01]  /*0430*/  CS2R R12, SRZ ;  /* 0x00000000000c7805 */ /* 0x000fe2000001ff00 */
[----:B------:R-:W-:Y:S01]  /*0440*/  ULDC UR17, c[0x0][0x198] ;  /* 0x0000660000117ab9 */ /* 0x000fe20000000800 */
[----:B------:R-:W-:Y:S02]  /*0450*/  IMAD.MOV.U32 R16, RZ, RZ, RZ ;  /* 0x000000ffff107224 */ /* 0x000fe400078e00ff */
        /* <DEDUP_REMOVED lines=10> */
[----:B------:R-:W-:Y:S05]  /*0500*/  @P0 BRA `(.L_x_380) ;  /* 0x0000006000000947 */ /* 0x000fea0003800000 */
[----:B--2---:R-:W-:Y:S05]  /*0510*/  @!P6 BRA `(.L_x_380) ;  /* 0x000000500000e947 */ /* 0x004fea0003800000 */
[----:B------:R1:W2:Y:S04]  /*0520*/  LDG.E R0, [R4.64] ;  /* 0x0000000c04007981 */ /* 0x0002a8000c1e1900 */
[----:B-1----:R-:W3:Y:S01]  /*0530*/  LDG.E R4, [R4.64+0x4] ;  /* 0x0000040c04047981 */ /* 0x002ee2000c1e1900 */
[----:B--2---:R-:W1:Y:S08]  /*0540*/  R2UR UR9, R0 ;  /* 0x00000000000973c2 */ /* 0x004e7000000e0000 */
[----:B---3--:R-:W1:Y:S02]  /*0550*/  R2UR UR4, R4 ;  /* 0x00000000040473c2 */ /* 0x008e6400000e0000 */
[----:B-1----:R-:W-:-:S06]  /*0560*/  UIADD3 UR9, -UR9, UR4, URZ ;  /* 0x0000000409097290 */ /* 0x002fcc000fffe13f */
.L_x_380:
[----:B--2---:R-:W-:-:S04]  /*0570*/  ISETP.NE.U32.AND P0, PT, RZ, c[0x0][0x2e0], PT ;  /* 0x0000b800ff007a0c */ /* 0x004fc80003f05070 */
[----:B------:R-:W-:-:S13]  /*0580*/  ISETP.NE.AND.EX P0, PT, RZ, c[0x0][0x2e4], PT, P0 ;  /* 0x0000b900ff007a0c */ /* 0x000fda0003f05300 */
[----:B------:R-:W-:Y:S05]  /*0590*/  @!P0 BRA `(.L_x_381) ;  /* 0x0000004000008947 */ /* 0x000fea0003800000 */
[----:B------:R-:W-:-:S05]  /*05a0*/  IMAD.WIDE R2, R135, R10, c[0x0][0x2e0] ;  /* 0x0000b80087027625 */ /* 0x000fca00078e020a */
[----:B------:R-:W2:Y:S02]  /*05b0*/  LDG.E R0, [R2.64] ;  /* 0x0000000c02007981 */ /* 0x000ea4000c1e1900 */
[----:B--2---:R1:W2:Y:S02]  /*05c0*/  R2UR UR17, R0 ;  /* 0x00000000001173c2 */ /* 0x0042a400000e0000 */
[----:B-12---:R-:W-:Y:S05]  /*05d0*/  BRA `(.L_x_382) ;  /* 0x0000006000007947 */ /* 0x006fea0003800000 */
.L_x_381:
[----:B------:R-:W-:Y:S05]  /*05e0*/  @!P2 BRA `(.L_x_382) ;  /* 0x000000500000a947 */ /* 0x000fea0003800000 */
[----:B------:R1:W2:Y:S04]  /*05f0*/  LDG.E R0, [R2.64] ;  /* 0x0000000c02007981 */ /* 0x0002a8000c1e1900 */
[----:B-1----:R-:W3:Y:S01]  /*0600*/  LDG.E R2, [R2.64+0x4] ;  /* 0x0000040c02027981 */ /* 0x002ee2000c1e1900 */
[----:B--2---:R-:W1:Y:S08]  /*0610*/  R2UR UR17, R0 ;  /* 0x00000000001173c2 */ /* 0x004e7000000e0000 */
[----:B---3--:R-:W1:Y:S02]  /*0620*/  R2UR UR4, R2 ;  /* 0x00000000020473c2 */ /* 0x008e6400000e0000 */
[----:B-1----:R-:W-:-:S06]  /*0630*/  UIADD3 UR17, -UR17, UR4, URZ ;  /* 0x0000000411117290 */ /* 0x002fcc000fffe13f */
.L_x_382:
        /* <DEDUP_REMOVED lines=15> */
.L_x_383:
[----:B------:R-:W-:Y:S01]  /*0730*/  UIADD3 UR4, UR10, UR9, -UR17 ;  /* 0x000000090a047290 */ /* 0x000fe2000fffe811 */
[----:B------:R-:W-:Y:S01]  /*0740*/  PLOP3.LUT P0, PT, PT, PT, PT, 0x80, 0x0 ;  /* 0x000000000000781c */ /* 0x000fe20003f0f070 */
[----:B------:R-:W-:Y:S01]  /*0750*/  ULDC UR6, c[0x0][0x2a4] ;  /* 0x0000a90000067ab9 */ /* 0x000fe20000000800 */
[----:B------:R-:W-:Y:S01]  /*0760*/  CS2R R126, SRZ ;  /* 0x00000000007e7805 */ /* 0x000fe2000001ff00 */
[----:B------:R-:W-:Y:S01]  /*0770*/  UIADD3 UR6, UR4, -UR6, URZ ;  /* 0x8000000604067290 */ /* 0x000fe2000fffe03f */
[----:B------:R-:W-:Y:S01]  /*0780*/  CS2R R124, SRZ ;  /* 0x00000000007c7805 */ /* 0x000fe2000001ff00 */
[----:B------:R-:W-:Y:S01]  /*0790*/  CS2R R130, SRZ ;  /* 0x0000000000827805 */ /* 0x000fe2000001ff00 */
[----:B------:R-:W-:Y:S01]  /*07a0*/  CS2R R128, SRZ ;  /* 0x0000000000807805 */ /* 0x000fe2000001ff00 */
        /* <DEDUP_REMOVED lines=63> */
[C---:B------:R-:W-:Y:S01]  /*0ba0*/  IADD3 R22, P0, R0.reuse, R134, RZ ;  /* 0x0000008600167210 */ /* 0x040fe20007f1e0ff */
[----:B------:R-:W-:Y:S01]  /*0bb0*/  USHF.R.S32.HI UR15, URZ, 0x1f, UR11 ;  /* 0x0000001f3f0f7899 */ /* 0x000fe2000801140b */
[----:B------:R-:W-:Y:S01]  /*0bc0*/  LOP3.LUT R2, R27, 0xfffffffc, RZ, 0xc0, !PT ;  /* 0xfffffffc1b027812 */ /* 0x000fe200078ec0ff */
[----:B------:R-:W-:Y:S01]  /*0bd0*/  UIADD3 UR16, -UR4, UR9, URZ ;  /* 0x0000000904107290 */ /* 0x000fe2000fffe13f */
[----:B------:R-:W-:Y:S01]  /*0be0*/  SHF.R.S32.HI R39, RZ, 0x2, R27 ;  /* 0x00000002ff277819 */ /* 0x000fe2000001141b */
[----:B------:R-:W-:Y:S01]  /*0bf0*/  ULDC.64 UR6, c[0x0][0x178] ;  /* 0x00005e0000067ab9 */ /* 0x000fe20000000a00 */
[----:B------:R-:W-:Y:S01]  /*0c00*/  LEA.HI.X.SX32 R23, R0, R4, 0x1, P0 ;  /* 0x0000000400177211 */ /* 0x000fe200000f0eff */
[----:B------:R-:W-:Y:S01]  /*0c10*/  @P1 IMAD.HI.U32 R3, R132, c[0x0][0x24c], RZ ;  /* 0x0000930084031a27 */ /* 0x000fe200078e00ff */
[----:B------:R-:W-:Y:S01]  /*0c20*/  SHF.R.S32.HI R11, RZ, 0x1f, R39 ;  /* 0x0000001fff0b7819 */ /* 0x000fe20000011427 */
[----:B------:R-:W-:Y:S01]  /*0c30*/  UIMAD UR18, UR15, UR6, URZ ;  /* 0x000000060f1272a4 */ /* 0x000fe2000f8e023f */
[----:B------:R-:W-:Y:S01]  /*0c40*/  IADD3 R18, P0, R39, R8, RZ ;  /* 0x0000000827127210 */ /* 0x000fe20007f1e0ff */
[----:B------:R-:W-:Y:S01]  /*0c50*/  IMAD.IADD R29, R134, 0x1, -R2 ;  /* 0x00000001861d7824 */ /* 0x000fe200078e0a02 */
[----:B------:R-:W-:Y:S01]  /*0c60*/  @P1 SHF.R.U32.HI R6, RZ, c[0x0][0x250], R3 ;  /* 0x00009400ff061a19 */ /* 0x000fe20000011603 */
[----:B------:R-:W-:Y:S01]  /*0c70*/  IMAD.SHL.U32 R0, R37, 0x8, RZ ;  /* 0x0000000825007824 */ /* 0x000fe200078e00ff */
[----:B------:R-:W-:Y:S01]  /*0c80*/  SHF.R.S32.HI R26, RZ, 0x1f, R135 ;  /* 0x0000001fff1a7819 */ /* 0x000fe20000011487 */
[----:B------:R-:W-:Y:S01]  /*0c90*/  IMAD.SHL.U32 R2, R29, 0x8, RZ ;  /* 0x000000081d027824 */ /* 0x000fe200078e00ff */
[----:B------:R-:W-:Y:S01]  /*0ca0*/  SHF.R.S32.HI R10, RZ, 0x1f, R6 ;  /* 0x0000001fff0a7819 */ /* 0x000fe20000011406 */
[----:B------:R-:W-:Y:S01]  /*0cb0*/  IMAD.X R21, R11, 0x1, R9, P0 ;  /* 0x000000010b157824 */ /* 0x000fe200000e0609 */
[----:B------:R-:W-:Y:S01]  /*0cc0*/  IADD3 R4, P0, R39, R12, RZ ;  /* 0x0000000c27047210 */ /* 0x000fe20007f1e0ff */
[----:B------:R-:W-:Y:S01]  /*0cd0*/  IMAD.U32 R12, RZ, RZ, UR5 ;  /* 0x00000005ff0c7e24 */ /* 0x000fe2000f8e00ff */
[----:B------:R-:W-:Y:S01]  /*0ce0*/  LOP3.LUT R0, R0, 0xc0, RZ, 0xc0, !PT ;  /* 0x000000c000007812 */ /* 0x000fe200078ec0ff */
[----:B------:R-:W-:Y:S01]  /*0cf0*/  IMAD R5, R10, c[0x0][0x1e0], RZ ;  /* 0x000078000a057a24 */ /* 0x000fe200078e02ff */
[----:B------:R-:W-:Y:S01]  /*0d00*/  SHF.R.S32.HI R3, RZ, 0x1f, R2 ;  /* 0x0000001fff037819 */ /* 0x000fe20000011402 */
[----:B------:R-:W-:Y:S01]  /*0d10*/  UIMAD.WIDE.U32 UR20, UR11, UR6, URZ ;  /* 0x000000060b1472a5 */ /* 0x000fe2000f8e003f */
[----:B------:R-:W-:Y:S01]  /*0d20*/  LEA.HI R14, R27, R39, RZ, 0x1 ;  /* 0x000000271b0e7211 */ /* 0x000fe200078f08ff */
[----:B------:R-:W-:Y:S01]  /*0d30*/  IMAD R7, R6, c[0x0][0x1e4], R5 ;  /* 0x0000790006077a24 */ /* 0x000fe200078e0205 */
[-C--:B------:R-:W-:Y:S01]  /*0d40*/  LEA.HI R35, R34, R134.reuse, RZ, 0x5 ;  /* 0x0000008622237211 */ /* 0x080fe200078f28ff */
[----:B------:R-:W-:Y:S01]  /*0d50*/  IMAD.X R5, R11, 0x1, R13, P0 ;  /* 0x000000010b057824 */ /* 0x000fe200000e060d */
[----:B------:R-:W-:Y:S01]  /*0d60*/  SHF.R.U32.HI R11, RZ, 0x3, R0 ;  /* 0x00000003ff0b7819 */ /* 0x000fe20000011600 */
[----:B------:R-:W-:Y:S01]  /*0d70*/  IMAD.WIDE.U32 R8, R6, c[0x0][0x1e0], R2 ;  /* 0x0000780006087a25 */ /* 0x000fe200078e0002 */
[----:B------:R-:W-:Y:S01]  /*0d80*/  LOP3.LUT R0, R0, 0x18, R2, 0xf8, !PT ;  /* 0x0000001800007812 */ /* 0x000fe200078ef802 */
[----:B------:R-:W-:Y:S01]  /*0d90*/  UIMAD UR18, UR11, UR7, UR18 ;  /* 0x000000070b1272a4 */ /* 0x000fe2000f8e0212 */
[----:B------:R-:W-:Y:S01]  /*0da0*/  SHF.R.S32.HI R31, RZ, 0x5, R35 ;  /* 0x00000005ff1f7819 */ /* 0x000fe20000011423 */
[----:B------:R-:W-:Y:S01]  /*0db0*/  IMAD.IADD R9, R9, 0x1, R7 ;  /* 0x0000000109097824 */ /* 0x000fe200078e0207 */
[----:B------:R-:W-:Y:S01]  /*0dc0*/  LOP3.LUT R15, R0, R11, RZ, 0x3c, !PT ;  /* 0x0000000b000f7212 */ /* 0x000fe200078e3cff */
[----:B------:R-:W-:Y:S01]  /*0dd0*/  IMAD R7, R10, c[0x0][0x1b0], RZ ;  /* 0x00006c000a077a24 */ /* 0x000fe200078e02ff */
[----:B------:R-:W-:Y:S01]  /*0de0*/  SEL R0, R26, RZ, !P2 ;  /* 0x000000ff1a007207 */ /* 0x000fe20005000000 */
[----:B------:R-:W-:Y:S01]  /*0df0*/  IMAD.WIDE R4, R12, 0x80, R4 ;  /* 0x000000800c047825 */ /* 0x000fe200078e0204 */
[----:B------:R-:W-:Y:S01]  /*0e00*/  SEL R12, R135, RZ, !P2 ;  /* 0x000000ff870c7207 */ /* 0x000fe20005000000 */
[----:B------:R-:W-:Y:S01]  /*0e10*/  UIADD3 UR18, UR21, UR18, URZ ;  /* 0x0000001215127290 */ /* 0x000fe2000fffe03f */
[----:B------:R-:W-:Y:S01]  /*0e20*/  ISETP.GE.AND P2, PT, R2, c[0x0][0x1cc], PT ;  /* 0x0000730002007a0c */ /* 0x000fe20003f46270 */
[----:B------:R-:W-:Y:S01]  /*0e30*/  IMAD R10, R6, c[0x0][0x1b4], R7 ;  /* 0x00006d00060a7a24 */ /* 0x000fe200078e0207 */
[----:B------:R-:W-:Y:S01]  /*0e40*/  IADD3 R30, R2, 0x20, RZ ;  /* 0x00000020021e7810 */ /* 0x000fe20007ffe0ff */
[----:B------:R-:W-:Y:S01]  /*0e50*/  IMAD R11, R0, c[0x0][0x1e8], RZ ;  /* 0x00007a00000b7a24 */ /* 0x000fe200078e02ff */
[----:B------:R-:W-:Y:S01]  /*0e60*/  IADD3 R38, R2, 0x40, RZ ;  /* 0x0000004002267810 */ /* 0x000fe20007ffe0ff */
[----:B------:R-:W-:Y:S01]  /*0e70*/  IMAD R13, R0, c[0x0][0x1b8], RZ ;  /* 0x00006e00000d7a24 */ /* 0x000fe200078e02ff */
[----:B------:R-:W-:Y:S01]  /*0e80*/  LOP3.LUT R0, R14, 0x7fffffe, RZ, 0xc0, !PT ;  /* 0x07fffffe0e007812 */ /* 0x000fe200078ec0ff */
[----:B------:R-:W-:Y:S01]  /*0e90*/  IMAD.WIDE.U32 R6, R6, c[0x0][0x1b0], R2 ;  /* 0x00006c0006067a25 */ /* 0x000fe200078e0002 */
[----:B------:R-:W-:Y:S01]  /*0ea0*/  ISETP.GE.AND P1, PT, R30, c[0x0][0x1cc], PT ;  /* 0x000073001e007a0c */ /* 0x000fe20003f26270 */
[----:B------:R-:W-:Y:S01]  /*0eb0*/  STL [R1+0x34], R38 ;  /* 0x0000342601007387 */ /* 0x000fe20000100800 */
[----:B------:R-:W-:Y:S01]  /*0ec0*/  LEA.HI R33, R34, R134, RZ, 0x4 ;  /* 0x0000008622217211 */ /* 0x000fe200078f20ff */
[----:B------:R-:W-:Y:S01]  /*0ed0*/  IMAD.IADD R7, R7, 0x1, R10 ;  /* 0x0000000107077824 */ /* 0x000fe200078e020a */
[----:B------:R-:W-:Y:S01]  /*0ee0*/  SHF.R.S32.HI R36, RZ, 0x1f, R132 ;  /* 0x0000001fff247819 */ /* 0x000fe20000011484 */
[C---:B------:R-:W-:Y:S01]  /*0ef0*/  IMAD R14, R12.reuse, c[0x0][0x1ec], R11 ;  /* 0x00007b000c0e7a24 */ /* 0x040fe200078e020b */
[----:B------:R-:W-:Y:S01]  /*0f00*/  ULDC.64 UR6, c[0x0][0x208] ;  /* 0x0000820000067ab9 */ /* 0x000fe20000000a00 */
[C---:B------:R-:W-:Y:S01]  /*0f10*/  IMAD.IADD R0, R39.reuse, 0x1, -R0 ;  /* 0x0000000127007824 */ /* 0x040fe200078e0a00 */
[----:B------:R-:W-:Y:S01]  /*0f20*/  USHF.L.U32 UR19, UR6, 0x6, URZ ;  /* 0x0000000606137899 */ /* 0x000fe2000800063f */
[C---:B------:R-:W-:Y:S01]  /*0f30*/  IMAD.WIDE.U32 R10, R12.reuse, c[0x0][0x1e8], R8 ;  /* 0x00007a000c0a7a25 */ /* 0x040fe200078e0008 */
[----:B------:R-:W-:Y:S01]  /*0f40*/  CS2R R130, SRZ ;  /* 0x0000000000827805 */ /* 0x000fe2000001ff00 */
        /* <DEDUP_REMOVED lines=114> */
[----:B------:R-:W-:Y:S01]  /*1670*/  CS2R R46, SRZ ;  /* 0x00000000002e7805 */ /* 0x000fe2000001ff00 */
[----:B------:R3:W-:Y:S01]  /*1680*/  LDGSTS.E.BYPASS.LTC128B.128 [R133+0x4080], [R4.64+0x80], !P3 ;  /* 0x0408008004857fae */ /* 0x0007e2000d901d4c */
[----:B------:R-:W-:Y:S01]  /*1690*/  ISETP.GE.AND P3, PT, R2, c[0x0][0x16c], PT ;  /* 0x00005b0002007a0c */ /* 0x000fe20003f66270 */
[----:B------:R-:W-:Y:S01]  /*16a0*/  IMAD.IADD R28, R8, 0x1, -R0 ;  /* 0x00000001081c7824 */ /* 0x000fe200078e0a00 */
[----:B------:R-:W-:Y:S01]  /*16b0*/  CS2R R44, SRZ ;  /* 0x00000000002c7805 */ /* 0x000fe2000001ff00 */
[C---:B------:R-:W-:Y:S01]  /*16c0*/  IMAD R0, R132.reuse, c[0x0][0x28c], R9 ;  /* 0x0000a30084007a24 */ /* 0x040fe200078e0209 */
[----:B------:R1:W-:Y:S01]  /*16d0*/  LDGSTS.E.BYPASS.LTC128B.128 [R133+0x1080], [R10.64], !P2 ;  /* 0x010800000a857fae */ /* 0x0003e2000d101d4c */
[--C-:B------:R-:W-:Y:S01]  /*16e0*/  IMAD.WIDE.U32 R8, R132, c[0x0][0x270], R6.reuse ;  /* 0x00009c0084087a25 */ /* 0x100fe200078e0006 */
[----:B------:R-:W-:Y:S01]  /*16f0*/  ISETP.GE.AND P2, PT, R2, c[0x0][0x1fc], PT ;  /* 0x00007f0002007a0c */ /* 0x000fe20003f46270 */
[----:B------:R-:W-:Y:S01]  /*1700*/  CS2R R42, SRZ ;  /* 0x00000000002a7805 */ /* 0x000fe2000001ff00 */
[----:B------:R1:W-:Y:S01]  /*1710*/  LDGSTS.E.BYPASS.LTC128B.128 [R133+0x3080], [R10.64+0x40], !P1 ;  /* 0x030800400a857fae */ /* 0x0003e2000c901d4c */
[----:B------:R-:W-:Y:S01]  /*1720*/  IMAD.WIDE.U32 R6, R132, c[0x0][0x288], R6 ;  /* 0x0000a20084067a25 */ /* 0x000fe200078e0006 */
[----:B------:R-:W-:Y:S01]  /*1730*/  ISETP.GE.OR P1, PT, R2, c[0x0][0x1fc], !P4 ;  /* 0x00007f0002007a0c */ /* 0x000fe20006726670 */
[----:B------:R-:W-:Y:S01]  /*1740*/  UISETP.GT.AND UP3, UPT, UR5, -0x1, UPT ;  /* 0xffffffff0500788c */ /* 0x000fe2000bf64270 */
        /* <DEDUP_REMOVED lines=55> */
[----:B------:R-:W-:-:S02]  /*1ac0*/  ISETP.NE.AND P6, PT, R20, RZ, PT ;  /* 0x000000ff1400720c */ /* 0x000fc40003fc5270 */
[----:B------:R-:W-:Y:S01]  /*1ad0*/  LOP3.LUT R9, R7, R0, R208, 0x1e, !PT ;  /* 0x0000000007097212 */ /* 0x000fe200078e1ed0 */
[----:B------:R-:W-:Y:S01]  /*1ae0*/  IMAD.IADD R20, R31, 0x1, -R8 ;  /* 0x000000011f147824 */ /* 0x000fe200078e0a08 */
[----:B------:R-:W-:Y:S01]  /*1af0*/  LOP3.LUT R0, R6, 0xc0, RZ, 0xc0, !PT ;  /* 0x000000c006007812 */ /* 0x000fe200078ec0ff */
[----:B------:R-:W-:Y:S02]  /*1b00*/  IMAD R7, R132, c[0x0][0x184], R10 ;  /* 0x0000610084077a24 */ /* 0x000fe400078e020a */
        /* <DEDUP_REMOVED lines=14> */
[----:B------:R-:W-:-:S02]  /*1bf0*/  IMAD.IADD R3, R3, 0x1, R0 ;  /* 0x0000000103037824 */ /* 0x000fc400078e0200 */
        /* <DEDUP_REMOVED lines=77> */
[----:B-----5:R-:W-:Y:S01]  /*20d0*/  IMAD.WIDE.U32 R8, R3, UR11, R8 ;  /* 0x0000000b03087c25 */ /* 0x020fe2000f8e0008 */
        /* <DEDUP_REMOVED lines=63> */
[----:B--2---:R-:W-:Y:S01]  /*24d0*/  @!P3 IMAD.SHL.U32 R7, R134, 0x10, RZ ;  /* 0x000000108607b824 */ /* 0x004fe200078e00ff */
        /* <DEDUP_REMOVED lines=51> */
[----:B------:R-:W-:-:S02]  /*2810*/  IMAD.SHL.U32 R2, R14, 0x2, RZ ;  /* 0x000000020e027824 */ /* 0x000fc400078e00ff */
[----:B------:R-:W-:Y:S01]  /*2820*/  IMAD.SHL.U32 R212, R217, 0x2, RZ ;  /* 0x00000002d9d47824 */ /* 0x000fe200078e00ff */
[----:B------:R1:W-:Y:S01]  /*2830*/  @!P1 LDGSTS.E.BYPASS.LTC128B.128 [R3+0xf280], [R8.64] ;  /* 0x0f28000008039fae */ /* 0x0003e2000b901d4c */
[----:B------:R-:W-:Y:S01]  /*2840*/  IMAD R219, R219, 0x2, R215 ;  /* 0x00000002dbdb7824 */ /* 0x000fe200078e02d7 */
[----:B------:R-:W-:Y:S01]  /*2850*/  IADD3 R0, R0, -UR9, -R2 ;  /* 0x8000000900007c10 */ /* 0x000fe2000fffe802 */
[----:B------:R-:W-:Y:S01]  /*2860*/  IMAD R218, R218, 0x2, R216 ;  /* 0x00000002dada7824 */ /* 0x000fe200078e02d8 */
[----:B------:R-:W0:Y:S01]  /*2870*/  LDGDEPBAR ;  /* 0x00000000000079af */ /* 0x000e220000000000 */
[----:B------:R-:W-:Y:S01]  /*2880*/  IADD3 R213, R212, 0xc080, RZ ;  /* 0x0000c080d4d57810 */ /* 0x000fe20007ffe0ff */
[----:B------:R-:W-:Y:S02]  /*2890*/  IMAD.IADD R222, R217, 0x1, R221 ;  /* 0x00000001d9de7824 */ /* 0x000fe400078e02dd */
[----:B------:R-:W0:Y:S02]  /*28a0*/  LDGDEPBAR ;  /* 0x00000000000079af */ /* 0x000e240000000000 */
[----:B------:R-:W-:-:S02]  /*28b0*/  IMAD R213, R221, 0x2, R213 ;  /* 0x00000002ddd57824 */ /* 0x000fc400078e02d5 */
        /* <DEDUP_REMOVED lines=10> */
[----:B---34-:R1:W-:Y:S02]  /*2960*/  STL [R1+0x18], R0 ;  /* 0x0000180001007387 */ /* 0x0183e40000100800 */
.L_x_403:
        /* <DEDUP_REMOVED lines=184> */
.L_x_387:
[----:B------:R-:W-:Y:S04]  /*34f0*/  MOV R3, 0x1 ;  /* 0x0000000100037802 */ /* 0x000fe80000000f00 */
[----:B------:R-:W-:Y:S11]  /*3500*/  ISETP.NE.AND P0, PT, R3, c[0x0][0x2a8], PT ;  /* 0x0000aa0003007a0c */ /* 0x000ff60003f05270 */
[----:B------:R-:W-:Y:S02]  /*3510*/  @!UPT UIADD3 URZ, URZ, URZ, URZ ;  /* 0x0000003f3f3ff290 */ /* 0x000fe4000fffe03f */
[----:B------:R-:W-:Y:S05]  /*3520*/  @P0 IMAD.HI.U32 R3, R2, c[0x0][0x2ac], RZ ;  /* 0x0000ab0002030a27 */ /* 0x000fea00078e00ff */
[----:B------:R-:W-:Y:S02]  /*3530*/  @P0 SHF.R.U32.HI R2, RZ, c[0x0][0x2b0], R3 ;  /* 0x0000ac00ff020a19 */ /* 0x000fe40000011603 */
.L_x_388:
[----:B------:R-:W-:Y:S05]  /*3540*/  BSYNC B0 ;  /* 0x0000000000007941 */ /* 0x000fea0003800000 */
.L_x_386:
        /* <DEDUP_REMOVED lines=8> */
.L_x_385:
        /* <DEDUP_REMOVED lines=18> */
.L_x_391:
[----:B------:R-:W-:Y:S04]  /*36f0*/  MOV R3, 0x1 ;  /* 0x0000000100037802 */ /* 0x000fe80000000f00 */
[----:B------:R-:W-:Y:S11]  /*3700*/  ISETP.NE.AND P0, PT, R3, c[0x0][0x2a8], PT ;  /* 0x0000aa0003007a0c */ /* 0x000ff60003f05270 */
[----:B------:R-:W-:Y:S02]  /*3710*/  @!UPT UIADD3 URZ, URZ, URZ, URZ ;  /* 0x0000003f3f3ff290 */ /* 0x000fe4000fffe03f */
[----:B------:R-:W-:Y:S05]  /*3720*/  @P0 IMAD.HI.U32 R3, R2, c[0x0][0x2ac], RZ ;  /* 0x0000ab0002030a27 */ /* 0x000fea00078e00ff */
[----:B------:R-:W-:Y:S02]  /*3730*/  @P0 SHF.R.U32.HI R2, RZ, c[0x0][0x2b0], R3 ;  /* 0x0000ac00ff020a19 */ /* 0x000fe40000011603 */
.L_x_392:
[----:B------:R-:W-:Y:S05]  /*3740*/  BSYNC B0 ;  /* 0x0000000000007941 */ /* 0x000fea0003800000 */
.L_x_390:
[----:B------:R-:W2:Y:S01]  /*3750*/  LDL R6, [R1+0x20] ;  /* 0x0000200001067983 */ /* 0x000ea20000100800 */
[----:B------:R-:W-:Y:S04]  /*3760*/  IMAD.MOV.U32 R3, RZ, RZ, c[0x0][0x2a8] ;  /* 0x0000aa00ff037624 */ /* 0x000fe800078e00ff */
[----:B------:R-:W-:Y:S04]  /*3770*/  IMAD R2, R2, R3, -UR10 ;  /* 0x8000000a02027e24 */ /* 0x000fe8000f8e0203 */
[----:B--2---:R-:W-:Y:S05]  /*3780*/  IMAD.IADD R2, R2, 0x1, -R6 ;  /* 0x0000000102027824 */ /* 0x004fea00078e0a06 */
[----:B------:R-:W-:Y:S02]  /*3790*/  IADD3 R3, R2, c[0x0][0x2a8], RZ ;  /* 0x0000aa0002037a10 */ /* 0x000fe40007ffe0ff */
[----:B------:R-:W-:Y:S02]  /*37a0*/  IMNMX R142, R142, R2, !PT ;  /* 0x000000028e8e7217 */ /* 0x000fe40007800200 */
[----:B------:R-:W-:Y:S02]  /*37b0*/  IMNMX R145, R145, R3, PT ;  /* 0x0000000391917217 */ /* 0x000fe40003800200 */
.L_x_389:
        /* <DEDUP_REMOVED lines=18> */
.L_x_395:
[----:B------:R-:W-:Y:S04]  /*38e0*/  MOV R3, 0x1 ;  /* 0x0000000100037802 */ /* 0x000fe80000000f00 */
[----:B------:R-:W-:Y:S11]  /*38f0*/  ISETP.NE.AND P0, PT, R3, c[0x0][0x2a8], PT ;  /* 0x0000aa0003007a0c */ /* 0x000ff60003f05270 */
[----:B------:R-:W-:Y:S02]  /*3900*/  @!UPT UIADD3 URZ, URZ, URZ, URZ ;  /* 0x0000003f3f3ff290 */ /* 0x000fe4000fffe03f */
[----:B------:R-:W-:Y:S05]  /*3910*/  @P0 IMAD.HI.U32 R3, R2, c[0x0][0x2ac], RZ ;  /* 0x0000ab0002030a27 */ /* 0x000fea00078e00ff */
[----:B------:R-:W-:Y:S02]  /*3920*/  @P0 SHF.R.U32.HI R2, RZ, c[0x0][0x2b0], R3 ;  /* 0x0000ac00ff020a19 */ /* 0x000fe40000011603 */
.L_x_396:
[----:B------:R-:W-:Y:S05]  /*3930*/  BSYNC B0 ;  /* 0x0000000000007941 */ /* 0x000fea0003800000 */
.L_x_394:
[----:B------:R-:W2:Y:S01]  /*3940*/  LDL R6, [R1+0x20] ;  /* 0x0000200001067983 */ /* 0x000ea20000100800 */
[----:B------:R-:W-:Y:S04]  /*3950*/  IMAD.MOV.U32 R3, RZ, RZ, c[0x0][0x2a8] ;  /* 0x0000aa00ff037624 */ /* 0x000fe800078e00ff */
[----:B------:R-:W-:Y:S04]  /*3960*/  IMAD R2, R2, R3, -UR10 ;  /* 0x8000000a02027e24 */ /* 0x000fe8000f8e0203 */
[----:B--2---:R-:W-:Y:S05]  /*3970*/  IMAD.IADD R2, R2, 0x1, -R6 ;  /* 0x0000000102027824 */ /* 0x004fea00078e0a06 */
[----:B------:R-:W-:Y:S02]  /*3980*/  IADD3 R3, R2, c[0x0][0x2a8], RZ ;  /* 0x0000aa0002037a10 */ /* 0x000fe40007ffe0ff */
[----:B------:R-:W-:Y:S02]  /*3990*/  IMNMX R140, R140, R2, !PT ;  /* 0x000000028c8c7217 */ /* 0x000fe40007800200 */
[----:B------:R-:W-:Y:S02]  /*39a0*/  IMNMX R146, R146, R3, PT ;  /* 0x0000000392927217 */ /* 0x000fe40003800200 */
.L_x_393:
        /* <DEDUP_REMOVED lines=18> */
.L_x_399:
[----:B------:R-:W-:Y:S04]  /*3ad0*/  MOV R2, 0x1 ;  /* 0x0000000100027802 */ /* 0x000fe80000000f00 */
[----:B------:R-:W-:Y:S11]  /*3ae0*/  ISETP.NE.AND P0, PT, R2, c[0x0][0x2a8], PT ;  /* 0x0000aa0002007a0c */ /* 0x000ff60003f05270 */
[----:B------:R-:W-:Y:S02]  /*3af0*/  @!UPT UIADD3 URZ, URZ, URZ, URZ ;  /* 0x0000003f3f3ff290 */ /* 0x000fe4000fffe03f */
[----:B------:R-:W-:Y:S05]  /*3b00*/  @P0 IMAD.HI.U32 R2, R0, c[0x0][0x2ac], RZ ;  /* 0x0000ab0000020a27 */ /* 0x000fea00078e00ff */
[----:B------:R-:W-:Y:S02]  /*3b10*/  @P0 SHF.R.U32.HI R0, RZ, c[0x0][0x2b0], R2 ;  /* 0x0000ac00ff000a19 */ /* 0x000fe40000011602 */
.L_x_400:
[----:B------:R-:W-:Y:S05]  /*3b20*/  BSYNC B0 ;  /* 0x0000000000007941 */ /* 0x000fea0003800000 */
.L_x_398:
[----:B------:R-:W2:Y:S01]  /*3b30*/  LDL R3, [R1+0x20] ;  /* 0x0000200001037983 */ /* 0x000ea20000100800 */
[----:B------:R-:W-:Y:S04]  /*3b40*/  IMAD.MOV.U32 R2, RZ, RZ, c[0x0][0x2a8] ;  /* 0x0000aa00ff027624 */ /* 0x000fe800078e00ff */
[----:B------:R-:W-:Y:S04]  /*3b50*/  IMAD R0, R0, R2, -UR10 ;  /* 0x8000000a00007e24 */ /* 0x000fe8000f8e0202 */
[----:B--2---:R-:W-:Y:S05]  /*3b60*/  IMAD.IADD R0, R0, 0x1, -R3 ;  /* 0x0000000100007824 */ /* 0x004fea00078e0a03 */
[----:B------:R-:W-:Y:S02]  /*3b70*/  IADD3 R2, R0, c[0x0][0x2a8], RZ ;  /* 0x0000aa0000027a10 */ /* 0x000fe40007ffe0ff */
[----:B------:R-:W-:Y:S02]  /*3b80*/  IMNMX R141, R141, R0, !PT ;  /* 0x000000008d8d7217 */ /* 0x000fe40007800200 */
[----:B------:R-:W-:Y:S02]  /*3b90*/  IMNMX R144, R144, R2, PT ;  /* 0x0000000290907217 */ /* 0x000fe40003800200 */
.L_x_397:
        /* <DEDUP_REMOVED lines=62> */
.L_x_401:
        /* <DEDUP_REMOVED lines=278> */
[C---:B------:R-:W-:Y:S01]  /*50e0*/  ISETP.LT.OR P2, PT, R144.reuse, 0x42, P2 ;  /* 0x000000429000780c */ /* 0x040fe20001741670 */
[----:B------:R-:W-:Y:S01]  /*50f0*/  FFMA.FTZ R7, R7, c[0x0][0x29c], -R150 ;  /* 0x0000a70007077a23 */ /* 0x000fe20000010896 */
[----:B------:R-:W-:Y:S01]  /*5100*/  ISETP.LT.OR P1, PT, R144, 0x61, P1 ;  /* 0x000000619000780c */ /* 0x000fe20000f21670 */
[----:B------:R-:W-:Y:S01]  /*5110*/  FMUL.FTZ R140, R19, R3 ;  /* 0x00000003138c7220 */ /* 0x000fe20000410000 */
[----:B------:R-:W-:Y:S01]  /*5120*/  MOV R248, R159 ;  /* 0x0000009f00f87202 */ /* 0x000fe20000000f00 */
[----:B------:R1:W-:Y:S01]  /*5130*/  MUFU.EX2 R145, R7 ;  /* 0x0000000700917308 */ /* 0x0003e20000000800 */
[----:B------:R-:W-:Y:S02]  /*5140*/  F2FP.BF16.PACK_AB R18, R238, R243 ;  /* 0x000000f3ee12723e */ /* 0x000fe400000010ff */
[----:B------:R-:W-:Y:S01]  /*5150*/  MOV R247, R133 ;  /* 0x0000008500f77202 */ /* 0x000fe20000000f00 */
[--C-:B------:R-:W-:Y:S01]  /*5160*/  FADD.FTZ R133, R23, -R0.reuse ;  /* 0x8000000017857221 */ /* 0x100fe20000010000 */
[----:B------:R-:W-:Y:S01]  /*5170*/  MOV R19, R138 ;  /* 0x0000008a00137202 */ /* 0x000fe20000000f00 */
[----:B------:R-:W-:Y:S01]  /*5180*/  FADD.FTZ R23, R34, -R0 ;  /* 0x8000000022177221 */ /* 0x000fe20000010000 */
[----:B------:R-:W-:Y:S01]  /*5190*/  F2FP.BF16.PACK_AB R32, R32, R142 ;  /* 0x0000008e2020723e */ /* 0x000fe200000010ff */
[--C-:B------:R-:W-:Y:S01]  /*51a0*/  FFMA.FTZ R34, R17, c[0x0][0x29c], -R150.reuse ;  /* 0x0000a70011227a23 */ /* 0x100fe20000010896 */
[----:B------:R-:W-:Y:S01]  /*51b0*/  F2FP.BF16.PACK_AB R17, R231, R233 ;  /* 0x000000e9e711723e */ /* 0x000fe200000010ff */
[----:B------:R1:W1:Y:S01]  /*51c0*/  MUFU.EX2 R159, R21 ;  /* 0x00000015009f7308 */ /* 0x0002620000000800 */
[C---:B------:R-:W-:Y:S01]  /*51d0*/  FMUL.FTZ R133, R158.reuse, R133 ;  /* 0x000000859e857220 */ /* 0x040fe20000410000 */
[----:B------:R-:W-:Y:S02]  /*51e0*/  MOV R238, R20 ;  /* 0x0000001400ee7202 */ /* 0x000fe40000000f00 */
[----:B--2---:R-:W-:Y:S02]  /*51f0*/  FSEL R3, R229, -INF , !P1 ;  /* 0xff800000e5037808 */ /* 0x004fe40004800000 */
[----:B------:R-:W-:Y:S02]  /*5200*/  F2FP.BF16.PACK_AB R20, R158, R228 ;  /* 0x000000e49e14723e */ /* 0x000fe400000010ff */
[----:B------:R-:W-:Y:S02]  /*5210*/  MOV R231, R19 ;  /* 0x0000001300e77202 */ /* 0x000fe40000000f00 */
[----:B------:R-:W2:Y:S01]  /*5220*/  MUFU.EX2 R151, R151 ;  /* 0x0000009700977308 */ /* 0x000ea20000000800 */
[----:B------:R-:W-:Y:S01]  /*5230*/  F2FP.BF16.PACK_AB R19, R235, R239 ;  /* 0x000000efeb13723e */ /* 0x000fe200000010ff */
[----:B-1----:R-:W-:Y:S01]  /*5240*/  FMUL.FTZ R7, R157, R23 ;  /* 0x000000179d077220 */ /* 0x002fe20000410000 */
[----:B------:R-:W-:Y:S02]  /*5250*/  F2FP.BF16.PACK_AB R23, R156, R157 ;  /* 0x0000009d9c17723e */ /* 0x000fe400000010ff */
[----:B------:R-:W-:Y:S02]  /*5260*/  MOV R21, R136 ;  /* 0x0000008800157202 */ /* 0x000fe40000000f00 */
        /* <DEDUP_REMOVED lines=8> */
[----:B------:R-:W-:Y:S01]  /*52f0*/  MOV R22, R139 ;  /* 0x0000008b00167202 */ /* 0x000fe20000000f00 */
[--C-:B------:R-:W-:Y:S01]  /*5300*/  FFMA.FTZ R136, R16, c[0x0][0x29c], -R150.reuse ;  /* 0x0000a70010887a23 */ /* 0x100fe20000010896 */
[----:B------:R-:W-:Y:S01]  /*5310*/  ISETP.LT.OR P0, PT, R144, 0x62, P0 ;  /* 0x000000629000780c */ /* 0x000fe20000701670 */
[----:B------:R-:W-:Y:S01]  /*5320*/  IMAD.MOV.U32 R144, RZ, RZ, R137 ;  /* 0x000000ffff907224 */ /* 0x000fe200078e0089 */
[----:B------:R-:W-:Y:S01]  /*5330*/  MOV R243, R22 ;  /* 0x0000001600f37202 */ /* 0x000fe20000000f00 */
[--C-:B------:R-:W-:Y:S01]  /*5340*/  FFMA.FTZ R137, R5, c[0x0][0x29c], -R150.reuse ;  /* 0x0000a70005897a23 */ /* 0x100fe20000010896 */
[----:B------:R-:W-:Y:S01]  /*5350*/  F2FP.BF16.PACK_AB R22, R230, R232 ;  /* 0x000000e8e616723e */ /* 0x000fe200000010ff */
[--C-:B------:R-:W-:Y:S01]  /*5360*/  FFMA.FTZ R139, R3, c[0x0][0x29c], -R150.reuse ;  /* 0x0000a700038b7a23 */ /* 0x100fe20000010896 */
[----:B------:R1:W3:Y:S01]  /*5370*/  LDS R2, [R144.X4+0xf300] ;  /* 0x00f3000090027984 */ /* 0x0002e20000004800 */
[----:B------:R-:W-:Y:S01]  /*5380*/  MOV R230, R248 ;  /* 0x000000f800e67202 */ /* 0x000fe20000000f00 */
[----:B------:R-:W-:Y:S01]  /*5390*/  FFMA.FTZ R5, -R246, R246, 1 ;  /* 0x3f800000f6057423 */ /* 0x000fe200000101f6 */
[----:B------:R-:W-:Y:S01]  /*53a0*/  MOV R248, R225 ;  /* 0x000000e100f87202 */ /* 0x000fe20000000f00 */
[----:B------:R-:W-:Y:S01]  /*53b0*/  MUFU.EX2 R137, R137 ;  /* 0x0000008900897308 */ /* 0x000fe20000000800 */
[----:B------:R-:W-:Y:S01]  /*53c0*/  FSEL R0, R242, -INF , !P0 ;  /* 0xff800000f2007808 */ /* 0x000fe20004000000 */
[----:B------:R-:W-:Y:S01]  /*53d0*/  FMUL.FTZ R5, R7, R5 ;  /* 0x0000000507057220 */ /* 0x000fe20000410000 */
        /* <DEDUP_REMOVED lines=19> */
[----:B----4-:R-:W-:Y:S01]  /*5510*/  FMUL.FTZ R6, R156, R35 ;  /* 0x000000239c067220 */ /* 0x010fe20000410000 */
[----:B------:R-:W-:Y:S01]  /*5520*/  F2FP.BF16.PACK_AB R35, R140, R143 ;  /* 0x0000008f8c23723e */ /* 0x000fe200000010ff */
[--C-:B---3--:R-:W-:Y:S02]  /*5530*/  FADD.FTZ R8, R8, -R2.reuse ;  /* 0x8000000208087221 */ /* 0x108fe40000010000 */
[--C-:B------:R-:W-:Y:S05]  /*5540*/  FADD.FTZ R13, R13, -R2.reuse ;  /* 0x800000020d0d7221 */ /* 0x100fea0000010000 */
[----:B------:R3:W4:Y:S01]  /*5550*/  MUFU.EX2 R143, R136 ;  /* 0x00000088008f7308 */ /* 0x0007220000000800 */
[----:B------:R-:W-:Y:S02]  /*5560*/  FMUL.FTZ R8, R227, R8 ;  /* 0x00000008e3087220 */ /* 0x000fe40000410000 */
[----:B------:R-:W-:Y:S02]  /*5570*/  FMUL.FTZ R13, R146, R13 ;  /* 0x0000000d920d7220 */ /* 0x000fe40000410000 */
[----:B------:R-:W-:Y:S02]  /*5580*/  FMUL.FTZ R142, R8, R0 ;  /* 0x00000000088e7220 */ /* 0x000fe40000410000 */
[----:B------:R-:W-:Y:S02]  /*5590*/  FFMA.FTZ R0, -R237, R237, 1 ;  /* 0x3f800000ed007423 */ /* 0x000fe400000101ed */
[----:B------:R-:W-:Y:S01]  /*55a0*/  FMUL.FTZ R4, R6, R4 ;  /* 0x0000000406047220 */ /* 0x000fe20000410000 */
[----:B------:R-:W4:Y:S01]  /*55b0*/  MUFU.EX2 R150, R150 ;  /* 0x0000009600967308 */ /* 0x000f220000000800 */
[--C-:B------:R-:W-:Y:S02]  /*55c0*/  FADD.FTZ R12, R12, -R2.reuse ;  /* 0x800000020c0c7221 */ /* 0x100fe40000010000 */
        /* <DEDUP_REMOVED lines=8> */
[----:B---3--:R-:W-:Y:S02]  /*5650*/  FMUL.FTZ R136, R13, R0 ;  /* 0x000000000d887220 */ /* 0x008fe40000410000 */
[----:B------:R-:W1:Y:S01]  /*5660*/  LDS R0, [R233.X4+0xf320] ;  /* 0x00f32000e9007984 */ /* 0x000e620000004800 */
[----:B------:R-:W-:Y:S02]  /*5670*/  FMUL.FTZ R12, R149, R28 ;  /* 0x0000001c950c7220 */ /* 0x000fe40000410000 */
[----:B--2---:R-:W-:Y:S01]  /*5680*/  FMUL.FTZ R29, R151, R29 ;  /* 0x0000001d971d7220 */ /* 0x004fe20000410000 */
[----:B------:R-:W-:Y:S01]  /*5690*/  STS [R223+0xf480], R18 ;  /* 0x00f48012df007388 */ /* 0x000fe20000000800 */
[----:B------:R-:W-:Y:S02]  /*56a0*/  FFMA.FTZ R6, -R84, R84, 1 ;  /* 0x3f80000054067423 */ /* 0x000fe40000010154 */
[--C-:B------:R-:W-:Y:S01]  /*56b0*/  FADD.FTZ R25, R25, -R2.reuse ;  /* 0x8000000219197221 */ /* 0x100fe20000010000 */
[----:B------:R-:W-:Y:S01]  /*56c0*/  STS [R223+0xf880], R17 ;  /* 0x00f88011df007388 */ /* 0x000fe20000000800 */
[----:B------:R-:W-:Y:S02]  /*56d0*/  FADD.FTZ R9, R9, -R2 ;  /* 0x8000000209097221 */ /* 0x000fe40000010000 */
[----:B------:R-:W-:Y:S01]  /*56e0*/  FFMA.FTZ R2, -R252, R252, 1 ;  /* 0x3f800000fc027423 */ /* 0x000fe200000101fc */
[----:B------:R2:W-:Y:S01]  /*56f0*/  STS [R224], R3 ;  /* 0x00000003e0007388 */ /* 0x0005e20000000800 */
[----:B------:R-:W-:Y:S02]  /*5700*/  FMUL.FTZ R12, R12, R6 ;  /* 0x000000060c0c7220 */ /* 0x000fe40000410000 */
[----:B------:R-:W-:Y:S01]  /*5710*/  FMUL.FTZ R2, R29, R2 ;  /* 0x000000021d027220 */ /* 0x000fe20000410000 */
[----:B------:R-:W-:Y:S01]  /*5720*/  STS [R224+0x400], R22 ;  /* 0x00040016e0007388 */ /* 0x000fe20000000800 */
[----:B------:R-:W-:Y:S02]  /*5730*/  FMUL.FTZ R9, R155, R9 ;  /* 0x000000099b097220 */ /* 0x000fe40000410000 */
[----:B------:R-:W-:Y:S01]  /*5740*/  FFMA.FTZ R5, -R230, R230, 1 ;  /* 0x3f800000e6057423 */ /* 0x000fe200000101e6 */
[----:B------:R-:W-:Y:S01]  /*5750*/  F2FP.BF16.PACK_AB R12, R2, R12 ;  /* 0x0000000c020c723e */ /* 0x000fe200000010ff */
[----:B------:R-:W-:Y:S01]  /*5760*/  STS [R223+0x10480], R16 ;  /* 0x01048010df007388 */ /* 0x000fe20000000800 */
[----:B----4-:R-:W-:Y:S01]  /*5770*/  F2FP.BF16.PACK_AB R2, R143, R144 ;  /* 0x000000908f02723e */ /* 0x010fe200000010ff */
[----:B------:R-:W-:Y:S01]  /*5780*/  FMUL.FTZ R141, R9, R5 ;  /* 0x00000005098d7220 */ /* 0x000fe20000410000 */
[----:B------:R-:W-:Y:S01]  /*5790*/  F2FP.BF16.PACK_AB R5, R151, R149 ;  /* 0x000000959705723e */ /* 0x000fe200000010ff */
[----:B------:R-:W-:Y:S01]  /*57a0*/  FMUL.FTZ R13, R226, R24 ;  /* 0x00000018e20d7220 */ /* 0x000fe20000410000 */
[----:B------:R3:W5:Y:S01]  /*57b0*/  LDL.LU R84, [R1+0x84] ;  /* 0x0000840001547983 */ /* 0x0007620000300800 */
[----:B------:R-:W-:Y:S01]  /*57c0*/  FFMA.FTZ R9, -R231, R231, 1 ;  /* 0x3f800000e7097423 */ /* 0x000fe200000101e7 */
[----:B------:R-:W-:Y:S01]  /*57d0*/  F2FP.BF16.PACK_AB R6, R141, R142 ;  /* 0x0000008e8d06723e */ /* 0x000fe200000010ff */
[----:B------:R-:W-:Y:S02]  /*57e0*/  FMUL.FTZ R25, R159, R25 ;  /* 0x000000199f197220 */ /* 0x000fe40000410000 */
[----:B------:R-:W-:Y:S01]  /*57f0*/  FMUL.FTZ R13, R13, R9 ;  /* 0x000000090d0d7220 */ /* 0x000fe20000410000 */
[----:B------:R-:W-:Y:S01]  /*5800*/  F2FP.BF16.PACK_AB R9, R136, R140 ;  /* 0x0000008c8809723e */ /* 0x000fe200000010ff */
[----:B------:R-:W-:Y:S01]  /*5810*/  FFMA.FTZ R8, -R243, R243, 1 ;  /* 0x3f800000f3087423 */ /* 0x000fe200000101f3 */
[----:B--2---:R-:W-:Y:S03]  /*5820*/  F2FP.BF16.PACK_AB R3, R145, R225 ;  /* 0x000000e19103723e */ /* 0x004fe600000010ff */
[----:B------:R-:W-:Y:S02]  /*5830*/  FMUL.FTZ R8, R25, R8 ;  /* 0x0000000819087220 */ /* 0x000fe40000410000 */
[--C-:B-1----:R-:W-:Y:S01]  /*5840*/  FADD.FTZ R10, R10, -R0.reuse ;  /* 0x800000000a0a7221 */ /* 0x102fe20000010000 */
[----:B------:R1:W-:Y:S01]  /*5850*/  STS [R223+0x10880], R3 ;  /* 0x01088003df007388 */ /* 0x0003e20000000800 */
[--C-:B------:R-:W-:Y:S01]  /*5860*/  FADD.FTZ R11, R11, -R0.reuse ;  /* 0x800000000b0b7221 */ /* 0x100fe20000010000 */
[----:B------:R-:W-:Y:S01]  /*5870*/  F2FP.BF16.PACK_AB R8, R8, R13 ;  /* 0x0000000d0808723e */ /* 0x000fe200000010ff */
        /* <DEDUP_REMOVED lines=20> */
[----:B--2---:R-:W-:Y:S01]  /*59c0*/  F2FP.BF16.PACK_AB R2, R138, R137 ;  /* 0x000000898a02723e */ /* 0x004fe200000010ff */
[----:B----4-:R-:W-:Y:S04]  /*59d0*/  FMUL.FTZ R7, R145, R11 ;  /* 0x0000000b91077220 */ /* 0x010fe80000410000 */
        /* <DEDUP_REMOVED lines=11> */
[----:B----4-:R-:W-:Y:S02]  /*5a90*/  FFMA.FTZ R5, -R250, R250, 1 ;  /* 0x3f800000fa057423 */ /* 0x010fe400000101fa */
        /* <DEDUP_REMOVED lines=155> */
.L_x_402:
        /* <DEDUP_REMOVED lines=241> */
.L_x_384:
[----:B------:R-:W-:Y:S05]  /*7360*/  @P0 EXIT ;  /* 0x000000000000094d */ /* 0x000fea0003800000 */
[----:B------:R-:W2:Y:S01]  /*7370*/  LDL.LU R9, [R1+0x80] ;  /* 0x0000800001097983 */ /* 0x000ea20000300800 */
[----:B------:R-:W-:-:S04]  /*7380*/  ISETP.NE.U32.AND P0, PT, RZ, c[0x0][0x360], PT ;  /* 0x0000d800ff007a0c */ /* 0x000fc80003f05070 */
[----:B------:R-:W-:-:S13]  /*7390*/  ISETP.NE.AND.EX P0, PT, RZ, c[0x0][0x364], PT, P0 ;  /* 0x0000d900ff007a0c */ /* 0x000fda0003f05300 */
[----:B------:R-:W-:-:S04]  /*73a0*/  @P0 IMAD.MOV.U32 R2, RZ, RZ, 0x4 ;  /* 0x00000004ff020424 */ /* 0x000fc800078e00ff */
[----:B--2---:R-:W-:-:S05]  /*73b0*/  @P0 IMAD.WIDE R2, R9, R2, c[0x0][0x360] ;  /* 0x0000d80009020625 */ /* 0x004fca00078e0202 */
[----:B------:R1:W2:Y:S01]  /*73c0*/  @P0 LDG.E R0, [R2.64] ;  /* 0x0000000c02000981 */ /* 0x0002a2000c1e1900 */
[----:B------:R-:W-:Y:S01]  /*73d0*/  MOV R4, 0x1 ;  /* 0x0000000100047802 */ /* 0x000fe20000000f00 */
[----:B------:R-:W-:Y:S02]  /*73e0*/  UIMAD UR6, UR5, 0x3000, URZ ;  /* 0x00003000050678a4 */ /* 0x000fe4000f8e023f */
[----:B------:R-:W3:Y:S04]  /*73f0*/  S2R R5, SR_TID.X ;  /* 0x0000000000057919 */ /* 0x000ee80000002100 */
[----:B------:R-:W-:Y:S01]  /*7400*/  BAR.SYNC.DEFER_BLOCKING 0x1, 0x100 ;  /* 0x0044000000007b1d */ /* 0x000fe20000010000 */
[----:B------:R-:W-:Y:S01]  /*7410*/  ISETP.NE.AND P1, PT, R4, c[0x0][0x338], PT ;  /* 0x0000ce0004007a0c */ /* 0x000fe20003f25270 */
[----:B------:R-:W-:-:S04]  /*7420*/  USHF.R.S32.HI UR4, URZ, 0x1f, UR6 ;  /* 0x0000001f3f047899 */ /* 0x000fc80008011406 */
[----:B-1----:R-:W1:Y:S01]  /*7430*/  S2R R3, SR_CTAID.Y ;  /* 0x0000000000037919 */ /* 0x002e620000002600 */
[----:B---3--:R-:W-:-:S07]  /*7440*/  SHF.R.S32.HI R6, RZ, 0x1f, R5 ;  /* 0x0000001fff067819 */ /* 0x008fce0000011405 */
        /* <DEDUP_REMOVED lines=133> */
.L_x_404:
        /* <DEDUP_REMOVED lines=14> */
.L_x_1398:


//--------------------- .text._ZN7cutlass13device_kernelIN5flash19enable_sm80_to_sm89INS1_16FlashAttnBwdSm80INS1_25CollectiveMainloopBwdSm80ILi2ELi1EN4cute5tupleIJNS5_1CILi64EEENS7_ILi128EEENS7_ILi96EEEEEENS_10bfloat16_tEfNS_4arch4Sm80ELb0ELb1ELb1ELb1ELb1ELb0ELb0ELb0ELi2ELi2ELi4ELi2ELb1EEENS1_24CollectiveEpilogueBwdGQAISB_fSE_Li256ELb1ELb1EEENS1_19SingleTileSchedulerILb1ELb0ELb0ELi128EEEEEEEEEvNT_6ParamsE --------------------------
	.section	.text._ZN7cutlass13device_kernelIN5flash19enable_sm80_to_sm89INS1_16FlashAttnBwdSm80INS1_25CollectiveMainloopBwdSm80ILi2ELi1EN4cute5tupleIJNS5_1CILi64EEENS7_ILi128EEENS7_ILi96EEEEEENS_10bfloat16_tEfNS_4arch4Sm80ELb0ELb1ELb1ELb1ELb1ELb0ELb0ELb0ELi2ELi2ELi4ELi2ELb1EEENS1_24CollectiveEpilogueBwdGQAISB_fSE_Li256ELb1ELb1EEENS1_19SingleTileSchedulerILb1ELb0ELb0ELi128EEEEEEEEEvNT_6ParamsE,"ax",@progbits
	.sectioninfo	@"SHI_REGISTERS=255"
	.align	128
.text._ZN7cutlass13device_kernelIN5flash19enable_sm80_to_sm89INS1_16FlashAttnBwdSm80INS1_25CollectiveMainloopBwdSm80ILi2ELi1EN4cute5tupleIJNS5_1CILi64EEENS7_ILi128EEENS7_ILi96EEEEEENS_10bfloat16_tEfNS_4arch4Sm80ELb0ELb1ELb1ELb1ELb1ELb0ELb0ELb0ELi2ELi2ELi4ELi2ELb1EEENS1_24CollectiveEpilogueBwdGQAISB_fSE_Li256ELb1ELb1EEENS1_19SingleTileSchedulerILb1ELb0ELb0ELi128EEEEEEEEEvNT_6ParamsE:
        .type           _ZN7cutlass13device_kernelIN5flash19enable_sm80_to_sm89INS1_16FlashAttnBwdSm80INS1_25CollectiveMainloopBwdSm80ILi2ELi1EN4cute5tupleIJNS5_1CILi64EEENS7_ILi128EEENS7_ILi96EEEEEENS_10bfloat16_tEfNS_4arch4Sm80ELb0ELb1ELb1ELb1ELb1ELb0ELb0ELb0ELi2ELi2ELi4ELi2ELb1EEENS1_24CollectiveEpilogueBwdGQAISB_fSE_Li256ELb1ELb1EEENS1_19SingleTileSchedulerILb1ELb0ELb0ELi128EEEEEEEEEvNT_6ParamsE,@function
        .size           _ZN7cutlass13device_kernelIN5flash19enable_sm80_to_sm89INS1_16FlashAttnBwdSm80INS1_25CollectiveMainloopBwdSm80ILi2ELi1EN4cute5tupleIJNS5_1CILi64EEENS7_ILi128EEENS7_ILi96EEEEEENS_10bfloat16_tEfNS_4arch4Sm80ELb0ELb1ELb1ELb1ELb1ELb0ELb0ELb0ELi2ELi2ELi4ELi2ELb1EEENS1_24CollectiveEpilogueBwdGQAISB_fSE_Li256ELb1ELb1EEENS1_19SingleTileSchedulerILb1ELb0ELb0ELi128EEEEEEEEEvNT_6ParamsE,(.L_x_1399 - _ZN7cutlass13device_kernelIN5flash19enable_sm80_to_sm89INS1_16FlashAttnBwdSm80INS1_25CollectiveMainloopBwdSm80ILi2ELi1EN4cute5tupleIJNS5_1CILi64EEENS7_ILi128EEENS7_ILi96EEEEEENS_10bfloat16_tEfNS_4arch4Sm80ELb0ELb1ELb1ELb1ELb1ELb0ELb0ELb0ELi2ELi2ELi4ELi2ELb1EEENS1_24CollectiveEpilogueBwdGQAISB_fSE_Li256ELb1ELb1EEENS1_19SingleTileSchedulerILb1ELb0ELb0ELi128EEEEEEEEEvNT_6ParamsE)
        .other          _ZN7cutlass13device_kernelIN5flash19enable_sm80_to_sm89INS1_16FlashAttnBwdSm80INS1_25CollectiveMainloopBwdSm80ILi2ELi1EN4cute5tupleIJNS5_1CILi64EEENS7_ILi128EEENS7_ILi96EEEEEENS_10bfloat16_tEfNS_4arch4Sm80ELb0ELb1ELb1ELb1ELb1ELb0ELb0ELb0ELi2ELi2ELi4ELi2ELb1EEENS1_24CollectiveEpilogueBwdGQAISB_fSE_Li256ELb1ELb1EEENS1_19SingleTileSchedulerILb1ELb0ELb0ELi128EEEEEEEEEvNT_6ParamsE,@"STO_CUDA_ENTRY STV_DEFAULT"
_ZN7cutlass13device_kernelIN5flash19enable_sm80_to_sm89INS1_16FlashAttnBwdSm80INS1_25CollectiveMainloopBwdSm80ILi2ELi1EN4cute5tupleIJNS5_1CILi64EEENS7_ILi128EEENS7_ILi96EEEEEENS_10bfloat16_tEfNS_4arch4Sm80ELb0ELb1ELb1ELb1ELb1ELb0ELb0ELb0ELi2ELi2ELi4ELi2ELb1EEENS1_24CollectiveEpilogueBwdGQAISB_fSE_Li256ELb1ELb1EEENS1_19SingleTileSchedulerILb1ELb0ELb0ELi128EEEEEEEEEvNT_6ParamsE:
        /* <DEDUP_REMOVED lines=18> */
.L_x_406:
        /* <DEDUP_REMOVED lines=8> */
.L_x_408:
[----:B------:R-:W-:Y:S02]  /*01a0*/  MOV R0, c[0x0][0x3ac] ;  /* 0x0000eb0000007a02 */ /* 0x000fe40000000f00 */
.L_x_407:
[----:B------:R-:W-:-:S06]  /*01b0*/  USHF.L.U32 UR10, UR5, 0x7, URZ ;  /* 0x00000007050a7899 */ /* 0x000fcc000800063f */
[----:B-----5:R-:W-:-:S04]  /*01c0*/  ISETP.LE.AND P0, PT, R0, UR10, PT ;  /* 0x0000000a00007c0c */ /* 0x020fc8000bf03270 */
[----:B------:R-:W-:-:S05]  /*01d0*/  SEL R0, R5, 0xffffffff, !P0 ;  /* 0xffffffff05007807 */ /* 0x000fca0004000000 */
[----:B------:R2:W-:Y:S01]  /*01e0*/  STL [R1+0x80], R0 ;  /* 0x0000800001007387 */ /* 0x0005e20000100800 */
[----:B------:R-:W-:Y:S05]  /*01f0*/  BRA `(.L_x_409) ;  /* 0x0000012000007947 */ /* 0x000fea0003800000 */
.L_x_405:
[----:B--2-4-:R-:W-:-:S04]  /*0200*/  ISETP.NE.U32.AND P0, PT, RZ, c[0x0][0x3c8], PT ;  /* 0x0000f200ff007a0c */ /* 0x014fc80003f05070 */
[----:B------:R-:W-:-:S13]  /*0210*/  ISETP.NE.AND.EX P0, PT, RZ, c[0x0][0x3cc], PT, P0 ;  /* 0x0000f300ff007a0c */ /* 0x000fda0003f05300 */
[----:B------:R-:W-:Y:S05]  /*0220*/  @!P0 BRA `(.L_x_410) ;  /* 0x0000002000008947 */ /* 0x000fea0003800000 */
[----:B------:R1:W5:Y:S01]  /*0230*/  LDG.E R0, [R2.64] ;  /* 0x0000000c02007981 */ /* 0x000362000c1e1900 */
[----:B------:R-:W-:Y:S05]  /*0240*/  BRA `(.L_x_411) ;  /* 0x0000009000007947 */ /* 0x000fea0003800000 */
.L_x_410:
        /* <DEDUP_REMOVED lines=8> */
.L_x_412:
[----:B------:R-:W-:Y:S02]  /*02d0*/  MOV R0, c[0x0][0x3ac] ;  /* 0x0000eb0000007a02 */ /* 0x000fe40000000f00 */
.L_x_411:
[----:B------:R-:W-:-:S06]  /*02e0*/  USHF.L.U32 UR10, UR5, 0x7, URZ ;  /* 0x00000007050a7899 */ /* 0x000fcc000800063f */
[----:B-----5:R-:W-:-:S04]  /*02f0*/  ISETP.LE.AND P0, PT, R0, UR10, PT ;  /* 0x0000000a00007c0c */ /* 0x020fc8000bf03270 */
[----:B------:R-:W-:-:S05]  /*0300*/  SEL R0, R5, 0xffffffff, !P0 ;  /* 0xffffffff05007807 */ /* 0x000fca0004000000 */
[----:B------:R2:W-:Y:S04]  /*0310*/  STL [R1+0x80], R0 ;  /* 0x0000800001007387 */ /* 0x0005e80000100800 */
.L_x_409:
        /* <DEDUP_REMOVED lines=37> */
.L_x_413:
[----:B--2---:R-:W-:-:S04]  /*0570*/  ISETP.NE.U32.AND P0, PT, RZ, c[0x0][0x2e0], PT ;  /* 0x0000b800ff007a0c */ /* 0x004fc80003f05070 */
[----:B------:R-:W-:-:S13]  /*0580*/  ISETP.NE.AND.EX P0, PT, RZ, c[0x0][0x2e4], PT, P0 ;  /* 0x0000b900ff007a0c */ /* 0x000fda0003f05300 */
[----:B------:R-:W-:Y:S05]  /*0590*/  @!P0 BRA `(.L_x_414) ;  /* 0x0000004000008947 */ /* 0x000fea0003800000 */
[----:B------:R-:W-:-:S05]  /*05a0*/  IMAD.WIDE R2, R135, R10, c[0x0][0x2e0] ;  /* 0x0000b80087027625 */ /* 0x000fca00078e020a */
[----:B------:R-:W2:Y:S02]  /*05b0*/  LDG.E R0, [R2.64] ;  /* 0x0000000c02007981 */ /* 0x000ea4000c1e1900 */
[----:B--2---:R1:W2:Y:S02]  /*05c0*/  R2UR UR17, R0 ;  /* 0x00000000001173c2 */ /* 0x0042a400000e0000 */
[----:B-12---:R-:W-:Y:S05]  /*05d0*/  BRA `(.L_x_415) ;  /* 0x0000006000007947 */ /* 0x006fea0003800000 */
.L_x_414:
[----:B------:R-:W-:Y:S05]  /*05e0*/  @!P2 BRA `(.L_x_415) ;  /* 0x000000500000a947 */ /* 0x000fea0003800000 */
[----:B------:R1:W2:Y:S04]  /*05f0*/  LDG.E R0, [R2.64] ;  /* 0x0000000c02007981 */ /* 0x0002a8000c1e1900 */
[----:B-1----:R-:W3:Y:S01]  /*0600*/  LDG.E R2, [R2.64+0x4] ;  /* 0x0000040c02027981 */ /* 0x002ee2000c1e1900 */
[----:B--2---:R-:W1:Y:S08]  /*0610*/  R2UR UR17, R0 ;  /* 0x00000000001173c2 */ /* 0x004e7000000e0000 */
[----:B---3--:R-:W1:Y:S02]  /*0620*/  R2UR UR4, R2 ;  /* 0x00000000020473c2 */ /* 0x008e6400000e0000 */
[----:B-1----:R-:W-:-:S06]  /*0630*/  UIADD3 UR17, -UR17, UR4, URZ ;  /* 0x0000000411117290 */ /* 0x002fcc000fffe13f */
.L_x_415:
        /* <DEDUP_REMOVED lines=15> */
.L_x_416:
        /* <DEDUP_REMOVED lines=548> */
.L_x_436:
        /* <DEDUP_REMOVED lines=184> */
.L_x_420:
[----:B------:R-:W-:Y:S04]  /*34f0*/  MOV R3, 0x1 ;  /* 0x0000000100037802 */ /* 0x000fe80000000f00 */
[----:B------:R-:W-:Y:S11]  /*3500*/  ISETP.NE.AND P0, PT, R3, c[0x0][0x2a8], PT ;  /* 0x0000aa0003007a0c */ /* 0x000ff60003f05270 */
[----:B------:R-:W-:Y:S02]  /*3510*/  @!UPT UIADD3 URZ, URZ, URZ, URZ ;  /* 0x0000003f3f3ff290 */ /* 0x000fe4000fffe03f */
[----:B------:R-:W-:Y:S05]  /*3520*/  @P0 IMAD.HI.U32 R3, R2, c[0x0][0x2ac], RZ ;  /* 0x0000ab0002030a27 */ /* 0x000fea00078e00ff */
[----:B------:R-:W-:Y:S02]  /*3530*/  @P0 SHF.R.U32.HI R2, RZ, c[0x0][0x2b0], R3 ;  /* 0x0000ac00ff020a19 */ /* 0x000fe40000011603 */
.L_x_421:
[----:B------:R-:W-:Y:S05]  /*3540*/  BSYNC B0 ;  /* 0x0000000000007941 */ /* 0x000fea0003800000 */
.L_x_419:
        /* <DEDUP_REMOVED lines=8> */
.L_x_418:
        /* <DEDUP_REMOVED lines=18> */
.L_x_424:
[----:B------:R-:W-:Y:S04]  /*36f0*/  MOV R3, 0x1 ;  /* 0x0000000100037802 */ /* 0x000fe80000000f00 */
[----:B------:R-:W-:Y:S11]  /*3700*/  ISETP.NE.AND P0, PT, R3, c[0x0][0x2a8], PT ;  /* 0x0000aa0003007a0c */ /* 0x000ff60003f05270 */
[----:B------:R-:W-:Y:S02]  /*3710*/  @!UPT UIADD3 URZ, URZ, URZ, URZ ;  /* 0x0000003f3f3ff290 */ /* 0x000fe4000fffe03f */
[----:B------:R-:W-:Y:S05]  /*3720*/  @P0 IMAD.HI.U32 R3, R2, c[0x0][0x2ac], RZ ;  /* 0x0000ab0002030a27 */ /* 0x000fea00078e00ff */
[----:B------:R-:W-:Y:S02]  /*3730*/  @P0 SHF.R.U32.HI R2, RZ, c[0x0][0x2b0], R3 ;  /* 0x0000ac00ff020a19 */ /* 0x000fe40000011603 */
.L_x_425:
[----:B------:R-:W-:Y:S05]  /*3740*/  BSYNC B0 ;  /* 0x0000000000007941 */ /* 0x000fea0003800000 */
.L_x_423:
[----:B------:R-:W2:Y:S01]  /*3750*/  LDL R6, [R1+0x20] ;  /* 0x0000200001067983 */ /* 0x000ea20000100800 */
[----:B------:R-:W-:Y:S04]  /*3760*/  IMAD.MOV.U32 R3, RZ, RZ, c[0x0][0x2a8] ;  /* 0x0000aa00ff037624 */ /* 0x000fe800078e00ff */
[----:B------:R-:W-:Y:S04]  /*3770*/  IMAD R2, R2, R3, -UR10 ;  /* 0x8000000a02027e24 */ /* 0x000fe8000f8e0203 */
[----:B--2---:R-:W-:Y:S05]  /*3780*/  IMAD.IADD R2, R2, 0x1, -R6 ;  /* 0x0000000102027824 */ /* 0x004fea00078e0a06 */
[----:B------:R-:W-:Y:S02]  /*3790*/  IADD3 R3, R2, c[0x0][0x2a8], RZ ;  /* 0x0000aa0002037a10 */ /* 0x000fe40007ffe0ff */
[----:B------:R-:W-:Y:S02]  /*37a0*/  IMNMX R142, R142, R2, !PT ;  /* 0x000000028e8e7217 */ /* 0x000fe40007800200 */
[----:B------:R-:W-:Y:S02]  /*37b0*/  IMNMX R145, R145, R3, PT ;  /* 0x0000000391917217 */ /* 0x000fe40003800200 */
.L_x_422:
        /* <DEDUP_REMOVED lines=18> */
.L_x_428:
[----:B------:R-:W-:Y:S04]  /*38e0*/  MOV R3, 0x1 ;  /* 0x0000000100037802 */ /* 0x000fe80000000f00 */
[----:B------:R-:W-:Y:S11]  /*38f0*/  ISETP.NE.AND P0, PT, R3, c[0x0][0x2a8], PT ;  /* 0x0000aa0003007a0c */ /* 0x000ff60003f05270 */
[----:B------:R-:W-:Y:S02]  /*3900*/  @!UPT UIADD3 URZ, URZ, URZ, URZ ;  /* 0x0000003f3f3ff290 */ /* 0x000fe4000fffe03f */
[----:B------:R-:W-:Y:S05]  /*3910*/  @P0 IMAD.HI.U32 R3, R2, c[0x0][0x2ac], RZ ;  /* 0x0000ab0002030a27 */ /* 0x000fea00078e00ff */
[----:B------:R-:W-:Y:S02]  /*3920*/  @P0 SHF.R.U32.HI R2, RZ, c[0x0][0x2b0], R3 ;  /* 0x0000ac00ff020a19 */ /* 0x000fe40000011603 */
.L_x_429:
[----:B------:R-:W-:Y:S05]  /*3930*/  BSYNC B0 ;  /* 0x0000000000007941 */ /* 0x000fea0003800000 */
.L_x_427:
[----:B------:R-:W2:Y:S01]  /*3940*/  LDL R6, [R1+0x20] ;  /* 0x0000200001067983 */ /* 0x000ea20000100800 */
[----:B------:R-:W-:Y:S04]  /*3950*/  IMAD.MOV.U32 R3, RZ, RZ, c[0x0][0x2a8] ;  /* 0x0000aa00ff037624 */ /* 0x000fe800078e00ff */
[----:B------:R-:W-:Y:S04]  /*3960*/  IMAD R2, R2, R3, -UR10 ;  /* 0x8000000a02027e24 */ /* 0x000fe8000f8e0203 */
[----:B--2---:R-:W-:Y:S05]  /*3970*/  IMAD.IADD R2, R2, 0x1, -R6 ;  /* 0x0000000102027824 */ /* 0x004fea00078e0a06 */
[----:B------:R-:W-:Y:S02]  /*3980*/  IADD3 R3, R2, c[0x0][0x2a8], RZ ;  /* 0x0000aa0002037a10 */ /* 0x000fe40007ffe0ff */
[----:B------:R-:W-:Y:S02]  /*3990*/  IMNMX R140, R140, R2, !PT ;  /* 0x000000028c8c7217 */ /* 0x000fe40007800200 */
[----:B------:R-:W-:Y:S02]  /*39a0*/  IMNMX R146, R146, R3, PT ;  /* 0x0000000392927217 */ /* 0x000fe40003800200 */
.L_x_426:
        /* <DEDUP_REMOVED lines=18> */
.L_x_432:
[----:B------:R-:W-:Y:S04]  /*3ad0*/  MOV R2, 0x1 ;  /* 0x0000000100027802 */ /* 0x000fe80000000f00 */
[----:B------:R-:W-:Y:S11]  /*3ae0*/  ISETP.NE.AND P0, PT, R2, c[0x0][0x2a8], PT ;  /* 0x0000aa0002007a0c */ /* 0x000ff60003f05270 */
[----:B------:R-:W-:Y:S02]  /*3af0*/  @!UPT UIADD3 URZ, URZ, URZ, URZ ;  /* 0x0000003f3f3ff290 */ /* 0x000fe4000fffe03f */
[----:B------:R-:W-:Y:S05]  /*3b00*/  @P0 IMAD.HI.U32 R2, R0, c[0x0][0x2ac], RZ ;  /* 0x0000ab0000020a27 */ /* 0x000fea00078e00ff */
[----:B------:R-:W-:Y:S02]  /*3b10*/  @P0 SHF.R.U32.HI R0, RZ, c[0x0][0x2b0], R2 ;  /* 0x0000ac00ff000a19 */ /* 0x000fe40000011602 */
.L_x_433:
[----:B------:R-:W-:Y:S05]  /*3b20*/  BSYNC B0 ;  /* 0x0000000000007941 */ /* 0x000fea0003800000 */
.L_x_431:
[----:B------:R-:W2:Y:S01]  /*3b30*/  LDL R3, [R1+0x20] ;  /* 0x0000200001037983 */ /* 0x000ea20000100800 */
[----:B------:R-:W-:Y:S04]  /*3b40*/  IMAD.MOV.U32 R2, RZ, RZ, c[0x0][0x2a8] ;  /* 0x0000aa00ff027624 */ /* 0x000fe800078e00ff */
[----:B------:R-:W-:Y:S04]  /*3b50*/  IMAD R0, R0, R2, -UR10 ;  /* 0x8000000a00007e24 */ /* 0x000fe8000f8e0202 */
[----:B--2---:R-:W-:Y:S05]  /*3b60*/  IMAD.IADD R0, R0, 0x1, -R3 ;  /* 0x0000000100007824 */ /* 0x004fea00078e0a03 */
[----:B------:R-:W-:Y:S02]  /*3b70*/  IADD3 R2, R0, c[0x0][0x2a8], RZ ;  /* 0x0000aa0000027a10 */ /* 0x000fe40007ffe0ff */
[----:B------:R-:W-:Y:S02]  /*3b80*/  IMNMX R141, R141, R0, !PT ;  /* 0x000000008d8d7217 */ /* 0x000fe40007800200 */
[----:B------:R-:W-:Y:S02]  /*3b90*/  IMNMX R144, R144, R2, PT ;  /* 0x0000000290907217 */ /* 0x000fe40003800200 */
.L_x_430:
        /* <DEDUP_REMOVED lines=62> */
.L_x_434:
        /* <DEDUP_REMOVED lines=589> */
.L_x_435:
        /* <DEDUP_REMOVED lines=241> */
.L_x_417:
[----:B------:R-:W-:Y:S05]  /*7360*/  @P0 EXIT ;  /* 0x000000000000094d */ /* 0x000fea0003800000 */
[----:B------:R-:W2:Y:S01]  /*7370*/  LDL.LU R8, [R1+0x80] ;  /* 0x0000800001087983 */ /* 0x000ea20000300800 */
[----:B------:R-:W-:-:S04]  /*7380*/  ISETP.NE.U32.AND P0, PT, RZ, c[0x0][0x360], PT ;  /* 0x0000d800ff007a0c */ /* 0x000fc80003f05070 */
[----:B------:R-:W-:-:S13]  /*7390*/  ISETP.NE.AND.EX P0, PT, RZ, c[0x0][0x364], PT, P0 ;  /* 0x0000d900ff007a0c */ /* 0x000fda0003f05300 */
[----:B------:R-:W-:Y:S01]  /*73a0*/  @P0 IMAD.MOV.U32 R2, RZ, RZ, 0x4 ;  /* 0x00000004ff020424 */ /* 0x000fe200078e00ff */
[----:B------:R-:W1:Y:S03]  /*73b0*/  S2R R5, SR_CTAID.Y ;  /* 0x0000000000057919 */ /* 0x000e660000002600 */
[----:B--2---:R-:W-:-:S06]  /*73c0*/  @P0 IMAD.WIDE R2, R8, R2, c[0x0][0x360] ;  /* 0x0000d80008020625 */ /* 0x004fcc00078e0202 */
[----:B------:R2:W3:Y:S01]  /*73d0*/  @P0 LDG.E R2, [R2.64] ;  /* 0x0000000c02020981 */ /* 0x0004e2000c1e1900 */
[----:B------:R-:W-:Y:S01]  /*73e0*/  IMAD.MOV.U32 R0, RZ, RZ, 0x1 ;  /* 0x00000001ff007424 */ /* 0x000fe200078e00ff */
[----:B------:R-:W-:Y:S01]  /*73f0*/  ULDC UR6, c[0x0][0x358] ;  /* 0x0000d60000067ab9 */ /* 0x000fe20000000800 */
[----:B-1----:R-:W-:Y:S01]  /*7400*/  IMAD.MOV.U32 R7, RZ, RZ, R5 ;  /* 0x000000ffff077224 */ /* 0x002fe200078e0005 */
[----:B------:R-:W1:Y:S01]  /*7410*/  S2R R4, SR_TID.X ;  /* 0x0000000000047919 */ /* 0x000e620000002100 */
[----:B------:R-:W-:-:S03]  /*7420*/  UIMAD UR6, UR5, UR6, URZ ;  /* 0x00000006050672a4 */ /* 0x000fc6000f8e023f */
        /* <DEDUP_REMOVED lines=19> */
[----:B-1----:R-:W-:Y:S02]  /*7560*/  ISETP.NE.AND P2, PT, R4, RZ, PT ;  /* 0x000000ff0400720c */ /* 0x002fe40003f45270 */
[----:B------:R-:W-:Y:S02]  /*7570*/  SHF.L.U64.HI R15, R0, 0x2, R15 ;  /* 0x00000002000f7819 */ /* 0x000fe4000001020f */
[----:B------:R-:W-:-:S04]  /*7580*/  IADD3 R4, P1, R14, c[0x0][0x350], RZ ;  /* 0x0000d4000e047a10 */ /* 0x000fc80007f3e0ff */
[----:B------:R-:W-:Y:S01]  /*7590*/  IADD3.X R5, R15, c[0x0][0x354], RZ, P1, !PT ;  /* 0x0000d5000f057a10 */ /* 0x000fe20000ffe4ff */
[----:B---3--:R-:W-:-:S05]  /*75a0*/  @P0 IMAD R2, R8, 0x80, R2 ;  /* 0x0000008008020824 */ /* 0x008fca00078e0202 */
[----:B------:R-:W-:-:S04]  /*75b0*/  @P0 SHF.R.S32.HI R3, RZ, 0x1f, R2 ;  /* 0x0000001fff030819 */ /* 0x000fc80000011402 */
[----:B------:R-:W-:-:S04]  /*75c0*/  @P0 LEA.HI R2, R3, R2, RZ, 0x7 ;  /* 0x0000000203020211 */ /* 0x000fc800078f38ff */
[----:B------:R-:W-:-:S05]  /*75d0*/  @P0 SHF.R.S32.HI R2, RZ, 0x7, R2 ;  /* 0x00000007ff020819 */ /* 0x000fca0000011402 */
[----:B------:R-:W-:-:S05]  /*75e0*/  @P0 IMAD R2, R2, 0x3000, RZ ;  /* 0x0000300002020824 */ /* 0x000fca00078e02ff */
[----:B------:R-:W-:Y:S02]  /*75f0*/  @P0 SHF.R.S32.HI R3, RZ, 0x1f, R2 ;  /* 0x0000001fff030819 */ /* 0x000fe40000011402 */
[----:B------:R-:W-:Y:S01]  /*7600*/  @!P0 CS2R R2, SRZ ;  /* 0x0000000000028805 */ /* 0x000fe2000001ff00 */
[----:B------:R-:W-:Y:S05]  /*7610*/  @P2 BRA `(.L_x_438) ;  /* 0x0000005000002947 */ /* 0x000fea0003800000 */
.L_x_439:
[----:B------:R-:W2:Y:S01]  /*7620*/  LDG.E.STRONG.GPU R0, [R4.64] ;  /* 0x0000000c04007981 */ /* 0x000ea2000c1ef900 */
[----:B------:R-:W-:Y:S01]  /*7630*/  YIELD ;  /* 0x0000000000007946 */ /* 0x000fe20003800000 */
[----:B--2---:R-:W-:Y:S01]  /*7640*/  ISETP.NE.AND P0, PT, R0, R6, PT ;  /* 0x000000060000720c */ /* 0x004fe20003f05270 */
[----:B------:R-:W-:-:S12]  /*7650*/  CCTL.IVALL ;  /* 0x00000000ff00798f */ /* 0x000fd80002000000 */
[----:B------:R-:W-:Y:S05]  /*7660*/  @P0 BRA `(.L_x_439) ;  /* 0xffffffb000000947 */ /* 0x000fea000383ffff */
.L_x_438:
[----:B------:R-:W-:Y:S05]  /*7670*/  BSYNC B0 ;  /* 0x0000000000007941 */ /* 0x000fea0003800000 */
.L_x_437:
[----:B------:R-:W-:Y:S01]  /*7680*/  MOV R17, 0xffffffff ;  /* 0xffffffff00117802 */ /* 0x000fe20000000f00 */
[----:B------:R-:W-:Y:S05]  /*7690*/  BRA.CONV ~URZ, `(.L_x_440) ;  /* 0x000000237f007947 */ /* 0x000fea000b800000 */
[----:B------:R-:W-:Y:S02]  /*76a0*/  MOV R8, 0x76c0 ;  /* 0x000076c000087802 */ /* 0x000fe40000000f00 */
[----:B------:R-:W-:Y:S05]  /*76b0*/  CALL.REL.NOINC `($__internal_3_$__cuda_sm70_warpsync) ;  /* 0x00000aa000007944 */ /* 0x000fea0003c00000 */
.L_x_440:
        /* <DEDUP_REMOVED lines=67> */
[----:B-1----:R-:W-:Y:S05]  /*7af0*/  CALL.REL.NOINC `($__internal_3_$__cuda_sm70_warpsync) ;  /* 0x0000066000007944 */ /* 0x002fea0003c00000 */
.L_x_441:
        /* <DEDUP_REMOVED lines=12> */
.L_x_443:
[----:B------:R-:W-:Y:S05]  /*7bc0*/  BSYNC B0 ;  /* 0x0000000000007941 */ /* 0x000fea0003800000 */
.L_x_442:
[----:B--2---:R-:W-:Y:S01]  /*7bd0*/  IADD3 R4, P0, R14, c[0x0][0x348], RZ ;  /* 0x0000d2000e047a10 */ /* 0x004fe20007f1e0ff */
[----:B------:R-:W-:Y:S03]  /*7be0*/  BSSY B0, `(.L_x_444) ;  /* 0x0000008000007945 */ /* 0x000fe60003800000 */
[----:B------:R-:W-:Y:S01]  /*7bf0*/  IADD3.X R5, R15, c[0x0][0x34c], RZ, P0, !PT ;  /* 0x0000d3000f057a10 */ /* 0x000fe200007fe4ff */
[----:B------:R-:W-:Y:S05]  /*7c00*/  @P2 BRA `(.L_x_445) ;  /* 0x0000005000002947 */ /* 0x000fea0003800000 */
.L_x_446:
[----:B------:R-:W2:Y:S01]  /*7c10*/  LDG.E.STRONG.GPU R0, [R4.64] ;  /* 0x0000000c04007981 */ /* 0x000ea2000c1ef900 */
[----:B------:R-:W-:Y:S01]  /*7c20*/  YIELD ;  /* 0x0000000000007946 */ /* 0x000fe20003800000 */
[----:B--2---:R-:W-:Y:S01]  /*7c30*/  ISETP.NE.AND P0, PT, R0, R6, PT ;  /* 0x000000060000720c */ /* 0x004fe20003f05270 */
[----:B------:R-:W-:-:S12]  /*7c40*/  CCTL.IVALL ;  /* 0x00000000ff00798f */ /* 0x000fd80002000000 */
[----:B------:R-:W-:Y:S05]  /*7c50*/  @P0 BRA `(.L_x_446) ;  /* 0xffffffb000000947 */ /* 0x000fea000383ffff */
.L_x_445:
[----:B------:R-:W-:Y:S05]  /*7c60*/  BSYNC B0 ;  /* 0x0000000000007941 */ /* 0x000fea0003800000 */
.L_x_444:
[----:B------:R-:W-:Y:S05]  /*7c70*/  BRA.CONV ~URZ, `(.L_x_447) ;  /* 0x000000237f007947 */ /* 0x000fea000b800000 */
[----:B------:R-:W-:Y:S02]  /*7c80*/  MOV R8, 0x7ca0 ;  /* 0x00007ca000087802 */ /* 0x000fe40000000f00 */
[----:B-1----:R-:W-:Y:S05]  /*7c90*/  CALL.REL.NOINC `($__internal_3_$__cuda_sm70_warpsync) ;  /* 0x000004c000007944 */ /* 0x002fea0003c00000 */
.L_x_447:
        /* <DEDUP_REMOVED lines=64> */
.L_x_448:
        /* <DEDUP_REMOVED lines=12> */
        .weak           $__internal_3_$__cuda_sm70_warpsync
        .type           $__internal_3_$__cuda_sm70_warpsync,@function
        .size           $__internal_3_$__cuda_sm70_warpsync,(.L_x_1399 - $__internal_3_$__cuda_sm70_warpsync)
$__internal_3_$__cuda_sm70_warpsync:
[----:B------:R-:W-:Y:S01]  /*8160*/  MOV R9, 0x0 ;  /* 0x0000000000097802 */ /* 0x000fe20000000f00 */
[----:B------:R-:W-:Y:S04]  /*8170*/  WARPSYNC R17 ;  /* 0x0000001100007348 */ /* 0x000fe80003800000 */
[----:B------:R-:W-:Y:S05]  /*8180*/  RET.REL.NODEC R8 `(_ZN7cutlass13device_kernelIN5flash19enable_sm80_to_sm89INS1_16FlashAttnBwdSm80INS1_25CollectiveMainloopBwdSm80ILi2ELi1EN4cute5tupleIJNS5_1CILi64EEENS7_ILi128EEENS7_ILi96EEEEEENS_10bfloat16_tEfNS_4arch4Sm80ELb0ELb1ELb1ELb1ELb1ELb0ELb0ELb0ELi2ELi2ELi4ELi2ELb1EEENS1_24CollectiveEpilogueBwdGQAISB_fSE_Li256ELb1ELb1EEENS1_19SingleTileSchedulerILb1ELb0ELb0ELi128EEEEEEEEEvNT_6ParamsE) ;  /* 0xffff7e7008007950 */ /* 0x000fea0003c3ffff */
.L_x_449:
        /* <DEDUP_REMOVED lines=15> */
.L_x_1399:


//--------------------- .text._ZN7cutlass13device_kernelIN5flash19enable_sm80_to_sm89INS1_16FlashAttnBwdSm80INS1_25CollectiveMainloopBwdSm80ILi2ELi1EN4cute5tupleIJNS5_1CILi64EEENS7_ILi128EEENS7_ILi96EEEEEENS_10bfloat16_tEfNS_4arch4Sm80ELb1ELb0ELb1ELb0ELb0ELb0ELb0ELb0ELi2ELi2ELi4ELi2ELb1EEENS1_21CollectiveEpilogueBwdISB_SC_SE_Li256ELb0ELb0ELi2EEENS1_25SingleTileBwdLPTSchedulerILb0ELi128ELb0EEEEEEEEEvNT_6ParamsE --------------------------
	.section	.text._ZN7cutlass13device_kernelIN5flash19enable_sm80_to_sm89INS1_16FlashAttnBwdSm80INS1_25CollectiveMainloopBwdSm80ILi2ELi1EN4cute5tupleIJNS5_1CILi64EEENS7_ILi128EEENS7_ILi96EEEEEENS_10bfloat16_tEfNS_4arch4Sm80ELb1ELb0ELb1ELb0ELb0ELb0ELb0ELb0ELi2ELi2ELi4ELi2ELb1EEENS1_21CollectiveEpilogueBwdISB_SC_SE_Li256ELb0ELb0ELi2EEENS1_25SingleTileBwdLPTSchedulerILb0ELi128ELb0EEEEEEEEEvNT_6ParamsE,"ax",@progbits
	.sectioninfo	@"SHI_REGISTERS=255"
	.align	128
.text._ZN7cutlass13device_kernelIN5flash19enable_sm80_to_sm89INS1_16FlashAttnBwdSm80INS1_25CollectiveMainloopBwdSm80ILi2ELi1EN4cute5tupleIJNS5_1CILi64EEENS7_ILi128EEENS7_ILi96EEEEEENS_10bfloat16_tEfNS_4arch4Sm80ELb1ELb0ELb1ELb0ELb0ELb0ELb0ELb0ELi2ELi2ELi4ELi2ELb1EEENS1_21CollectiveEpilogueBwdISB_SC_SE_Li256ELb0ELb0ELi2EEENS1_25SingleTileBwdLPTSchedulerILb0ELi128ELb0EEEEEEEEEvNT_6ParamsE:
        .type           _ZN7cutlass13device_kernelIN5flash19enable_sm80_to_sm89INS1_16FlashAttnBwdSm80INS1_25CollectiveMainloopBwdSm80ILi2ELi1EN4cute5tupleIJNS5_1CILi64EEENS7_ILi128EEENS7_ILi96EEEEEENS_10bfloat16_tEfNS_4arch4Sm80ELb1ELb0ELb1ELb0ELb0ELb0ELb0ELb0ELi2ELi2ELi4ELi2ELb1EEENS1_21CollectiveEpilogueBwdISB_SC_SE_Li256ELb0ELb0ELi2EEENS1_25SingleTileBwdLPTSchedulerILb0ELi128ELb0EEEEEEEEEvNT_6ParamsE,@function
        .size           _ZN7cutlass13device_kernelIN5flash19enable_sm80_to_sm89INS1_16FlashAttnBwdSm80INS1_25CollectiveMainloopBwdSm80ILi2ELi1EN4cute5tupleIJNS5_1CILi64EEENS7_ILi128EEENS7_ILi96EEEEEENS_10bfloat16_tEfNS_4arch4Sm80ELb1ELb0ELb1ELb0ELb0ELb0ELb0ELb0ELi2ELi2ELi4ELi2ELb1EEENS1_21CollectiveEpilogueBwdISB_SC_SE_Li256ELb0ELb0ELi2EEENS1_25SingleTileBwdLPTSchedulerILb0ELi128ELb0EEEEEEEEEvNT_6ParamsE,(.L_x_1401 - _ZN7cutlass13device_kernelIN5flash19enable_sm80_to_sm89INS1_16FlashAttnBwdSm80INS1_25CollectiveMainloopBwdSm80ILi2ELi1EN4cute5tupleIJNS5_1CILi64EEENS7_ILi128EEENS7_ILi96EEEEEENS_10bfloat16_tEfNS_4arch4Sm80ELb1ELb0ELb1ELb0ELb0ELb0ELb0ELb0ELi2ELi2ELi4ELi2ELb1EEENS1_21CollectiveEpilogueBwdISB_SC_SE_Li256ELb0ELb0ELi2EEENS1_25SingleTileBwdLPTSchedulerILb0ELi128ELb0EEEEEEEEEvNT_6ParamsE)
        .other          _ZN7cutlass13device_kernelIN5flash19enable_sm80_to_sm89INS1_16FlashAttnBwdSm80INS1_25CollectiveMainloopBwdSm80ILi2ELi1EN4cute5tupleIJNS5_1CILi64EEENS7_ILi128EEENS7_ILi96EEEEEENS_10bfloat16_tEfNS_4arch4Sm80ELb1ELb0ELb1ELb0ELb0ELb0ELb0ELb0ELi2ELi2ELi4ELi2ELb1EEENS1_21CollectiveEpilogueBwdISB_SC_SE_Li256ELb0ELb0ELi2EEENS1_25SingleTileBwdLPTSchedulerILb0ELi128ELb0EEEEEEEEEvNT_6ParamsE,@"STO_CUDA_ENTRY STV_DEFAULT"
_ZN7cutlass13device_kernelIN5flash19enable_sm80_to_sm89INS1_16FlashAttnBwdSm80INS1_25CollectiveMainloopBwdSm80ILi2ELi1EN4cute5tupleIJNS5_1CILi64EEENS7_ILi128EEENS7_ILi96EEEEEENS_10bfloat16_tEfNS_4arch4Sm80ELb1ELb0ELb1ELb0ELb0ELb0ELb0ELb0ELi2ELi2ELi4ELi2ELb1EEENS1_21CollectiveEpilogueBwdISB_SC_SE_Li256ELb0ELb0ELi2EEENS1_25SingleTileBwdLPTSchedulerILb0ELi128ELb0EEEEEEEEEvNT_6ParamsE:
[----:B------:R-:W-:-:S03]  /*0000*/  MOV R1, c[0x0][0x28] ;  /* 0x00000a0000017a02 */ /* 0x000fc60000000f00 */
[----:B------:R-:W1:Y:S01]  /*0010*/  S2R R2, SR_TID.X ;  /* 0x0000000000027919 */ /* 0x000e620000002100 */
[----:B------:R-:W-:Y:S01]  /*0020*/  IADD3 R1, R1, -0x70, RZ ;  /* 0xffffff9001017810 */ /* 0x000fe20007ffe0ff */
[----:B------:R-:W2:Y:S01]  /*0030*/  S2UR UR7, SR_CTAID.X ;  /* 0x00000000000779c3 */ /* 0x000ea20000002500 */
[----:B------:R-:W-:Y:S02]  /*0040*/  IMAD.MOV.U32 R35, RZ, RZ, R3 ;  /* 0x000000ffff237224 */ /* 0x000fe400078e0003 */
[--C-:B-1----:R-:W-:Y:S01]  /*0050*/  IMAD.MOV.U32 R34, RZ, RZ, R2.reuse ;  /* 0x000000ffff227224 */ /* 0x102fe200078e0002 */
[----:B------:R-:W-:Y:S01]  /*0060*/  STL [R1+0x20], R2 ;  /* 0x0000200201007387 */ /* 0x000fe20000100800 */
[----:B------:R-:W-:-:S05]  /*0070*/  IMAD.MOV.U32 R34, RZ, RZ, R2 ;  /* 0x000000ffff227224 */ /* 0x000fca00078e0002 */
[----:B------:R-:W-:-:S06]  /*0080*/  SHF.R.U32.HI R0, RZ, 0x5, R34 ;  /* 0x00000005ff007819 */ /* 0x000fcc0000011622 */
[----:B------:R-:W1:Y:S02]  /*0090*/  SHFL.IDX PT, R0, R0, RZ, 0x1f ;  /* 0x00001fff00007589 */ /* 0x000e6400000e0000 */
[----:B-1----:R-:W-:-:S13]  /*00a0*/  ISETP.NE.AND P0, PT, R0, RZ, PT ;  /* 0x000000ff0000720c */ /* 0x002fda0003f05270 */
[----:B--2---:R-:W-:Y:S05]  /*00b0*/  @!P0 BRA `(.L_x_450) ;  /* 0x0000026000008947 */ /* 0x004fea0003800000 */
[----:B------:R-:W-:Y:S02]  /*00c0*/  ULDC.64 UR4, c[0x0][0x3b8] ;  /* 0x0000ee0000047ab9 */ /* 0x000fe40000000a00 */
[----:B------:R-:W-:Y:S02]  /*00d0*/  UISETP.NE.AND UP0, UPT, UR4, 0x1, UPT ;  /* 0x000000010400788c */ /* 0x000fe4000bf05270 */
[----:B------:R-:W-:Y:S02]  /*00e0*/  UIMAD.WIDE.U32 UR8, UR7, UR5, URZ ;  /* 0x00000005070872a5 */ /* 0x000fe4000f8e003f */
[----:B------:R-:W-:Y:S02]  /*00f0*/  UMOV UR6, UR7 ;  /* 0x0000000700067c82 */ /* 0x000fe40008000000 */
[----:B------:R-:W-:-:S05]  /*0100*/  ULDC UR5, c[0x0][0x3c0] ;  /* 0x0000f00000057ab9 */ /* 0x000fca0000000800 */
[----:B------:R-:W-:-:S03]  /*0110*/  @UP0 USHF.R.U32.HI UR6, URZ, UR5, UR9 ;  /* 0x000000053f060299 */ /* 0x000fc60008011609 */
[----:B------:R-:W-:Y:S02]  /*0120*/  ULDC UR5, c[0x0][0x3d0] ;  /* 0x0000f40000057ab9 */ /* 0x000fe40000000800 */
[----:B------:R-:W-:Y:S02]  /*0130*/  UISETP.GE.AND UP0, UPT, UR6, UR5, UPT ;  /* 0x000000050600728c */ /* 0x000fe4000bf06270 */
[----:B------:R-:W-:-:S04]  /*0140*/  UIADD3 UR5, -UR6, URZ, URZ ;  /* 0x0000003f06057290 */ /* 0x000fc8000fffe13f */
[----:B------:R-:W-:Y:S01]  /*0150*/  PLOP3.LUT P0, PT, PT, PT, UP0, 0x80, 0x0 ;  /* 0x000000000000781c */ /* 0x000fe20003f0f008 */
[----:B------:R-:W-:-:S12]  /*0160*/  UIMAD UR7, UR5, UR4, UR7 ;  /* 0x00000004050772a4 */ /* 0x000fd8000f8e0207 */
[----:B------:R-:W-:Y:S05]  /*0170*/  @!P0 BRA `(.L_x_451) ;  /* 0x0000008000008947 */ /* 0x000fea0003800000 */
[----:B------:R-:W-:Y:S02]  /*0180*/  ULDC UR8, c[0x0][0x3c4] ;  /* 0x0000f10000087ab9 */ /* 0x000fe40000000800 */
[----:B------:R-:W-:Y:S02]  /*0190*/  UISETP.NE.AND UP0, UPT, UR8, 0x1, UPT ;  /* 0x000000010800788c */ /* 0x000fe4000bf05270 */
[----:B------:R-:W-:Y:S02]  /*01a0*/  ULDC.64 UR4, c[0x0][0x3c8] ;  /* 0x0000f20000047ab9 */ /* 0x000fe40000000a00 */
[----:B------:R-:W-:Y:S02]  /*01b0*/  UIMAD.WIDE.U32 UR10, UR7, UR4, URZ ;  /* 0x00000004070a72a5 */ /* 0x000fe4000f8e003f */
[----:B------:R-:W-:-:S05]  /*01c0*/  UMOV UR12, UR7 ;  /* 0x00000007000c7c82 */ /* 0x000fca0008000000 */
[----:B------:R-:W-:-:S04]  /*01d0*/  @UP0 USHF.R.U32.HI UR12, URZ, UR5, UR11 ;  /* 0x000000053f0c0299 */ /* 0x000fc8000801160b */
[----:B------:R-:W-:Y:S01]  /*01e0*/  UIMAD UR8, UR12, UR8, URZ ;  /* 0x000000080c0872a4 */ /* 0x000fe2000f8e023f */
[----:B------:R-:W-:Y:S05]  /*01f0*/  BRA `(.L_x_452) ;  /* 0x0000007000007947 */ /* 0x000fea0003800000 */
.L_x_451:
[----:B------:R-:W-:Y:S02]  /*0200*/  ULDC UR8, c[0x0][0x3ac] ;  /* 0x0000eb0000087ab9 */ /* 0x000fe40000000800 */
[----:B------:R-:W-:Y:S02]  /*0210*/  UISETP.NE.AND UP0, UPT, UR8, 0x1, UPT ;  /* 0x000000010800788c */ /* 0x000fe4000bf05270 */
[----:B------:R-:W-:Y:S02]  /*0220*/  ULDC.64 UR4, c[0x0][0x3b0] ;  /* 0x0000ec0000047ab9 */ /* 0x000fe40000000a00 */
[----:B------:R-:W-:Y:S02]  /*0230*/  UIMAD.WIDE.U32 UR10, UR7, UR4, URZ ;  /* 0x00000004070a72a5 */ /* 0x000fe4000f8e003f */
[----:B------:R-:W-:-:S05]  /*0240*/  UMOV UR12, UR7 ;  /* 0x00000007000c7c82 */ /* 0x000fca0008000000 */
[----:B------:R-:W-:-:S04]  /*0250*/  @UP0 USHF.R.U32.HI UR12, URZ, UR5, UR11 ;  /* 0x000000053f0c0299 */ /* 0x000fc8000801160b */
[----:B------:R-:W-:Y:S02]  /*0260*/  UIMAD UR8, UR12, UR8, URZ ;  /* 0x000000080c0872a4 */ /* 0x000fe4000f8e023f */
.L_x_452:
[----:B------:R-:W-:Y:S02]  /*0270*/  ULDC.64 UR10, c[0x0][0x3a0] ;  /* 0x0000e800000a7ab9 */ /* 0x000fe40000000a00 */
[----:B------:R-:W-:Y:S02]  /*0280*/  UIADD3 UR7, UR7, -UR8, URZ ;  /* 0x8000000807077290 */ /* 0x000fe4000fffe03f */
[----:B------:R-:W-:Y:S02]  /*0290*/  UISETP.NE.AND UP0, UPT, UR10, 0x1, UPT ;  /* 0x000000010a00788c */ /* 0x000fe4000bf05270 */
[----:B------:R-:W-:Y:S02]  /*02a0*/  ULDC.64 UR4, c[0x0][0x3a8] ;  /* 0x0000ea0000047ab9 */ /* 0x000fe40000000a00 */
[----:B------:R-:W-:-:S04]  /*02b0*/  UIMAD UR5, UR6, UR5, UR7 ;  /* 0x00000005060572a4 */ /* 0x000fc8000f8e0207 */
[----:B------:R-:W-:-:S03]  /*02c0*/  UIMAD.WIDE.U32 UR6, UR5, UR11, URZ ;  /* 0x0000000b050672a5 */ /* 0x000fc6000f8e003f */
[----:B------:R-:W-:Y:S02]  /*02d0*/  UMOV UR11, UR5 ;  /* 0x00000005000b7c82 */ /* 0x000fe40008000000 */
[----:B------:R-:W-:-:S04]  /*02e0*/  @UP0 USHF.R.U32.HI UR11, URZ, UR4, UR7 ;  /* 0x000000043f0b0299 */ /* 0x000fc80008011607 */
[----:B------:R-:W-:-:S04]  /*02f0*/  UIADD3 UR4, -UR11, URZ, URZ ;  /* 0x0000003f0b047290 */ /* 0x000fc8000fffe13f */
[----:B------:R-:W-:Y:S01]  /*0300*/  UIMAD UR10, UR4, UR10, UR5 ;  /* 0x0000000a040a72a4 */ /* 0x000fe2000f8e0205 */
[----:B------:R-:W-:Y:S05]  /*0310*/  BRA `(.L_x_453) ;  /* 0x0000025000007947 */ /* 0x000fea0003800000 */
.L_x_450:
        /* <DEDUP_REMOVED lines=20> */
.L_x_454:
[----:B------:R-:W-:Y:S02]  /*0460*/  ULDC UR8, c[0x0][0x3ac] ;  /* 0x0000eb0000087ab9 */ /* 0x000fe40000000800 */
[----:B------:R-:W-:Y:S02]  /*0470*/  UISETP.NE.AND UP0, UPT, UR8, 0x1, UPT ;  /* 0x000000010800788c */ /* 0x000fe4000bf05270 */
[----:B------:R-:W-:Y:S02]  /*0480*/  ULDC.64 UR4, c[0x0][0x3b0] ;  /* 0x0000ec0000047ab9 */ /* 0x000fe40000000a00 */
[----:B------:R-:W-:Y:S02]  /*0490*/  UIMAD.WIDE.U32 UR10, UR7, UR4, URZ ;  /* 0x00000004070a72a5 */ /* 0x000fe4000f8e003f */
[----:B------:R-:W-:-:S05]  /*04a0*/  UMOV UR12, UR7 ;  /* 0x00000007000c7c82 */ /* 0x000fca0008000000 */
[----:B------:R-:W-:-:S04]  /*04b0*/  @UP0 USHF.R.U32.HI UR12, URZ, UR5, UR11 ;  /* 0x000000053f0c0299 */ /* 0x000fc8000801160b */
[----:B------:R-:W-:Y:S02]  /*04c0*/  UIMAD UR8, UR12, UR8, URZ ;  /* 0x000000080c0872a4 */ /* 0x000fe4000f8e023f */
.L_x_455:
        /* <DEDUP_REMOVED lines=9> */
[----:B------:R-:W-:Y:S02]  /*0560*/  UIMAD UR10, UR4, UR10, UR5 ;  /* 0x0000000a040a72a4 */ /* 0x000fe4000f8e0205 */
.L_x_453:
[----:B------:R-:W-:-:S13]  /*0570*/  ISETP.LE.AND P0, PT, RZ, UR11, PT ;  /* 0x0000000bff007c0c */ /* 0x000fda000bf03270 */
[----:B------:R-:W-:Y:S05]  /*0580*/  @!P0 EXIT ;  /* 0x000000000000894d */ /* 0x000fea0003800000 */
[----:B------:R-:W-:Y:S01]  /*0590*/  USHF.L.U32 UR8, UR12, 0x7, URZ ;  /* 0x000000070c087899 */ /* 0x000fe2000800063f */
        /* <DEDUP_REMOVED lines=9> */
[----:B------:R-:W-:Y:S01]  /*0630*/  ULDC UR4, c[0x0][0x2a4] ;  /* 0x0000a90000047ab9 */ /* 0x000fe20000000800 */
[----:B------:R-:W-:Y:S01]  /*0640*/  IMAD.MOV.U32 R128, RZ, RZ, RZ ;  /* 0x000000ffff807224 */ /* 0x000fe200078e00ff */
[----:B------:R-:W-:Y:S01]  /*0650*/  UIADD3 UR5, UR5, -UR4, URZ ;  /* 0x8000000405057290 */ /* 0x000fe2000fffe03f */
[----:B------:R-:W-:Y:S01]  /*0660*/  IMAD.MOV.U32 R122, RZ, RZ, RZ ;  /* 0x000000ffff7a7224 */ /* 0x000fe200078e00ff */
[----:B------:R-:W-:Y:S01]  /*0670*/  UIADD3 UR6, UR6, 0x3f, URZ ;  /* 0x0000003f06067890 */ /* 0x000fe2000fffe03f */
[----:B------:R-:W-:Y:S01]  /*0680*/  MOV R15, RZ ;  /* 0x000000ff000f7202 */ /* 0x000fe20000000f00 */
[----:B------:R-:W-:Y:S01]  /*0690*/  USHF.R.S32.HI UR4, URZ, 0x1f, UR5 ;  /* 0x0000001f3f047899 */ /* 0x000fe20008011405 */
[----:B------:R-:W-:Y:S01]  /*06a0*/  IMAD.MOV.U32 R120, RZ, RZ, RZ ;  /* 0x000000ffff787224 */ /* 0x000fe200078e00ff */
[----:B------:R-:W-:Y:S01]  /*06b0*/  ULDC.64 UR14, c[0x0][0x118] ;  /* 0x00004600000e7ab9 */ /* 0x000fe20000000a00 */
[----:B------:R-:W-:Y:S01]  /*06c0*/  CS2R R16, SRZ ;  /* 0x0000000000107805 */ /* 0x000fe2000001ff00 */
[----:B------:R-:W-:Y:S01]  /*06d0*/  ULEA.HI UR16, UR4, UR5, URZ, 0x6 ;  /* 0x0000000504107291 */ /* 0x000fe2000f8f303f */
[----:B------:R-:W-:Y:S01]  /*06e0*/  MOV R118, RZ ;  /* 0x000000ff00767202 */ /* 0x000fe20000000f00 */
[----:B------:R-:W-:Y:S01]  /*06f0*/  USHF.R.S32.HI UR4, URZ, 0x1f, UR6 ;  /* 0x0000001f3f047899 */ /* 0x000fe20008011406 */
[----:B------:R-:W-:Y:S01]  /*0700*/  IMAD.MOV.U32 R116, RZ, RZ, RZ ;  /* 0x000000ffff747224 */ /* 0x000fe200078e00ff */
[----:B------:R-:W-:Y:S01]  /*0710*/  USHF.R.S32.HI UR16, URZ, 0x6, UR16 ;  /* 0x000000063f107899 */ /* 0x000fe20008011410 */
[----:B------:R-:W-:Y:S01]  /*0720*/  CS2R R18, SRZ ;  /* 0x0000000000127805 */ /* 0x000fe2000001ff00 */
[----:B------:R-:W-:Y:S01]  /*0730*/  ULEA.HI UR4, UR4, UR6, URZ, 0x6 ;  /* 0x0000000604047291 */ /* 0x000fe2000f8f303f */
[----:B------:R-:W-:Y:S01]  /*0740*/  MOV R110, RZ ;  /* 0x000000ff006e7202 */ /* 0x000fe20000000f00 */
[----:B------:R-:W-:Y:S01]  /*0750*/  UISETP.LT.AND UP0, UPT, URZ, UR16, UPT ;  /* 0x000000103f00728c */ /* 0x000fe2000bf01270 */
[----:B------:R-:W-:Y:S01]  /*0760*/  IMAD.MOV.U32 R108, RZ, RZ, RZ ;  /* 0x000000ffff6c7224 */ /* 0x000fe200078e00ff */
[----:B------:R-:W-:Y:S01]  /*0770*/  USHF.R.S32.HI UR9, URZ, 0x6, UR4 ;  /* 0x000000063f097899 */ /* 0x000fe20008011404 */
[----:B------:R-:W-:Y:S01]  /*0780*/  CS2R R20, SRZ ;  /* 0x0000000000147805 */ /* 0x000fe2000001ff00 */
[----:B------:R-:W-:Y:S01]  /*0790*/  USEL UR16, URZ, UR16, !UP0 ;  /* 0x000000103f107287 */ /* 0x000fe2000c000000 */
[----:B------:R-:W-:Y:S01]  /*07a0*/  MOV R114, RZ ;  /* 0x000000ff00727202 */ /* 0x000fe20000000f00 */
[----:B------:R-:W-:Y:S01]  /*07b0*/  IMAD.MOV.U32 R112, RZ, RZ, RZ ;  /* 0x000000ffff707224 */ /* 0x000fe200078e00ff */
[----:B------:R-:W-:Y:S01]  /*07c0*/  CS2R R22, SRZ ;  /* 0x0000000000167805 */ /* 0x000fe2000001ff00 */
[----:B------:R-:W-:Y:S01]  /*07d0*/  UISETP.GT.AND UP0, UPT, UR9, UR16, UPT ;  /* 0x000000100900728c */ /* 0x000fe2000bf04270 */
[----:B------:R-:W-:Y:S01]  /*07e0*/  MOV R106, RZ ;  /* 0x000000ff006a7202 */ /* 0x000fe20000000f00 */
[----:B------:R-:W-:Y:S01]  /*07f0*/  IMAD.MOV.U32 R104, RZ, RZ, RZ ;  /* 0x000000ffff687224 */ /* 0x000fe200078e00ff */
[----:B------:R-:W-:Y:S01]  /*0800*/  CS2R R24, SRZ ;  /* 0x0000000000187805 */ /* 0x000fe2000001ff00 */
[----:B------:R-:W-:Y:S01]  /*0810*/  MOV R102, RZ ;  /* 0x000000ff00667202 */ /* 0x000fe20000000f00 */
[----:B------:R-:W-:Y:S01]  /*0820*/  IMAD.MOV.U32 R100, RZ, RZ, RZ ;  /* 0x000000ffff647224 */ /* 0x000fe200078e00ff */
[----:B------:R-:W-:Y:S01]  /*0830*/  PLOP3.LUT P0, PT, PT, PT, UP0, 0x80, 0x0 ;  /* 0x000000000000781c */ /* 0x000fe20003f0f008 */
        /* <DEDUP_REMOVED lines=37> */
[----:B------:R-:W-:Y:S01]  /*0a90*/  IMAD.SHL.U32 R2, R34, 0x4, RZ ;  /* 0x0000000422027824 */ /* 0x000fe200078e00ff */
[----:B------:R-:W-:Y:S01]  /*0aa0*/  SHF.R.S32.HI R30, RZ, 0x1f, R34 ;  /* 0x0000001fff1e7819 */ /* 0x000fe20000011422 */
[----:B------:R-:W-:Y:S01]  /*0ab0*/  USHF.R.S32.HI UR13, URZ, 0x1f, UR10 ;  /* 0x0000001f3f0d7899 */ /* 0x000fe2000801140a */
[----:B------:R-:W-:Y:S01]  /*0ac0*/  IMAD.U32 R0, RZ, RZ, UR10 ;  /* 0x0000000aff007e24 */ /* 0x000fe2000f8e00ff */
[----:B------:R-:W-:Y:S01]  /*0ad0*/  ULDC.64 UR6, c[0x0][0x248] ;  /* 0x0000920000067ab9 */ /* 0x000fe20000000a00 */
[--C-:B------:R-:W-:Y:S01]  /*0ae0*/  SHF.R.S32.HI R3, RZ, 0x1f, R2.reuse ;  /* 0x0000001fff037819 */ /* 0x100fe20000011402 */
[----:B------:R-:W-:Y:S01]  /*0af0*/  ULDC.64 UR4, c[0x0][0x270] ;  /* 0x00009c0000047ab9 */ /* 0x000fe20000000a00 */
[CC--:B------:R-:W-:Y:S01]  /*0b00*/  LEA.HI R16, R30.reuse, R34.reuse, RZ, 0x2 ;  /* 0x000000221e107211 */ /* 0x0c0fe200078f10ff */
[----:B------:R-:W-:Y:S01]  /*0b10*/  UISETP.NE.AND UP0, UPT, UR6, 0x1, UPT ;  /* 0x000000010600788c */ /* 0x000fe2000bf05270 */
[-C--:B------:R-:W-:Y:S01]  /*0b20*/  LEA.HI R24, R30, R34.reuse, RZ, 0x4 ;  /* 0x000000221e187211 */ /* 0x080fe200078f20ff */
[----:B------:R-:W-:Y:S01]  /*0b30*/  UIMAD UR4, UR13, UR4, URZ ;  /* 0x000000040d0472a4 */ /* 0x000fe2000f8e023f */
[----:B------:R-:W-:Y:S01]  /*0b40*/  IMAD.WIDE.U32 R14, R0, c[0x0][0x288], R2 ;  /* 0x0000a200000e7a25 */ /* 0x000fe200078e0002 */
[----:B------:R-:W-:Y:S01]  /*0b50*/  LOP3.LUT R0, R16, 0xfffffffc, RZ, 0xc0, !PT ;  /* 0xfffffffc10007812 */ /* 0x000fe200078ec0ff */
[----:B------:R-:W-:Y:S01]  /*0b60*/  UIMAD.WIDE.U32 UR20, UR10, UR7, URZ ;  /* 0x000000070a1472a5 */ /* 0x000fe2000f8e003f */
[----:B------:R-:W-:Y:S01]  /*0b70*/  LEA.HI R27, R30, R34, RZ, 0x3 ;  /* 0x000000221e1b7211 */ /* 0x000fe200078f18ff */
[----:B------:R-:W-:Y:S01]  /*0b80*/  UIMAD UR7, UR10, UR5, UR4 ;  /* 0x000000050a0772a4 */ /* 0x000fe2000f8e0204 */
[----:B------:R-:W-:Y:S01]  /*0b90*/  IMAD.U32 R4, RZ, RZ, UR10 ;  /* 0x0000000aff047e24 */ /* 0x000fe2000f8e00ff */
[----:B------:R-:W-:Y:S01]  /*0ba0*/  UMOV UR19, UR10 ;  /* 0x0000000a00137c82 */ /* 0x000fe20008000000 */
[----:B------:R-:W-:Y:S01]  /*0bb0*/  IMAD.IADD R227, R34, 0x1, -R0 ;  /* 0x0000000122e37824 */ /* 0x000fe200078e0a00 */
[----:B------:R-:W-:Y:S01]  /*0bc0*/  ULDC UR4, c[0x0][0x250] ;  /* 0x0000940000047ab9 */ /* 0x000fe20000000800 */
[----:B------:R-:W-:Y:S01]  /*0bd0*/  SHF.R.S32.HI R0, RZ, 0x4, R24 ;  /* 0x00000004ff007819 */ /* 0x000fe20000011418 */
[----:B------:R-:W-:Y:S01]  /*0be0*/  @UP0 USHF.R.U32.HI UR19, URZ, UR4, UR21 ;  /* 0x000000043f130299 */ /* 0x000fe20008011615 */
[----:B------:R-:W-:Y:S01]  /*0bf0*/  IMAD.SHL.U32 R8, R227, 0x8, RZ ;  /* 0x00000008e3087824 */ /* 0x000fe200078e00ff */
[----:B------:R-:W-:Y:S01]  /*0c00*/  USHF.R.S32.HI UR17, URZ, 0x1f, UR11 ;  /* 0x0000001f3f117899 */ /* 0x000fe2000801140b */
[----:B------:R-:W-:Y:S01]  /*0c10*/  IMAD.WIDE.U32 R4, R4, c[0x0][0x270], R2 ;  /* 0x00009c0004047a25 */ /* 0x000fe200078e0002 */
[----:B------:R-:W-:Y:S01]  /*0c20*/  USHF.R.S32.HI UR18, URZ, 0x1f, UR19 ;  /* 0x0000001f3f127899 */ /* 0x000fe20008011413 */
[----:B------:R-:W-:Y:S01]  /*0c30*/  LEA.HI R2, R24, R0, RZ, 0x1 ;  /* 0x0000000018027211 */ /* 0x000fe200078f08ff */
[----:B------:R-:W-:Y:S01]  /*0c40*/  ULDC.64 UR4, c[0x0][0x1e0] ;  /* 0x0000780000047ab9 */ /* 0x000fe20000000a00 */
[----:B------:R-:W-:Y:S01]  /*0c50*/  SHF.R.S32.HI R9, RZ, 0x1f, R8 ;  /* 0x0000001fff097819 */ /* 0x000fe20000011408 */
[----:B------:R-:W-:Y:S01]  /*0c60*/  UIMAD UR4, UR18, UR4, URZ ;  /* 0x00000004120472a4 */ /* 0x000fe2000f8e023f */
[----:B------:R-:W-:Y:S01]  /*0c70*/  IMAD.U32 R7, RZ, RZ, UR19 ;  /* 0x00000013ff077e24 */ /* 0x000fe2000f8e00ff */
[----:B------:R-:W-:Y:S01]  /*0c80*/  LOP3.LUT R6, R2, 0xfffffffe, RZ, 0xc0, !PT ;  /* 0xfffffffe02067812 */ /* 0x000fe200078ec0ff */
[----:B------:R-:W-:Y:S01]  /*0c90*/  IMAD.MOV.U32 R18, RZ, RZ, R4 ;  /* 0x000000ffff127224 */ /* 0x000fe200078e0004 */
[----:B------:R-:W-:Y:S01]  /*0ca0*/  UIMAD UR6, UR19, UR5, UR4 ;  /* 0x00000005130672a4 */ /* 0x000fe2000f8e0204 */
[----:B------:R-:W-:Y:S01]  /*0cb0*/  IMAD.WIDE.U32 R2, R7, c[0x0][0x1e0], R8 ;  /* 0x0000780007027a25 */ /* 0x000fe200078e0008 */
[----:B------:R-:W-:Y:S01]  /*0cc0*/  SHF.R.S32.HI R38, RZ, 0x2, R16 ;  /* 0x00000002ff267819 */ /* 0x000fe20000011410 */
[----:B------:R-:W-:Y:S01]  /*0cd0*/  ULDC.64 UR4, c[0x0][0x1e8] ;  /* 0x00007a0000047ab9 */ /* 0x000fe20000000a00 */
[----:B------:R-:W-:Y:S01]  /*0ce0*/  LEA.HI R25, R30, R34, RZ, 0x5 ;  /* 0x000000221e197211 */ /* 0x000fe200078f28ff */
[----:B------:R-:W-:Y:S01]  /*0cf0*/  IMAD.IADD R29, R0, 0x1, -R6 ;  /* 0x00000001001d7824 */ /* 0x000fe200078e0a06 */
[----:B------:R-:W-:Y:S01]  /*0d00*/  IADD3 R3, R3, UR6, RZ ;  /* 0x0000000603037c10 */ /* 0x000fe2000fffe0ff */
[----:B------:R-:W-:Y:S01]  /*0d10*/  IMAD.SHL.U32 R0, R27, 0x8, RZ ;  /* 0x000000081b007824 */ /* 0x000fe200078e00ff */
[----:B------:R-:W-:Y:S01]  /*0d20*/  UIMAD UR4, UR17, UR4, URZ ;  /* 0x00000004110472a4 */ /* 0x000fe2000f8e023f */
[----:B------:R-:W-:Y:S01]  /*0d30*/  IMAD.U32 R4, RZ, RZ, UR11 ;  /* 0x0000000bff047e24 */ /* 0x000fe2000f8e00ff */
[----:B------:R-:W-:Y:S01]  /*0d40*/  SHF.R.S32.HI R39, RZ, 0x1f, R38 ;  /* 0x0000001fff277819 */ /* 0x000fe20000011426 */
[----:B------:R-:W-:Y:S01]  /*0d50*/  IMAD.U32 R12, RZ, RZ, UR12 ;  /* 0x0000000cff0c7e24 */ /* 0x000fe2000f8e00ff */
[----:B------:R-:W-:Y:S01]  /*0d60*/  LOP3.LUT R0, R0, 0xc0, RZ, 0xc0, !PT ;  /* 0x000000c000007812 */ /* 0x000fe200078ec0ff */
[----:B------:R-:W-:Y:S01]  /*0d70*/  IMAD.WIDE.U32 R2, R4, c[0x0][0x1e8], R2 ;  /* 0x00007a0004027a25 */ /* 0x000fe200078e0002 */
[----:B------:R-:W-:Y:S01]  /*0d80*/  UIMAD UR20, UR11, UR5, UR4 ;  /* 0x000000050b1472a4 */ /* 0x000fe2000f8e0204 */
[----:B------:R-:W-:Y:S01]  /*0d90*/  IADD3 R19, R5, UR7, RZ ;  /* 0x0000000705137c10 */ /* 0x000fe2000fffe0ff */
[----:B------:R-:W-:Y:S01]  /*0da0*/  ULDC.64 UR6, c[0x0][0x288] ;  /* 0x0000a20000067ab9 */ /* 0x000fe20000000a00 */
[----:B------:R-:W-:Y:S01]  /*0db0*/  SHF.R.U32.HI R4, RZ, 0x3, R0 ;  /* 0x00000003ff047819 */ /* 0x000fe20000011600 */
[----:B------:R-:W-:Y:S01]  /*0dc0*/  IMAD.WIDE R12, R12, 0x80, R38 ;  /* 0x000000800c0c7825 */ /* 0x000fe200078e0226 */
[----:B------:R-:W-:Y:S01]  /*0dd0*/  LOP3.LUT R0, R0, 0x18, R8, 0xf8, !PT ;  /* 0x0000001800007812 */ /* 0x000fe200078ef808 */
[----:B------:R-:W-:Y:S01]  /*0de0*/  ULDC.64 UR4, c[0x0][0x1b0] ;  /* 0x00006c0000047ab9 */ /* 0x000fe20000000a00 */
[----:B------:R-:W-:Y:S01]  /*0df0*/  IADD3 R3, R3, UR20, RZ ;  /* 0x0000001403037c10 */ /* 0x000fe2000fffe0ff */
[----:B------:R-:W-:Y:S01]  /*0e00*/  UIMAD UR4, UR18, UR4, URZ ;  /* 0x00000004120472a4 */ /* 0x000fe2000f8e023f */
[----:B------:R-:W-:Y:S01]  /*0e10*/  LOP3.LUT R11, R0, R4, RZ, 0x3c, !PT ;  /* 0x00000004000b7212 */ /* 0x000fe200078e3cff */
[----:B------:R-:W-:Y:S01]  /*0e20*/  IMAD R0, R13, c[0x0][0x1d8], RZ ;  /* 0x000076000d007a24 */ /* 0x000fe200078e02ff */
[----:B------:R-:W-:Y:S01]  /*0e30*/  LEA.HI R4, R16, R38, RZ, 0x1 ;  /* 0x0000002610047211 */ /* 0x000fe200078f08ff */
[----:B------:R-:W-:Y:S01]  /*0e40*/  ULDC UR18, c[0x0][0x198] ;  /* 0x0000660000127ab9 */ /* 0x000fe20000000800 */
[----:B------:R-:W-:Y:S01]  /*0e50*/  SHF.R.S32.HI R23, RZ, 0x5, R25 ;  /* 0x00000005ff177819 */ /* 0x000fe20000011419 */
[----:B------:R-:W-:Y:S01]  /*0e60*/  IMAD R0, R12, c[0x0][0x1dc], R0 ;  /* 0x000077000c007a24 */ /* 0x000fe200078e0200 */
[----:B------:R-:W-:Y:S01]  /*0e70*/  LOP3.LUT R4, R4, 0x7fffffe, RZ, 0xc0, !PT ;  /* 0x07fffffe04047812 */ /* 0x000fe200078ec0ff */
[----:B------:R-:W-:Y:S01]  /*0e80*/  UIADD3 UR18, -UR8, UR18, URZ ;  /* 0x0000001208127290 */ /* 0x000fe2000fffe13f */
[C---:B------:R-:W-:Y:S01]  /*0e90*/  IADD3 R26, R8.reuse, 0x20, RZ ;  /* 0x00000020081a7810 */ /* 0x040fe20007ffe0ff */
[----:B------:R-:W-:Y:S01]  /*0ea0*/  IMAD.MOV.U32 R20, RZ, RZ, R14 ;  /* 0x000000ffff147224 */ /* 0x000fe200078e000e */
[----:B------:R-:W-:Y:S01]  /*0eb0*/  IADD3 R33, R8, 0x40, RZ ;  /* 0x0000004008217810 */ /* 0x000fe20007ffe0ff */
[----:B------:R-:W-:Y:S01]  /*0ec0*/  IMAD.IADD R10, R38, 0x1, -R4 ;  /* 0x00000001260a7824 */ /* 0x000fe200078e0a04 */
[----:B------:R-:W-:Y:S01]  /*0ed0*/  ISETP.GE.AND P6, PT, R8, c[0x0][0x1cc], PT ;  /* 0x0000730008007a0c */ /* 0x000fe20003fc6270 */
[----:B------:R-:W-:Y:S01]  /*0ee0*/  IMAD.WIDE.U32 R4, R12, c[0x0][0x1d8], R2 ;  /* 0x000076000c047a25 */ /* 0x000fe200078e0002 */
[----:B------:R-:W-:Y:S01]  /*0ef0*/  ISETP.GE.AND P1, PT, R26, c[0x0][0x1cc], PT ;  /* 0x000073001a007a0c */ /* 0x000fe20003f26270 */
[----:B------:R-:W-:Y:S01]  /*0f00*/  UIMAD UR4, UR19, UR5, UR4 ;  /* 0x00000005130472a4 */ /* 0x000fe2000f8e0204 */
[----:B------:R-:W-:Y:S01]  /*0f10*/  STL.64 [R1+0x10], R38 ;  /* 0x0000102601007387 */ /* 0x000fe20000100a00 */
[----:B------:R-:W-:Y:S01]  /*0f20*/  IMAD R10, R23, 0x8, R10 ;  /* 0x00000008170a7824 */ /* 0x000fe200078e020a */
[----:B------:R-:W-:Y:S01]  /*0f30*/  LEA R2, P0, R4, c[0x0][0x1c0], 0x1 ;  /* 0x0000700004027a11 */ /* 0x000fe200078008ff */
[----:B------:R-:W-:Y:S01]  /*0f40*/  IMAD.IADD R0, R5, 0x1, R0 ;  /* 0x0000000105007824 */ /* 0x000fe200078e0200 */
[----:B------:R-:W-:Y:S01]  /*0f50*/  UIMAD UR6, UR13, UR6, URZ ;  /* 0x000000060d0672a4 */ /* 0x000fe2000f8e023f */
[----:B------:R-:W-:Y:S01]  /*0f60*/  IMAD.U32 R5, R10, 0x20, R11 ;  /* 0x000000200a057824 */ /* 0x000fe200078e000b */
[----:B------:R-:W-:Y:S01]  /*0f70*/  UMOV UR19, 0x6 ;  /* 0x0000000600137882 */ /* 0x000fe20000000000 */
[----:B------:R-:W-:Y:S01]  /*0f80*/  IMAD.MOV.U32 R11, RZ, RZ, c[0x0][0x1d8] ;  /* 0x00007600ff0b7624 */ /* 0x000fe200078e00ff */
[----:B------:R-:W-:Y:S01]  /*0f90*/  LEA.HI.X R3, R4, c[0x0][0x1c4], R0, 0x1, P0 ;  /* 0x0000710004037a11 */ /* 0x000fe200000f0c00 */
[----:B------:R-:W-:Y:S01]  /*0fa0*/  IMAD.MOV.U32 R14, RZ, RZ, c[0x0][0x1dc] ;  /* 0x00007700ff0e7624 */ /* 0x000fe200078e00ff */
[----:B------:R-:W-:Y:S01]  /*0fb0*/  IADD3 R0, -R38, UR18, RZ ;  /* 0x0000001226007c10 */ /* 0x000fe2000fffe1ff */
[----:B------:R-:W-:Y:S01]  /*0fc0*/  IMAD.WIDE.U32 R6, R7, c[0x0][0x1b0], R8 ;  /* 0x00006c0007067a25 */ /* 0x000fe200078e0008 */
[----:B------:R-:W-:Y:S01]  /*0fd0*/  ISETP.GE.AND P0, PT, R33, c[0x0][0x1cc], PT ;  /* 0x0000730021007a0c */ /* 0x000fe20003f06270 */
[----:B------:R-:W-:Y:S01]  /*0fe0*/  UIMAD UR6, UR10, UR7, UR6 ;  /* 0x000000070a0672a4 */ /* 0x000fe2000f8e0206 */
[C---:B------:R-:W-:Y:S01]  /*0ff0*/  ISETP.LT.OR P2, PT, R0.reuse, 0x1, P6 ;  /* 0x000000010000780c */ /* 0x040fe20003741670 */
[----:B------:R-:W-:Y:S01]  /*1000*/  IMAD.SHL.U32 R32, R5, 0x2, RZ ;  /* 0x0000000205207824 */ /* 0x000fe200078e00ff */
[C---:B------:R-:W-:Y:S01]  /*1010*/  LEA R10, P3, R11.reuse, R2, 0x7 ;  /* 0x000000020b0a7211 */ /* 0x040fe200078638ff */
[----:B------:R-:W-:Y:S01]  /*1020*/  IMAD.U32 R4, RZ, RZ, UR11 ;  /* 0x0000000bff047e24 */ /* 0x000fe2000f8e00ff */
[C---:B------:R-:W-:Y:S01]  /*1030*/  ISETP.LT.OR P5, PT, R0.reuse, 0x1, P1 ;  /* 0x000000010000780c */ /* 0x040fe20000fa1670 */
[----:B------:R-:W-:Y:S01]  /*1040*/  STL [R1+0x30], R33 ;  /* 0x0000302101007387 */ /* 0x000fe20000100800 */
[C---:B------:R-:W-:Y:S01]  /*1050*/  ISETP.LT.OR P4, PT, R0.reuse, 0x1, P0 ;  /* 0x000000010000780c */ /* 0x040fe20000781670 */
[----:B------:R-:W-:Y:S01]  /*1060*/  IMAD.MOV.U32 R223, RZ, RZ, 0x20 ;  /* 0x00000020ffdf7424 */ /* 0x000fe200078e00ff */
[----:B------:R-:W-:Y:S01]  /*1070*/  LEA.HI.X R11, R11, R3, R14, 0x7, P3 ;  /* 0x000000030b0b7211 */ /* 0x000fe200018f3c0e */
[----:B------:R-:W-:Y:S01]  /*1080*/  IMAD.MOV.U32 R14, RZ, RZ, c[0x0][0x1ac] ;  /* 0x00006b00ff0e7624 */ /* 0x000fe200078e00ff */
[C---:B------:R-:W-:Y:S01]  /*1090*/  ISETP.LT.OR P3, PT, R0.reuse, 0x41, P6 ;  /* 0x000000410000780c */ /* 0x040fe20003761670 */
[----:B------:R-:W-:Y:S01]  /*10a0*/  STL [R1+0x18], R32 ;  /* 0x0000182001007387 */ /* 0x000fe20000100800 */
[----:B------:R-:W-:Y:S01]  /*10b0*/  ISETP.LT.OR P1, PT, R0, 0x41, P1 ;  /* 0x000000410000780c */ /* 0x000fe20000f21670 */
[----:B------:R-:W-:Y:S01]  /*10c0*/  IMAD.MOV.U32 R225, RZ, RZ, 0x10 ;  /* 0x00000010ffe17424 */ /* 0x000fe200078e00ff */
[----:B------:R-:W-:Y:S01]  /*10d0*/  IADD3 R7, R7, UR4, RZ ;  /* 0x0000000407077c10 */ /* 0x000fe2000fffe0ff */
[----:B------:R-:W-:Y:S01]  /*10e0*/  ULDC.64 UR4, c[0x0][0x1b8] ;  /* 0x00006e0000047ab9 */ /* 0x000fe20000000a00 */
[----:B------:R-:W-:Y:S01]  /*10f0*/  @!PT LDS RZ, [RZ] ;  /* 0x00000000fffff984 */ /* 0x000fe20000000800 */
[----:B------:R-:W-:Y:S01]  /*1100*/  @!PT LDS RZ, [RZ] ;  /* 0x00000000fffff984 */ /* 0x000fe20000000800 */
[----:B------:R-:W-:Y:S01]  /*1110*/  @!PT LDS RZ, [RZ] ;  /* 0x00000000fffff984 */ /* 0x000fe20000000800 */
[----:B------:R1:W-:Y:S01]  /*1120*/  LDGSTS.E.BYPASS.LTC128B.128 [R32+0x6080], [R2.64], !P2 ;  /* 0x0608000002207fae */ /* 0x0003e2000d101d4e */
[----:B------:R-:W-:Y:S01]  /*1130*/  UIMAD UR4, UR17, UR4, URZ ;  /* 0x00000004110472a4 */ /* 0x000fe2000f8e023f */
[----:B------:R-:W-:Y:S01]  /*1140*/  ISETP.GE.AND P2, PT, R8, c[0x0][0x19c], PT ;  /* 0x0000670008007a0c */ /* 0x000fe20003f46270 */
[----:B------:R-:W-:Y:S01]  /*1150*/  IMAD.WIDE.U32 R6, R4, c[0x0][0x1b8], R6 ;  /* 0x00006e0004067a25 */ /* 0x000fe200078e0006 */
[----:B------:R1:W-:Y:S01]  /*1160*/  LDGSTS.E.BYPASS.LTC128B.128 [R32+0x8080], [R2.64+0x40], !P5 ;  /* 0x0808004002207fae */ /* 0x0003e2000e901d4e */
[----:B------:R-:W-:Y:S01]  /*1170*/  UIMAD UR4, UR11, UR5, UR4 ;  /* 0x000000050b0472a4 */ /* 0x000fe2000f8e0204 */
[----:B------:R-:W-:Y:S01]  /*1180*/  ISETP.GE.AND P6, PT, R26, c[0x0][0x19c], PT ;  /* 0x000067001a007a0c */ /* 0x000fe20003fc6270 */
[----:B------:R-:W-:Y:S01]  /*1190*/  IMAD.WIDE.U32 R4, R38, c[0x0][0x178], R8 ;  /* 0x00005e0026047a25 */ /* 0x000fe200078e0008 */
[----:B------:R1:W-:Y:S01]  /*11a0*/  LDGSTS.E.BYPASS.LTC128B.128 [R32+0xa080], [R2.64+0x80], !P4 ;  /* 0x0a08008002207fae */ /* 0x0003e2000e101d4e */
[----:B------:R-:W-:Y:S01]  /*11b0*/  ISETP.GE.AND P4, PT, R33, c[0x0][0x19c], PT ;  /* 0x0000670021007a0c */ /* 0x000fe20003f86270 */
[----:B------:R-:W-:Y:S01]  /*11c0*/  CS2R R130, SRZ ;  /* 0x0000000000827805 */ /* 0x000fe2000001ff00 */
[C---:B------:R-:W-:Y:S01]  /*11d0*/  ISETP.LT.OR P0, PT, R0.reuse, 0x41, P0 ;  /* 0x000000410000780c */ /* 0x040fe20000701670 */
[----:B------:R2:W-:Y:S01]  /*11e0*/  LDGSTS.E.BYPASS.LTC128B.128 [R32+0x7080], [R10.64], !P3 ;  /* 0x070800000a207fae */ /* 0x0005e2000d901d4e */
[C---:B------:R-:W-:Y:S01]  /*11f0*/  ISETP.LT.OR P5, PT, R0.reuse, 0x1, P2 ;  /* 0x000000010000780c */ /* 0x040fe200017a1670 */
[----:B------:R-:W-:Y:S01]  /*1200*/  CS2R R128, SRZ ;  /* 0x0000000000807805 */ /* 0x000fe2000001ff00 */
[C---:B------:R-:W-:Y:S01]  /*1210*/  ISETP.LT.OR P3, PT, R0.reuse, 0x1, P6 ;  /* 0x000000010000780c */ /* 0x040fe20003761670 */
[----:B------:R2:W-:Y:S01]  /*1220*/  LDGSTS.E.BYPASS.LTC128B.128 [R32+0x9080], [R10.64+0x40], !P1 ;  /* 0x090800400a207fae */ /* 0x0005e2000c901d4e */
[C---:B------:R-:W-:Y:S01]  /*1230*/  ISETP.LT.OR P1, PT, R0.reuse, 0x1, P4 ;  /* 0x000000010000780c */ /* 0x040fe20002721670 */
[----:B------:R-:W-:Y:S01]  /*1240*/  CS2R R126, SRZ ;  /* 0x00000000007e7805 */ /* 0x000fe2000001ff00 */
[C---:B------:R-:W-:Y:S01]  /*1250*/  ISETP.LT.OR P2, PT, R0.reuse, 0x41, P2 ;  /* 0x000000410000780c */ /* 0x040fe20001741670 */
[----:B------:R-:W-:Y:S01]  /*1260*/  CS2R R124, SRZ ;  /* 0x00000000007c7805 */ /* 0x000fe2000001ff00 */
[C---:B------:R-:W-:Y:S01]  /*1270*/  ISETP.LT.OR P6, PT, R0.reuse, 0x41, P6 ;  /* 0x000000410000780c */ /* 0x040fe200037c1670 */
[----:B------:R-:W-:Y:S01]  /*1280*/  CS2R R122, SRZ ;  /* 0x00000000007a7805 */ /* 0x000fe2000001ff00 */
[----:B------:R-:W-:Y:S01]  /*1290*/  ISETP.LT.OR P4, PT, R0, 0x41, P4 ;  /* 0x000000410000780c */ /* 0x000fe20002781670 */
[----:B------:R-:W-:Y:S01]  /*12a0*/  IMAD R0, R13, c[0x0][0x1a8], RZ ;  /* 0x00006a000d007a24 */ /* 0x000fe200078e02ff */
[----:B------:R2:W-:Y:S01]  /*12b0*/  LDGSTS.E.BYPASS.LTC128B.128 [R32+0xb080], [R10.64+0x80], !P0 ;  /* 0x0b0800800a207fae */ /* 0x0005e2000c101d4e */
[----:B------:R-:W-:Y:S01]  /*12c0*/  IADD3 R21, R15, UR6, RZ ;  /* 0x000000060f157c10 */ /* 0x000fe2000fffe0ff */
[----:B------:R-:W-:Y:S01]  /*12d0*/  ULDC.64 UR6, c[0x0][0x180] ;  /* 0x0000600000067ab9 */ /* 0x000fe20000000a00 */
[----:B------:R-:W-:Y:S01]  /*12e0*/  IMAD R0, R12, c[0x0][0x1ac], R0 ;  /* 0x00006b000c007a24 */ /* 0x000fe200078e0200 */
[----:B------:R-:W-:Y:S01]  /*12f0*/  UIMAD UR6, UR13, UR6, URZ ;  /* 0x000000060d0672a4 */ /* 0x000fe2000f8e023f */
[----:B------:R-:W0:Y:S01]  /*1300*/  LDGDEPBAR ;  /* 0x00000000000079af */ /* 0x000e220000000000 */
[----:B------:R-:W-:Y:S01]  /*1310*/  SHF.R.S32.HI R35, RZ, 0x1f, R34 ;  /* 0x0000001fff237819 */ /* 0x000fe20000011422 */
[----:B------:R-:W-:Y:S01]  /*1320*/  CS2R R120, SRZ ;  /* 0x0000000000787805 */ /* 0x000fe2000001ff00 */
[----:B------:R-:W-:Y:S01]  /*1330*/  CS2R R118, SRZ ;  /* 0x0000000000767805 */ /* 0x000fe2000001ff00 */
[----:B------:R-:W-:Y:S01]  /*1340*/  CS2R R116, SRZ ;  /* 0x0000000000747805 */ /* 0x000fe2000001ff00 */
[----:B-1----:R-:W-:Y:S01]  /*1350*/  IMAD R2, R39, c[0x0][0x178], RZ ;  /* 0x00005e0027027a24 */ /* 0x002fe200078e02ff */
[----:B------:R-:W-:Y:S01]  /*1360*/  IADD3 R3, R7, UR4, RZ ;  /* 0x0000000407037c10 */ /* 0x000fe2000fffe0ff */
[----:B------:R-:W-:Y:S01]  /*1370*/  ULDC.64 UR4, c[0x0][0x208] ;  /* 0x0000820000047ab9 */ /* 0x000fe20000000a00 */
[----:B------:R-:W-:Y:S01]  /*1380*/  CS2R R114, SRZ ;  /* 0x0000000000727805 */ /* 0x000fe2000001ff00 */
[----:B------:R-:W-:Y:S01]  /*1390*/  IMAD R7, R38, c[0x0][0x17c], R2 ;  /* 0x00005f0026077a24 */ /* 0x000fe200078e0202 */
[----:B------:R-:W-:Y:S01]  /*13a0*/  USHF.L.U64.HI UR19, UR4, UR19, UR5 ;  /* 0x0000001304137299 */ /* 0x000fe20008010205 */
[----:B------:R-:W-:Y:S01]  /*13b0*/  IMAD.MOV.U32 R2, RZ, RZ, R6 ;  /* 0x000000ffff027224 */ /* 0x000fe200078e0006 */
[----:B------:R-:W-:Y:S01]  /*13c0*/  USHF.L.U32 UR20, UR4, 0x6, URZ ;  /* 0x0000000604147899 */ /* 0x000fe2000800063f */
[----:B------:R-:W-:Y:S01]  /*13d0*/  IMAD.IADD R5, R5, 0x1, R7 ;  /* 0x0000000105057824 */ /* 0x000fe200078e0207 */
[----:B------:R-:W-:Y:S01]  /*13e0*/  UIMAD UR19, UR19, UR16, URZ ;  /* 0x00000010131372a4 */ /* 0x000fe2000f8e023f */
[----:B------:R-:W-:Y:S01]  /*13f0*/  IMAD.WIDE.U32 R2, R12, c[0x0][0x1a8], R2 ;  /* 0x00006a000c027a25 */ /* 0x000fe200078e0002 */
[----:B------:R-:W-:Y:S01]  /*1400*/  ULDC.64 UR4, c[0x0][0x188] ;  /* 0x0000620000047ab9 */ /* 0x000fe20000000a00 */
[----:B------:R-:W-:Y:S01]  /*1410*/  CS2R R112, SRZ ;  /* 0x0000000000707805 */ /* 0x000fe2000001ff00 */
[----:B------:R-:W-:Y:S01]  /*1420*/  UIMAD UR4, UR17, UR4, URZ ;  /* 0x00000004110472a4 */ /* 0x000fe2000f8e023f */
[----:B------:R-:W-:Y:S01]  /*1430*/  IMAD.IADD R3, R3, 0x1, R0 ;  /* 0x0000000103037824 */ /* 0x000fe200078e0200 */
[C---:B------:R-:W-:Y:S01]  /*1440*/  LEA R6, P0, R2.reuse, c[0x0][0x190], 0x1 ;  /* 0x0000640002067a11 */ /* 0x040fe200078008ff */
[----:B------:R-:W-:Y:S01]  /*1450*/  CS2R R110, SRZ ;  /* 0x00000000006e7805 */ /* 0x000fe2000001ff00 */
[----:B------:R-:W-:Y:S01]  /*1460*/  SHF.R.S32.HI R0, RZ, 0x1f, R16 ;  /* 0x0000001fff007819 */ /* 0x000fe20000011410 */
[----:B--2---:R-:W-:Y:S01]  /*1470*/  IMAD.MOV.U32 R11, RZ, RZ, c[0x0][0x1a8] ;  /* 0x00006a00ff0b7624 */ /* 0x004fe200078e00ff */
[----:B------:R-:W-:Y:S01]  /*1480*/  LEA.HI.X R7, R2, c[0x0][0x194], R3, 0x1, P0 ;  /* 0x0000650002077a11 */ /* 0x000fe200000f0c03 */
[----:B------:R-:W-:Y:S01]  /*1490*/  UIMAD UR21, UR11, UR5, UR4 ;  /* 0x000000050b1572a4 */ /* 0x000fe2000f8e0204 */
[----:B------:R-:W-:Y:S01]  /*14a0*/  LEA.HI R2, R0, R38, RZ, 0x3 ;  /* 0x0000002600027211 */ /* 0x000fe200078f18ff */
[----:B------:R-:W-:Y:S01]  /*14b0*/  IMAD R0, R39, c[0x0][0x208], RZ ;  /* 0x0000820027007a24 */ /* 0x000fe200078e02ff */
[C---:B------:R-:W-:Y:S01]  /*14c0*/  LEA R10, P0, R11.reuse, R6, 0x7 ;  /* 0x000000060b0a7211 */ /* 0x040fe200078038ff */
[----:B------:R-:W-:Y:S01]  /*14d0*/  ULDC.64 UR4, c[0x0][0x210] ;  /* 0x0000840000047ab9 */ /* 0x000fe20000000a00 */
[----:B------:R-:W-:Y:S01]  /*14e0*/  LOP3.LUT R13, R2, 0xfffffff8, RZ, 0xc0, !PT ;  /* 0xfffffff8020d7812 */ /* 0x000fe200078ec0ff */
[C---:B------:R-:W-:Y:S01]  /*14f0*/  IMAD R12, R38.reuse, c[0x0][0x20c], R0 ;  /* 0x00008300260c7a24 */ /* 0x040fe200078e0200 */
[----:B------:R-:W-:Y:S01]  /*1500*/  LEA.HI.X R11, R11, R7, R14, 0x7, P0 ;  /* 0x000000070b0b7211 */ /* 0x000fe200000f3c0e */
[----:B------:R-:W-:Y:S01]  /*1510*/  IMAD.WIDE.U32 R2, R38, c[0x0][0x208], R8 ;  /* 0x0000820026027a25 */ /* 0x000fe200078e0008 */
[----:B------:R-:W-:Y:S01]  /*1520*/  LEA.HI R9, R30, R34, RZ, 0x6 ;  /* 0x000000221e097211 */ /* 0x000fe200078f30ff */
[----:B------:R-:W-:Y:S01]  /*1530*/  UIMAD UR13, UR13, UR4, URZ ;  /* 0x000000040d0d72a4 */ /* 0x000fe2000f8e023f */
[----:B------:R1:W-:Y:S01]  /*1540*/  LDGSTS.E.BYPASS.LTC128B.128 [R32+0x80], [R6.64], !P5 ;  /* 0x0008000006207fae */ /* 0x0003e2000e901d4e */
[----:B------:R-:W-:Y:S01]  /*1550*/  IMAD.IADD R0, R38, 0x1, -R13 ;  /* 0x0000000126007824 */ /* 0x000fe200078e0a0d */
[----:B------:R-:W-:Y:S01]  /*1560*/  SHF.R.S32.HI R13, RZ, 0x6, R9 ;  /* 0x00000006ff0d7819 */ /* 0x000fe20000011409 */
[----:B------:R-:W-:Y:S01]  /*1570*/  IMAD.IADD R3, R3, 0x1, R12 ;  /* 0x0000000103037824 */ /* 0x000fe200078e020c */
[----:B------:R-:W-:Y:S01]  /*1580*/  LEA.HI R12, R25, R23, RZ, 0x1 ;  /* 0x00000017190c7211 */ /* 0x000fe200078f08ff */
[----:B------:R-:W-:Y:S01]  /*1590*/  UIMAD UR4, UR10, UR7, UR6 ;  /* 0x000000070a0472a4 */ /* 0x000fe2000f8e0206 */
[C---:B------:R-:W-:Y:S01]  /*15a0*/  LOP3.LUT P0, RZ, R0.reuse, 0x4, RZ, 0xc0, !PT ;  /* 0x0000000400ff7812 */ /* 0x040fe2000780c0ff */
[----:B------:R-:W-:Y:S01]  /*15b0*/  IMAD.SHL.U32 R0, R0, 0x40, RZ ;  /* 0x0000004000007824 */ /* 0x000fe200078e00ff */
[----:B------:R-:W-:Y:S01]  /*15c0*/  LOP3.LUT R12, R12, 0xfffffffe, RZ, 0xc0, !PT ;  /* 0xfffffffe0c0c7812 */ /* 0x000fe200078ec0ff */
[----:B------:R-:W-:Y:S01]  /*15d0*/  IMAD.SHL.U32 R9, R13, 0x8, RZ ;  /* 0x000000080d097824 */ /* 0x000fe200078e00ff */
[----:B------:R-:W-:Y:S01]  /*15e0*/  UIMAD UR6, UR10, UR5, UR13 ;  /* 0x000000050a0672a4 */ /* 0x000fe2000f8e020d */
[----:B------:R1:W-:Y:S01]  /*15f0*/  LDGSTS.E.BYPASS.LTC128B.128 [R32+0x2080], [R6.64+0x40], !P3 ;  /* 0x0208004006207fae */ /* 0x0003e2000d901d4e */
[----:B------:R-:W-:Y:S01]  /*1600*/  LOP3.LUT R0, R0, 0x1c0, RZ, 0xc0, !PT ;  /* 0x000001c000007812 */ /* 0x000fe200078ec0ff */
[----:B------:R-:W-:Y:S01]  /*1610*/  IMAD.IADD R28, R23, 0x1, -R12 ;  /* 0x00000001171c7824 */ /* 0x000fe200078e0a0c */
[----:B------:R-:W-:Y:S01]  /*1620*/  LOP3.LUT R212, R9, 0x18, RZ, 0xc0, !PT ;  /* 0x0000001809d47812 */ /* 0x000fe200078ec0ff */
[----:B------:R-:W-:Y:S01]  /*1630*/  USHF.R.S32.HI UR7, URZ, 0x1f, UR16 ;  /* 0x0000001f3f077899 */ /* 0x000fe20008011410 */
[----:B------:R-:W-:Y:S01]  /*1640*/  SHF.R.U32.HI R9, RZ, 0x3, R0 ;  /* 0x00000003ff097819 */ /* 0x000fe20000011600 */
[----:B------:R-:W-:Y:S01]  /*1650*/  IMAD.SHL.U32 R15, R28, 0x400, RZ ;  /* 0x000004001c0f7824 */ /* 0x000fe200078e00ff */
[----:B------:R1:W-:Y:S01]  /*1660*/  LDGSTS.E.BYPASS.LTC128B.128 [R32+0x4080], [R6.64+0x80], !P1 ;  /* 0x0408008006207fae */ /* 0x0003e2000c901d4e */
[----:B------:R-:W-:Y:S01]  /*1670*/  UIMAD UR19, UR7, UR20, UR19 ;  /* 0x00000014071372a4 */ /* 0x000fe2000f8e0213 */
[----:B------:R-:W-:Y:S01]  /*1680*/  LOP3.LUT R14, R9, R0, R212, 0x1e, !PT ;  /* 0x00000000090e7212 */ /* 0x000fe200078e1ed4 */
[----:B------:R-:W-:Y:S01]  /*1690*/  IMAD.U32 R0, RZ, RZ, UR10 ;  /* 0x0000000aff007e24 */ /* 0x000fe2000f8e00ff */
[----:B------:R2:W-:Y:S01]  /*16a0*/  LDGSTS.E.BYPASS.LTC128B.128 [R32+0x1080], [R10.64], !P2 ;  /* 0x010800000a207fae */ /* 0x0005e2000d101d4e */
[----:B------:R-:W-:Y:S01]  /*16b0*/  IMAD.U32 R9, RZ, RZ, UR10 ;  /* 0x0000000aff097e24 */ /* 0x000fe2000f8e00ff */
[----:B------:R-:W-:Y:S01]  /*16c0*/  ISETP.GE.AND P5, PT, R8, c[0x0][0x1fc], PT ;  /* 0x00007f0008007a0c */ /* 0x000fe20003fa6270 */
[----:B------:R-:W-:Y:S01]  /*16d0*/  IMAD.WIDE.U32 R4, R0, c[0x0][0x180], R4 ;  /* 0x0000600000047a25 */ /* 0x000fe200078e0004 */
[----:B------:R2:W-:Y:S01]  /*16e0*/  LDGSTS.E.BYPASS.LTC128B.128 [R32+0x3080], [R10.64+0x40], !P6 ;  /* 0x030800400a207fae */ /* 0x0005e2000f101d4e */
[----:B------:R-:W-:Y:S01]  /*16f0*/  ISETP.GE.AND P6, PT, R33, c[0x0][0x16c], PT ;  /* 0x00005b0021007a0c */ /* 0x000fe20003fc6270 */
[----:B------:R-:W-:Y:S01]  /*1700*/  CS2R R108, SRZ ;  /* 0x00000000006c7805 */ /* 0x000fe2000001ff00 */
[----:B------:R-:W-:Y:S01]  /*1710*/  IMAD.WIDE.U32 R2, R9, c[0x0][0x210], R2 ;  /* 0x0000840009027a25 */ /* 0x000fe200078e0002 */
[----:B------:R-:W-:Y:S01]  /*1720*/  IADD3 R5, R5, UR4, RZ ;  /* 0x0000000405057c10 */ /* 0x000fe2000fffe0ff */
[----:B------:R-:W-:Y:S01]  /*1730*/  ULDC.64 UR4, c[0x0][0x178] ;  /* 0x00005e0000047ab9 */ /* 0x000fe20000000a00 */
[----:B------:R2:W-:Y:S01]  /*1740*/  LDGSTS.E.BYPASS.LTC128B.128 [R32+0x5080], [R10.64+0x80], !P4 ;  /* 0x050800800a207fae */ /* 0x0005e2000e101d4e */
[----:B------:R-:W-:Y:S01]  /*1750*/  IMAD R227, R227, 0x2, R15 ;  /* 0x00000002e3e37824 */ /* 0x000fe200078e020f */
[----:B------:R-:W-:Y:S01]  /*1760*/  IADD3 R3, R3, UR6, RZ ;  /* 0x0000000603037c10 */ /* 0x000fe2000fffe0ff */
[----:B------:R-:W-:Y:S01]  /*1770*/  UIMAD UR6, UR7, UR4, URZ ;  /* 0x00000004070672a4 */ /* 0x000fe2000f8e023f */
[----:B------:R-:W-:Y:S01]  /*1780*/  IMAD.U32 R0, RZ, RZ, UR11 ;  /* 0x0000000bff007e24 */ /* 0x000fe2000f8e00ff */
[----:B------:R-:W-:Y:S01]  /*1790*/  UIMAD.WIDE.U32 UR22, UR16, UR4, URZ ;  /* 0x00000004101672a5 */ /* 0x000fe2000f8e003f */
[----:B------:R-:W-:Y:S01]  /*17a0*/  IMAD.IADD R227, R227, 0x1, R14 ;  /* 0x00000001e3e37824 */ /* 0x000fe200078e020e */
[----:B------:R-:W-:Y:S01]  /*17b0*/  UIMAD UR6, UR16, UR5, UR6 ;  /* 0x00000005100672a4 */ /* 0x000fe2000f8e0206 */
[----:B------:R-:W-:Y:S01]  /*17c0*/  IMAD.U32 R9, RZ, RZ, UR11 ;  /* 0x0000000bff097e24 */ /* 0x000fe2000f8e00ff */
[----:B------:R-:W0:Y:S01]  /*17d0*/  LDGDEPBAR ;  /* 0x00000000000079af */ /* 0x000e220000000000 */
[----:B------:R-:W-:Y:S01]  /*17e0*/  ULDC.64 UR4, c[0x0][0x218] ;  /* 0x0000860000047ab9 */ /* 0x000fe20000000a00 */
[----:B------:R-:W-:Y:S01]  /*17f0*/  IMAD.SHL.U32 R227, R227, 0x2, RZ ;  /* 0x00000002e3e37824 */ /* 0x000fe200078e00ff */
[----:B------:R-:W-:Y:S01]  /*1800*/  UIMAD UR13, UR17, UR4, URZ ;  /* 0x00000004110d72a4 */ /* 0x000fe2000f8e023f */
[----:B------:R-:W-:Y:S01]  /*1810*/  IMAD.WIDE.U32 R36, R0, c[0x0][0x218], R2 ;  /* 0x0000860000247a25 */ /* 0x000fe200078e0002 */
[----:B------:R-:W-:Y:S01]  /*1820*/  UIADD3 UR4, UR23, UR6, URZ ;  /* 0x0000000617047290 */ /* 0x000fe2000fffe03f */
[----:B------:R-:W-:Y:S01]  /*1830*/  ISETP.GE.AND P4, PT, R26, c[0x0][0x1fc], PT ;  /* 0x00007f001a007a0c */ /* 0x000fe20003f86270 */
[----:B------:R-:W-:Y:S01]  /*1840*/  UIMAD UR13, UR11, UR5, UR13 ;  /* 0x000000050b0d72a4 */ /* 0x000fe2000f8e020d */
[----:B------:R-:W-:Y:S01]  /*1850*/  IADD3 R12, R227, 0xf480, RZ ;  /* 0x0000f480e30c7810 */ /* 0x000fe20007ffe0ff */
[----:B------:R-:W-:Y:S01]  /*1860*/  IMAD.WIDE.U32 R40, R9, c[0x0][0x188], R4 ;  /* 0x0000620009287a25 */ /* 0x000fe200078e0004 */
[----:B------:R-:W-:Y:S01]  /*1870*/  IADD3 R228, R227, 0xf4c0, RZ ;  /* 0x0000f4c0e3e47810 */ /* 0x000fe20007ffe0ff */
[----:B------:R-:W-:Y:S01]  /*1880*/  USHF.L.U32 UR6, UR16, 0x6, URZ ;  /* 0x0000000610067899 */ /* 0x000fe2000800063f */
[----:B------:R-:W-:Y:S01]  /*1890*/  @P0 IADD3 R228, R12, -0x40, RZ ;  /* 0xffffffc00ce40810 */ /* 0x000fe20007ffe0ff */
[----:B------:R-:W-:Y:S01]  /*18a0*/  IMAD.U32 R2, RZ, RZ, UR22 ;  /* 0x00000016ff027e24 */ /* 0x000fe2000f8e00ff */
[----:B------:R-:W-:Y:S01]  /*18b0*/  IADD3 R17, R41, UR21, RZ ;  /* 0x0000001529117c10 */ /* 0x000fe2000fffe0ff */
[----:B------:R-:W-:Y:S01]  /*18c0*/  IMAD.U32 R0, RZ, RZ, UR4 ;  /* 0x00000004ff007e24 */ /* 0x000fe2000f8e00ff */
[----:B------:R-:W-:Y:S01]  /*18d0*/  IADD3 R5, R37, UR13, RZ ;  /* 0x0000000d25057c10 */ /* 0x000fe2000fffe0ff */
[----:B------:R-:W-:Y:S01]  /*18e0*/  IMAD.U32 R3, RZ, RZ, UR23 ;  /* 0x00000017ff037e24 */ /* 0x000fe2000f8e00ff */
[C---:B------:R-:W-:Y:S01]  /*18f0*/  LEA R12, P0, R2.reuse, R40, 0x6 ;  /* 0x00000028020c7211 */ /* 0x040fe200078030ff */
[----:B------:R-:W-:Y:S01]  /*1900*/  IMAD.U32 R3, RZ, RZ, UR20 ;  /* 0x00000014ff037e24 */ /* 0x000fe2000f8e00ff */
[----:B------:R-:W-:Y:S01]  /*1910*/  ULDC UR5, c[0x0][0x168] ;  /* 0x00005a0000057ab9 */ /* 0x000fe20000000800 */
[----:B------:R-:W-:Y:S01]  /*1920*/  IMAD.MOV.U32 R4, RZ, RZ, R36 ;  /* 0x000000ffff047224 */ /* 0x000fe200078e0024 */
[----:B------:R-:W-:Y:S01]  /*1930*/  LEA.HI.X R22, R2, R17, R0, 0x6, P0 ;  /* 0x0000001102167211 */ /* 0x000fe200000f3400 */
[----:B------:R-:W-:Y:S01]  /*1940*/  IMAD.U32 R0, RZ, RZ, UR11 ;  /* 0x0000000bff007e24 */ /* 0x000fe2000f8e00ff */
[----:B------:R-:W-:Y:S01]  /*1950*/  STL.64 [R1+0x58], R40 ;  /* 0x0000582801007387 */ /* 0x000fe20000100a00 */
[----:B------:R-:W-:Y:S01]  /*1960*/  IMAD.WIDE.U32 R2, R3, UR16, R4 ;  /* 0x0000001003027c25 */ /* 0x000fe2000f8e0004 */
[----:B------:R-:W-:Y:S01]  /*1970*/  UIADD3 UR13, -UR6, UR5, URZ ;  /* 0x00000005060d7290 */ /* 0x000fe2000fffe13f */
[----:B------:R-:W-:Y:S01]  /*1980*/  ISETP.GE.AND P0, PT, R8, c[0x0][0x16c], PT ;  /* 0x00005b0008007a0c */ /* 0x000fe20003f06270 */
[----:B------:R3:W-:Y:S01]  /*1990*/  STL.64 [R1+0x50], R36 ;  /* 0x0000502401007387 */ /* 0x0007e20000100a00 */
[----:B------:R-:W-:Y:S01]  /*19a0*/  IMAD.WIDE.U32 R42, R0, c[0x0][0x278], R18 ;  /* 0x00009e00002a7a25 */ /* 0x000fe200078e0012 */
[----:B------:R-:W-:Y:S01]  /*19b0*/  IADD3 R3, R3, UR19, RZ ;  /* 0x0000001303037c10 */ /* 0x000fe2000fffe0ff */
[----:B------:R-:W-:-:S04]  /*19c0*/  DEPBAR.LE SB0, 0x1 ;  /* 0x000080400000791a */ /* 0x000fc80000000000 */
[----:B------:R-:W-:Y:S01]  /*19d0*/  LEA R16, P3, R2, c[0x0][0x1f0], 0x1 ;  /* 0x00007c0002107a11 */ /* 0x000fe200078608ff */
[----:B------:R4:W-:Y:S01]  /*19e0*/  STL [R1+0x68], R17 ;  /* 0x0000681101007387 */ /* 0x0009e20000100800 */
[----:B------:R-:W-:Y:S01]  /*19f0*/  LOP3.LUT R0, R27, 0xfffffff8, RZ, 0xc0, !PT ;  /* 0xfffffff81b007812 */ /* 0x000fe200078ec0ff */
[----:B------:R-:W-:Y:S01]  /*1a00*/  ULDC.64 UR4, c[0x0][0x278] ;  /* 0x00009e0000047ab9 */ /* 0x000fe20000000a00 */
[----:B------:R-:W-:Y:S01]  /*1a10*/  ISETP.LT.AND P1, PT, R38, UR13, PT ;  /* 0x0000000d26007c0c */ /* 0x000fe2000bf21270 */
[----:B------:R5:W-:Y:S01]  /*1a20*/  STL.64 [R1+0x38], R4 ;  /* 0x0000380401007387 */ /* 0x000be20000100a00 */
[----:B------:R-:W-:Y:S01]  /*1a30*/  SEL R19, RZ, 0x4, P6 ;  /* 0x00000004ff137807 */ /* 0x000fe20003000000 */
[----:B-1----:R-:W-:Y:S01]  /*1a40*/  IMAD.IADD R7, R34, 0x1, -R0 ;  /* 0x0000000122077824 */ /* 0x002fe200078e0a00 */
[----:B------:R-:W-:Y:S01]  /*1a50*/  ISETP.GE.OR P2, PT, R8, c[0x0][0x1fc], !P1 ;  /* 0x00007f0008007a0c */ /* 0x000fe20004f46670 */
[----:B------:R-:W-:Y:S01]  /*1a60*/  UIMAD UR4, UR17, UR4, URZ ;  /* 0x00000004110472a4 */ /* 0x000fe2000f8e023f */
[----:B------:R-:W-:Y:S01]  /*1a70*/  ISETP.GE.OR P6, PT, R26, c[0x0][0x1fc], !P1 ;  /* 0x00007f001a007a0c */ /* 0x000fe20004fc6670 */
[----:B------:R-:W-:Y:S01]  /*1a80*/  USHF.R.S32.HI UR7, URZ, 0x1f, UR6 ;  /* 0x0000001f3f077899 */ /* 0x000fe20008011406 */
[----:B------:R-:W-:Y:S01]  /*1a90*/  LEA.HI R8, R7, R7, RZ, 0x1 ;  /* 0x0000000707087211 */ /* 0x000fe200078f08ff */
[----:B------:R-:W-:Y:S01]  /*1aa0*/  UIMAD UR5, UR11, UR5, UR4 ;  /* 0x000000050b0572a4 */ /* 0x000fe2000f8e0204 */
[----:B------:R-:W-:Y:S01]  /*1ab0*/  SEL R31, RZ, 0x1, P0 ;  /* 0x00000001ff1f7807 */ /* 0x000fe20000000000 */
[----:B------:R1:W-:Y:S01]  /*1ac0*/  STL.64 [R1+0x48], R42 ;  /* 0x0000482a01007387 */ /* 0x0003e20000100a00 */
[----:B------:R-:W-:Y:S01]  /*1ad0*/  LEA R14, P0, R12, c[0x0][0x160], 0x1 ;  /* 0x000058000c0e7a11 */ /* 0x000fe200078008ff */
[----:B------:R-:W-:Y:S01]  /*1ae0*/  CS2R R106, SRZ ;  /* 0x00000000006a7805 */ /* 0x000fe2000001ff00 */
[----:B------:R-:W-:Y:S01]  /*1af0*/  ISETP.GE.OR P1, PT, R33, c[0x0][0x1fc], !P1 ;  /* 0x00007f0021007a0c */ /* 0x000fe20004f26670 */
[----:B------:R-:W-:Y:S01]  /*1b00*/  CS2R R104, SRZ ;  /* 0x0000000000687805 */ /* 0x000fe2000001ff00 */
[----:B---3--:R-:W-:Y:S01]  /*1b10*/  IMAD.WIDE.U32 R36, R9, c[0x0][0x290], R20 ;  /* 0x0000a40009247a25 */ /* 0x008fe200078e0014 */
[----:B------:R-:W-:Y:S01]  /*1b20*/  IADD3 R40, R43, UR5, RZ ;  /* 0x000000052b287c10 */ /* 0x000fe2000fffe0ff */
[----:B------:R-:W-:Y:S01]  /*1b30*/  ULDC.64 UR4, c[0x0][0x290] ;  /* 0x0000a40000047ab9 */ /* 0x000fe20000000a00 */
[----:B------:R-:W-:Y:S01]  /*1b40*/  CS2R R102, SRZ ;  /* 0x0000000000667805 */ /* 0x000fe2000001ff00 */
[----:B------:R-:W-:Y:S01]  /*1b50*/  UIMAD UR4, UR17, UR4, URZ ;  /* 0x00000004110472a4 */ /* 0x000fe2000f8e023f */
[----:B------:R-:W-:Y:S01]  /*1b60*/  STL.64 [R1+0x40], R36 ;  /* 0x0000402401007387 */ /* 0x000fe20000100a00 */
[----:B----4-:R-:W-:Y:S01]  /*1b70*/  LEA.HI.X R17, R2, c[0x0][0x1f4], R3, 0x1, P3 ;  /* 0x00007d0002117a11 */ /* 0x010fe200018f0c03 */
[----:B------:R-:W-:Y:S01]  /*1b80*/  CS2R R100, SRZ ;  /* 0x0000000000647805 */ /* 0x000fe2000001ff00 */
[----:B------:R-:W-:Y:S01]  /*1b90*/  LOP3.LUT R3, R24, 0xfffffff0, RZ, 0xc0, !PT ;  /* 0xfffffff018037812 */ /* 0x000fe200078ec0ff */
[----:B------:R3:W-:Y:S01]  /*1ba0*/  STL [R1+0x64], R40 ;  /* 0x0000642801007387 */ /* 0x0007e20000100800 */
[----:B------:R-:W-:Y:S01]  /*1bb0*/  SHF.R.S32.HI R2, RZ, 0x1f, R13 ;  /* 0x0000001fff027819 */ /* 0x000fe2000001140d */
[----:B------:R-:W-:Y:S01]  /*1bc0*/  UIMAD UR4, UR11, UR5, UR4 ;  /* 0x000000050b0472a4 */ /* 0x000fe2000f8e0204 */
[----:B-----5:R-:W-:Y:S01]  /*1bd0*/  LOP3.LUT R5, R8, 0x7fffffe, RZ, 0xc0, !PT ;  /* 0x07fffffe08057812 */ /* 0x020fe200078ec0ff */
[----:B------:R-:W-:Y:S01]  /*1be0*/  IMAD.IADD R0, R34, 0x1, -R3 ;  /* 0x0000000122007824 */ /* 0x000fe200078e0a03 */
[----:B------:R-:W-:Y:S01]  /*1bf0*/  LEA.HI R2, R2, R13, RZ, 0x2 ;  /* 0x0000000d02027211 */ /* 0x000fe200078f10ff */
[----:B------:R-:W-:Y:S01]  /*1c00*/  CS2R R98, SRZ ;  /* 0x0000000000627805 */ /* 0x000fe2000001ff00 */
[----:B------:R-:W-:Y:S01]  /*1c10*/  ISETP.GE.AND P3, PT, R26, c[0x0][0x16c], PT ;  /* 0x00005b001a007a0c */ /* 0x000fe20003f66270 */
[----:B------:R-:W-:Y:S01]  /*1c20*/  IMAD.IADD R6, R7, 0x1, -R5 ;  /* 0x0000000107067824 */ /* 0x000fe200078e0a05 */
[----:B------:R-:W-:Y:S01]  /*1c30*/  SHF.R.S32.HI R4, RZ, 0x1f, R0 ;  /* 0x0000001fff047819 */ /* 0x000fe20000011400 */
[----:B------:R-:W-:Y:S01]  /*1c40*/  CS2R R96, SRZ ;  /* 0x0000000000607805 */ /* 0x000fe2000001ff00 */
[----:B------:R-:W-:Y:S01]  /*1c50*/  LOP3.LUT R3, R2, 0x1ffffffc, RZ, 0xc0, !PT ;  /* 0x1ffffffc02037812 */ /* 0x000fe200078ec0ff */
[----:B------:R-:W-:Y:S01]  /*1c60*/  CS2R R94, SRZ ;  /* 0x00000000005e7805 */ /* 0x000fe2000001ff00 */
[-C--:B--2---:R-:W-:Y:S01]  /*1c70*/  LEA.HI R10, R0, R0.reuse, RZ, 0x1 ;  /* 0x00000000000a7211 */ /* 0x084fe200078f08ff */
[----:B------:R-:W-:Y:S01]  /*1c80*/  CS2R R92, SRZ ;  /* 0x00000000005c7805 */ /* 0x000fe2000001ff00 */
[----:B------:R-:W-:Y:S01]  /*1c90*/  LEA.HI R2, R4, R0, RZ, 0x3 ;  /* 0x0000000004027211 */ /* 0x000fe200078f18ff */
[----:B------:R-:W-:Y:S01]  /*1ca0*/  IMAD.IADD R24, R13, 0x1, -R3 ;  /* 0x000000010d187824 */ /* 0x000fe200078e0a03 */
[----:B------:R-:W-:Y:S01]  /*1cb0*/  LOP3.LUT R4, R10, 0x7fffffe, RZ, 0xc0, !PT ;  /* 0x07fffffe0a047812 */ /* 0x000fe200078ec0ff */
[----:B------:R-:W-:Y:S01]  /*1cc0*/  IMAD R3, R29, 0x4, R13 ;  /* 0x000000041d037824 */ /* 0x000fe200078e020d */
[----:B------:R-:W-:Y:S01]  /*1cd0*/  LOP3.LUT R5, R2, 0xfffffff8, RZ, 0xc0, !PT ;  /* 0xfffffff802057812 */ /* 0x000fe200078ec0ff */
[----:B------:R-:W-:Y:S01]  /*1ce0*/  CS2R R90, SRZ ;  /* 0x00000000005a7805 */ /* 0x000fe2000001ff00 */
[----:B------:R-:W-:Y:S01]  /*1cf0*/  SEL R11, RZ, 0x2, P3 ;  /* 0x00000002ff0b7807 */ /* 0x000fe20001800000 */
[----:B------:R-:W-:Y:S01]  /*1d00*/  IMAD R9, R3, 0x8, R6 ;  /* 0x0000000803097824 */ /* 0x000fe200078e0206 */
[----:B------:R-:W-:Y:S01]  /*1d10*/  CS2R R88, SRZ ;  /* 0x0000000000587805 */ /* 0x000fe2000001ff00 */
[C---:B------:R-:W-:Y:S01]  /*1d20*/  IMAD.IADD R3, R0.reuse, 0x1, -R4 ;  /* 0x0000000100037824 */ /* 0x040fe200078e0a04 */
[----:B------:R-:W-:Y:S01]  /*1d30*/  CS2R R86, SRZ ;  /* 0x0000000000567805 */ /* 0x000fe2000001ff00 */
[----:B------:R-:W-:Y:S01]  /*1d40*/  IMAD.IADD R13, R0, 0x1, -R5 ;  /* 0x00000001000d7824 */ /* 0x000fe200078e0a05 */
[----:B------:R-:W-:Y:S01]  /*1d50*/  SHF.R.S32.HI R0, RZ, 0x3, R2 ;  /* 0x00000003ff007819 */ /* 0x000fe20000011402 */
[----:B------:R-:W-:Y:S01]  /*1d60*/  IMAD.SHL.U32 R2, R7, 0x40, RZ ;  /* 0x0000004007027824 */ /* 0x000fe200078e00ff */
[----:B------:R-:W-:Y:S01]  /*1d70*/  CS2R R84, SRZ ;  /* 0x0000000000547805 */ /* 0x000fe2000001ff00 */
[----:B------:R-:W-:Y:S01]  /*1d80*/  CS2R R82, SRZ ;  /* 0x0000000000527805 */ /* 0x000fe2000001ff00 */
[----:B------:R-:W-:Y:S01]  /*1d90*/  CS2R R80, SRZ ;  /* 0x0000000000507805 */ /* 0x000fe2000001ff00 */
[C---:B------:R-:W-:Y:S01]  /*1da0*/  IMAD R21, R0.reuse, 0x8, R3 ;  /* 0x0000000800157824 */ /* 0x040fe200078e0203 */
[----:B------:R-:W-:Y:S01]  /*1db0*/  CS2R R78, SRZ ;  /* 0x00000000004e7805 */ /* 0x000fe2000001ff00 */
[----:B------:R-:W-:Y:S01]  /*1dc0*/  IMAD R26, R0, 0x200, R15 ;  /* 0x00000200001a7824 */ /* 0x000fe200078e020f */
[----:B------:R-:W-:Y:S01]  /*1dd0*/  LOP3.LUT R0, R25, 0xffffffe0, RZ, 0xc0, !PT ;  /* 0xffffffe019007812 */ /* 0x000fe200078ec0ff */
[----:B------:R-:W-:Y:S01]  /*1de0*/  IMAD.SHL.U32 R3, R23, 0x10, RZ ;  /* 0x0000001017037824 */ /* 0x000fe200078e00ff */
[----:B------:R-:W-:Y:S01]  /*1df0*/  LEA.HI.X R15, R12, c[0x0][0x164], R22, 0x1, P0 ;  /* 0x000059000c0f7a11 */ /* 0x000fe200000f0c16 */
[----:B------:R-:W-:Y:S01]  /*1e00*/  CS2R R76, SRZ ;  /* 0x00000000004c7805 */ /* 0x000fe2000001ff00 */
[----:B------:R-:W-:Y:S01]  /*1e10*/  SEL R22, RZ, 0xffffffff, P3 ;  /* 0xffffffffff167807 */ /* 0x000fe20001800000 */
[----:B------:R-:W-:Y:S01]  /*1e20*/  IMAD.IADD R6, R34, 0x1, -R0 ;  /* 0x0000000122067824 */ /* 0x000fe200078e0a00 */
[----:B------:R-:W-:Y:S01]  /*1e30*/  SHF.R.S32.HI R0, RZ, 0x1, R8 ;  /* 0x00000001ff007819 */ /* 0x000fe20000011408 */
[----:B------:R-:W-:Y:S01]  /*1e40*/  CS2R R74, SRZ ;  /* 0x00000000004a7805 */ /* 0x000fe2000001ff00 */
[----:B------:R-:W-:Y:S01]  /*1e50*/  LOP3.LUT R8, R2, 0x1c0, RZ, 0xc0, !PT ;  /* 0x000001c002087812 */ /* 0x000fe200078ec0ff */
[----:B------:R-:W-:Y:S01]  /*1e60*/  CS2R R72, SRZ ;  /* 0x0000000000487805 */ /* 0x000fe2000001ff00 */
[C---:B------:R-:W-:Y:S01]  /*1e70*/  LOP3.LUT P0, RZ, R0.reuse, 0x2, RZ, 0xc0, !PT ;  /* 0x0000000200ff7812 */ /* 0x040fe2000780c0ff */
[----:B------:R-:W-:Y:S01]  /*1e80*/  IMAD.SHL.U32 R0, R0, 0x40, RZ ;  /* 0x0000004000007824 */ /* 0x000fe200078e00ff */
[----:B------:R-:W-:Y:S01]  /*1e90*/  SHF.R.S32.HI R2, RZ, 0x1f, R6 ;  /* 0x0000001fff027819 */ /* 0x000fe20000011406 */
[----:B------:R-:W-:Y:S01]  /*1ea0*/  CS2R R70, SRZ ;  /* 0x0000000000467805 */ /* 0x000fe2000001ff00 */
[----:B------:R-:W-:Y:S01]  /*1eb0*/  ISETP.GT.AND P3, PT, R34, 0xf, PT ;  /* 0x0000000f2200780c */ /* 0x000fe20003f64270 */
[----:B------:R-:W-:Y:S01]  /*1ec0*/  CS2R R68, SRZ ;  /* 0x0000000000447805 */ /* 0x000fe2000001ff00 */
[----:B------:R-:W-:Y:S01]  /*1ed0*/  LEA.HI R12, R2, R6, RZ, 0x2 ;  /* 0x00000006020c7211 */ /* 0x000fe200078f10ff */
[----:B------:R-:W-:Y:S01]  /*1ee0*/  CS2R R66, SRZ ;  /* 0x0000000000427805 */ /* 0x000fe2000001ff00 */
[----:B------:R-:W-:Y:S01]  /*1ef0*/  LOP3.LUT R2, R0, 0xc0, RZ, 0xc0, !PT ;  /* 0x000000c000027812 */ /* 0x000fe200078ec0ff */
[----:B------:R-:W-:Y:S01]  /*1f00*/  CS2R R64, SRZ ;  /* 0x0000000000407805 */ /* 0x000fe2000001ff00 */
[----:B------:R-:W-:Y:S01]  /*1f10*/  SEL R0, R223, 0xffffffe0, !P0 ;  /* 0xffffffe0df007807 */ /* 0x000fe20004000000 */
[----:B------:R-:W-:Y:S01]  /*1f20*/  CS2R R62, SRZ ;  /* 0x00000000003e7805 */ /* 0x000fe2000001ff00 */
[----:B------:R-:W-:Y:S01]  /*1f30*/  LOP3.LUT R7, R2, 0x8, R27, 0xf8, !PT ;  /* 0x0000000802077812 */ /* 0x000fe200078ef81b */
[----:B------:R-:W-:Y:S01]  /*1f40*/  CS2R R60, SRZ ;  /* 0x00000000003c7805 */ /* 0x000fe2000001ff00 */
[----:B------:R-:W-:Y:S01]  /*1f50*/  SHF.R.U32.HI R2, RZ, 0x3, R2 ;  /* 0x00000003ff027819 */ /* 0x000fe20000011602 */
[----:B------:R-:W-:Y:S01]  /*1f60*/  CS2R R58, SRZ ;  /* 0x00000000003a7805 */ /* 0x000fe2000001ff00 */
[----:B------:R-:W-:Y:S01]  /*1f70*/  LOP3.LUT R3, R8, 0x30, R3, 0xf8, !PT ;  /* 0x0000003008037812 */ /* 0x000fe200078ef803 */
[----:B------:R-:W-:Y:S01]  /*1f80*/  CS2R R56, SRZ ;  /* 0x0000000000387805 */ /* 0x000fe2000001ff00 */
[----:B------:R-:W-:Y:S01]  /*1f90*/  LOP3.LUT R2, R7, R2, RZ, 0x3c, !PT ;  /* 0x0000000207027212 */ /* 0x000fe200078e3cff */
[----:B------:R-:W-:Y:S01]  /*1fa0*/  CS2R R54, SRZ ;  /* 0x0000000000367805 */ /* 0x000fe2000001ff00 */
[----:B------:R-:W-:Y:S01]  /*1fb0*/  LOP3.LUT R20, R3, 0x8, R27, 0xf8, !PT ;  /* 0x0000000803147812 */ /* 0x000fe200078ef81b */
[----:B------:R-:W-:Y:S01]  /*1fc0*/  CS2R R52, SRZ ;  /* 0x0000000000347805 */ /* 0x000fe2000001ff00 */
[----:B------:R-:W-:Y:S01]  /*1fd0*/  @!P3 IADD3 R3, P0, R42, UR6, RZ ;  /* 0x000000062a03bc10 */ /* 0x000fe2000ff1e0ff */
[----:B------:R-:W-:Y:S01]  /*1fe0*/  IMAD.U32 R2, R9, 0x20, R2 ;  /* 0x0000002009027824 */ /* 0x000fe200078e0002 */
[----:B------:R-:W-:Y:S01]  /*1ff0*/  LOP3.LUT R5, R12, 0x7ffffffc, RZ, 0xc0, !PT ;  /* 0x7ffffffc0c057812 */ /* 0x000fe200078ec0ff */
[----:B------:R-:W-:Y:S01]  /*2000*/  CS2R R50, SRZ ;  /* 0x0000000000327805 */ /* 0x000fe2000001ff00 */
[----:B------:R-:W-:Y:S01]  /*2010*/  @!P3 IADD3.X R4, R40, UR7, RZ, P0, !PT ;  /* 0x000000072804bc10 */ /* 0x000fe200087fe4ff */
[----:B------:R-:W-:Y:S01]  /*2020*/  IMAD.SHL.U32 R214, R2, 0x2, RZ ;  /* 0x0000000202d67824 */ /* 0x000fe200078e00ff */
[----:B------:R-:W-:Y:S01]  /*2030*/  BAR.SYNC.DEFER_BLOCKING 0x0 ;  /* 0x0000000000007b1d */ /* 0x000fe20000010000 */
[----:B------:R-:W-:Y:S01]  /*2040*/  @!P3 LEA R18, P0, R3, c[0x0][0x258], 0x2 ;  /* 0x000096000312ba11 */ /* 0x000fe200078010ff */
[----:B------:R-:W-:Y:S01]  /*2050*/  IMAD.IADD R6, R6, 0x1, -R5 ;  /* 0x0000000106067824 */ /* 0x000fe200078e0a05 */
[----:B------:R-:W-:Y:S01]  /*2060*/  IADD3 R5, R19, R11, R31 ;  /* 0x0000000b13057210 */ /* 0x000fe20007ffe01f */
[----:B------:R-:W-:Y:S01]  /*2070*/  IMAD.IADD R215, R214, 0x1, R0 ;  /* 0x00000001d6d77824 */ /* 0x000fe200078e0200 */
[----:B------:R-:W-:Y:S01]  /*2080*/  @!P3 LEA.HI.X R19, R3, c[0x0][0x25c], R4, 0x2, P0 ;  /* 0x000097000313ba11 */ /* 0x000fe200000f1404 */
[----:B------:R-:W-:Y:S01]  /*2090*/  IMAD.SHL.U32 R0, R29, 0x10, RZ ;  /* 0x000000101d007824 */ /* 0x000fe200078e00ff */
[C---:B------:R-:W-:Y:S01]  /*20a0*/  LOP3.LUT P0, RZ, R5.reuse, 0x1, RZ, 0xc0, !PT ;  /* 0x0000000105ff7812 */ /* 0x040fe2000780c0ff */
[----:B------:R-:W-:Y:S01]  /*20b0*/  IMAD R24, R24, 0x4, R6 ;  /* 0x0000000418187824 */ /* 0x000fe200078e0206 */
[--C-:B------:R-:W-:Y:S01]  /*20c0*/  SHF.R.S32.HI R3, RZ, 0x1, R10.reuse ;  /* 0x00000001ff037819 */ /* 0x100fe2000001140a */
[----:B------:R-:W-:Y:S01]  /*20d0*/  CS2R R48, SRZ ;  /* 0x0000000000307805 */ /* 0x000fe2000001ff00 */
[----:B------:R-:W-:Y:S01]  /*20e0*/  ISETP.GE.OR P0, PT, R38, UR13, !P0 ;  /* 0x0000000d26007c0c */ /* 0x000fe2000c706670 */
[----:B------:R-:W-:Y:S01]  /*20f0*/  CS2R R46, SRZ ;  /* 0x00000000002e7805 */ /* 0x000fe2000001ff00 */
[----:B------:R-:W-:Y:S01]  /*2100*/  SHF.R.S32.HI R2, RZ, 0x1f, R10 ;  /* 0x0000001fff027819 */ /* 0x000fe2000001140a */
[----:B------:R-:W-:Y:S01]  /*2110*/  CS2R R44, SRZ ;  /* 0x00000000002c7805 */ /* 0x000fe2000001ff00 */
[----:B------:R-:W-:Y:S01]  /*2120*/  SEL R7, RZ, 0x1, P5 ;  /* 0x00000001ff077807 */ /* 0x000fe20002800000 */
[----:B-1----:R-:W-:Y:S01]  /*2130*/  CS2R R42, SRZ ;  /* 0x00000000002a7805 */ /* 0x002fe2000001ff00 */
[----:B------:R-:W-:Y:S01]  /*2140*/  LEA.HI R2, R2, R3, RZ, 0x2 ;  /* 0x0000000302027211 */ /* 0x000fe200078f10ff */
[----:B---3--:R-:W-:Y:S01]  /*2150*/  CS2R R40, SRZ ;  /* 0x0000000000287805 */ /* 0x008fe2000001ff00 */
[----:B------:R-:W-:Y:S01]  /*2160*/  LOP3.LUT P5, RZ, R5, 0x2, RZ, 0xc0, !PT ;  /* 0x0000000205ff7812 */ /* 0x000fe200078ac0ff */
[----:B------:R-:W-:Y:S01]  /*2170*/  UMOV UR19, 0x1 ;  /* 0x0000000100137882 */ /* 0x000fe20000000000 */
[----:B------:R-:W-:Y:S01]  /*2180*/  LOP3.LUT R2, R2, 0xfffffffc, RZ, 0xc0, !PT ;  /* 0xfffffffc02027812 */ /* 0x000fe200078ec0ff */
[----:B------:R-:W-:Y:S01]  /*2190*/  UMOV UR17, 0xffffffc0 ;  /* 0xffffffc000117882 */ /* 0x000fe20000000000 */
[----:B------:R-:W-:Y:S01]  /*21a0*/  ISETP.GE.OR P5, PT, R38, UR13, !P5 ;  /* 0x0000000d26007c0c */ /* 0x000fe2000efa6670 */
[----:B------:R-:W1:Y:S01]  /*21b0*/  LDSM.16.M88.4 R164, [R214+0x6080] ;  /* 0x00608000d6a4783b */ /* 0x000e620000000200 */
[----:B------:R-:W-:Y:S01]  /*21c0*/  LEA.HI R4, R30, R34, RZ, 0x7 ;  /* 0x000000221e047211 */ /* 0x000fe200078f38ff */
[----:B------:R-:W-:Y:S01]  /*21d0*/  IMAD.IADD R3, R3, 0x1, -R2 ;  /* 0x0000000103037824 */ /* 0x000fe200078e0a02 */
[----:B------:R-:W-:Y:S01]  /*21e0*/  LOP3.LUT R0, R0, 0x10, RZ, 0xc0, !PT ;  /* 0x0000001000007812 */ /* 0x000fe200078ec0ff */
[----:B------:R-:W2:Y:S01]  /*21f0*/  LDSM.16.M88.4 R168, [R214+0x7080] ;  /* 0x00708000d6a8783b */ /* 0x000ea20000000200 */
[----:B------:R-:W-:Y:S01]  /*2200*/  IMAD.SHL.U32 R2, R22, 0x2, RZ ;  /* 0x0000000216027824 */ /* 0x000fe200078e00ff */
[----:B------:R-:W-:Y:S01]  /*2210*/  SHF.R.U32.HI R11, RZ, 0x4, R4 ;  /* 0x00000004ff0b7819 */ /* 0x000fe20000011604 */
[----:B------:R-:W-:Y:S01]  /*2220*/  ULDC UR5, c[0x0][0x198] ;  /* 0x0000660000057ab9 */ /* 0x000fe20000000800 */
[----:B------:R-:W3:Y:S01]  /*2230*/  LDSM.16.M88.4 R172, [R215+0x6080] ;  /* 0x00608000d7ac783b */ /* 0x000ee20000000200 */
[----:B------:R-:W-:-:S02]  /*2240*/  SEL R4, RZ, 0xffffffff, P4 ;  /* 0xffffffffff047807 */ /* 0x000fc40002000000 */
[----:B------:R-:W-:Y:S01]  /*2250*/  LOP3.LUT R2, R2, 0x2, R31, 0xe2, !PT ;  /* 0x0000000202027812 */ /* 0x000fe200078ee21f */
[----:B------:R-:W4:Y:S01]  /*2260*/  LDSM.16.M88.4 R176, [R215+0x7080] ;  /* 0x00708000d7b0783b */ /* 0x000f220000000200 */
[----:B------:R-:W-:Y:S01]  /*2270*/  LOP3.LUT R11, R0, 0x8, R11, 0xf8, !PT ;  /* 0x00000008000b7812 */ /* 0x000fe200078ef80b */
[----:B------:R-:W-:Y:S01]  /*2280*/  IMAD.SHL.U32 R0, R4, 0x2, RZ ;  /* 0x0000000204007824 */ /* 0x000fe200078e00ff */
[----:B------:R-:W-:Y:S01]  /*2290*/  SHF.R.U32.HI R8, RZ, 0x3, R8 ;  /* 0x00000003ff087819 */ /* 0x000fe20000011608 */
[----:B------:R-:W1:Y:S01]  /*22a0*/  LDSM.16.M88.4 R180, [R214+0x8080] ;  /* 0x00808000d6b4783b */ /* 0x000e620000000200 */
[----:B------:R-:W-:Y:S02]  /*22b0*/  LOP3.LUT P4, RZ, R13, 0x2, RZ, 0xc0, !PT ;  /* 0x000000020dff7812 */ /* 0x000fe4000788c0ff */
[----:B------:R-:W-:Y:S01]  /*22c0*/  LOP3.LUT R8, R20, R8, RZ, 0x3c, !PT ;  /* 0x0000000814087212 */ /* 0x000fe200078e3cff */
[----:B------:R-:W1:Y:S01]  /*22d0*/  LDSM.16.M88.4 R184, [R214+0x9080] ;  /* 0x00908000d6b8783b */ /* 0x000e620000000200 */
[----:B------:R-:W-:Y:S01]  /*22e0*/  LOP3.LUT R20, R0, 0x2, R7, 0xe2, !PT ;  /* 0x0000000200147812 */ /* 0x000fe200078ee207 */
[----:B------:R-:W-:Y:S01]  /*22f0*/  IMAD.SHL.U32 R7, R29, 0x8, RZ ;  /* 0x000000081d077824 */ /* 0x000fe200078e00ff */
[----:B------:R-:W-:Y:S01]  /*2300*/  IADD3 R4, R37, UR4, RZ ;  /* 0x0000000425047c10 */ /* 0x000fe2000fffe0ff */
[----:B------:R-:W1:Y:S01]  /*2310*/  LDSM.16.M88.4 R188, [R215+0x8080] ;  /* 0x00808000d7bc783b */ /* 0x000e620000000200 */
[----:B------:R-:W-:Y:S01]  /*2320*/  IMAD R213, R29, 0x200, R8 ;  /* 0x000002001dd57824 */ /* 0x000fe200078e0208 */
[----:B------:R-:W-:Y:S01]  /*2330*/  SHF.R.S32.HI R12, RZ, 0x2, R12 ;  /* 0x00000002ff0c7819 */ /* 0x000fe2000001140c */
[----:B------:R-:W-:Y:S01]  /*2340*/  UMOV UR4, URZ ;  /* 0x0000003f00047c82 */ /* 0x000fe20008000000 */
[----:B------:R-:W1:Y:S01]  /*2350*/  LDSM.16.M88.4 R192, [R215+0x9080] ;  /* 0x00908000d7c0783b */ /* 0x000e620000000200 */
[----:B------:R-:W-:Y:S01]  /*2360*/  LOP3.LUT R7, R7, 0x8, RZ, 0xc0, !PT ;  /* 0x0000000807077812 */ /* 0x000fe200078ec0ff */
[----:B------:R-:W-:Y:S01]  /*2370*/  IMAD.SHL.U32 R213, R213, 0x2, RZ ;  /* 0x00000002d5d57824 */ /* 0x000fe200078e00ff */
[----:B------:R-:W-:Y:S01]  /*2380*/  SEL R224, R225, 0xfffffff0, !P4 ;  /* 0xfffffff0e1e07807 */ /* 0x000fe20006000000 */
[----:B------:R-:W1:Y:S04]  /*2390*/  LDSM.16.M88.4 R196, [R214+0xa080] ;  /* 0x00a08000d6c4783b */ /* 0x000e680000000200 */
[----:B------:R-:W1:Y:S04]  /*23a0*/  LDSM.16.M88.4 R200, [R214+0xb080] ;  /* 0x00b08000d6c8783b */ /* 0x000e680000000200 */
[----:B------:R-:W1:Y:S04]  /*23b0*/  LDSM.16.M88.4 R204, [R215+0xa080] ;  /* 0x00a08000d7cc783b */ /* 0x000e680000000200 */
[----:B------:R-:W1:Y:S04]  /*23c0*/  LDSM.16.M88.4 R208, [R215+0xb080] ;  /* 0x00b08000d7d0783b */ /* 0x000e680000000200 */
[----:B------:R-:W-:Y:S06]  /*23d0*/  BAR.SYNC.DEFER_BLOCKING 0x0 ;  /* 0x0000000000007b1d */ /* 0x000fec0000010000 */
[----:B------:R5:W-:Y:S04]  /*23e0*/  STL [R1+0x2c], R2 ;  /* 0x00002c0201007387 */ /* 0x000be80000100800 */
[----:B------:R1:W-:Y:S04]  /*23f0*/  STL [R1+0x60], R4 ;  /* 0x0000600401007387 */ /* 0x0003e80000100800 */
[----:B------:R-:W-:Y:S01]  /*2400*/  @!PT LDS RZ, [RZ] ;  /* 0x00000000fffff984 */ /* 0x000fe20000000800 */
[----:B------:R-:W-:Y:S01]  /*2410*/  @!PT LDS RZ, [RZ] ;  /* 0x00000000fffff984 */ /* 0x000fe20000000800 */
[----:B------:R-:W-:Y:S01]  /*2420*/  @!PT LDS RZ, [RZ] ;  /* 0x00000000fffff984 */ /* 0x000fe20000000800 */
[----:B------:R1:W-:Y:S01]  /*2430*/  LDGSTS.E.BYPASS.LTC128B.128 [R32+0x6080], [R14.64], !P0 ;  /* 0x060800000e207fae */ /* 0x0003e2000c101d4e */
[----:B------:R-:W-:Y:S01]  /*2440*/  LOP3.LUT P0, RZ, R5, 0x4, RZ, 0xc0, !PT ;  /* 0x0000000405ff7812 */ /* 0x000fe2000780c0ff */
[----:B------:R-:W-:-:S02]  /*2450*/  IMAD.SHL.U32 R5, R3, 0x40, RZ ;  /* 0x0000004003057824 */ /* 0x000fc400078e00ff */
[----:B------:R1:W-:Y:S01]  /*2460*/  LDGSTS.E.BYPASS.LTC128B.128 [R32+0x7080], [R14.64+0x40], !P5 ;  /* 0x070800400e207fae */ /* 0x0003e2000e901d4e */
[----:B------:R-:W-:Y:S01]  /*2470*/  ISETP.GE.OR P0, PT, R38, UR13, !P0 ;  /* 0x0000000d26007c0c */ /* 0x000fe2000c706670 */
[----:B------:R-:W-:Y:S01]  /*2480*/  ULDC UR13, c[0x0][0x168] ;  /* 0x00005a00000d7ab9 */ /* 0x000fe20000000800 */
[----:B-----5:R-:W-:Y:S01]  /*2490*/  @!P3 IMAD.SHL.U32 R2, R34, 0x10, RZ ;  /* 0x000000102202b824 */ /* 0x020fe200078e00ff */
[C---:B------:R-:W-:Y:S01]  /*24a0*/  LOP3.LUT P5, RZ, R13.reuse, 0x4, RZ, 0xc0, !PT ;  /* 0x000000040dff7812 */ /* 0x040fe200078ac0ff */
[----:B------:R-:W-:Y:S01]  /*24b0*/  IMAD.SHL.U32 R13, R13, 0x40, RZ ;  /* 0x000000400d0d7824 */ /* 0x000fe200078e00ff */
[----:B------:R-:W-:Y:S01]  /*24c0*/  LOP3.LUT R5, R5, 0xc0, RZ, 0xc0, !PT ;  /* 0x000000c005057812 */ /* 0x000fe200078ec0ff */
[----:B------:R-:W-:Y:S01]  /*24d0*/  CS2R R38, SRZ ;  /* 0x0000000000267805 */ /* 0x000fe2000001ff00 */
[----:B------:R-:W-:-:S06]  /*24e0*/  SEL R223, R223, 0xffffffe0, !P5 ;  /* 0xffffffe0dfdf7807 */ /* 0x000fcc0006800000 */
[----:B------:R1:W-:Y:S01]  /*24f0*/  LDGSTS.E.BYPASS.LTC128B.128 [R32+0x8080], [R14.64+0x80], !P0 ;  /* 0x080800800e207fae */ /* 0x0003e2000c101d4e */
[----:B------:R-:W-:-:S03]  /*2500*/  ISETP.GE.AND P0, PT, R33, c[0x0][0x1fc], PT ;  /* 0x00007f0021007a0c */ /* 0x000fc60003f06270 */
[----:B------:R5:W-:Y:S01]  /*2510*/  @!P3 LDGSTS.E.BYPASS.LTC128B.128 [R2+0xf080], [R18.64] ;  /* 0x0f0800001202bfae */ /* 0x000be2000b901d4e */
[----:B------:R-:W-:Y:S02]  /*2520*/  SEL R10, RZ, 0x4, P0 ;  /* 0x00000004ff0a7807 */ /* 0x000fe40000000000 */
[----:B------:R-:W-:Y:S01]  /*2530*/  IADD3 R0, P0, R36, UR6, RZ ;  /* 0x0000000624007c10 */ /* 0x000fe2000ff1e0ff */
[----:B------:R-:W0:Y:S01]  /*2540*/  LDGDEPBAR ;  /* 0x00000000000079af */ /* 0x000e220000000000 */
[----:B------:R-:W-:Y:S02]  /*2550*/  CS2R R36, SRZ ;  /* 0x0000000000247805 */ /* 0x000fe4000001ff00 */
[----:B------:R-:W-:Y:S01]  /*2560*/  IADD3.X R6, R4, UR7, RZ, P0, !PT ;  /* 0x0000000704067c10 */ /* 0x000fe200087fe4ff */
[----:B------:R2:W-:Y:S01]  /*2570*/  LDGSTS.E.BYPASS.LTC128B.128 [R32+0xc080], [R16.64], !P2 ;  /* 0x0c08000010207fae */ /* 0x0005e2000d101d4e */
[C---:B------:R-:W-:Y:S02]  /*2580*/  LEA R8, P2, R0.reuse, c[0x0][0x280], 0x2 ;  /* 0x0000a00000087a11 */ /* 0x040fe400078410ff */
[----:B------:R-:W-:Y:S01]  /*2590*/  LOP3.LUT P0, RZ, R3, 0x2, RZ, 0xc0, !PT ;  /* 0x0000000203ff7812 */ /* 0x000fe2000780c0ff */
[----:B------:R2:W-:Y:S01]  /*25a0*/  LDGSTS.E.BYPASS.LTC128B.128 [R32+0xd080], [R16.64+0x40], !P6 ;  /* 0x0d08004010207fae */ /* 0x0005e2000f101d4e */
[----:B------:R-:W-:-:S02]  /*25b0*/  LEA.HI.X R9, R0, c[0x0][0x284], R6, 0x2, P2 ;  /* 0x0000a10000097a11 */ /* 0x000fc400010f1406 */
[----:B------:R-:W-:Y:S01]  /*25c0*/  LOP3.LUT R0, R20, R10, RZ, 0xfc, !PT ;  /* 0x0000000a14007212 */ /* 0x000fe200078efcff */
[----:B------:R2:W-:Y:S01]  /*25d0*/  LDGSTS.E.BYPASS.LTC128B.128 [R32+0xe080], [R16.64+0x80], !P1 ;  /* 0x0e08008010207fae */ /* 0x0005e2000c901d4e */
[----:B------:R-:W-:Y:S02]  /*25e0*/  ISETP.GE.AND P2, PT, R34, 0x10, PT ;  /* 0x000000102200780c */ /* 0x000fe40003f46270 */
[----:B------:R-:W-:Y:S01]  /*25f0*/  SHF.R.U32.HI R6, RZ, 0x3, R5 ;  /* 0x00000003ff067819 */ /* 0x000fe20000011605 */
[----:B------:R2:W-:Y:S01]  /*2600*/  STL [R1+0x28], R0 ;  /* 0x0000280001007387 */ /* 0x0005e20000100800 */
[----:B------:R-:W-:Y:S02]  /*2610*/  SEL R225, R225, 0xfffffff0, !P0 ;  /* 0xfffffff0e1e17807 */ /* 0x000fe40004000000 */
[CC--:B------:R-:W-:Y:S02]  /*2620*/  LOP3.LUT R212, R6.reuse, R5.reuse, R212, 0x1e, !PT ;  /* 0x0000000506d47212 */ /* 0x0c0fe400078e1ed4 */
[----:B------:R-:W-:-:S02]  /*2630*/  LOP3.LUT R3, R6, R5, R7, 0x1e, !PT ;  /* 0x0000000506037212 */ /* 0x000fc400078e1e07 */
[----:B-----5:R-:W-:-:S04]  /*2640*/  LOP3.LUT R2, R13, 0x1c0, RZ, 0xc0, !PT ;  /* 0x000001c00d027812 */ /* 0x020fc800078ec0ff */
[----:B-1----:R-:W-:-:S04]  /*2650*/  SHF.R.U32.HI R4, RZ, 0x3, R2 ;  /* 0x00000003ff047819 */ /* 0x002fc80000011602 */
[----:B------:R-:W-:Y:S01]  /*2660*/  LOP3.LUT R218, R4, R2, R7, 0x1e, !PT ;  /* 0x0000000204da7212 */ /* 0x000fe200078e1e07 */
[----:B------:R-:W-:-:S04]  /*2670*/  IMAD R2, R28, 0x10, R12 ;  /* 0x000000101c027824 */ /* 0x000fc800078e020c */
[----:B------:R-:W-:Y:S01]  /*2680*/  IMAD.IADD R218, R26, 0x1, R218 ;  /* 0x000000011ada7824 */ /* 0x000fe200078e02da */
[----:B------:R1:W-:Y:S01]  /*2690*/  STL [R1+0x8], R2 ;  /* 0x0000080201007387 */ /* 0x0003e20000100800 */
[----:B--2---:R-:W-:-:S03]  /*26a0*/  IMAD.SHL.U32 R0, R21, 0x20, RZ ;  /* 0x0000002015007824 */ /* 0x004fc600078e00ff */
[----:B------:R-:W-:Y:S01]  /*26b0*/  LEA R218, R218, 0x13480, 0x1 ;  /* 0x00013480dada7811 */ /* 0x000fe200078e08ff */
[----:B------:R-:W-:Y:S02]  /*26c0*/  IMAD R4, R28, 0x200, R0 ;  /* 0x000002001c047824 */ /* 0x000fe400078e0200 */
[----:B------:R-:W-:Y:S02]  /*26d0*/  IMAD.IADD R212, R0, 0x1, R212 ;  /* 0x0000000100d47824 */ /* 0x000fe400078e02d4 */
[----:B------:R-:W-:Y:S02]  /*26e0*/  IMAD.IADD R222, R4, 0x1, R3 ;  /* 0x0000000104de7824 */ /* 0x000fe400078e0203 */
[--C-:B------:R-:W-:Y:S01]  /*26f0*/  IMAD R219, R223, 0x2, R218.reuse ;  /* 0x00000002dfdb7824 */ /* 0x100fe200078e02da */
[----:B------:R-:W-:Y:S01]  /*2700*/  LEA R212, R212, 0x80, 0x1 ;  /* 0x00000080d4d47811 */ /* 0x000fe200078e08ff */
[----:B------:R-:W-:Y:S02]  /*2710*/  IMAD.SHL.U32 R217, R222, 0x2, RZ ;  /* 0x00000002ded97824 */ /* 0x000fe400078e00ff */
[----:B------:R-:W-:-:S02]  /*2720*/  IMAD R220, R224, 0x2, R218 ;  /* 0x00000002e0dc7824 */ /* 0x000fc400078e02da */
[----:B------:R-:W-:Y:S01]  /*2730*/  IMAD R224, R224, 0x2, R219 ;  /* 0x00000002e0e07824 */ /* 0x000fe200078e02db */
[----:B------:R-:W-:Y:S01]  /*2740*/  IADD3 R217, R217, 0xc080, RZ ;  /* 0x0000c080d9d97810 */ /* 0x000fe20007ffe0ff */
[----:B------:R-:W-:Y:S02]  /*2750*/  IMAD R223, R223, 0x2, R220 ;  /* 0x00000002dfdf7824 */ /* 0x000fe400078e02dc */
[----:B------:R-:W-:Y:S01]  /*2760*/  IMAD.IADD R226, R222, 0x1, R225 ;  /* 0x00000001dee27824 */ /* 0x000fe200078e02e1 */
[----:B-1----:R-:W-:Y:S01]  /*2770*/  LOP3.LUT R2, R6, R11, R5, 0x1e, !PT ;  /* 0x0000000b06027212 */ /* 0x002fe200078e1e05 */
[----:B------:R-:W-:Y:S02]  /*2780*/  IMAD R217, R225, 0x2, R217 ;  /* 0x00000002e1d97824 */ /* 0x000fe400078e02d9 */
[----:B------:R-:W-:Y:S02]  /*2790*/  IMAD.SHL.U32 R216, R222, 0x2, RZ ;  /* 0x00000002ded87824 */ /* 0x000fe400078e00ff */
[----:B------:R-:W-:-:S02]  /*27a0*/  IMAD.IADD R221, R0, 0x1, R2 ;  /* 0x0000000100dd7824 */ /* 0x000fc400078e0202 */
[----:B------:R-:W-:Y:S02]  /*27b0*/  @!P2 IMAD.SHL.U32 R0, R34, 0x10, RZ ;  /* 0x000000102200a824 */ /* 0x000fe400078e00ff */
[----:B------:R-:W-:-:S03]  /*27c0*/  IMAD.SHL.U32 R2, R24, 0x2, RZ ;  /* 0x0000000218027824 */ /* 0x000fc600078e00ff */
[----:B------:R1:W-:Y:S04]  /*27d0*/  @!P2 LDGSTS.E.BYPASS.LTC128B.128 [R0+0xf280], [R8.64] ;  /* 0x0f2800000800afae */ /* 0x0003e8000b901d4e */
[----:B------:R2:W-:Y:S04]  /*27e0*/  STL [R1+0x34], R2 ;  /* 0x0000340201007387 */ /* 0x0005e80000100800 */
[----:B------:R-:W0:Y:S04]  /*27f0*/  LDGDEPBAR ;  /* 0x00000000000079af */ /* 0x000e280000000000 */
[----:B------:R-:W0:Y:S01]  /*2800*/  LDGDEPBAR ;  /* 0x00000000000079af */ /* 0x000e220000000000 */
[----:B-1----:R-:W-:Y:S01]  /*2810*/  IADD3 R0, -R2, UR18, RZ ;  /* 0x0000001202007c10 */ /* 0x002fe2000fffe1ff */
[----:B------:R-:W-:-:S04]  /*2820*/  ULDC UR18, c[0x0][0x168] ;  /* 0x00005a0000127ab9 */ /* 0x000fc80000000800 */
[----:B------:R2:W-:Y:S04]  /*2830*/  STL [R1+0x1c], R0 ;  /* 0x00001c0001007387 */ /* 0x0005e80000100800 */
[----:B---34-:R2:W-:Y:S02]  /*2840*/  STL [R1+0x24], R35 ;  /* 0x0000242301007387 */ /* 0x0185e40000100800 */
.L_x_459:
        /* <DEDUP_REMOVED lines=14> */
[----:B------:R-:W-:Y:S01]  /*2930*/  IMAD R2, R2, 0x1800, R226 ;  /* 0x0000180002027824 */ /* 0x000fe200078e02e2 */
[----:B------:R-:W-:Y:S04]  /*2940*/  UMOV UR20, UR16 ;  /* 0x0000001000147c82 */ /* 0x000fe80008000000 */
        /* <DEDUP_REMOVED lines=66> */
[C---:B------:R-:W-:Y:S04]  /*2d70*/  HMMA.16816.F32.BF16 R16, R144.reuse, R154, R16 ;  /* 0x0000009a9010723c */ /* 0x040fe80000041810 */
[----:B------:R-:W-:Y:S02]  /*2d80*/  FMUL.FTZ R4, R4, c[0x0][0x2b4] ;  /* 0x0000ad0004047a20 */ /* 0x000fe40000410000 */
[----:B------:R-:W-:Y:S02]  /*2d90*/  FMUL.FTZ R5, R5, c[0x0][0x2b4] ;  /* 0x0000ad0005057a20 */ /* 0x000fe40000410000 */
[----:B------:R-:W-:Y:S01]  /*2da0*/  MUFU.TANH R231, R4 ;  /* 0x0000000400e77308 */ /* 0x000fe20000002400 */
[----:B------:R-:W-:Y:S03]  /*2db0*/  FMUL.FTZ R6, R6, c[0x0][0x2b4] ;  /* 0x0000ad0006067a20 */ /* 0x000fe60000410000 */
[----:B------:R-:W-:Y:S02]  /*2dc0*/  FMUL.FTZ R7, R7, c[0x0][0x2b4] ;  /* 0x0000ad0007077a20 */ /* 0x000fe40000410000 */
[----:B------:R-:W-:Y:S02]  /*2dd0*/  FMUL.FTZ R8, R8, c[0x0][0x2b4] ;  /* 0x0000ad0008087a20 */ /* 0x000fe40000410000 */
[----:B------:R-:W-:Y:S02]  /*2de0*/  FMUL.FTZ R14, R14, c[0x0][0x2b4] ;  /* 0x0000ad000e0e7a20 */ /* 0x000fe40000410000 */
        /* <DEDUP_REMOVED lines=12> */
[----:B------:R1:W-:Y:S10]  /*2eb0*/  MUFU.TANH R245, R7 ;  /* 0x0000000700f57308 */ /* 0x0003f40000002400 */
[----:B------:R-:W-:Y:S10]  /*2ec0*/  MUFU.TANH R247, R8 ;  /* 0x0000000800f77308 */ /* 0x000ff40000002400 */
[----:B------:R-:W2:Y:S01]  /*2ed0*/  MUFU.TANH R2, R14 ;  /* 0x0000000e00027308 */ /* 0x000ea20000002400 */
[----:B-1----:R-:W1:Y:S09]  /*2ee0*/  LDSM.16.M88.4 R4, [R215+0x5080] ;  /* 0x00508000d704783b */ /* 0x002e720000000200 */
[----:B------:R-:W-:Y:S10]  /*2ef0*/  MUFU.TANH R151, R9 ;  /* 0x0000000900977308 */ /* 0x000ff40000002400 */
[----:B------:R-:W3:Y:S01]  /*2f00*/  MUFU.TANH R0, R15 ;  /* 0x0000000f00007308 */ /* 0x000ee20000002400 */
[----:B--2---:R-:W-:Y:S04]  /*2f10*/  STL [R1+0x4], R2 ;  /* 0x0000040201007387 */ /* 0x004fe80000100800 */
[----:B------:R-:W2:Y:S05]  /*2f20*/  LDL R155, [R1+0x8] ;  /* 0x00000800019b7983 */ /* 0x000eaa0000100800 */
[----:B------:R-:W4:Y:S10]  /*2f30*/  MUFU.TANH R230, R10 ;  /* 0x0000000a00e67308 */ /* 0x000f340000002400 */
[----:B------:R-:W2:Y:S01]  /*2f40*/  MUFU.TANH R233, R11 ;  /* 0x0000000b00e97308 */ /* 0x000ea20000002400 */
[----:B---3--:R3:W-:Y:S01]  /*2f50*/  STL [R1], R0 ;  /* 0x0000000001007387 */ /* 0x0087e20000100800 */
[-C--:B-1----:R-:W-:Y:S08]  /*2f60*/  HMMA.16816.F32.BF16 R20, R144, R4.reuse, R20 ;  /* 0x000000049014723c */ /* 0x082ff00000041814 */
[----:B------:R-:W1:Y:S01]  /*2f70*/  MUFU.TANH R236, R12 ;  /* 0x0000000c00ec7308 */ /* 0x000e620000002400 */
[C---:B------:R-:W-:Y:S09]  /*2f80*/  HMMA.16816.F32.BF16 R24, R136.reuse, R4, R24 ;  /* 0x000000048818723c */ /* 0x040ff20000041818 */
[----:B------:R-:W1:Y:S01]  /*2f90*/  MUFU.TANH R252, R13 ;  /* 0x0000000d00fc7308 */ /* 0x000e620000002400 */
[-C--:B------:R-:W-:Y:S08]  /*2fa0*/  HMMA.16816.F32.BF16 R28, R136, R6.reuse, R28 ;  /* 0x00000006881c723c */ /* 0x080ff0000004181c */
[----:B------:R-:W-:Y:S01]  /*2fb0*/  HMMA.16816.F32.BF16 R32, R144, R6, R32 ;  /* 0x000000069020723c */ /* 0x000fe20000041820 */
[----:B------:R-:W1:Y:S03]  /*2fc0*/  MUFU.TANH R160, R16 ;  /* 0x0000001000a07308 */ /* 0x000e660000002400 */
[----:B---3--:R-:W-:Y:S01]  /*2fd0*/  MOV R0, UR4 ;  /* 0x0000000400007c02 */ /* 0x008fe20008000f00 */
[----:B------:R-:W-:Y:S02]  /*2fe0*/  FMUL.FTZ R20, R20, c[0x0][0x2b4] ;  /* 0x0000ad0014147a20 */ /* 0x000fe40000410000 */
[----:B------:R-:W-:Y:S02]  /*2ff0*/  FMUL.FTZ R21, R21, c[0x0][0x2b4] ;  /* 0x0000ad0015157a20 */ /* 0x000fe40000410000 */
[----:B------:R-:W-:Y:S02]  /*3000*/  FMUL.FTZ R22, R22, c[0x0][0x2b4] ;  /* 0x0000ad0016167a20 */ /* 0x000fe40000410000 */
[----:B------:R-:W3:Y:S01]  /*3010*/  MUFU.TANH R229, R17 ;  /* 0x0000001100e57308 */ /* 0x000ee20000002400 */
[----:B------:R-:W-:Y:S02]  /*3020*/  FMUL.FTZ R23, R23, c[0x0][0x2b4] ;  /* 0x0000ad0017177a20 */ /* 0x000fe40000410000 */
[----:B------:R-:W-:Y:S02]  /*3030*/  FMUL.FTZ R24, R24, c[0x0][0x2b4] ;  /* 0x0000ad0018187a20 */ /* 0x000fe40000410000 */
[----:B------:R-:W-:Y:S02]  /*3040*/  FMUL.FTZ R28, R28, c[0x0][0x2b4] ;  /* 0x0000ad001c1c7a20 */ /* 0x000fe40000410000 */
[----:B------:R-:W-:Y:S02]  /*3050*/  FMUL.FTZ R29, R29, c[0x0][0x2b4] ;  /* 0x0000ad001d1d7a20 */ /* 0x000fe40000410000 */
[----:B------:R-:W-:Y:S01]  /*3060*/  FMUL.FTZ R30, R30, c[0x0][0x2b4] ;  /* 0x0000ad001e1e7a20 */ /* 0x000fe20000410000 */
[----:B------:R-:W1:Y:S01]  /*3070*/  MUFU.TANH R248, R28 ;  /* 0x0000001c00f87308 */ /* 0x000e620000002400 */
        /* <DEDUP_REMOVED lines=8> */
[----:B------:R-:W-:Y:S05]  /*3100*/  FMUL.FTZ R35, R35, c[0x0][0x2b4] ;  /* 0x0000ad0023237a20 */ /* 0x000fea0000410000 */
[----:B------:R-:W1:Y:S10]  /*3110*/  MUFU.TANH R246, R29 ;  /* 0x0000001d00f67308 */ /* 0x000e740000002400 */
[----:B------:R-:W1:Y:S10]  /*3120*/  MUFU.TANH R242, R19 ;  /* 0x0000001300f27308 */ /* 0x000e740000002400 */
[----:B------:R-:W1:Y:S10]  /*3130*/  MUFU.TANH R148, R30 ;  /* 0x0000001e00947308 */ /* 0x000e740000002400 */
[----:B------:R-:W1:Y:S10]  /*3140*/  MUFU.TANH R162, R20 ;  /* 0x0000001400a27308 */ /* 0x000e740000002400 */
        /* <DEDUP_REMOVED lines=13> */
[----:B------:R2:W1:Y:S04]  /*3220*/  LDS R144, [R0.X4+0xf080] ;  /* 0x00f0800000907984 */ /* 0x0004680000004800 */
[----:B------:R2:W1:Y:S04]  /*3230*/  LDS R145, [R0.X4+0xf0a0] ;  /* 0x00f0a00000917984 */ /* 0x0004680000004800 */
[----:B------:R2:W1:Y:S04]  /*3240*/  LDS R147, [R0.X4+0xf100] ;  /* 0x00f1000000937984 */ /* 0x0004680000004800 */
[----:B------:R2:W1:Y:S01]  /*3250*/  LDS R146, [R0.X4+0xf120] ;  /* 0x00f1200000927984 */ /* 0x0004620000004800 */
[----:B------:R-:W-:Y:S04]  /*3260*/  DEPBAR.LE SB0, 0x0 ;  /* 0x000080000000791a */ /* 0x000fe80000000000 */
[----:B------:R-:W-:Y:S08]  /*3270*/  BAR.SYNC.DEFER_BLOCKING 0x0 ;  /* 0x0000000000007b1d */ /* 0x000ff00000010000 */
[----:B------:R2:W1:Y:S08]  /*3280*/  LDSM.16.M88.4 R132, [R216+0xc080] ;  /* 0x00c08000d884783b */ /* 0x0004700000000200 */
[----:B-----5:R2:W1:Y:S08]  /*3290*/  LDSM.16.M88.4 R28, [R216+0xc880] ;  /* 0x00c88000d81c783b */ /* 0x0204700000000200 */
[----:B------:R2:W1:Y:S08]  /*32a0*/  LDSM.16.M88.4 R136, [R217] ;  /* 0x00000000d988783b */ /* 0x0004700000000200 */
[----:B------:R2:W1:Y:S01]  /*32b0*/  LDSM.16.M88.4 R140, [R217+0x800] ;  /* 0x00080000d98c783b */ /* 0x0004620000000200 */
[----:B------:R-:W-:-:S05]  /*32c0*/  @P0 BRA `(.L_x_457) ;  /* 0x0000031000000947 */ /* 0x000fca0003800000 */
[----:B---34-:R-:W3:Y:S01]  /*32d0*/  LDL.64 R18, [R1+0x58] ;  /* 0x0000580001127983 */ /* 0x018ee20000100a00 */
[----:B------:R-:W-:Y:S01]  /*32e0*/  ULDC.64 UR6, c[0x0][0x178] ;  /* 0x00005e0000067ab9 */ /* 0x000fe20000000a00 */
[----:B------:R-:W-:Y:S01]  /*32f0*/  IMAD.U32 R7, RZ, RZ, UR19 ;  /* 0x00000013ff077e24 */ /* 0x000fe2000f8e00ff */
[----:B------:R-:W-:Y:S01]  /*3300*/  USHF.R.S32.HI UR21, URZ, 0x1f, UR22 ;  /* 0x0000001f3f157899 */ /* 0x000fe20008011416 */
[----:B------:R-:W4:Y:S01]  /*3310*/  LDL R2, [R1+0x68] ;  /* 0x0000680001027983 */ /* 0x000f220000100800 */
[----:B------:R-:W-:Y:S02]  /*3320*/  UIMAD.WIDE.U32 UR24, UR22, UR6, URZ ;  /* 0x00000006161872a5 */ /* 0x000fe4000f8e003f */
[----:B------:R-:W-:Y:S01]  /*3330*/  UIMAD UR21, UR21, UR6, URZ ;  /* 0x00000006151572a4 */ /* 0x000fe2000f8e023f */
[----:B------:R-:W5:Y:S03]  /*3340*/  LDL R9, [R1+0x2c] ;  /* 0x00002c0001097983 */ /* 0x000f660000100800 */
[----:B------:R-:W-:Y:S01]  /*3350*/  UIMAD UR21, UR22, UR7, UR21 ;  /* 0x00000007161572a4 */ /* 0x000fe2000f8e0215 */
[----:B--2---:R-:W2:Y:S01]  /*3360*/  LDL.64 R14, [R1+0x48] ;  /* 0x00004800010e7983 */ /* 0x004ea20000100a00 */
[----:B------:R-:W-:Y:S01]  /*3370*/  UIMAD UR22, UR22, UR17, UR13 ;  /* 0x00000011161672a4 */ /* 0x000fe2000f8e020d */
[----:B------:R-:W-:Y:S01]  /*3380*/  IMAD.U32 R3, RZ, RZ, UR24 ;  /* 0x00000018ff037e24 */ /* 0x000fe2000f8e00ff */
[----:B------:R-:W-:Y:S01]  /*3390*/  UIADD3 UR21, UR25, UR21, URZ ;  /* 0x0000001519157290 */ /* 0x000fe2000fffe03f */
[----:B------:R-:W2:Y:S01]  /*33a0*/  LDL.64 R152, [R1+0x10] ;  /* 0x0000100001987983 */ /* 0x000ea20000100a00 */
[----:B------:R-:W-:Y:S03]  /*33b0*/  IMAD.U32 R10, RZ, RZ, UR24 ;  /* 0x00000018ff0a7e24 */ /* 0x000fe6000f8e00ff */
[----:B------:R-:W2:Y:S01]  /*33c0*/  LDL R8, [R1+0x18] ;  /* 0x0000180001087983 */ /* 0x000ea20000100800 */
[----:B------:R-:W-:Y:S03]  /*33d0*/  IMAD.U32 R0, RZ, RZ, UR21 ;  /* 0x00000015ff007e24 */ /* 0x000fe6000f8e00ff */
[----:B------:R-:W2:Y:S04]  /*33e0*/  LDL R11, [R1+0x64] ;  /* 0x00006400010b7983 */ /* 0x000ea80000100800 */
[----:B------:R-:W2:Y:S04]  /*33f0*/  LDL R12, [R1+0x30] ;  /* 0x00003000010c7983 */ /* 0x000ea80000100800 */
[----:B------:R-:W2:Y:S01]  /*3400*/  LDL.64 R16, [R1+0x20] ;  /* 0x0000200001107983 */ /* 0x000ea20000100a00 */
[----:B---3--:R-:W-:Y:S04]  /*3410*/  LEA R3, P1, R3, R18, 0x6 ;  /* 0x0000001203037211 */ /* 0x008fe800078230ff */
[----:B----4-:R-:W-:Y:S01]  /*3420*/  LEA.HI.X R10, R10, R2, R0, 0x6, P1 ;  /* 0x000000020a0a7211 */ /* 0x010fe200008f3400 */
[----:B------:R-:W-:Y:S01]  /*3430*/  IMAD.U32 R2, RZ, RZ, UR16 ;  /* 0x00000010ff027e24 */ /* 0x000fe2000f8e00ff */
[C---:B-----5:R-:W-:Y:S04]  /*3440*/  LOP3.LUT P6, RZ, R9.reuse, 0x1, RZ, 0xc0, !PT ;  /* 0x0000000109ff7812 */ /* 0x060fe800078cc0ff */
[----:B------:R-:W-:Y:S02]  /*3450*/  @!P3 LEA R2, R2, 0x40, 0x6 ;  /* 0x000000400202b811 */ /* 0x000fe400078e30ff */
[----:B------:R-:W-:Y:S02]  /*3460*/  LOP3.LUT P5, RZ, R9, 0x2, RZ, 0xc0, !PT ;  /* 0x0000000209ff7812 */ /* 0x000fe400078ac0ff */
[----:B--2---:R-:W-:Y:S02]  /*3470*/  @!P3 IADD3 R5, P1, R2, R14, RZ ;  /* 0x0000000e0205b210 */ /* 0x004fe40007f3e0ff */
[C---:B------:R-:W-:Y:S02]  /*3480*/  ISETP.GE.OR P6, PT, R152.reuse, UR22, !P6 ;  /* 0x0000001698007c0c */ /* 0x040fe4000f7c6670 */
[----:B------:R-:W-:Y:S02]  /*3490*/  ISETP.LT.AND P4, PT, R152, UR22, PT ;  /* 0x0000001698007c0c */ /* 0x000fe4000bf81270 */
[----:B------:R-:W-:Y:S01]  /*34a0*/  IADD3 R0, R8, 0x6080, RZ ;  /* 0x0000608008007810 */ /* 0x000fe20007ffe0ff */
[----:B------:R-:W-:Y:S01]  /*34b0*/  IMAD.U32 R8, RZ, RZ, UR19 ;  /* 0x00000013ff087e24 */ /* 0x000fe2000f8e00ff */
[----:B------:R-:W-:Y:S02]  /*34c0*/  ISETP.GE.OR P5, PT, R152, UR22, !P5 ;  /* 0x0000001698007c0c */ /* 0x000fe4000efa6670 */
[----:B------:R-:W-:Y:S01]  /*34d0*/  @!P3 LEA.HI.X.SX32 R6, R2, R11, 0x1, P1 ;  /* 0x0000000b0206b211 */ /* 0x000fe200008f0eff */
[----:B------:R-:W-:Y:S01]  /*34e0*/  IMAD R0, R8, 0x3000, R0 ;  /* 0x0000300008007824 */ /* 0x000fe200078e0200 */
[C---:B------:R-:W-:Y:S02]  /*34f0*/  LEA R2, P2, R3.reuse, c[0x0][0x160], 0x1 ;  /* 0x0000580003027a11 */ /* 0x040fe400078408ff */
[----:B------:R-:W-:Y:S02]  /*3500*/  ISETP.GE.OR P4, PT, R12, c[0x0][0x16c], !P4 ;  /* 0x00005b000c007a0c */ /* 0x000fe40006786670 */
[----:B------:R-:W-:Y:S01]  /*3510*/  LEA.HI.X R3, R3, c[0x0][0x164], R10, 0x1, P2 ;  /* 0x0000590003037a11 */ /* 0x000fe200010f0c0a */
[----:B------:R-:W-:Y:S01]  /*3520*/  IMAD.SHL.U32 R9, R16, 0x4, RZ ;  /* 0x0000000410097824 */ /* 0x000fe200078e00ff */
[----:B------:R-:W-:Y:S03]  /*3530*/  @!P3 LEA R4, P1, R5, c[0x0][0x258], 0x2 ;  /* 0x000096000504ba11 */ /* 0x000fe600078210ff */
[----:B------:R-:W-:Y:S01]  /*3540*/  @!PT LDS RZ, [RZ] ;  /* 0x00000000fffff984 */ /* 0x000fe20000000800 */
[----:B------:R-:W-:Y:S01]  /*3550*/  @!PT LDS RZ, [RZ] ;  /* 0x00000000fffff984 */ /* 0x000fe20000000800 */
[----:B------:R-:W-:Y:S01]  /*3560*/  @!PT LDS RZ, [RZ] ;  /* 0x00000000fffff984 */ /* 0x000fe20000000800 */
[----:B------:R2:W-:Y:S01]  /*3570*/  LDGSTS.E.BYPASS.LTC128B.128 [R0], [R2.64], !P6 ;  /* 0x0000000002007fae */ /* 0x0005e2000f101d4e */
[----:B------:R-:W-:Y:S01]  /*3580*/  @!P3 IMAD R7, R7, 0x40, R9 ;  /* 0x000000400707b824 */ /* 0x000fe200078e0209 */
[----:B------:R-:W-:Y:S02]  /*3590*/  @!P3 LEA.HI.X R5, R5, c[0x0][0x25c], R6, 0x2, P1 ;  /* 0x000097000505ba11 */ /* 0x000fe400008f1406 */
[----:B------:R2:W-:Y:S01]  /*35a0*/  LDGSTS.E.BYPASS.LTC128B.128 [R0+0x1000], [R2.64+0x40], !P5 ;  /* 0x0100004002007fae */ /* 0x0005e2000e901d4e */
[----:B------:R-:W-:Y:S03]  /*35b0*/  @!P3 IMAD.SHL.U32 R6, R7, 0x4, RZ ;  /* 0x000000040706b824 */ /* 0x000fe600078e00ff */
[----:B------:R2:W-:Y:S04]  /*35c0*/  LDGSTS.E.BYPASS.LTC128B.128 [R0+0x2000], [R2.64+0x80], !P4 ;  /* 0x0200008002007fae */ /* 0x0005e8000e101d4e */
[----:B------:R2:W-:Y:S02]  /*35d0*/  @!P3 LDGSTS.E.BYPASS.LTC128B.128 [R6+0xf080], [R4.64] ;  /* 0x0f0800000406bfae */ /* 0x0005e4000b901d4e */
.L_x_457:
[-C--:B-1234-:R-:W-:Y:S01]  /*35e0*/  HMMA.16816.F32.BF16 R4, R132, R164.reuse, RZ ;  /* 0x000000a48404723c */ /* 0x09efe200000418ff */
[----:B------:R-:W2:Y:S01]  /*35f0*/  LDL R3, [R1+0x34] ;  /* 0x0000340001037983 */ /* 0x000ea20000100800 */
[----:B------:R-:W-:Y:S02]  /*3600*/  ULEA UR6, UR16, 0x1, 0x6 ;  /* 0x0000000110067891 */ /* 0x000fe4000f8e303f */
[----:B------:R-:W-:Y:S01]  /*3610*/  UIADD3 UR16, UR16, 0x1, URZ ;  /* 0x0000000110107890 */ /* 0x000fe2000fffe03f */
[----:B------:R-:W3:Y:S01]  /*3620*/  LDL R237, [R1+0x1c] ;  /* 0x00001c0001ed7983 */ /* 0x000ee20000100800 */
[----:B------:R-:W-:Y:S02]  /*3630*/  UIADD3 UR6, UR6, UR5, -UR8 ;  /* 0x0000000506067290 */ /* 0x000fe4000fffe808 */
[C---:B------:R-:W-:Y:S01]  /*3640*/  HMMA.16816.F32.BF16 R8, R28.reuse, R164, RZ ;  /* 0x000000a41c08723c */ /* 0x040fe200000418ff */
[----:B------:R-:W-:Y:S03]  /*3650*/  LDS R2, [R155.X4+0xf280] ;  /* 0x00f280009b027984 */ /* 0x000fe60000004800 */
[----:B------:R-:W-:Y:S01]  /*3660*/  MOV R0, UR6 ;  /* 0x0000000600007c02 */ /* 0x000fe20008000f00 */
[----:B------:R-:W0:Y:S03]  /*3670*/  LDGDEPBAR ;  /* 0x00000000000079af */ /* 0x000e260000000000 */
[-C--:B------:R-:W-:Y:S01]  /*3680*/  HMMA.16816.F32.BF16 R12, R28, R166.reuse, RZ ;  /* 0x000000a61c0c723c */ /* 0x080fe200000418ff */
[----:B------:R-:W-:Y:S07]  /*3690*/  IADD3 R0, R155, -c[0x0][0x168], R0 ;  /* 0x80005a009b007a10 */ /* 0x000fee0007ffe000 */
[C---:B------:R-:W-:Y:S08]  /*36a0*/  HMMA.16816.F32.BF16 R16, R132.reuse, R166, RZ ;  /* 0x000000a68410723c */ /* 0x040ff000000418ff */
[-C--:B------:R-:W-:Y:S08]  /*36b0*/  HMMA.16816.F32.BF16 R20, R132, R168.reuse, RZ ;  /* 0x000000a88414723c */ /* 0x080ff000000418ff */
[C---:B------:R-:W-:Y:S08]  /*36c0*/  HMMA.16816.F32.BF16 R24, R28.reuse, R168, RZ ;  /* 0x000000a81c18723c */ /* 0x040ff000000418ff */
[-C--:B------:R-:W-:Y:S08]  /*36d0*/  HMMA.16816.F32.BF16 R28, R28, R170.reuse, RZ ;  /* 0x000000aa1c1c723c */ /* 0x080ff000000418ff */
[----:B------:R-:W-:Y:S01]  /*36e0*/  HMMA.16816.F32.BF16 R32, R132, R170, RZ ;  /* 0x000000aa8420723c */ /* 0x000fe200000418ff */
[----:B------:R-:W1:Y:S07]  /*36f0*/  LDSM.16.M88.4 R132, [R216+0xd080] ;  /* 0x00d08000d884783b */ /* 0x000e6e0000000200 */
[-C--:B------:R-:W-:Y:S08]  /*3700*/  HMMA.16816.F32.BF16 R4, R136, R172.reuse, R4 ;  /* 0x000000ac8804723c */ /* 0x080ff00000041804 */
[C---:B------:R-:W-:Y:S08]  /*3710*/  HMMA.16816.F32.BF16 R8, R140.reuse, R172, R8 ;  /* 0x000000ac8c08723c */ /* 0x040ff00000041808 */
[-C--:B------:R-:W-:Y:S08]  /*3720*/  HMMA.16816.F32.BF16 R12, R140, R174.reuse, R12 ;  /* 0x000000ae8c0c723c */ /* 0x080ff0000004180c */
[C---:B------:R-:W-:Y:S08]  /*3730*/  HMMA.16816.F32.BF16 R16, R136.reuse, R174, R16 ;  /* 0x000000ae8810723c */ /* 0x040ff00000041810 */
[-C--:B------:R-:W-:Y:S08]  /*3740*/  HMMA.16816.F32.BF16 R20, R136, R176.reuse, R20 ;  /* 0x000000b08814723c */ /* 0x080ff00000041814 */
[C---:B------:R-:W-:Y:S08]  /*3750*/  HMMA.16816.F32.BF16 R24, R140.reuse, R176, R24 ;  /* 0x000000b08c18723c */ /* 0x040ff00000041818 */
[-C--:B------:R-:W-:Y:S01]  /*3760*/  HMMA.16816.F32.BF16 R28, R140, R178.reuse, R28 ;  /* 0x000000b28c1c723c */ /* 0x080fe2000004181c */
[----:B------:R-:W4:Y:S07]  /*3770*/  LDSM.16.M88.4 R140, [R216+0xd880] ;  /* 0x00d88000d88c783b */ /* 0x000f2e0000000200 */
[----:B------:R-:W-:Y:S01]  /*3780*/  HMMA.16816.F32.BF16 R32, R136, R178, R32 ;  /* 0x000000b28820723c */ /* 0x000fe20000041820 */
[----:B------:R-:W4:Y:S07]  /*3790*/  LDSM.16.M88.4 R136, [R217+0x1000] ;  /* 0x00100000d988783b */ /* 0x000f2e0000000200 */
[-C--:B-1----:R-:W-:Y:S08]  /*37a0*/  HMMA.16816.F32.BF16 R4, R132, R180.reuse, R4 ;  /* 0x000000b48404723c */ /* 0x082ff00000041804 */
[C---:B----4-:R-:W-:Y:S08]  /*37b0*/  HMMA.16816.F32.BF16 R8, R140.reuse, R180, R8 ;  /* 0x000000b48c08723c */ /* 0x050ff00000041808 */
[-C--:B------:R-:W-:Y:S08]  /*37c0*/  HMMA.16816.F32.BF16 R12, R140, R182.reuse, R12 ;  /* 0x000000b68c0c723c */ /* 0x080ff0000004180c */
[C---:B------:R-:W-:Y:S08]  /*37d0*/  HMMA.16816.F32.BF16 R16, R132.reuse, R182, R16 ;  /* 0x000000b68410723c */ /* 0x040ff00000041810 */
[-C--:B------:R-:W-:Y:S08]  /*37e0*/  HMMA.16816.F32.BF16 R20, R132, R184.reuse, R20 ;  /* 0x000000b88414723c */ /* 0x080ff00000041814 */
[C---:B------:R-:W-:Y:S08]  /*37f0*/  HMMA.16816.F32.BF16 R24, R140.reuse, R184, R24 ;  /* 0x000000b88c18723c */ /* 0x040ff00000041818 */
[-C--:B------:R-:W-:Y:S01]  /*3800*/  HMMA.16816.F32.BF16 R28, R140, R186.reuse, R28 ;  /* 0x000000ba8c1c723c */ /* 0x080fe2000004181c */
[----:B------:R-:W1:Y:S07]  /*3810*/  LDSM.16.M88.4 R140, [R217+0x1800] ;  /* 0x00180000d98c783b */ /* 0x000e6e0000000200 */
[----:B------:R-:W-:Y:S01]  /*3820*/  HMMA.16816.F32.BF16 R32, R132, R186, R32 ;  /* 0x000000ba8420723c */ /* 0x000fe20000041820 */
[----:B------:R-:W4:Y:S07]  /*3830*/  LDSM.16.M88.4 R132, [R216+0xe080] ;  /* 0x00e08000d884783b */ /* 0x000f2e0000000200 */
[-C--:B------:R-:W-:Y:S08]  /*3840*/  HMMA.16816.F32.BF16 R4, R136, R188.reuse, R4 ;  /* 0x000000bc8804723c */ /* 0x080ff00000041804 */
        /* <DEDUP_REMOVED lines=18> */
[----:B--2---:R-:W-:Y:S01]  /*3970*/  IADD3 R132, -R3, R0, RZ ;  /* 0x0000000003847210 */ /* 0x004fe20007ffe1ff */
[-C--:B------:R-:W-:Y:S01]  /*3980*/  HMMA.16816.F32.BF16 R4, R136, R204.reuse, R4 ;  /* 0x000000cc8804723c */ /* 0x080fe20000041804 */
[----:B------:R-:W2:Y:S04]  /*3990*/  LDS R0, [R155.X4+0xf2a0] ;  /* 0x00f2a0009b007984 */ /* 0x000ea80000004800 */
[----:B---3--:R-:W-:Y:S04]  /*39a0*/  IMNMX R3, R237, R132, PT ;  /* 0x00000084ed037217 */ /* 0x008fe80003800200 */
[C---:B------:R-:W-:Y:S02]  /*39b0*/  ISETP.GT.AND P6, PT, R3.reuse, 0x21, PT ;  /* 0x000000210300780c */ /* 0x040fe40003fc4270 */
[C---:B------:R-:W-:Y:S02]  /*39c0*/  ISETP.GT.AND P5, PT, R3.reuse, 0x40, PT ;  /* 0x000000400300780c */ /* 0x040fe40003fa4270 */
[C---:B------:R-:W-:Y:S02]  /*39d0*/  ISETP.GT.AND P4, PT, R3.reuse, RZ, PT ;  /* 0x000000ff0300720c */ /* 0x040fe40003f84270 */
[----:B------:R-:W-:Y:S02]  /*39e0*/  FSEL R135, R162, -INF , P5 ;  /* 0xff800000a2877808 */ /* 0x000fe40002800000 */
[C---:B------:R-:W-:Y:S02]  /*39f0*/  ISETP.GT.AND P2, PT, R3.reuse, 0x1, PT ;  /* 0x000000010300780c */ /* 0x040fe40003f44270 */
[----:B------:R-:W-:Y:S01]  /*3a00*/  ISETP.GT.AND P1, PT, R3, 0x20, PT ;  /* 0x000000200300780c */ /* 0x000fe20003f24270 */
[C---:B-1----:R-:W-:Y:S08]  /*3a10*/  HMMA.16816.F32.BF16 R8, R140.reuse, R204, R8 ;  /* 0x000000cc8c08723c */ /* 0x042ff00000041808 */
[-C--:B------:R-:W-:Y:S08]  /*3a20*/  HMMA.16816.F32.BF16 R12, R140, R206.reuse, R12 ;  /* 0x000000ce8c0c723c */ /* 0x080ff0000004180c */
[C---:B------:R-:W-:Y:S04]  /*3a30*/  HMMA.16816.F32.BF16 R16, R136.reuse, R206, R16 ;  /* 0x000000ce8810723c */ /* 0x040fe80000041810 */
[--C-:B--2---:R-:W-:Y:S04]  /*3a40*/  FADD.FTZ R154, R7, -R0.reuse ;  /* 0x80000000079a7221 */ /* 0x104fe80000010000 */
[-C--:B------:R-:W-:Y:S08]  /*3a50*/  HMMA.16816.F32.BF16 R20, R136, R208.reuse, R20 ;  /* 0x000000d08814723c */ /* 0x080ff00000041814 */
[C---:B------:R-:W-:Y:S08]  /*3a60*/  HMMA.16816.F32.BF16 R24, R140.reuse, R208, R24 ;  /* 0x000000d08c18723c */ /* 0x040ff00000041818 */
[-C--:B------:R-:W-:Y:S04]  /*3a70*/  HMMA.16816.F32.BF16 R28, R140, R210.reuse, R28 ;  /* 0x000000d28c1c723c */ /* 0x080fe8000004181c */
[--C-:B------:R-:W-:Y:S01]  /*3a80*/  FADD.FTZ R156, R19, -R0.reuse ;  /* 0x80000000139c7221 */ /* 0x100fe20000010000 */
[----:B------:R-:W-:Y:S01]  /*3a90*/  MOV R19, R230 ;  /* 0x000000e600137202 */ /* 0x000fe20000000f00 */
[----:B------:R-:W-:Y:S01]  /*3aa0*/  FADD.FTZ R153, R18, -R0 ;  /* 0x8000000012997221 */ /* 0x000fe20000010000 */
[----:B------:R-:W-:Y:S01]  /*3ab0*/  IADD3 R142, R132, 0x8, RZ ;  /* 0x00000008848e7810 */ /* 0x000fe20007ffe0ff */
[----:B------:R-:W-:Y:S04]  /*3ac0*/  HMMA.16816.F32.BF16 R32, R136, R210, R32 ;  /* 0x000000d28820723c */ /* 0x000fe80000041820 */
[----:B------:R-:W-:Y:S01]  /*3ad0*/  FADD.FTZ R149, R21, -R2 ;  /* 0x8000000215957221 */ /* 0x000fe20000010000 */
[----:B------:R-:W-:Y:S01]  /*3ae0*/  MOV R21, R151 ;  /* 0x0000009700157202 */ /* 0x000fe20000000f00 */
[----:B------:R-:W-:Y:S01]  /*3af0*/  FADD.FTZ R230, R23, -R0 ;  /* 0x8000000017e67221 */ /* 0x000fe20000010000 */
[----:B------:R-:W-:Y:S01]  /*3b00*/  FSEL R138, R232, -INF , P2 ;  /* 0xff800000e88a7808 */ /* 0x000fe20001000000 */
[----:B------:R-:W-:Y:S01]  /*3b10*/  FADD.FTZ R143, R17, -R2 ;  /* 0x80000002118f7221 */ /* 0x000fe20000010000 */
[----:B------:R-:W-:Y:S02]  /*3b20*/  FSEL R139, R231, -INF , P4 ;  /* 0xff800000e78b7808 */ /* 0x000fe40002000000 */
[C---:B------:R-:W-:Y:S01]  /*3b30*/  ISETP.GT.AND P4, PT, R3.reuse, 0x41, PT ;  /* 0x000000410300780c */ /* 0x040fe20003f84270 */
[--C-:B------:R-:W-:Y:S01]  /*3b40*/  FFMA.FTZ R138, R138, c[0x0][0x29c], -R144.reuse ;  /* 0x0000a7008a8a7a23 */ /* 0x100fe20000010890 */
[----:B------:R-:W-:Y:S01]  /*3b50*/  ISETP.GT.AND P2, PT, R3, 0x60, PT ;  /* 0x000000600300780c */ /* 0x000fe20003f44270 */
[----:B------:R-:W-:Y:S01]  /*3b60*/  FFMA.FTZ R139, R139, c[0x0][0x29c], -R144 ;  /* 0x0000a7008b8b7a23 */ /* 0x000fe20000010890 */
[----:B------:R-:W-:Y:S01]  /*3b70*/  FSEL R137, R160, -INF , P1 ;  /* 0xff800000a0897808 */ /* 0x000fe20000800000 */
[----:B------:R1:W-:Y:S01]  /*3b80*/  MUFU.EX2 R23, R138 ;  /* 0x0000008a00177308 */ /* 0x0003e20000000800 */
[----:B------:R-:W-:Y:S01]  /*3b90*/  ISETP.GT.AND P1, PT, R3, 0x61, PT ;  /* 0x000000610300780c */ /* 0x000fe20003f24270 */
[----:B------:R-:W-:Y:S01]  /*3ba0*/  FADD.FTZ R151, R6, -R0 ;  /* 0x8000000006977221 */ /* 0x000fe20000010000 */
[----:B------:R-:W-:Y:S01]  /*3bb0*/  FSEL R136, R229, -INF , P6 ;  /* 0xff800000e5887808 */ /* 0x000fe20003000000 */
[--C-:B------:R-:W-:Y:S01]  /*3bc0*/  FFMA.FTZ R141, R137, c[0x0][0x29c], -R144.reuse ;  /* 0x0000a700898d7a23 */ /* 0x100fe20000010890 */
[----:B------:R-:W-:Y:S01]  /*3bd0*/  FSEL R134, R161, -INF , P4 ;  /* 0xff800000a1867808 */ /* 0x000fe20002000000 */
[--C-:B------:R-:W-:Y:S01]  /*3be0*/  FFMA.FTZ R137, R135, c[0x0][0x29c], -R144.reuse ;  /* 0x0000a70087897a23 */ /* 0x100fe20000010890 */
[----:B------:R-:W-:Y:S01]  /*3bf0*/  FSEL R133, R157, -INF , P2 ;  /* 0xff8000009d857808 */ /* 0x000fe20001000000 */
[--C-:B------:R-:W-:Y:S01]  /*3c00*/  FFMA.FTZ R140, R136, c[0x0][0x29c], -R144.reuse ;  /* 0x0000a700888c7a23 */ /* 0x100fe20000010890 */
[----:B------:R-:W-:Y:S01]  /*3c10*/  FSEL R3, R158, -INF , P1 ;  /* 0xff8000009e037808 */ /* 0x000fe20000800000 */
[--C-:B------:R-:W-:Y:S01]  /*3c20*/  FFMA.FTZ R136, R134, c[0x0][0x29c], -R144.reuse ;  /* 0x0000a70086887a23 */ /* 0x100fe20000010890 */
[----:B------:R-:W-:Y:S01]  /*3c30*/  MOV R18, R155 ;  /* 0x0000009b00127202 */ /* 0x000fe20000000f00 */
[--C-:B------:R-:W-:Y:S02]  /*3c40*/  FFMA.FTZ R135, R133, c[0x0][0x29c], -R144.reuse ;  /* 0x0000a70085877a23 */ /* 0x100fe40000010890 */
[----:B------:R-:W-:Y:S01]  /*3c50*/  FFMA.FTZ R144, R3, c[0x0][0x29c], -R144 ;  /* 0x0000a70003907a23 */ /* 0x000fe20000010890 */
[----:B------:R-:W-:Y:S01]  /*3c60*/  IMNMX R3, R237, R142, PT ;  /* 0x0000008eed037217 */ /* 0x000fe20003800200 */
[--C-:B------:R-:W-:Y:S01]  /*3c70*/  FADD.FTZ R133, R4, -R2.reuse ;  /* 0x8000000204857221 */ /* 0x100fe20000010000 */
[----:B------:R-:W-:Y:S01]  /*3c80*/  MOV R4, R148 ;  /* 0x0000009400047202 */ /* 0x000fe20000000f00 */
[--C-:B------:R-:W-:Y:S01]  /*3c90*/  FADD.FTZ R148, R20, -R2.reuse ;  /* 0x8000000214947221 */ /* 0x100fe20000010000 */
[----:B------:R-:W-:Y:S01]  /*3ca0*/  ISETP.GT.AND P4, PT, R3, RZ, PT ;  /* 0x000000ff0300720c */ /* 0x000fe20003f84270 */
[--C-:B------:R-:W-:Y:S01]  /*3cb0*/  FADD.FTZ R152, R33, -R2.reuse ;  /* 0x8000000221987221 */ /* 0x100fe20000010000 */
[C---:B------:R-:W-:Y:S01]  /*3cc0*/  ISETP.GT.AND P2, PT, R3.reuse, 0x1, PT ;  /* 0x000000010300780c */ /* 0x040fe20003f44270 */
[----:B------:R-:W-:Y:S01]  /*3cd0*/  FADD.FTZ R150, R32, -R2 ;  /* 0x8000000220967221 */ /* 0x000fe20000010000 */
[----:B------:R-:W-:Y:S01]  /*3ce0*/  FSEL R20, R244, -INF , P4 ;  /* 0xff800000f4147808 */ /* 0x000fe20002000000 */
[----:B------:R-:W2:Y:S01]  /*3cf0*/  MUFU.EX2 R32, R139 ;  /* 0x0000008b00207308 */ /* 0x000ea20000000800 */
[----:B------:R-:W-:Y:S01]  /*3d00*/  FADD.FTZ R155, R22, -R0 ;  /* 0x80000000169b7221 */ /* 0x000fe20000010000 */
[C---:B------:R-:W-:Y:S01]  /*3d10*/  ISETP.GT.AND P1, PT, R3.reuse, 0x20, PT ;  /* 0x000000200300780c */ /* 0x040fe20003f24270 */
[--C-:B------:R-:W-:Y:S01]  /*3d20*/  FADD.FTZ R142, R16, -R2.reuse ;  /* 0x80000002108e7221 */ /* 0x100fe20000010000 */
[----:B------:R-:W-:Y:S01]  /*3d30*/  ISETP.GT.AND P6, PT, R3, 0x21, PT ;  /* 0x000000210300780c */ /* 0x000fe20003fc4270 */
[--C-:B------:R-:W-:Y:S01]  /*3d40*/  FFMA.FTZ R33, R20, c[0x0][0x29c], -R145.reuse ;  /* 0x0000a70014217a23 */ /* 0x100fe20000010891 */
[----:B------:R-:W-:Y:S01]  /*3d50*/  MOV R20, R21 ;  /* 0x0000001500147202 */ /* 0x000fe20000000f00 */
[----:B------:R-:W-:Y:S01]  /*3d60*/  FADD.FTZ R134, R5, -R2 ;  /* 0x8000000205867221 */ /* 0x000fe20000010000 */
[----:B------:R-:W-:Y:S01]  /*3d70*/  ISETP.GT.AND P5, PT, R3, 0x40, PT ;  /* 0x000000400300780c */ /* 0x000fe20003fa4270 */
[--C-:B------:R-:W-:Y:S01]  /*3d80*/  FADD.FTZ R163, R34, -R0.reuse ;  /* 0x8000000022a37221 */ /* 0x100fe20000010000 */
[----:B------:R3:W-:Y:S01]  /*3d90*/  MUFU.EX2 R21, R140 ;  /* 0x0000008c00157308 */ /* 0x0007e20000000800 */
[----:B------:R-:W-:Y:S01]  /*3da0*/  FSEL R17, R245, -INF , P2 ;  /* 0xff800000f5117808 */ /* 0x000fe20001000000 */
[----:B------:R-:W-:Y:S01]  /*3db0*/  FADD.FTZ R159, R35, -R0 ;  /* 0x80000000239f7221 */ /* 0x000fe20000010000 */
[----:B------:R-:W-:Y:S02]  /*3dc0*/  FSEL R16, R240, -INF , P1 ;  /* 0xff800000f0107808 */ /* 0x000fe40000800000 */
[----:B------:R-:W-:Y:S01]  /*3dd0*/  ISETP.GT.AND P1, PT, R3, 0x61, PT ;  /* 0x000000610300780c */ /* 0x000fe20003f24270 */
[--C-:B------:R-:W-:Y:S01]  /*3de0*/  FFMA.FTZ R6, R17, c[0x0][0x29c], -R145.reuse ;  /* 0x0000a70011067a23 */ /* 0x100fe20000010891 */
[C---:B------:R-:W-:Y:S01]  /*3df0*/  ISETP.GT.AND P4, PT, R3.reuse, 0x41, PT ;  /* 0x000000410300780c */ /* 0x040fe20003f84270 */
[--C-:B------:R-:W-:Y:S01]  /*3e00*/  FFMA.FTZ R7, R16, c[0x0][0x29c], -R145.reuse ;  /* 0x0000a70010077a23 */ /* 0x100fe20000010891 */
[----:B------:R-:W-:Y:S01]  /*3e10*/  ISETP.GT.AND P2, PT, R3, 0x60, PT ;  /* 0x000000600300780c */ /* 0x000fe20003f44270 */
[----:B------:R4:W4:Y:S01]  /*3e20*/  MUFU.EX2 R22, R141 ;  /* 0x0000008d00167308 */ /* 0x0009220000000800 */
[----:B------:R-:W-:Y:S02]  /*3e30*/  FSEL R5, R242, -INF , P6 ;  /* 0xff800000f2057808 */ /* 0x000fe40003000000 */
[----:B------:R-:W-:Y:S02]  /*3e40*/  MOV R35, R4 ;  /* 0x0000000400237202 */ /* 0x000fe40000000f00 */
[----:B------:R-:W-:Y:S01]  /*3e50*/  FSEL R4, R241, -INF , P5 ;  /* 0xff800000f1047808 */ /* 0x000fe20002800000 */
[--C-:B------:R-:W-:Y:S01]  /*3e60*/  FFMA.FTZ R5, R5, c[0x0][0x29c], -R145.reuse ;  /* 0x0000a70005057a23 */ /* 0x100fe20000010891 */
[----:B------:R-:W-:Y:S02]  /*3e70*/  FSEL R0, R238, -INF , P1 ;  /* 0xff800000ee007808 */ /* 0x000fe40000800000 */
[----:B------:R-:W-:Y:S01]  /*3e80*/  FSEL R2, R239, -INF , P2 ;  /* 0xff800000ef027808 */ /* 0x000fe20001000000 */
[----:B------:R4:W-:Y:S01]  /*3e90*/  MUFU.EX2 R17, R33 ;  /* 0x0000002100117308 */ /* 0x0009e20000000800 */
[----:B------:R-:W-:Y:S01]  /*3ea0*/  FSEL R3, R243, -INF , P4 ;  /* 0xff800000f3037808 */ /* 0x000fe20002000000 */
[--C-:B------:R-:W-:Y:S01]  /*3eb0*/  FFMA.FTZ R4, R4, c[0x0][0x29c], -R145.reuse ;  /* 0x0000a70004047a23 */ /* 0x100fe20000010891 */
[----:B-1----:R-:W-:Y:S01]  /*3ec0*/  MOV R138, R18 ;  /* 0x00000012008a7202 */ /* 0x002fe20000000f00 */
[--C-:B------:R-:W-:Y:S01]  /*3ed0*/  FFMA.FTZ R34, R2, c[0x0][0x29c], -R145.reuse ;  /* 0x0000a70002227a23 */ /* 0x100fe20000010891 */
[----:B---3--:R-:W-:Y:S01]  /*3ee0*/  MOV R140, R20 ;  /* 0x00000014008c7202 */ /* 0x008fe20000000f00 */
[--C-:B------:R-:W-:Y:S01]  /*3ef0*/  FFMA.FTZ R3, R3, c[0x0][0x29c], -R145.reuse ;  /* 0x0000a70003037a23 */ /* 0x100fe20000010891 */
[----:B------:R-:W-:Y:S01]  /*3f00*/  MOV R139, R237 ;  /* 0x000000ed008b7202 */ /* 0x000fe20000000f00 */
[----:B------:R-:W-:Y:S02]  /*3f10*/  FFMA.FTZ R145, R0, c[0x0][0x29c], -R145 ;  /* 0x0000a70000917a23 */ /* 0x000fe40000010891 */
[----:B------:R-:W-:Y:S01]  /*3f20*/  FFMA.FTZ R0, -R231, R231, 1 ;  /* 0x3f800000e7007423 */ /* 0x000fe200000101e7 */
[----:B------:R-:W-:Y:S01]  /*3f30*/  MOV R231, R19 ;  /* 0x0000001300e77202 */ /* 0x000fe20000000f00 */
[----:B--2---:R-:W-:Y:S01]  /*3f40*/  FMUL.FTZ R2, R32, R133 ;  /* 0x0000008520027220 */ /* 0x004fe20000410000 */
[----:B------:R-:W1:Y:S01]  /*3f50*/  MUFU.EX2 R20, R137 ;  /* 0x0000008900147308 */ /* 0x000e620000000800 */
[----:B------:R-:W-:Y:S02]  /*3f60*/  MOV R133, R236 ;  /* 0x000000ec00857202 */ /* 0x000fe40000000f00 */
[----:B------:R-:W-:Y:S01]  /*3f70*/  FMUL.FTZ R237, R2, R0 ;  /* 0x0000000002ed7220 */ /* 0x000fe20000410000 */
[----:B----4-:R-:W-:Y:S01]  /*3f80*/  MOV R141, R235 ;  /* 0x000000eb008d7202 */ /* 0x010fe20000000f00 */
[----:B------:R-:W-:Y:S02]  /*3f90*/  FMUL.FTZ R2, R23, R134 ;  /* 0x0000008617027220 */ /* 0x000fe40000410000 */
[----:B------:R-:W-:Y:S03]  /*3fa0*/  FFMA.FTZ R0, -R232, R232, 1 ;  /* 0x3f800000e8007423 */ /* 0x000fe600000101e8 */
[----:B------:R2:W3:Y:S01]  /*3fb0*/  MUFU.EX2 R19, R136 ;  /* 0x0000008800137308 */ /* 0x0004e20000000800 */
[----:B------:R-:W-:Y:S02]  /*3fc0*/  FMUL.FTZ R236, R2, R0 ;  /* 0x0000000002ec7220 */ /* 0x000fe40000410000 */
[----:B------:R-:W-:Y:S01]  /*3fd0*/  FMUL.FTZ R2, R22, R142 ;  /* 0x0000008e16027220 */ /* 0x000fe20000410000 */
[----:B------:R-:W-:Y:S01]  /*3fe0*/  MOV R142, R133 ;  /* 0x00000085008e7202 */ /* 0x000fe20000000f00 */
[----:B------:R-:W-:Y:S01]  /*3ff0*/  FFMA.FTZ R0, -R160, R160, 1 ;  /* 0x3f800000a0007423 */ /* 0x000fe200000101a0 */
[----:B------:R-:W-:Y:S01]  /*4000*/  MOV R133, R35 ;  /* 0x0000002300857202 */ /* 0x000fe20000000f00 */
[----:B------:R-:W-:Y:S01]  /*4010*/  FMUL.FTZ R33, R21, R143 ;  /* 0x0000008f15217220 */ /* 0x000fe20000410000 */
[----:B------:R-:W-:Y:S01]  /*4020*/  MOV R160, R231 ;  /* 0x000000e700a07202 */ /* 0x000fe20000000f00 */
[----:B------:R-:W-:Y:S01]  /*4030*/  FMUL.FTZ R235, R2, R0 ;  /* 0x0000000002eb7220 */ /* 0x000fe20000410000 */
[----:B------:R4:W-:Y:S01]  /*4040*/  MUFU.EX2 R18, R135 ;  /* 0x0000008700127308 */ /* 0x0009e20000000800 */
[----:B------:R-:W-:Y:S01]  /*4050*/  IADD3 R0, R132, 0x20, RZ ;  /* 0x0000002084007810 */ /* 0x000fe20007ffe0ff */
[----:B------:R-:W-:Y:S01]  /*4060*/  FFMA.FTZ R2, -R229, R229, 1 ;  /* 0x3f800000e5027423 */ /* 0x000fe200000101e5 */
[----:B------:R-:W-:Y:S01]  /*4070*/  MOV R143, R133 ;  /* 0x00000085008f7202 */ /* 0x000fe20000000f00 */
[----:B------:R-:W-:Y:S01]  /*4080*/  FFMA.FTZ R35, -R157, R157, 1 ;  /* 0x3f8000009d237423 */ /* 0x000fe2000001019d */
[----:B------:R-:W-:Y:S01]  /*4090*/  IMNMX R0, R139, R0, PT ;  /* 0x000000008b007217 */ /* 0x000fe20003800200 */
[----:B------:R-:W-:Y:S01]  /*40a0*/  FFMA.FTZ R133, -R240, R240, 1 ;  /* 0x3f800000f0857423 */ /* 0x000fe200000101f0 */
[----:B------:R-:W-:Y:S02]  /*40b0*/  MOV R157, R139 ;  /* 0x0000008b009d7202 */ /* 0x000fe40000000f00 */
[C---:B------:R-:W-:Y:S01]  /*40c0*/  ISETP.GT.AND P1, PT, R0.reuse, RZ, PT ;  /* 0x000000ff0000720c */ /* 0x040fe20003f24270 */
[----:B------:R-:W3:Y:S01]  /*40d0*/  MUFU.EX2 R144, R144 ;  /* 0x0000009000907308 */ /* 0x000ee20000000800 */
[C---:B------:R-:W-:Y:S02]  /*40e0*/  ISETP.GT.AND P4, PT, R0.reuse, 0x41, PT ;  /* 0x000000410000780c */ /* 0x040fe40003f84270 */
[----:B------:R-:W-:Y:S02]  /*40f0*/  FSEL R134, R247, -INF , P1 ;  /* 0xff800000f7867808 */ /* 0x000fe40000800000 */
[----:B--2---:R-:W-:Y:S01]  /*4100*/  MOV R136, R234 ;  /* 0x000000ea00887202 */ /* 0x004fe20000000f00 */
[----:B------:R-:W-:Y:S01]  /*4110*/  FMUL.FTZ R234, R33, R2 ;  /* 0x0000000221ea7220 */ /* 0x000fe20000410000 */
[----:B------:R-:W-:Y:S01]  /*4120*/  ISETP.GT.AND P1, PT, R0, 0x1, PT ;  /* 0x000000010000780c */ /* 0x000fe20003f24270 */
[----:B-1----:R-:W-:Y:S01]  /*4130*/  FMUL.FTZ R33, R20, R148 ;  /* 0x0000009414217220 */ /* 0x002fe20000410000 */
[----:B------:R-:W-:Y:S01]  /*4140*/  ISETP.GT.AND P2, PT, R0, 0x60, PT ;  /* 0x000000600000780c */ /* 0x000fe20003f44270 */
[----:B------:R-:W1:Y:S01]  /*4150*/  MUFU.EX2 R16, R6 ;  /* 0x0000000600107308 */ /* 0x000e620000000800 */
[----:B------:R-:W-:Y:S01]  /*4160*/  FFMA.FTZ R2, -R162, R162, 1 ;  /* 0x3f800000a2027423 */ /* 0x000fe200000101a2 */
[----:B------:R-:W-:Y:S01]  /*4170*/  FSEL R137, R140, -INF , P1 ;  /* 0xff8000008c897808 */ /* 0x000fe20000800000 */
[--C-:B------:R-:W-:Y:S01]  /*4180*/  FFMA.FTZ R134, R134, c[0x0][0x29c], -R147.reuse ;  /* 0x0000a70086867a23 */ /* 0x100fe20000010893 */
[----:B----4-:R-:W-:Y:S01]  /*4190*/  MOV R135, R233 ;  /* 0x000000e900877202 */ /* 0x010fe20000000f00 */
[----:B------:R-:W-:Y:S01]  /*41a0*/  FMUL.FTZ R233, R33, R2 ;  /* 0x0000000221e97220 */ /* 0x000fe20000410000 */
[----:B------:R-:W-:Y:S01]  /*41b0*/  ISETP.GT.AND P1, PT, R0, 0x20, PT ;  /* 0x000000200000780c */ /* 0x000fe20003f24270 */
[----:B---3--:R-:W-:Y:S01]  /*41c0*/  FMUL.FTZ R33, R19, R149 ;  /* 0x0000009513217220 */ /* 0x008fe20000410000 */
[----:B------:R-:W-:Y:S01]  /*41d0*/  MOV R149, R138 ;  /* 0x0000008a00957202 */ /* 0x000fe20000000f00 */
[----:B------:R-:W-:Y:S01]  /*41e0*/  FFMA.FTZ R2, -R161, R161, 1 ;  /* 0x3f800000a1027423 */ /* 0x000fe200000101a1 */
[----:B------:R-:W-:Y:S01]  /*41f0*/  MUFU.EX2 R6, R5 ;  /* 0x0000000500067308 */ /* 0x000fe20000000800 */
[----:B------:R-:W-:Y:S01]  /*4200*/  FSEL R138, R142, -INF , P1 ;  /* 0xff8000008e8a7808 */ /* 0x000fe20000800000 */
[--C-:B------:R-:W-:Y:S01]  /*4210*/  FFMA.FTZ R137, R137, c[0x0][0x29c], -R147.reuse ;  /* 0x0000a70089897a23 */ /* 0x100fe20000010893 */
[----:B------:R-:W-:Y:S01]  /*4220*/  ISETP.GT.AND P1, PT, R0, 0x21, PT ;  /* 0x000000210000780c */ /* 0x000fe20003f24270 */
[----:B------:R-:W-:Y:S01]  /*4230*/  FMUL.FTZ R232, R33, R2 ;  /* 0x0000000221e87220 */ /* 0x000fe20000410000 */
[----:B------:R-:W-:Y:S01]  /*4240*/  FSEL R148, R249, -INF , P4 ;  /* 0xff800000f9947808 */ /* 0x000fe20002000000 */
[----:B------:R-:W-:Y:S01]  /*4250*/  FFMA.FTZ R2, -R158, R158, 1 ;  /* 0x3f8000009e027423 */ /* 0x000fe2000001019e */
[----:B------:R-:W-:Y:S01]  /*4260*/  MOV R240, R136 ;  /* 0x0000008800f07202 */ /* 0x000fe20000000f00 */
[----:B------:R-:W-:Y:S01]  /*4270*/  FMUL.FTZ R33, R144, R152 ;  /* 0x0000009890217220 */ /* 0x000fe20000410000 */
[----:B------:R-:W-:Y:S01]  /*4280*/  MOV R152, R135 ;  /* 0x0000008700987202 */ /* 0x000fe20000000f00 */
[----:B------:R-:W-:Y:S01]  /*4290*/  MUFU.EX2 R5, R4 ;  /* 0x0000000400057308 */ /* 0x000fe20000000800 */
[----:B------:R-:W-:Y:S01]  /*42a0*/  MOV R135, R141 ;  /* 0x0000008d00877202 */ /* 0x000fe20000000f00 */
[----:B------:R-:W-:Y:S01]  /*42b0*/  FMUL.FTZ R229, R33, R2 ;  /* 0x0000000221e57220 */ /* 0x000fe20000410000 */
[----:B------:R-:W-:Y:S01]  /*42c0*/  FSEL R2, R252, -INF , P1 ;  /* 0xff800000fc027808 */ /* 0x000fe20000800000 */
[----:B-1----:R-:W-:Y:S01]  /*42d0*/  FMUL.FTZ R33, R16, R154 ;  /* 0x0000009a10217220 */ /* 0x002fe20000410000 */
[----:B------:R-:W-:Y:S01]  /*42e0*/  ISETP.GT.AND P1, PT, R0, 0x40, PT ;  /* 0x000000400000780c */ /* 0x000fe20003f24270 */
[--C-:B------:R-:W-:Y:S01]  /*42f0*/  FFMA.FTZ R138, R138, c[0x0][0x29c], -R147.reuse ;  /* 0x0000a7008a8a7a23 */ /* 0x100fe20000010893 */
[----:B------:R-:W-:Y:S01]  /*4300*/  MOV R154, R160 ;  /* 0x000000a0009a7202 */ /* 0x000fe20000000f00 */
[--C-:B------:R-:W-:Y:S01]  /*4310*/  FFMA.FTZ R139, R2, c[0x0][0x29c], -R147.reuse ;  /* 0x0000a700028b7a23 */ /* 0x100fe20000010893 */
[----:B------:R-:W-:Y:S01]  /*4320*/  FSEL R141, R250, -INF , P1 ;  /* 0xff800000fa8d7808 */ /* 0x000fe20000800000 */
[----:B------:R-:W1:Y:S01]  /*4330*/  LDS R2, [R149.X4+0xf300] ;  /* 0x00f3000095027984 */ /* 0x000e620000004800 */
[----:B------:R-:W-:Y:S01]  /*4340*/  MUFU.EX2 R4, R3 ;  /* 0x0000000300047308 */ /* 0x000fe20000000800 */
[----:B------:R-:W-:Y:S01]  /*4350*/  ISETP.GT.AND P1, PT, R0, 0x61, PT ;  /* 0x000000610000780c */ /* 0x000fe20003f24270 */
[--C-:B------:R-:W-:Y:S01]  /*4360*/  FFMA.FTZ R148, R148, c[0x0][0x29c], -R147.reuse ;  /* 0x0000a70094947a23 */ /* 0x100fe20000010893 */
[----:B------:R-:W-:Y:S01]  /*4370*/  IADD3 R0, R132, 0x28, RZ ;  /* 0x0000002884007810 */ /* 0x000fe20007ffe0ff */
[----:B------:R-:W-:Y:S01]  /*4380*/  FFMA.FTZ R132, -R241, R241, 1 ;  /* 0x3f800000f1847423 */ /* 0x000fe200000101f1 */
[----:B------:R-:W-:Y:S01]  /*4390*/  F2FP.BF16.PACK_AB R144, R144, R18 ;  /* 0x000000129090723e */ /* 0x000fe200000010ff */
[----:B------:R-:W2:Y:S01]  /*43a0*/  LDL.LU R241, [R1+0x4] ;  /* 0x0000040001f17983 */ /* 0x000ea20000300800 */
[----:B------:R-:W-:Y:S01]  /*43b0*/  IMNMX R0, R157, R0, PT ;  /* 0x000000009d007217 */ /* 0x000fe20003800200 */
[--C-:B------:R-:W-:Y:S02]  /*43c0*/  FFMA.FTZ R141, R141, c[0x0][0x29c], -R147.reuse ;  /* 0x0000a7008d8d7a23 */ /* 0x100fe40000010893 */
[----:B------:R3:W-:Y:S01]  /*43d0*/  MUFU.EX2 R3, R34 ;  /* 0x0000002200037308 */ /* 0x0007e20000000800 */
[C---:B------:R-:W-:Y:S02]  /*43e0*/  ISETP.GT.AND P4, PT, R0.reuse, RZ, PT ;  /* 0x000000ff0000720c */ /* 0x040fe40003f84270 */
[C---:B------:R-:W-:Y:S02]  /*43f0*/  ISETP.GT.AND P6, PT, R0.reuse, 0x21, PT ;  /* 0x000000210000780c */ /* 0x040fe40003fc4270 */
[----:B------:R-:W-:Y:S05]  /*4400*/  ISETP.GT.AND P5, PT, R0, 0x40, PT ;  /* 0x000000400000780c */ /* 0x000fea0003fa4270 */
[----:B------:R-:W4:Y:S10]  /*4410*/  MUFU.EX2 R7, R7 ;  /* 0x0000000700077308 */ /* 0x000f340000000800 */
[----:B------:R-:W-:Y:S01]  /*4420*/  MUFU.EX2 R134, R134 ;  /* 0x0000008600867308 */ /* 0x000fe20000000800 */
[----:B---3--:R-:W-:Y:S04]  /*4430*/  FMUL.FTZ R34, R18, R150 ;  /* 0x0000009612227220 */ /* 0x008fe80000410000 */
[----:B------:R-:W-:Y:S02]  /*4440*/  FMUL.FTZ R231, R34, R35 ;  /* 0x0000002322e77220 */ /* 0x000fe40000410000 */
[----:B------:R-:W-:Y:S03]  /*4450*/  FFMA.FTZ R35, -R244, R244, 1 ;  /* 0x3f800000f4237423 */ /* 0x000fe600000101f4 */
[----:B------:R-:W-:Y:S01]  /*4460*/  MUFU.EX2 R145, R145 ;  /* 0x0000009100917308 */ /* 0x000fe20000000800 */
[----:B------:R-:W-:Y:S01]  /*4470*/  FMUL.FTZ R34, R17, R151 ;  /* 0x0000009711227220 */ /* 0x000fe20000410000 */
[----:B------:R-:W-:Y:S01]  /*4480*/  MOV R244, R143 ;  /* 0x0000008f00f47202 */ /* 0x000fe20000000f00 */
[----:B-1----:R-:W-:Y:S01]  /*4490*/  FADD.FTZ R9, R9, -R2 ;  /* 0x8000000209097221 */ /* 0x002fe20000010000 */
[----:B------:R-:W-:Y:S01]  /*44a0*/  FSEL R151, R154, -INF , P4 ;  /* 0xff8000009a977808 */ /* 0x000fe20002000000 */
[----:B------:R-:W-:Y:S01]  /*44b0*/  FMUL.FTZ R162, R34, R35 ;  /* 0x0000002322a27220 */ /* 0x000fe20000410000 */
[----:B------:R-:W-:Y:S01]  /*44c0*/  ISETP.GT.AND P4, PT, R0, 0x41, PT ;  /* 0x000000410000780c */ /* 0x000fe20003f84270 */
[----:B----4-:R-:W-:Y:S02]  /*44d0*/  FMUL.FTZ R34, R7, R153 ;  /* 0x0000009907227220 */ /* 0x010fe40000410000 */
[----:B------:R-:W-:Y:S01]  /*44e0*/  FFMA.FTZ R35, -R245, R245, 1 ;  /* 0x3f800000f5237423 */ /* 0x000fe200000101f5 */
[----:B------:R-:W1:Y:S01]  /*44f0*/  MUFU.EX2 R138, R138 ;  /* 0x0000008a008a7308 */ /* 0x000e620000000800 */
[----:B------:R-:W-:Y:S01]  /*4500*/  FMUL.FTZ R160, R34, R133 ;  /* 0x0000008522a07220 */ /* 0x000fe20000410000 */
[----:B------:R-:W-:Y:S01]  /*4510*/  MOV R245, R135 ;  /* 0x0000008700f57202 */ /* 0x000fe20000000f00 */
[----:B------:R-:W-:Y:S02]  /*4520*/  FFMA.FTZ R133, -R242, R242, 1 ;  /* 0x3f800000f2857423 */ /* 0x000fe400000101f2 */
[----:B------:R-:W3:Y:S01]  /*4530*/  LDL.LU R242, [R1] ;  /* 0x0000000001f27983 */ /* 0x000ee20000300800 */
[----:B------:R-:W-:Y:S01]  /*4540*/  FMUL.FTZ R161, R33, R35 ;  /* 0x0000002321a17220 */ /* 0x000fe20000410000 */
[----:B------:R-:W-:Y:S01]  /*4550*/  FSEL R33, R248, -INF , P2 ;  /* 0xff800000f8217808 */ /* 0x000fe20001000000 */
[----:B------:R-:W-:Y:S01]  /*4560*/  FMUL.FTZ R34, R6, R156 ;  /* 0x0000009c06227220 */ /* 0x000fe20000410000 */
[----:B------:R-:W-:Y:S01]  /*4570*/  FSEL R35, R246, -INF , P1 ;  /* 0xff800000f6237808 */ /* 0x000fe20000800000 */
[----:B------:R-:W4:Y:S01]  /*4580*/  MUFU.EX2 R137, R137 ;  /* 0x0000008900897308 */ /* 0x000f220000000800 */
[C---:B------:R-:W-:Y:S01]  /*4590*/  ISETP.GT.AND P2, PT, R0.reuse, 0x1, PT ;  /* 0x000000010000780c */ /* 0x040fe20003f44270 */
[--C-:B------:R-:W-:Y:S01]  /*45a0*/  FFMA.FTZ R143, R33, c[0x0][0x29c], -R147.reuse ;  /* 0x0000a700218f7a23 */ /* 0x100fe20000010893 */
[----:B------:R-:W-:Y:S01]  /*45b0*/  ISETP.GT.AND P1, PT, R0, 0x20, PT ;  /* 0x000000200000780c */ /* 0x000fe20003f24270 */
[----:B------:R-:W-:Y:S01]  /*45c0*/  FFMA.FTZ R147, R35, c[0x0][0x29c], -R147 ;  /* 0x0000a70023937a23 */ /* 0x000fe20000010893 */
[----:B------:R-:W-:Y:S01]  /*45d0*/  FSEL R150, R152, -INF , P2 ;  /* 0xff80000098967808 */ /* 0x000fe20001000000 */
[----:B------:R-:W-:Y:S01]  /*45e0*/  FFMA.FTZ R35, -R247, R247, 1 ;  /* 0x3f800000f7237423 */ /* 0x000fe200000101f7 */
[----:B------:R-:W-:Y:S01]  /*45f0*/  ISETP.GT.AND P2, PT, R0, 0x60, PT ;  /* 0x000000600000780c */ /* 0x000fe20003f44270 */
[----:B------:R-:W-:Y:S01]  /*4600*/  FMUL.FTZ R33, R5, R155 ;  /* 0x0000009b05217220 */ /* 0x000fe20000410000 */
[----:B------:R-:W-:Y:S01]  /*4610*/  MOV R247, R142 ;  /* 0x0000008e00f77202 */ /* 0x000fe20000000f00 */
[----:B------:R-:W1:Y:S01]  /*4620*/  MUFU.EX2 R139, R139 ;  /* 0x0000008b008b7308 */ /* 0x000e620000000800 */
[--C-:B------:R-:W-:Y:S01]  /*4630*/  FFMA.FTZ R151, R151, c[0x0][0x29c], -R146.reuse ;  /* 0x0000a70097977a23 */ /* 0x100fe20000010892 */
[----:B------:R-:W-:Y:S01]  /*4640*/  F2FP.BF16.PACK_AB R142, R19, R20 ;  /* 0x00000014138e723e */ /* 0x000fe200000010ff */
[----:B------:R-:W-:Y:S02]  /*4650*/  FFMA.FTZ R150, R150, c[0x0][0x29c], -R146 ;  /* 0x0000a70096967a23 */ /* 0x000fe40000010892 */
[----:B------:R-:W-:Y:S02]  /*4660*/  FMUL.FTZ R158, R34, R133 ;  /* 0x00000085229e7220 */ /* 0x000fe40000410000 */
[----:B------:R-:W-:Y:S02]  /*4670*/  FMUL.FTZ R34, R4, R230 ;  /* 0x000000e604227220 */ /* 0x000fe40000410000 */
[----:B------:R-:W-:Y:S01]  /*4680*/  FMUL.FTZ R157, R33, R132 ;  /* 0x00000084219d7220 */ /* 0x000fe20000410000 */
[----:B------:R-:W4:Y:S01]  /*4690*/  MUFU.EX2 R141, R141 ;  /* 0x0000008d008d7308 */ /* 0x000f220000000800 */
[----:B------:R-:W-:Y:S01]  /*46a0*/  FFMA.FTZ R132, -R238, R238, 1 ;  /* 0x3f800000ee847423 */ /* 0x000fe200000101ee */
[----:B------:R-:W-:Y:S01]  /*46b0*/  MOV R238, R149 ;  /* 0x0000009500ee7202 */ /* 0x000fe20000000f00 */
[----:B------:R-:W-:Y:S01]  /*46c0*/  FFMA.FTZ R135, -R243, R243, 1 ;  /* 0x3f800000f3877423 */ /* 0x000fe200000101f3 */
[----:B------:R-:W-:Y:S01]  /*46d0*/  MOV R243, R152 ;  /* 0x0000009800f37202 */ /* 0x000fe20000000f00 */
[----:B------:R-:W-:Y:S01]  /*46e0*/  FFMA.FTZ R133, -R239, R239, 1 ;  /* 0x3f800000ef857423 */ /* 0x000fe200000101ef */
[----:B------:R-:W-:Y:S01]  /*46f0*/  MOV R239, R154 ;  /* 0x0000009a00ef7202 */ /* 0x000fe20000000f00 */
[----:B------:R-:W-:Y:S01]  /*4700*/  FMUL.FTZ R33, R3, R163 ;  /* 0x000000a303217220 */ /* 0x000fe20000410000 */
[----:B------:R-:W-:Y:S01]  /*4710*/  F2FP.BF16.PACK_AB R149, R23, R32 ;  /* 0x000000201795723e */ /* 0x000fe200000010ff */
[----:B------:R-:W-:Y:S01]  /*4720*/  FMUL.FTZ R155, R34, R135 ;  /* 0x00000087229b7220 */ /* 0x000fe20000410000 */
[----:B------:R-:W-:Y:S01]  /*4730*/  MUFU.EX2 R148, R148 ;  /* 0x0000009400947308 */ /* 0x000fe20000000800 */
[----:B------:R-:W-:Y:S01]  /*4740*/  FMUL.FTZ R154, R33, R133 ;  /* 0x00000085219a7220 */ /* 0x000fe20000410000 */
[----:B------:R-:W-:Y:S01]  /*4750*/  FSEL R33, R245, -INF , P4 ;  /* 0xff800000f5217808 */ /* 0x000fe20002000000 */
[--C-:B------:R-:W-:Y:S01]  /*4760*/  FADD.FTZ R12, R12, -R2.reuse ;  /* 0x800000020c0c7221 */ /* 0x100fe20000010000 */
[----:B------:R-:W-:Y:S01]  /*4770*/  FSEL R34, R240, -INF , P5 ;  /* 0xff800000f0227808 */ /* 0x000fe20002800000 */
[--C-:B------:R-:W-:Y:S01]  /*4780*/  FADD.FTZ R13, R13, -R2.reuse ;  /* 0x800000020d0d7221 */ /* 0x100fe20000010000 */
[----:B------:R-:W-:Y:S01]  /*4790*/  F2FP.BF16.PACK_AB R32, R16, R17 ;  /* 0x000000111020723e */ /* 0x000fe200000010ff */
[----:B-1----:R-:W-:Y:S01]  /*47a0*/  FMUL.FTZ R12, R138, R12 ;  /* 0x0000000c8a0c7220 */ /* 0x002fe20000410000 */
[----:B----4-:R-:W-:Y:S01]  /*47b0*/  F2FP.BF16.PACK_AB R17, R137, R134 ;  /* 0x000000868911723e */ /* 0x010fe200000010ff */
[--C-:B------:R-:W-:Y:S01]  /*47c0*/  FADD.FTZ R24, R24, -R2.reuse ;  /* 0x8000000218187221 */ /* 0x100fe20000010000 */
[----:B------:R-:W1:Y:S01]  /*47d0*/  MUFU.EX2 R143, R143 ;  /* 0x0000008f008f7308 */ /* 0x000e620000000800 */
[--C-:B------:R-:W-:Y:S01]  /*47e0*/  FADD.FTZ R25, R25, -R2.reuse ;  /* 0x8000000219197221 */ /* 0x100fe20000010000 */
[----:B------:R-:W-:Y:S01]  /*47f0*/  F2FP.BF16.PACK_AB R23, R236, R237 ;  /* 0x000000edec17723e */ /* 0x000fe200000010ff */
[----:B------:R-:W-:Y:S01]  /*4800*/  FADD.FTZ R29, R29, -R2 ;  /* 0x800000021d1d7221 */ /* 0x000fe20000010000 */
[----:B------:R-:W-:Y:S01]  /*4810*/  F2FP.BF16.PACK_AB R133, R155, R157 ;  /* 0x0000009d9b85723e */ /* 0x000fe200000010ff */
[----:B------:R-:W-:Y:S01]  /*4820*/  FFMA.FTZ R156, R34, c[0x0][0x29c], -R146 ;  /* 0x0000a700229c7a23 */ /* 0x000fe20000010892 */
[----:B------:R-:W-:Y:S01]  /*4830*/  F2FP.BF16.PACK_AB R34, R234, R235 ;  /* 0x000000ebea22723e */ /* 0x000fe200000010ff */
[----:B------:R-:W-:Y:S01]  /*4840*/  FMUL.FTZ R137, R137, R9 ;  /* 0x0000000989897220 */ /* 0x000fe20000410000 */
[C---:B------:R-:W-:Y:S01]  /*4850*/  F2FP.BF16.PACK_AB R9, R139.reuse, R138 ;  /* 0x0000008a8b09723e */ /* 0x040fe200000010ff */
[----:B------:R-:W-:Y:S01]  /*4860*/  FMUL.FTZ R139, R139, R13 ;  /* 0x0000000d8b8b7220 */ /* 0x000fe20000410000 */
[----:B------:R-:W4:Y:S01]  /*4870*/  MUFU.EX2 R147, R147 ;  /* 0x0000009300937308 */ /* 0x000f220000000800 */
[--C-:B------:R-:W-:Y:S01]  /*4880*/  FADD.FTZ R28, R28, -R2.reuse ;  /* 0x800000021c1c7221 */ /* 0x100fe20000010000 */
[----:B------:R-:W-:Y:S01]  /*4890*/  F2FP.BF16.PACK_AB R135, R229, R231 ;  /* 0x000000e7e587723e */ /* 0x000fe200000010ff */
[----:B------:R-:W-:Y:S07]  /*48a0*/  FMUL.FTZ R16, R141, R24 ;  /* 0x000000188d107220 */ /* 0x000fee0000410000 */
[----:B------:R-:W-:Y:S01]  /*48b0*/  MUFU.EX2 R151, R151 ;  /* 0x0000009700977308 */ /* 0x000fe20000000800 */
[----:B-1----:R-:W-:Y:S09]  /*48c0*/  FMUL.FTZ R28, R143, R28 ;  /* 0x0000001c8f1c7220 */ /* 0x002ff20000410000 */
[----:B------:R-:W1:Y:S10]  /*48d0*/  MUFU.EX2 R150, R150 ;  /* 0x0000009600967308 */ /* 0x000e740000000800 */
[----:B------:R-:W-:Y:S01]  /*48e0*/  MUFU.EX2 R19, R156 ;  /* 0x0000009c00137308 */ /* 0x000fe20000000800 */
[----:B--2---:R-:W-:Y:S02]  /*48f0*/  FSEL R136, R241, -INF , P1 ;  /* 0xff800000f1887808 */ /* 0x004fe40000800000 */
[----:B------:R-:W-:Y:S01]  /*4900*/  ISETP.GT.AND P1, PT, R0, 0x61, PT ;  /* 0x000000610000780c */ /* 0x000fe20003f24270 */
[----:B------:R-:W-:Y:S02]  /*4910*/  FADD.FTZ R0, R8, -R2 ;  /* 0x8000000208007221 */ /* 0x000fe40000010000 */
[C---:B------:R-:W-:Y:S01]  /*4920*/  FMUL.FTZ R8, R145.reuse, R159 ;  /* 0x0000009f91087220 */ /* 0x040fe20000410000 */
[----:B------:R-:W-:Y:S01]  /*4930*/  F2FP.BF16.PACK_AB R145, R145, R3 ;  /* 0x000000039191723e */ /* 0x000fe200000010ff */
[----:B------:R-:W-:Y:S02]  /*4940*/  FMUL.FTZ R0, R134, R0 ;  /* 0x0000000086007220 */ /* 0x000fe40000410000 */
[----:B------:R-:W-:Y:S01]  /*4950*/  FMUL.FTZ R153, R8, R132 ;  /* 0x0000008408997220 */ /* 0x000fe20000410000 */
[----:B------:R-:W-:Y:S01]  /*4960*/  FSEL R8, R244, -INF , P2 ;  /* 0xff800000f4087808 */ /* 0x000fe20001000000 */
[----:B------:R-:W-:Y:S01]  /*4970*/  FMUL.FTZ R230, R0, R35 ;  /* 0x0000002300e67220 */ /* 0x000fe20000410000 */
[----:B------:R-:W-:Y:S01]  /*4980*/  FSEL R0, R251, -INF , P1 ;  /* 0xff800000fb007808 */ /* 0x000fe20000800000 */
[--C-:B------:R-:W-:Y:S01]  /*4990*/  FFMA.FTZ R132, R136, c[0x0][0x29c], -R146.reuse ;  /* 0x0000a70088847a23 */ /* 0x100fe20000010892 */
[----:B------:R-:W-:Y:S01]  /*49a0*/  F2FP.BF16.PACK_AB R136, R232, R233 ;  /* 0x000000e9e888723e */ /* 0x000fe200000010ff */
[--C-:B------:R-:W-:Y:S01]  /*49b0*/  FFMA.FTZ R163, R8, c[0x0][0x29c], -R146.reuse ;  /* 0x0000a70008a37a23 */ /* 0x100fe20000010892 */
[----:B------:R-:W-:Y:S01]  /*49c0*/  MOV R8, R140 ;  /* 0x0000008c00087202 */ /* 0x000fe20000000f00 */
[----:B------:R2:W-:Y:S01]  /*49d0*/  MUFU.EX2 R20, R132 ;  /* 0x0000008400147308 */ /* 0x0005e20000000800 */
[--C-:B------:R-:W-:Y:S01]  /*49e0*/  FFMA.FTZ R159, R33, c[0x0][0x29c], -R146.reuse ;  /* 0x0000a700219f7a23 */ /* 0x100fe20000010892 */
[----:B------:R-:W-:Y:S01]  /*49f0*/  F2FP.BF16.PACK_AB R140, R21, R22 ;  /* 0x00000016158c723e */ /* 0x000fe200000010ff */
[----:B------:R-:W-:Y:S01]  /*4a00*/  FFMA.FTZ R3, -R247, R247, 1 ;  /* 0x3f800000f7037423 */ /* 0x000fe200000101f7 */
[----:B------:R-:W-:Y:S01]  /*4a10*/  F2FP.BF16.PACK_AB R21, R4, R5 ;  /* 0x000000050415723e */ /* 0x000fe200000010ff */
[----:B------:R-:W-:Y:S01]  /*4a20*/  FFMA.FTZ R4, -R8, R8, 1 ;  /* 0x3f80000008047423 */ /* 0x000fe20000010108 */
[----:B----4-:R-:W-:Y:S01]  /*4a30*/  F2FP.BF16.PACK_AB R5, R147, R143 ;  /* 0x0000008f9305723e */ /* 0x010fe200000010ff */
[----:B------:R-:W-:Y:S01]  /*4a40*/  FMUL.FTZ R134, R12, R3 ;  /* 0x000000030c867220 */ /* 0x000fe20000410000 */
[----:B------:R-:W-:Y:S01]  /*4a50*/  F2FP.BF16.PACK_AB R22, R161, R162 ;  /* 0x000000a2a116723e */ /* 0x000fe200000010ff */
[----:B------:R-:W-:Y:S01]  /*4a60*/  FMUL.FTZ R12, R148, R25 ;  /* 0x00000019940c7220 */ /* 0x000fe20000410000 */
[----:B------:R-:W-:Y:S01]  /*4a70*/  F2FP.BF16.PACK_AB R33, R158, R160 ;  /* 0x000000a09e21723e */ /* 0x000fe200000010ff */
[----:B------:R-:W-:Y:S02]  /*4a80*/  FMUL.FTZ R147, R147, R29 ;  /* 0x0000001d93937220 */ /* 0x000fe40000410000 */
[----:B------:R-:W-:Y:S02]  /*4a90*/  FFMA.FTZ R8, -R250, R250, 1 ;  /* 0x3f800000fa087423 */ /* 0x000fe400000101fa */
[----:B------:R-:W-:Y:S02]  /*4aa0*/  FFMA.FTZ R3, -R248, R248, 1 ;  /* 0x3f800000f8037423 */ /* 0x000fe400000101f8 */
[----:B------:R-:W-:Y:S02]  /*4ab0*/  FFMA.FTZ R2, -R246, R246, 1 ;  /* 0x3f800000f6027423 */ /* 0x000fe400000101f6 */
[----:B------:R-:W-:Y:S02]  /*4ac0*/  FMUL.FTZ R3, R28, R3 ;  /* 0x000000031c037220 */ /* 0x000fe40000410000 */
[----:B------:R-:W-:Y:S02]  /*4ad0*/  FMUL.FTZ R2, R147, R2 ;  /* 0x0000000293027220 */ /* 0x000fe40000410000 */
[----:B------:R-:W-:Y:S01]  /*4ae0*/  FMUL.FTZ R16, R16, R8 ;  /* 0x0000000810107220 */ /* 0x000fe20000410000 */
[----:B--2---:R-:W-:Y:S01]  /*4af0*/  F2FP.BF16.PACK_AB R132, R153, R154 ;  /* 0x0000009a9984723e */ /* 0x004fe200000010ff */
[----:B------:R-:W-:Y:S01]  /*4b00*/  FMUL.FTZ R137, R137, R4 ;  /* 0x0000000489897220 */ /* 0x000fe20000410000 */
[----:B------:R-:W-:Y:S04]  /*4b10*/  F2FP.BF16.PACK_AB R4, R148, R141 ;  /* 0x0000008d9404723e */ /* 0x000fe800000010ff */
[----:B------:R-:W-:Y:S02]  /*4b20*/  F2FP.BF16.PACK_AB R8, R137, R230 ;  /* 0x000000e68908723e */ /* 0x000fe400000010ff */
[----:B---3--:R-:W-:Y:S05]  /*4b30*/  FSEL R35, R242, -INF , P6 ;  /* 0xff800000f2237808 */ /* 0x008fea0003000000 */
[--C-:B------:R-:W-:Y:S01]  /*4b40*/  FFMA.FTZ R152, R35, c[0x0][0x29c], -R146.reuse ;  /* 0x0000a70023987a23 */ /* 0x100fe20000010892 */
[----:B------:R-:W-:Y:S01]  /*4b50*/  F2FP.BF16.PACK_AB R35, R6, R7 ;  /* 0x000000070623723e */ /* 0x000fe200000010ff */
[----:B------:R-:W-:Y:S01]  /*4b60*/  FFMA.FTZ R146, R0, c[0x0][0x29c], -R146 ;  /* 0x0000a70000927a23 */ /* 0x000fe20000010892 */
[----:B------:R-:W-:Y:S01]  /*4b70*/  MUFU.EX2 R7, R159 ;  /* 0x0000009f00077308 */ /* 0x000fe20000000800 */
[----:B------:R-:W-:Y:S02]  /*4b80*/  FFMA.FTZ R0, -R252, R252, 1 ;  /* 0x3f800000fc007423 */ /* 0x000fe400000101fc */
[----:B------:R-:W-:Y:S02]  /*4b90*/  FFMA.FTZ R6, -R249, R249, 1 ;  /* 0x3f800000f9067423 */ /* 0x000fe400000101f9 */
[----:B------:R-:W-:Y:S02]  /*4ba0*/  FMUL.FTZ R13, R139, R0 ;  /* 0x000000008b0d7220 */ /* 0x000fe40000410000 */
[----:B------:R-:W2:Y:S01]  /*4bb0*/  LDS R0, [R238.X4+0xf320] ;  /* 0x00f32000ee007984 */ /* 0x000ea20000004800 */
[----:B------:R-:W-:Y:S02]  /*4bc0*/  FMUL.FTZ R12, R12, R6 ;  /* 0x000000060c0c7220 */ /* 0x000fe40000410000 */
[----:B------:R-:W3:Y:S01]  /*4bd0*/  MUFU.EX2 R18, R152 ;  /* 0x0000009800127308 */ /* 0x000ee20000000800 */
[----:B------:R-:W-:Y:S01]  /*4be0*/  STS [R227+0xf480], R149 ;  /* 0x00f48095e3007388 */ /* 0x000fe20000000800 */
[----:B------:R-:W-:Y:S02]  /*4bf0*/  F2FP.BF16.PACK_AB R13, R13, R134 ;  /* 0x000000860d0d723e */ /* 0x000fe400000010ff */
[----:B------:R-:W-:Y:S01]  /*4c00*/  F2FP.BF16.PACK_AB R12, R12, R16 ;  /* 0x000000100c0c723e */ /* 0x000fe200000010ff */
[----:B------:R-:W-:Y:S01]  /*4c10*/  STS [R227+0xf880], R32 ;  /* 0x00f88020e3007388 */ /* 0x000fe20000000800 */
[----:B------:R-:W-:Y:S02]  /*4c20*/  F2FP.BF16.PACK_AB R16, R2, R3 ;  /* 0x000000030210723e */ /* 0x000fe400000010ff */
[----:B-1----:R-:W-:Y:S01]  /*4c30*/  F2FP.BF16.PACK_AB R3, R150, R151 ;  /* 0x000000979603723e */ /* 0x002fe200000010ff */
[----:B------:R-:W-:Y:S01]  /*4c40*/  STS [R228], R140 ;  /* 0x0000008ce4007388 */ /* 0x000fe20000000800 */
[----:B------:R-:W1:Y:S03]  /*4c50*/  MUFU.EX2 R146, R146 ;  /* 0x0000009200927308 */ /* 0x000e660000000800 */
[----:B------:R-:W-:Y:S04]  /*4c60*/  STS [R228+0x400], R35 ;  /* 0x00040023e4007388 */ /* 0x000fe80000000800 */
[----:B------:R-:W-:Y:S03]  /*4c70*/  STS [R227+0x10480], R17 ;  /* 0x01048011e3007388 */ /* 0x000fe60000000800 */
[----:B------:R-:W4:Y:S01]  /*4c80*/  MUFU.EX2 R6, R163 ;  /* 0x000000a300067308 */ /* 0x000f220000000800 */
[----:B------:R1:W-:Y:S01]  /*4c90*/  STS [R227+0x10880], R3 ;  /* 0x01088003e3007388 */ /* 0x0003e20000000800 */
[----:B---3--:R-:W-:Y:S03]  /*4ca0*/  F2FP.BF16.PACK_AB R2, R18, R20 ;  /* 0x000000141202723e */ /* 0x008fe600000010ff */
[----:B------:R3:W-:Y:S04]  /*4cb0*/  STS [R228+0x1000], R9 ;  /* 0x00100009e4007388 */ /* 0x0007e80000000800 */
[----:B------:R4:W-:Y:S04]  /*4cc0*/  STS [R228+0x1400], R2 ;  /* 0x00140002e4007388 */ /* 0x0009e80000000800 */
[----:B------:R-:W-:Y:S04]  /*4cd0*/  STS [R227+0x11480], R142 ;  /* 0x0114808ee3007388 */ /* 0x000fe80000000800 */
[----:B------:R-:W-:Y:S01]  /*4ce0*/  STS [R227+0x11880], R21 ;  /* 0x01188015e3007388 */ /* 0x000fe20000000800 */
[--C-:B--2---:R-:W-:Y:S02]  /*4cf0*/  FADD.FTZ R10, R10, -R0.reuse ;  /* 0x800000000a0a7221 */ /* 0x104fe40000010000 */
[--C-:B------:R-:W-:Y:S01]  /*4d00*/  FADD.FTZ R11, R11, -R0.reuse ;  /* 0x800000000b0b7221 */ /* 0x100fe20000010000 */
[----:B------:R-:W-:Y:S01]  /*4d10*/  STS [R228+0x2000], R144 ;  /* 0x00200090e4007388 */ /* 0x000fe20000000800 */
[----:B------:R-:W-:Y:S02]  /*4d20*/  FMUL.FTZ R10, R151, R10 ;  /* 0x0000000a970a7220 */ /* 0x000fe40000410000 */
[--C-:B------:R-:W-:Y:S01]  /*4d30*/  FADD.FTZ R14, R14, -R0.reuse ;  /* 0x800000000e0e7221 */ /* 0x100fe20000010000 */
[----:B------:R-:W-:Y:S01]  /*4d40*/  STS [R228+0x2400], R145 ;  /* 0x00240091e4007388 */ /* 0x000fe20000000800 */
[----:B-1----:R-:W-:Y:S02]  /*4d50*/  FFMA.FTZ R3, -R243, R243, 1 ;  /* 0x3f800000f3037423 */ /* 0x002fe400000101f3 */
[--C-:B------:R-:W-:Y:S01]  /*4d60*/  FADD.FTZ R15, R15, -R0.reuse ;  /* 0x800000000f0f7221 */ /* 0x100fe20000010000 */
[----:B------:R1:W-:Y:S01]  /*4d70*/  STS [R227+0x12480], R4 ;  /* 0x01248004e3007388 */ /* 0x0003e20000000800 */
[----:B---3--:R-:W-:Y:S02]  /*4d80*/  FMUL.FTZ R9, R150, R11 ;  /* 0x0000000b96097220 */ /* 0x008fe40000410000 */
[----:B------:R-:W-:Y:S01]  /*4d90*/  FMUL.FTZ R14, R20, R14 ;  /* 0x0000000e140e7220 */ /* 0x000fe20000410000 */
[----:B----4-:R-:W-:Y:S01]  /*4da0*/  F2FP.BF16.PACK_AB R2, R7, R19 ;  /* 0x000000130702723e */ /* 0x010fe200000010ff */
[----:B------:R-:W-:Y:S02]  /*4db0*/  FMUL.FTZ R9, R9, R3 ;  /* 0x0000000309097220 */ /* 0x000fe40000410000 */
[----:B------:R-:W-:Y:S02]  /*4dc0*/  FMUL.FTZ R15, R18, R15 ;  /* 0x0000000f120f7220 */ /* 0x000fe40000410000 */
[----:B------:R2:W-:Y:S01]  /*4dd0*/  STS [R227+0x12880], R2 ;  /* 0x01288002e3007388 */ /* 0x0005e20000000800 */
[----:B------:R-:W-:Y:S02]  /*4de0*/  FFMA.FTZ R3, -R241, R241, 1 ;  /* 0x3f800000f1037423 */ /* 0x000fe400000101f1 */
[--C-:B------:R-:W-:Y:S01]  /*4df0*/  FADD.FTZ R26, R26, -R0.reuse ;  /* 0x800000001a1a7221 */ /* 0x100fe20000010000 */
[----:B------:R3:W-:Y:S01]  /*4e00*/  STS [R228+0x3000], R5 ;  /* 0x00300005e4007388 */ /* 0x0007e20000000800 */
[----:B------:R-:W-:Y:S02]  /*4e10*/  FMUL.FTZ R3, R14, R3 ;  /* 0x000000030e037220 */ /* 0x000fe40000410000 */
[--C-:B------:R-:W-:Y:S02]  /*4e20*/  FADD.FTZ R27, R27, -R0.reuse ;  /* 0x800000001b1b7221 */ /* 0x100fe40000010000 */
[--C-:B------:R-:W-:Y:S02]  /*4e30*/  FADD.FTZ R30, R30, -R0.reuse ;  /* 0x800000001e1e7221 */ /* 0x100fe40000010000 */
[----:B------:R-:W-:Y:S02]  /*4e40*/  FMUL.FTZ R19, R19, R26 ;  /* 0x0000001a13137220 */ /* 0x000fe40000410000 */
[----:B------:R-:W-:Y:S02]  /*4e50*/  FMUL.FTZ R27, R7, R27 ;  /* 0x0000001b071b7220 */ /* 0x000fe40000410000 */
[----:B-1----:R-:W-:Y:S02]  /*4e60*/  FFMA.FTZ R4, -R242, R242, 1 ;  /* 0x3f800000f2047423 */ /* 0x002fe400000101f2 */
[----:B------:R-:W-:Y:S02]  /*4e70*/  FADD.FTZ R31, R31, -R0 ;  /* 0x800000001f1f7221 */ /* 0x000fe40000010000 */
[----:B------:R-:W-:Y:S02]  /*4e80*/  FMUL.FTZ R4, R15, R4 ;  /* 0x000000040f047220 */ /* 0x000fe40000410000 */
[----:B------:R-:W-:Y:S02]  /*4e90*/  FFMA.FTZ R0, -R240, R240, 1 ;  /* 0x3f800000f0007423 */ /* 0x000fe400000101f0 */
[----:B------:R-:W-:Y:S01]  /*4ea0*/  FMUL.FTZ R31, R146, R31 ;  /* 0x0000001f921f7220 */ /* 0x000fe20000410000 */
[----:B------:R-:W-:Y:S01]  /*4eb0*/  F2FP.BF16.PACK_AB R4, R4, R3 ;  /* 0x000000030404723e */ /* 0x000fe200000010ff */
[----:B--2---:R-:W-:Y:S02]  /*4ec0*/  FFMA.FTZ R2, -R239, R239, 1 ;  /* 0x3f800000ef027423 */ /* 0x004fe400000101ef */
[----:B------:R-:W-:Y:S02]  /*4ed0*/  FFMA.FTZ R3, -R245, R245, 1 ;  /* 0x3f800000f5037423 */ /* 0x000fe400000101f5 */
[----:B------:R-:W-:Y:S01]  /*4ee0*/  FMUL.FTZ R10, R10, R2 ;  /* 0x000000020a0a7220 */ /* 0x000fe20000410000 */
[----:B------:R-:W-:Y:S01]  /*4ef0*/  F2FP.BF16.PACK_AB R2, R146, R6 ;  /* 0x000000069202723e */ /* 0x000fe200000010ff */
[----:B---3--:R-:W-:Y:S02]  /*4f00*/  FMUL.FTZ R5, R6, R30 ;  /* 0x0000001e06057220 */ /* 0x008fe40000410000 */
[----:B------:R-:W-:Y:S02]  /*4f10*/  FMUL.FTZ R7, R19, R0 ;  /* 0x0000000013077220 */ /* 0x000fe40000410000 */
[----:B------:R1:W-:Y:S01]  /*4f20*/  STS [R228+0x3400], R2 ;  /* 0x00340002e4007388 */ /* 0x0003e20000000800 */
[----:B------:R-:W-:Y:S02]  /*4f30*/  FFMA.FTZ R0, -R244, R244, 1 ;  /* 0x3f800000f4007423 */ /* 0x000fe400000101f4 */
[----:B------:R-:W-:Y:S01]  /*4f40*/  FFMA.FTZ R6, -R251, R251, 1 ;  /* 0x3f800000fb067423 */ /* 0x000fe200000101fb */
[----:B------:R-:W-:Y:S01]  /*4f50*/  BAR.SYNC.DEFER_BLOCKING 0x0 ;  /* 0x0000000000007b1d */ /* 0x000fe20000010000 */
[----:B------:R-:W-:Y:S02]  /*4f60*/  FMUL.FTZ R3, R27, R3 ;  /* 0x000000031b037220 */ /* 0x000fe40000410000 */
[----:B------:R-:W-:Y:S02]  /*4f70*/  FMUL.FTZ R5, R5, R0 ;  /* 0x0000000005057220 */ /* 0x000fe40000410000 */
[----:B------:R-:W-:Y:S01]  /*4f80*/  FMUL.FTZ R0, R31, R6 ;  /* 0x000000061f007220 */ /* 0x000fe20000410000 */
[----:B------:R-:W-:Y:S02]  /*4f90*/  F2FP.BF16.PACK_AB R3, R3, R7 ;  /* 0x000000070303723e */ /* 0x000fe400000010ff */
[----:B-1----:R-:W-:Y:S01]  /*4fa0*/  F2FP.BF16.PACK_AB R2, R9, R10 ;  /* 0x0000000a0902723e */ /* 0x002fe200000010ff */
[----:B------:R-:W-:Y:S04]  /*4fb0*/  STS [R227+0x13480], R23 ;  /* 0x01348017e3007388 */ /* 0x000fe80000000800 */
[----:B------:R-:W-:Y:S04]  /*4fc0*/  STS [R227+0x13880], R22 ;  /* 0x01388016e3007388 */ /* 0x000fe80000000800 */
[----:B------:R-:W-:Y:S04]  /*4fd0*/  STS [R228+0x4000], R34 ;  /* 0x00400022e4007388 */ /* 0x000fe80000000800 */
        /* <DEDUP_REMOVED lines=34> */
[----:B------:R3:W5:Y:S01]  /*5200*/  LDL.64 R244, [R1+0x20] ;  /* 0x0000200001f47983 */ /* 0x0007620000100a00 */
[C---:B------:R-:W-:Y:S05]  /*5210*/  HMMA.16816.F32.BF16 R64, R4.reuse, R18, R64 ;  /* 0x000000120440723c */ /* 0x040fea0000041840 */
[----:B------:R-:W-:Y:S03]  /*5220*/  LDSM.16.MT88.4 R16, [R0+0xc880] ;  /* 0x00c880000010783b */ /* 0x000fe60000004200 */
        /* <DEDUP_REMOVED lines=61> */
[----:B------:R-:W-:Y:S01]  /*5600*/  UIMAD.WIDE.U32 UR22, UR16, UR6, URZ ;  /* 0x00000006101672a5 */ /* 0x000fe2000f8e003f */
[----:B------:R-:W3:Y:S01]  /*5610*/  LDL.64 R158, [R1+0x50] ;  /* 0x00005000019e7983 */ /* 0x000ee20000100a00 */
[----:B------:R-:W-:Y:S03]  /*5620*/  USHF.R.S32.HI UR21, URZ, 0x1f, UR16 ;  /* 0x0000001f3f157899 */ /* 0x000fe60008011410 */
[----:B------:R-:W4:Y:S01]  /*5630*/  LDL.64 R156, [R1+0x40] ;  /* 0x00004000019c7983 */ /* 0x000f220000100a00 */
[----:B------:R-:W-:Y:S01]  /*5640*/  IMAD.U32 R4, RZ, RZ, UR22 ;  /* 0x00000016ff047e24 */ /* 0x000fe2000f8e00ff */
[----:B------:R-:W-:Y:S01]  /*5650*/  UIMAD UR21, UR21, UR6, URZ ;  /* 0x00000006151572a4 */ /* 0x000fe2000f8e023f */
[----:B------:R-:W-:Y:S01]  /*5660*/  IMAD.U32 R0, RZ, RZ, UR22 ;  /* 0x00000016ff007e24 */ /* 0x000fe2000f8e00ff */
[----:B------:R-:W4:Y:S01]  /*5670*/  LDL.64 R242, [R1+0x10] ;  /* 0x0000100001f27983 */ /* 0x000f220000100a00 */
[----:B------:R-:W-:Y:S02]  /*5680*/  USHF.L.U32 UR6, UR16, 0x6, URZ ;  /* 0x0000000610067899 */ /* 0x000fe4000800063f */
[----:B------:R-:W-:Y:S01]  /*5690*/  UIMAD UR21, UR16, UR7, UR21 ;  /* 0x00000007101572a4 */ /* 0x000fe2000f8e0215 */
[----:B------:R-:W4:Y:S01]  /*56a0*/  LDL.64 R154, [R1+0x38] ;  /* 0x00003800019a7983 */ /* 0x000f220000100a00 */
[----:B------:R-:W-:Y:S02]  /*56b0*/  UIADD3 UR7, -UR6, UR18, URZ ;  /* 0x0000001206077290 */ /* 0x000fe4000fffe13f */
[----:B------:R-:W-:Y:S01]  /*56c0*/  UIADD3 UR21, UR23, UR21, URZ ;  /* 0x0000001517157290 */ /* 0x000fe2000fffe03f */
[----:B------:R-:W4:Y:S01]  /*56d0*/  LDL R152, [R1+0x60] ;  /* 0x0000600001987983 */ /* 0x000f220000100800 */
[----:B------:R-:W-:Y:S03]  /*56e0*/  IMAD.U32 R7, RZ, RZ, UR6 ;  /* 0x00000006ff077e24 */ /* 0x000fe6000f8e00ff */
[----:B------:R-:W4:Y:S01]  /*56f0*/  LDL R240, [R1+0x18] ;  /* 0x0000180001f07983 */ /* 0x000f220000100800 */
[----:B------:R-:W-:Y:S01]  /*5700*/  IMAD.U32 R8, RZ, RZ, UR21 ;  /* 0x00000015ff087e24 */ /* 0x000fe2000f8e00ff */
[C---:B--2---:R-:W-:Y:S02]  /*5710*/  LOP3.LUT P5, RZ, R153.reuse, 0x1, RZ, 0xc0, !PT ;  /* 0x0000000199ff7812 */ /* 0x044fe400078ac0ff */
[C---:B------:R-:W-:Y:S02]  /*5720*/  LOP3.LUT P4, RZ, R153.reuse, 0x2, RZ, 0xc0, !PT ;  /* 0x0000000299ff7812 */ /* 0x040fe4000788c0ff */
[----:B---3--:R-:W-:Y:S02]  /*5730*/  LEA R0, P1, R0, R158, 0x6 ;  /* 0x0000009e00007211 */ /* 0x008fe400078230ff */
[----:B------:R-:W-:Y:S02]  /*5740*/  LOP3.LUT P2, RZ, R153, 0x4, RZ, 0xc0, !PT ;  /* 0x0000000499ff7812 */ /* 0x000fe4000784c0ff */
[----:B----4-:R-:W-:Y:S02]  /*5750*/  IADD3 R5, P0, R156, UR6, RZ ;  /* 0x000000069c057c10 */ /* 0x010fe4000ff1e0ff */
[C---:B------:R-:W-:Y:S02]  /*5760*/  ISETP.GE.OR P5, PT, R242.reuse, UR7, !P5 ;  /* 0x00000007f2007c0c */ /* 0x040fe4000efa6670 */
[----:B------:R-:W-:Y:S02]  /*5770*/  ISETP.GE.OR P4, PT, R242, UR7, !P4 ;  /* 0x00000007f2007c0c */ /* 0x000fe4000e786670 */
[----:B------:R-:W-:Y:S02]  /*5780*/  LEA.HI.X R8, R4, R155, R8, 0x6, P1 ;  /* 0x0000009b04087211 */ /* 0x000fe400008f3408 */
[----:B------:R-:W-:Y:S02]  /*5790*/  LEA R4, P1, R0, c[0x0][0x1f0], 0x1 ;  /* 0x00007c0000047a11 */ /* 0x000fe400078208ff */
[----:B------:R-:W-:Y:S02]  /*57a0*/  LEA.HI.X.SX32 R7, R7, R152, 0x1, P0 ;  /* 0x0000009807077211 */ /* 0x000fe400000f0eff */
[C---:B------:R-:W-:Y:S02]  /*57b0*/  LEA R6, P0, R5.reuse, c[0x0][0x280], 0x2 ;  /* 0x0000a00005067a11 */ /* 0x040fe400078010ff */
[----:B------:R-:W-:Y:S02]  /*57c0*/  ISETP.GE.OR P2, PT, R242, UR7, !P2 ;  /* 0x00000007f2007c0c */ /* 0x000fe4000d746670 */
[----:B------:R-:W-:Y:S02]  /*57d0*/  LEA.HI.X R7, R5, c[0x0][0x284], R7, 0x2, P0 ;  /* 0x0000a10005077a11 */ /* 0x000fe400000f1407 */
[----:B------:R-:W-:Y:S01]  /*57e0*/  LEA.HI.X R5, R0, c[0x0][0x1f4], R8, 0x1, P1 ;  /* 0x00007d0000057a11 */ /* 0x000fe200008f0c08 */
[----:B-----5:R-:W-:Y:S04]  /*57f0*/  @!P3 IMAD.SHL.U32 R0, R244, 0x10, RZ ;  /* 0x00000010f400b824 */ /* 0x020fe800078e00ff */
[----:B------:R-:W-:Y:S01]  /*5800*/  @!PT LDS RZ, [RZ] ;  /* 0x00000000fffff984 */ /* 0x000fe20000000800 */
[----:B------:R-:W-:Y:S01]  /*5810*/  @!PT LDS RZ, [RZ] ;  /* 0x00000000fffff984 */ /* 0x000fe20000000800 */
[----:B------:R-:W-:Y:S01]  /*5820*/  @!PT LDS RZ, [RZ] ;  /* 0x00000000fffff984 */ /* 0x000fe20000000800 */
[----:B------:R1:W-:Y:S04]  /*5830*/  LDGSTS.E.BYPASS.LTC128B.128 [R240+0xc080], [R4.64], !P5 ;  /* 0x0c08000004f07fae */ /* 0x0003e8000e901d4e */
[----:B------:R1:W-:Y:S04]  /*5840*/  LDGSTS.E.BYPASS.LTC128B.128 [R240+0xd080], [R4.64+0x40], !P4 ;  /* 0x0d08004004f07fae */ /* 0x0003e8000e101d4e */
[----:B------:R1:W-:Y:S04]  /*5850*/  LDGSTS.E.BYPASS.LTC128B.128 [R240+0xe080], [R4.64+0x80], !P2 ;  /* 0x0e08008004f07fae */ /* 0x0003e8000d101d4e */
[----:B------:R1:W-:Y:S02]  /*5860*/  @!P3 LDGSTS.E.BYPASS.LTC128B.128 [R0+0xf280], [R6.64] ;  /* 0x0f2800000600bfae */ /* 0x0003e4000b901d4e */
.L_x_458:
[-C--:B-12-4-:R-:W-:Y:S01]  /*5870*/  HMMA.16816.F32.BF16 R4, R20, R2.reuse, RZ ;  /* 0x000000021404723c */ /* 0x096fe200000418ff */
[----:B------:R-:W-:Y:S01]  /*5880*/  LDSM.16.M88.4 R132, [R219] ;  /* 0x00000000db84783b */ /* 0x000fe20000000200 */
[----:B------:R-:W-:Y:S02]  /*5890*/  ULDC.64 UR6, c[0x0][0x238] ;  /* 0x00008e0000067ab9 */ /* 0x000fe40000000a00 */
[----:B------:R-:W-:Y:S01]  /*58a0*/  USHF.R.S32.HI UR21, URZ, 0x1f, UR10 ;  /* 0x0000001f3f157899 */ /* 0x000fe2000801140a */
[----:B------:R-:W-:Y:S01]  /*58b0*/  LDSM.16.M88.4 R136, [R219+0x1000] ;  /* 0x00100000db88783b */ /* 0x000fe20000000200 */
[----:B------:R-:W-:Y:S01]  /*58c0*/  UIMAD UR22, UR20, 0x1800, URZ ;  /* 0x00001800141678a4 */ /* 0x000fe2000f8e023f */
[----:B------:R-:W-:Y:S01]  /*58d0*/  IMAD.U32 R0, RZ, RZ, UR11 ;  /* 0x0000000bff007e24 */ /* 0x000fe2000f8e00ff */
[C---:B------:R-:W-:Y:S01]  /*58e0*/  HMMA.16816.F32.BF16 R8, R24.reuse, R2, RZ ;  /* 0x000000021808723c */ /* 0x040fe200000418ff */
[----:B------:R-:W1:Y:S01]  /*58f0*/  LDSM.16.MT88.2 R2, [R212+0x800] ;  /* 0x00080000d402783b */ /* 0x000e620000004100 */
[----:B------:R-:W-:Y:S02]  /*5900*/  UIMAD UR21, UR21, UR6, URZ ;  /* 0x00000006151572a4 */ /* 0x000fe4000f8e023f */
[----:B------:R-:W-:Y:S01]  /*5910*/  USHF.R.S32.HI UR20, URZ, 0x1f, UR11 ;  /* 0x0000001f3f147899 */ /* 0x000fe2000801140b */
[----:B------:R-:W-:Y:S01]  /*5920*/  LDSM.16.MT88.2 R142, [R212+0x4800] ;  /* 0x00480000d48e783b */ /* 0x000fe20000004100 */
[----:B------:R-:W-:Y:S02]  /*5930*/  UIMAD UR21, UR10, UR7, UR21 ;  /* 0x000000070a1572a4 */ /* 0x000fe4000f8e0215 */
[-C--:B------:R-:W-:Y:S01]  /*5940*/  HMMA.16816.F32.BF16 R12, R24, R28.reuse, RZ ;  /* 0x0000001c180c723c */ /* 0x080fe200000418ff */
[----:B------:R-:W-:Y:S01]  /*5950*/  LDSM.16.M88.4 R152, [R224+0x1000] ;  /* 0x00100000e098783b */ /* 0x000fe20000000200 */
[----:B------:R-:W-:Y:S02]  /*5960*/  ULDC.64 UR6, c[0x0][0x240] ;  /* 0x0000900000067ab9 */ /* 0x000fe40000000a00 */
[----:B------:R-:W-:Y:S01]  /*5970*/  UIMAD UR6, UR20, UR6, URZ ;  /* 0x00000006140672a4 */ /* 0x000fe2000f8e023f */
[----:B------:R-:W0:Y:S01]  /*5980*/  LDGDEPBAR ;  /* 0x00000000000079af */ /* 0x000e220000000000 */
[----:B------:R-:W-:Y:S02]  /*5990*/  UISETP.GE.AND UP0, UPT, UR16, UR9, UPT ;  /* 0x000000091000728c */ /* 0x000fe4000bf06270 */
[C---:B------:R-:W-:Y:S01]  /*59a0*/  HMMA.16816.F32.BF16 R16, R20.reuse, R28, RZ ;  /* 0x0000001c1410723c */ /* 0x040fe200000418ff */
[----:B------:R-:W2:Y:S01]  /*59b0*/  LDSM.16.MT88.2 R28, [R212+0x2800] ;  /* 0x00280000d41c783b */ /* 0x000ea20000004100 */
[----:B------:R-:W-:Y:S02]  /*59c0*/  UIMAD UR6, UR11, UR7, UR6 ;  /* 0x000000070b0672a4 */ /* 0x000fe4000f8e0206 */
[----:B------:R-:W-:Y:S02]  /*59d0*/  UIADD3 UR7, UR4, 0x1, URZ ;  /* 0x0000000104077890 */ /* 0x000fe4000fffe03f */
[----:B------:R-:W-:Y:S02]  /*59e0*/  UISETP.GE.AND UP2, UPT, UR4, 0x1, UPT ;  /* 0x000000010400788c */ /* 0x000fe4000bf46270 */
[-C--:B------:R-:W-:Y:S01]  /*59f0*/  HMMA.16816.F32.BF16 R20, R20, R30.reuse, RZ ;  /* 0x0000001e1414723c */ /* 0x080fe200000418ff */
[----:B------:R-:W-:Y:S07]  /*5a00*/  UISETP.GE.AND UP1, UPT, UR19, 0x1, UPT ;  /* 0x000000011300788c */ /* 0x000fee000bf26270 */
[----:B------:R-:W-:Y:S01]  /*5a10*/  HMMA.16816.F32.BF16 R24, R24, R30, RZ ;  /* 0x0000001e1818723c */ /* 0x000fe200000418ff */
[----:B------:R-:W-:Y:S07]  /*5a20*/  LDSM.16.MT88.2 R30, [R212+0xc00] ;  /* 0x000c0000d41e783b */ /* 0x000fee0000004100 */
[-C--:B------:R-:W-:Y:S08]  /*5a30*/  HMMA.16816.F32.BF16 R4, R32, R140.reuse, R4 ;  /* 0x0000008c2004723c */ /* 0x080ff00000041804 */
[C---:B------:R-:W-:Y:S01]  /*5a40*/  HMMA.16816.F32.BF16 R8, R144.reuse, R140, R8 ;  /* 0x0000008c9008723c */ /* 0x040fe20000041808 */
[----:B------:R-:W-:Y:S07]  /*5a50*/  LDSM.16.MT88.2 R140, [R212+0x2c00] ;  /* 0x002c0000d48c783b */ /* 0x000fee0000004100 */
[-C--:B------:R-:W-:Y:S08]  /*5a60*/  HMMA.16816.F32.BF16 R12, R144, R148.reuse, R12 ;  /* 0x00000094900c723c */ /* 0x080ff0000004180c */
[C---:B------:R-:W-:Y:S01]  /*5a70*/  HMMA.16816.F32.BF16 R16, R32.reuse, R148, R16 ;  /* 0x000000942010723c */ /* 0x040fe20000041810 */
[----:B------:R-:W-:Y:S07]  /*5a80*/  LDSM.16.MT88.2 R148, [R212+0x4c00] ;  /* 0x004c0000d494783b */ /* 0x000fee0000004100 */
[-C--:B------:R-:W-:Y:S01]  /*5a90*/  HMMA.16816.F32.BF16 R20, R32, R150.reuse, R20 ;  /* 0x000000962014723c */ /* 0x080fe20000041814 */
[----:B------:R-:W3:Y:S07]  /*5aa0*/  LDSM.16.M88.4 R32, [R224] ;  /* 0x00000000e020783b */ /* 0x000eee0000000200 */
[----:B------:R-:W-:Y:S01]  /*5ab0*/  HMMA.16816.F32.BF16 R24, R144, R150, R24 ;  /* 0x000000969018723c */ /* 0x000fe20000041818 */
[----:B------:R-:W-:Y:S04]  /*5ac0*/  LDSM.16.M88.4 R144, [R218+0x3000] ;  /* 0x00300000da90783b */ /* 0x000fe80000000200 */
[----:B------:R-:W-:Y:S03]  /*5ad0*/  LDSM.16.MT88.2 R150, [R212+0x5000] ;  /* 0x00500000d496783b */ /* 0x000fe60000004100 */
[-C--:B-1----:R-:W-:Y:S08]  /*5ae0*/  HMMA.16816.F32.BF16 R4, R132, R2.reuse, R4 ;  /* 0x000000028404723c */ /* 0x082ff00000041804 */
[C---:B------:R-:W-:Y:S01]  /*5af0*/  HMMA.16816.F32.BF16 R8, R136.reuse, R2, R8 ;  /* 0x000000028808723c */ /* 0x040fe20000041808 */
[----:B------:R-:W-:Y:S07]  /*5b00*/  LDSM.16.MT88.2 R2, [R212+0x1000] ;  /* 0x00100000d402783b */ /* 0x000fee0000004100 */
[-C--:B--2---:R-:W-:Y:S08]  /*5b10*/  HMMA.16816.F32.BF16 R12, R136, R28.reuse, R12 ;  /* 0x0000001c880c723c */ /* 0x084ff0000004180c */
[C---:B------:R-:W-:Y:S01]  /*5b20*/  HMMA.16816.F32.BF16 R16, R132.reuse, R28, R16 ;  /* 0x0000001c8410723c */ /* 0x040fe20000041810 */
[----:B------:R-:W-:Y:S07]  /*5b30*/  LDSM.16.MT88.2 R28, [R212+0x3000] ;  /* 0x00300000d41c783b */ /* 0x000fee0000004100 */
[-C--:B------:R-:W-:Y:S01]  /*5b40*/  HMMA.16816.F32.BF16 R20, R132, R142.reuse, R20 ;  /* 0x0000008e8414723c */ /* 0x080fe20000041814 */
[----:B------:R-:W1:Y:S07]  /*5b50*/  LDSM.16.M88.4 R132, [R218+0x2000] ;  /* 0x00200000da84783b */ /* 0x000e6e0000000200 */
[----:B------:R-:W-:Y:S01]  /*5b60*/  HMMA.16816.F32.BF16 R24, R136, R142, R24 ;  /* 0x0000008e8818723c */ /* 0x000fe20000041818 */
[----:B------:R-:W-:Y:S04]  /*5b70*/  LDSM.16.M88.4 R136, [R220+0x3000] ;  /* 0x00300000dc88783b */ /* 0x000fe80000000200 */
[----:B------:R-:W-:Y:S03]  /*5b80*/  LDSM.16.MT88.2 R142, [R212+0x5400] ;  /* 0x00540000d48e783b */ /* 0x000fe60000004100 */
[-C--:B---3--:R-:W-:Y:S08]  /*5b90*/  HMMA.16816.F32.BF16 R4, R32, R30.reuse, R4 ;  /* 0x0000001e2004723c */ /* 0x088ff00000041804 */
[C---:B------:R-:W-:Y:S01]  /*5ba0*/  HMMA.16816.F32.BF16 R8, R152.reuse, R30, R8 ;  /* 0x0000001e9808723c */ /* 0x040fe20000041808 */
[----:B------:R-:W-:Y:S07]  /*5bb0*/  LDSM.16.MT88.2 R30, [R212+0x1400] ;  /* 0x00140000d41e783b */ /* 0x000fee0000004100 */
[-C--:B------:R-:W-:Y:S08]  /*5bc0*/  HMMA.16816.F32.BF16 R12, R152, R140.reuse, R12 ;  /* 0x0000008c980c723c */ /* 0x080ff0000004180c */
[C---:B------:R-:W-:Y:S01]  /*5bd0*/  HMMA.16816.F32.BF16 R16, R32.reuse, R140, R16 ;  /* 0x0000008c2010723c */ /* 0x040fe20000041810 */
[----:B------:R-:W-:Y:S07]  /*5be0*/  LDSM.16.MT88.2 R140, [R212+0x3400] ;  /* 0x00340000d48c783b */ /* 0x000fee0000004100 */
[-C--:B------:R-:W-:Y:S01]  /*5bf0*/  HMMA.16816.F32.BF16 R20, R32, R148.reuse, R20 ;  /* 0x000000942014723c */ /* 0x080fe20000041814 */
[----:B------:R-:W2:Y:S07]  /*5c00*/  LDSM.16.M88.4 R32, [R220+0x2000] ;  /* 0x00200000dc20783b */ /* 0x000eae0000000200 */
[----:B------:R-:W-:Y:S01]  /*5c10*/  HMMA.16816.F32.BF16 R24, R152, R148, R24 ;  /* 0x000000949818723c */ /* 0x000fe20000041818 */
[----:B------:R-:W-:Y:S07]  /*5c20*/  LDSM.16.M88.4 R152, [R219+0x3000] ;  /* 0x00300000db98783b */ /* 0x000fee0000000200 */
[-C--:B-1----:R-:W-:Y:S08]  /*5c30*/  HMMA.16816.F32.BF16 R4, R132, R2.reuse, R4 ;  /* 0x000000028404723c */ /* 0x082ff00000041804 */
[C---:B------:R-:W-:Y:S01]  /*5c40*/  HMMA.16816.F32.BF16 R8, R144.reuse, R2, R8 ;  /* 0x000000029008723c */ /* 0x040fe20000041808 */
[----:B------:R-:W-:Y:S07]  /*5c50*/  LDSM.16.MT88.2 R2, [R212+0x1800] ;  /* 0x00180000d402783b */ /* 0x000fee0000004100 */
[-C--:B------:R-:W-:Y:S08]  /*5c60*/  HMMA.16816.F32.BF16 R12, R144, R28.reuse, R12 ;  /* 0x0000001c900c723c */ /* 0x080ff0000004180c */
[C---:B------:R-:W-:Y:S01]  /*5c70*/  HMMA.16816.F32.BF16 R16, R132.reuse, R28, R16 ;  /* 0x0000001c8410723c */ /* 0x040fe20000041810 */
[----:B------:R-:W-:Y:S07]  /*5c80*/  LDSM.16.MT88.2 R28, [R212+0x3800] ;  /* 0x00380000d41c783b */ /* 0x000fee0000004100 */
[-C--:B------:R-:W-:Y:S01]  /*5c90*/  HMMA.16816.F32.BF16 R20, R132, R150.reuse, R20 ;  /* 0x000000968414723c */ /* 0x080fe20000041814 */
[----:B------:R-:W1:Y:S07]  /*5ca0*/  LDSM.16.M88.4 R132, [R219+0x2000] ;  /* 0x00200000db84783b */ /* 0x000e6e0000000200 */
[----:B------:R-:W-:Y:S01]  /*5cb0*/  HMMA.16816.F32.BF16 R24, R144, R150, R24 ;  /* 0x000000969018723c */ /* 0x000fe20000041818 */
[----:B------:R-:W3:Y:S04]  /*5cc0*/  LDSM.16.MT88.2 R144, [R212+0x5800] ;  /* 0x00580000d490783b */ /* 0x000ee80000004100 */
[----:B------:R-:W-:Y:S03]  /*5cd0*/  LDSM.16.M88.4 R148, [R223+0x2000] ;  /* 0x00200000df94783b */ /* 0x000fe60000000200 */
[-C--:B--2---:R-:W-:Y:S08]  /*5ce0*/  HMMA.16816.F32.BF16 R4, R32, R30.reuse, R4 ;  /* 0x0000001e2004723c */ /* 0x084ff00000041804 */
[C---:B------:R-:W-:Y:S01]  /*5cf0*/  HMMA.16816.F32.BF16 R8, R136.reuse, R30, R8 ;  /* 0x0000001e8808723c */ /* 0x040fe20000041808 */
[----:B------:R-:W2:Y:S07]  /*5d00*/  LDSM.16.MT88.2 R30, [R212+0x1c00] ;  /* 0x001c0000d41e783b */ /* 0x000eae0000004100 */
[-C--:B------:R-:W-:Y:S08]  /*5d10*/  HMMA.16816.F32.BF16 R12, R136, R140.reuse, R12 ;  /* 0x0000008c880c723c */ /* 0x080ff0000004180c */
[C---:B------:R-:W-:Y:S08]  /*5d20*/  HMMA.16816.F32.BF16 R16, R32.reuse, R140, R16 ;  /* 0x0000008c2010723c */ /* 0x040ff00000041810 */
[-C--:B------:R-:W-:Y:S01]  /*5d30*/  HMMA.16816.F32.BF16 R20, R32, R142.reuse, R20 ;  /* 0x0000008e2014723c */ /* 0x080fe20000041814 */
[----:B------:R-:W4:Y:S07]  /*5d40*/  LDSM.16.M88.4 R32, [R223+0x3000] ;  /* 0x00300000df20783b */ /* 0x000f2e0000000200 */
[----:B------:R-:W-:Y:S01]  /*5d50*/  HMMA.16816.F32.BF16 R24, R136, R142, R24 ;  /* 0x0000008e8818723c */ /* 0x000fe20000041818 */
[----:B------:R-:W2:Y:S07]  /*5d60*/  LDSM.16.MT88.2 R136, [R212+0x3c00] ;  /* 0x003c0000d488783b */ /* 0x000eae0000004100 */
[-C--:B-1----:R-:W-:Y:S08]  /*5d70*/  HMMA.16816.F32.BF16 R4, R132, R2.reuse, R4 ;  /* 0x000000028404723c */ /* 0x082ff00000041804 */
[C---:B------:R-:W-:Y:S01]  /*5d80*/  HMMA.16816.F32.BF16 R8, R152.reuse, R2, R8 ;  /* 0x000000029808723c */ /* 0x040fe20000041808 */
[----:B------:R-:W1:Y:S07]  /*5d90*/  LDSM.16.MT88.2 R2, [R212+0x5c00] ;  /* 0x005c0000d402783b */ /* 0x000e6e0000004100 */
[-C--:B------:R-:W-:Y:S08]  /*5da0*/  HMMA.16816.F32.BF16 R12, R152, R28.reuse, R12 ;  /* 0x0000001c980c723c */ /* 0x080ff0000004180c */
[C---:B------:R-:W-:Y:S07]  /*5db0*/  HMMA.16816.F32.BF16 R16, R132.reuse, R28, R16 ;  /* 0x0000001c8410723c */ /* 0x040fee0000041810 */
[----:B------:R-:W-:Y:S01]  /*5dc0*/  IMAD.U32 R28, RZ, RZ, UR10 ;  /* 0x0000000aff1c7e24 */ /* 0x000fe2000f8e00ff */
[-C--:B---3--:R-:W-:Y:S04]  /*5dd0*/  HMMA.16816.F32.BF16 R20, R132, R144.reuse, R20 ;  /* 0x000000908414723c */ /* 0x088fe80000041814 */
[----:B-----5:R-:W-:Y:S04]  /*5de0*/  IMAD.WIDE.U32 R28, R28, c[0x0][0x238], R244 ;  /* 0x00008e001c1c7a25 */ /* 0x020fe800078e00f4 */
[----:B------:R-:W-:Y:S04]  /*5df0*/  HMMA.16816.F32.BF16 R24, R152, R144, R24 ;  /* 0x000000909818723c */ /* 0x000fe80000041818 */
[----:B------:R-:W-:Y:S01]  /*5e00*/  IADD3 R29, R29, UR21, RZ ;  /* 0x000000151d1d7c10 */ /* 0x000fe2000fffe0ff */
[----:B------:R-:W-:Y:S03]  /*5e10*/  USHF.R.S32.HI UR21, URZ, 0x1f, UR22 ;  /* 0x0000001f3f157899 */ /* 0x000fe60008011416 */
[-C--:B--2---:R-:W-:Y:S05]  /*5e20*/  HMMA.16816.F32.BF16 R4, R148, R30.reuse, R4 ;  /* 0x0000001e9404723c */ /* 0x084fea0000041804 */
[----:B------:R-:W-:Y:S03]  /*5e30*/  IMAD.WIDE.U32 R28, R0, c[0x0][0x240], R28 ;  /* 0x00009000001c7a25 */ /* 0x000fe600078e001c */
[C---:B----4-:R-:W-:Y:S04]  /*5e40*/  HMMA.16816.F32.BF16 R8, R32.reuse, R30, R8 ;  /* 0x0000001e2008723c */ /* 0x050fe80000041808 */
[----:B------:R-:W-:Y:S03]  /*5e50*/  IADD3 R0, P0, R28, UR22, RZ ;  /* 0x000000161c007c10 */ /* 0x000fe6000ff1e0ff */
[----:B------:R-:W-:Y:S01]  /*5e60*/  MOV R30, UR21 ;  /* 0x00000015001e7c02 */ /* 0x000fe20008000f00 */
[-C--:B------:R-:W-:Y:S04]  /*5e70*/  HMMA.16816.F32.BF16 R12, R32, R136.reuse, R12 ;  /* 0x00000088200c723c */ /* 0x080fe8000004180c */
[----:B------:R-:W-:Y:S01]  /*5e80*/  IADD3.X R29, R30, UR6, R29, P0, !PT ;  /* 0x000000061e1d7c10 */ /* 0x000fe200087fe41d */
[----:B------:R-:W-:Y:S01]  /*5e90*/  UIADD3 UR6, UR19, 0x1, URZ ;  /* 0x0000000113067890 */ /* 0x000fe2000fffe03f */
[C---:B------:R-:W-:Y:S02]  /*5ea0*/  LEA R28, P0, R0.reuse, c[0x0][0x220], 0x2 ;  /* 0x00008800001c7a11 */ /* 0x040fe400078010ff */
[C---:B------:R-:W-:Y:S01]  /*5eb0*/  HMMA.16816.F32.BF16 R16, R148.reuse, R136, R16 ;  /* 0x000000889410723c */ /* 0x040fe20000041810 */
[----:B------:R-:W-:Y:S01]  /*5ec0*/  LDSM.16.MT88.4 R136, [R213+0x16c80] ;  /* 0x016c8000d588783b */ /* 0x000fe20000004200 */
[----:B------:R-:W-:Y:S02]  /*5ed0*/  USEL UR19, UR6, URZ, !UP1 ;  /* 0x0000003f06137287 */ /* 0x000fe4000c800000 */
[----:B------:R-:W-:Y:S01]  /*5ee0*/  LEA.HI.X R29, R0, c[0x0][0x224], R29, 0x2, P0 ;  /* 0x00008900001d7a11 */ /* 0x000fe200000f141d */
[----:B------:R-:W-:Y:S01]  /*5ef0*/  IMAD.U32 R0, RZ, RZ, UR4 ;  /* 0x00000004ff007e24 */ /* 0x000fe2000f8e00ff */
[----:B------:R-:W-:Y:S01]  /*5f00*/  PLOP3.LUT P0, PT, PT, PT, UP0, 0x80, 0x0 ;  /* 0x000000000000781c */ /* 0x000fe20003f0f008 */
[----:B------:R-:W-:Y:S01]  /*5f10*/  USEL UR4, UR7, URZ, !UP2 ;  /* 0x0000003f07047287 */ /* 0x000fe2000d000000 */
[-C--:B-1----:R-:W-:Y:S01]  /*5f20*/  HMMA.16816.F32.BF16 R20, R148, R2.reuse, R20 ;  /* 0x000000029414723c */ /* 0x082fe20000041814 */
[----:B------:R-:W-:Y:S03]  /*5f30*/  RED.E.ADD.F32.FTZ.RN.STRONG.GPU [R28.64], R4 ;  /* 0x000000041c00798e */ /* 0x000fe6000c10e78e */
[----:B------:R-:W-:Y:S01]  /*5f40*/  IMAD R0, R0, 0x1800, R221 ;  /* 0x0000180000007824 */ /* 0x000fe200078e02dd */
[----:B------:R-:W-:Y:S03]  /*5f50*/  RED.E.ADD.F32.FTZ.RN.STRONG.GPU [R28.64+0x400], R5 ;  /* 0x000400051c00798e */ /* 0x000fe6000c10e78e */
[----:B------:R-:W-:Y:S01]  /*5f60*/  HMMA.16816.F32.BF16 R24, R32, R2, R24 ;  /* 0x000000022018723c */ /* 0x000fe20000041818 */
[----:B------:R-:W-:Y:S03]  /*5f70*/  RED.E.ADD.F32.FTZ.RN.STRONG.GPU [R28.64+0x800], R6 ;  /* 0x000800061c00798e */ /* 0x000fe6000c10e78e */
[----:B------:R-:W-:Y:S01]  /*5f80*/  SHF.L.U32 R0, R0, 0x1, RZ ;  /* 0x0000000100007819 */ /* 0x000fe200000006ff */
        /* <DEDUP_REMOVED lines=138> */
.L_x_456:
[----:B------:R-:W-:Y:S05]  /*6830*/  @P1 BRA `(.L_x_460) ;  /* 0x000010c000001947 */ /* 0x000fea0003800000 */
[----:B------:R-:W2:Y:S01]  /*6840*/  LDL.LU.64 R34, [R1+0x20] ;  /* 0x0000200001227983 */ /* 0x000ea20000300a00 */
[----:B------:R-:W-:Y:S01]  /*6850*/  F2FP.BF16.PACK_AB R36, R37, R36 ;  /* 0x000000242524723e */ /* 0x000fe200000010ff */
[----:B------:R-:W-:Y:S01]  /*6860*/  USHF.R.S32.HI UR6, URZ, 0x1f, UR10 ;  /* 0x0000001f3f067899 */ /* 0x000fe2000801140a */
[----:B------:R-:W-:Y:S01]  /*6870*/  F2FP.BF16.PACK_AB R38, R39, R38 ;  /* 0x000000262726723e */ /* 0x000fe200000010ff */
[----:B------:R-:W-:Y:S01]  /*6880*/  ULDC.64 UR4, c[0x0][0x338] ;  /* 0x0000ce0000047ab9 */ /* 0x000fe20000000a00 */
[----:B------:R-:W-:Y:S01]  /*6890*/  F2FP.BF16.PACK_AB R48, R49, R48 ;  /* 0x000000303130723e */ /* 0x000fe200000010ff */
[----:B------:R-:W-:Y:S01]  /*68a0*/  UIMAD UR4, UR6, UR4, URZ ;  /* 0x00000004060472a4 */ /* 0x000fe2000f8e023f */
[----:B------:R-:W-:Y:S01]  /*68b0*/  F2FP.BF16.PACK_AB R50, R51, R50 ;  /* 0x000000323332723e */ /* 0x000fe200000010ff */
[----:B------:R-:W-:Y:S01]  /*68c0*/  USHF.R.S32.HI UR7, URZ, 0x1f, UR11 ;  /* 0x0000001f3f077899 */ /* 0x000fe2000801140b */
[----:B------:R-:W-:Y:S01]  /*68d0*/  F2FP.BF16.PACK_AB R40, R41, R40 ;  /* 0x000000282928723e */ /* 0x000fe200000010ff */
[----:B------:R-:W-:Y:S01]  /*68e0*/  UIMAD UR5, UR10, UR5, UR4 ;  /* 0x000000050a0572a4 */ /* 0x000fe2000f8e0204 */
[----:B------:R-:W-:Y:S01]  /*68f0*/  F2FP.BF16.PACK_AB R42, R43, R42 ;  /* 0x0000002a2b2a723e */ /* 0x000fe200000010ff */
[----:B------:R-:W-:Y:S01]  /*6900*/  BSSY B0, `(.L_x_461) ;  /* 0x00000b9000007945 */ /* 0x000fe20003800000 */
[----:B------:R-:W-:Y:S01]  /*6910*/  F2FP.BF16.PACK_AB R44, R45, R44 ;  /* 0x0000002c2d2c723e */ /* 0x000fe200000010ff */
[----:B------:R-:W-:Y:S01]  /*6920*/  ULDC UR4, c[0x0][0x2f0] ;  /* 0x0000bc0000047ab9 */ /* 0x000fe20000000800 */
[----:B------:R-:W-:Y:S01]  /*6930*/  F2FP.BF16.PACK_AB R46, R47, R46 ;  /* 0x0000002e2f2e723e */ /* 0x000fe200000010ff */
[----:B------:R-:W-:Y:S01]  /*6940*/  UIADD3 UR8, -UR8, UR4, URZ ;  /* 0x0000000408087290 */ /* 0x000fe2000fffe13f */
[----:B------:R-:W-:-:S02]  /*6950*/  F2FP.BF16.PACK_AB R52, R53, R52 ;  /* 0x000000343534723e */ /* 0x000fc400000010ff */
[----:B------:R-:W-:Y:S01]  /*6960*/  F2FP.BF16.PACK_AB R54, R55, R54 ;  /* 0x000000363736723e */ /* 0x000fe200000010ff */
[----:B------:R-:W-:Y:S01]  /*6970*/  UISETP.LT.AND UP0, UPT, UR8, 0x80, UPT ;  /* 0x000000800800788c */ /* 0x000fe2000bf01270 */
[----:B------:R-:W-:Y:S02]  /*6980*/  F2FP.BF16.PACK_AB R64, R65, R64 ;  /* 0x000000404140723e */ /* 0x000fe400000010ff */
[----:B------:R-:W-:Y:S01]  /*6990*/  F2FP.BF16.PACK_AB R66, R67, R66 ;  /* 0x000000424342723e */ /* 0x000fe200000010ff */
[----:B------:R-:W-:Y:S01]  /*69a0*/  USEL UR8, UR8, 0x80, UP0 ;  /* 0x0000008008087887 */ /* 0x000fe20008000000 */
        /* <DEDUP_REMOVED lines=54> */
[C---:B------:R-:W-:Y:S01]  /*6d10*/  IMAD.SHL.U32 R4, R8.reuse, 0x40, RZ ;  /* 0x0000004008047824 */ /* 0x040fe200078e00ff */
        /* <DEDUP_REMOVED lines=77> */
[----:B------:R3:W-:Y:S01]  /*71f0*/  STS [R2+0x5280], R4 ;  /* 0x0052800402007388 */ /* 0x0007e20000000800 */
[----:B-1----:R-:W-:Y:S01]  /*7200*/  SHF.R.S32.HI R15, RZ, 0x1f, R14 ;  /* 0x0000001fff0f7819 */ /* 0x002fe2000001140e */
[----:B--2---:R-:W-:-:S02]  /*7210*/  IMAD.SHL.U32 R0, R6, 0x2, RZ ;  /* 0x0000000206007824 */ /* 0x004fc400078e00ff */
[----:B------:R-:W-:Y:S01]  /*7220*/  BAR.SYNC.DEFER_BLOCKING 0x1, 0x100 ;  /* 0x0044000000007b1d */ /* 0x000fe20000010000 */
[----:B------:R-:W-:-:S04]  /*7230*/  IMAD.U32 R6, RZ, RZ, UR12 ;  /* 0x0000000cff067e24 */ /* 0x000fc8000f8e00ff */
[----:B------:R-:W-:-:S04]  /*7240*/  IMAD.WIDE R6, R6, 0x80, R14 ;  /* 0x0000008006067825 */ /* 0x000fc800078e020e */
[----:B---3--:R-:W-:Y:S02]  /*7250*/  IMAD.U32 R2, RZ, RZ, UR10 ;  /* 0x0000000aff027e24 */ /* 0x008fe4000f8e00ff */
[----:B------:R-:W-:Y:S02]  /*7260*/  IMAD.U32 R4, RZ, RZ, UR11 ;  /* 0x0000000bff047e24 */ /* 0x000fe4000f8e00ff */
[----:B------:R-:W-:-:S05]  /*7270*/  IMAD.WIDE.U32 R2, R2, c[0x0][0x338], R8 ;  /* 0x0000ce0002027a25 */ /* 0x000fca00078e0008 */
[----:B------:R-:W-:Y:S01]  /*7280*/  IADD3 R3, R3, UR5, RZ ;  /* 0x0000000503037c10 */ /* 0x000fe2000fffe0ff */
[----:B------:R-:W-:Y:S02]  /*7290*/  ULDC.64 UR4, c[0x0][0x340] ;  /* 0x0000d00000047ab9 */ /* 0x000fe40000000a00 */
[----:B------:R-:W-:Y:S02]  /*72a0*/  UIMAD UR4, UR7, UR4, URZ ;  /* 0x00000004070472a4 */ /* 0x000fe4000f8e023f */
[----:B------:R-:W-:Y:S01]  /*72b0*/  IMAD.WIDE.U32 R12, R4, c[0x0][0x340], R2 ;  /* 0x0000d000040c7a25 */ /* 0x000fe200078e0002 */
[----:B------:R1:W2:Y:S01]  /*72c0*/  LDS.128 R40, [R0+0x7080] ;  /* 0x0070800000287984 */ /* 0x0002a20000000c00 */
[----:B------:R-:W-:-:S03]  /*72d0*/  UIMAD UR4, UR11, UR5, UR4 ;  /* 0x000000050b0472a4 */ /* 0x000fc6000f8e0204 */
[----:B------:R1:W3:Y:S03]  /*72e0*/  LDS.128 R36, [R0+0x9080] ;  /* 0x0090800000247984 */ /* 0x0002e60000000c00 */
[----:B------:R-:W-:Y:S01]  /*72f0*/  IADD3 R5, R13, UR4, RZ ;  /* 0x000000040d057c10 */ /* 0x000fe2000fffe0ff */
[----:B------:R1:W4:Y:S04]  /*7300*/  LDS.128 R32, [R0+0xb080] ;  /* 0x00b0800000207984 */ /* 0x0003280000000c00 */
        /* <DEDUP_REMOVED lines=24> */
.L_x_462:
[----:B------:R-:W-:Y:S05]  /*7490*/  BSYNC B0 ;  /* 0x0000000000007941 */ /* 0x000fea0003800000 */
.L_x_461:
        /* <DEDUP_REMOVED lines=21> */
.L_x_464:
[----:B------:R-:W-:Y:S05]  /*75f0*/  BSYNC B0 ;  /* 0x0000000000007941 */ /* 0x000fea0003800000 */
.L_x_463:
[----:B------:R-:W-:Y:S01]  /*7600*/  ULDC.64 UR4, c[0x0][0x308] ;  /* 0x0000c20000047ab9 */ /* 0x000fe20000000a00 */
[----:B-1----:R-:W-:Y:S01]  /*7610*/  MOV R2, UR10 ;  /* 0x0000000a00027c02 */ /* 0x002fe20008000f00 */
[----:B------:R-:W-:Y:S01]  /*7620*/  UIMAD UR4, UR6, UR4, URZ ;  /* 0x00000004060472a4 */ /* 0x000fe2000f8e023f */
[----:B------:R-:W-:Y:S01]  /*7630*/  MOV R0, UR11 ;  /* 0x0000000b00007c02 */ /* 0x000fe20008000f00 */
[----:B------:R-:W-:Y:S02]  /*7640*/  BSSY B0, `(.L_x_465) ;  /* 0x0000018000007945 */ /* 0x000fe40003800000 */
[----:B------:R-:W-:Y:S01]  /*7650*/  UIMAD UR10, UR10, UR5, UR4 ;  /* 0x000000050a0a72a4 */ /* 0x000fe2000f8e0204 */
[----:B------:R-:W-:-:S02]  /*7660*/  IMAD.WIDE.U32 R2, R2, c[0x0][0x308], R8 ;  /* 0x0000c20002027a25 */ /* 0x000fc400078e0008 */
[----:B------:R-:W-:Y:S02]  /*7670*/  ULDC.64 UR4, c[0x0][0x310] ;  /* 0x0000c40000047ab9 */ /* 0x000fe40000000a00 */
[----:B------:R-:W-:Y:S01]  /*7680*/  UIMAD UR4, UR7, UR4, URZ ;  /* 0x00000004070472a4 */ /* 0x000fe2000f8e023f */
[----:B------:R-:W-:-:S03]  /*7690*/  IADD3 R3, R3, UR10, RZ ;  /* 0x0000000a03037c10 */ /* 0x000fc6000fffe0ff */
[----:B------:R-:W-:Y:S02]  /*76a0*/  UIMAD UR4, UR11, UR5, UR4 ;  /* 0x000000050b0472a4 */ /* 0x000fe4000f8e0204 */
[----:B------:R-:W-:-:S05]  /*76b0*/  IMAD.WIDE.U32 R10, R0, c[0x0][0x310], R2 ;  /* 0x0000c400000a7a25 */ /* 0x000fca00078e0002 */
[----:B------:R-:W-:Y:S01]  /*76c0*/  IADD3 R3, R11, UR4, RZ ;  /* 0x000000040b037c10 */ /* 0x000fe2000fffe0ff */
        /* <DEDUP_REMOVED lines=15> */
.L_x_466:
[----:B------:R-:W-:Y:S05]  /*77c0*/  BSYNC B0 ;  /* 0x0000000000007941 */ /* 0x000fea0003800000 */
.L_x_465:
        /* <DEDUP_REMOVED lines=19> */
.L_x_460:
[----:B------:R-:W2:Y:S01]  /*7900*/  LDL.LU.64 R2, [R1+0x20] ;  /* 0x0000200001027983 */ /* 0x000ea20000300a00 */
[----:B------:R-:W-:Y:S01]  /*7910*/  USHF.R.S32.HI UR6, URZ, 0x1f, UR10 ;  /* 0x0000001f3f067899 */ /* 0x000fe2000801140a */
[----:B------:R-:W-:Y:S01]  /*7920*/  IMAD.U32 R10, RZ, RZ, UR11 ;  /* 0x0000000bff0a7e24 */ /* 0x000fe2000f8e00ff */
[----:B------:R-:W-:Y:S01]  /*7930*/  ULDC.64 UR4, c[0x0][0x308] ;  /* 0x0000c20000047ab9 */ /* 0x000fe20000000a00 */
[----:B------:R-:W-:Y:S01]  /*7940*/  IMAD.U32 R6, RZ, RZ, UR12 ;  /* 0x0000000cff067e24 */ /* 0x000fe2000f8e00ff */
[----:B------:R-:W-:Y:S01]  /*7950*/  UIMAD UR4, UR6, UR4, URZ ;  /* 0x00000004060472a4 */ /* 0x000fe2000f8e023f */
[----:B------:R-:W-:Y:S01]  /*7960*/  BSSY B0, `(.L_x_467) ;  /* 0x0000027000007945 */ /* 0x000fe20003800000 */
[----:B------:R-:W-:-:S02]  /*7970*/  ULDC UR9, c[0x0][0x2f0] ;  /* 0x0000bc0000097ab9 */ /* 0x000fc40000000800 */
[----:B------:R-:W-:Y:S02]  /*7980*/  UIMAD UR5, UR10, UR5, UR4 ;  /* 0x000000050a0572a4 */ /* 0x000fe4000f8e0204 */
[----:B------:R-:W-:Y:S02]  /*7990*/  UIADD3 UR9, -UR8, UR9, URZ ;  /* 0x0000000908097290 */ /* 0x000fe4000fffe13f */
[----:B------:R-:W-:Y:S01]  /*79a0*/  USHF.R.S32.HI UR7, URZ, 0x1f, UR11 ;  /* 0x0000001f3f077899 */ /* 0x000fe2000801140b */
[----:B--2---:R-:W-:-:S04]  /*79b0*/  SHF.R.S32.HI R0, RZ, 0x1f, R2 ;  /* 0x0000001fff007819 */ /* 0x004fc80000011402 */
[----:B------:R-:W-:-:S04]  /*79c0*/  LEA.HI R8, R0, R2, RZ, 0x2 ;  /* 0x0000000200087211 */ /* 0x000fc800078f10ff */
[----:B------:R-:W-:Y:S02]  /*79d0*/  LOP3.LUT R0, R8, 0x1ffffffc, RZ, 0xc0, !PT ;  /* 0x1ffffffc08007812 */ /* 0x000fe400078ec0ff */
[----:B------:R-:W-:-:S03]  /*79e0*/  SHF.R.S32.HI R8, RZ, 0x2, R8 ;  /* 0x00000002ff087819 */ /* 0x000fc60000011408 */
[----:B------:R-:W-:Y:S01]  /*79f0*/  IMAD.IADD R0, R2, 0x1, -R0 ;  /* 0x0000000102007824 */ /* 0x000fe200078e0a00 */
[----:B------:R-:W-:Y:S01]  /*7a00*/  ISETP.GE.AND P4, PT, R8, UR9, PT ;  /* 0x0000000908007c0c */ /* 0x000fe2000bf86270 */
[----:B------:R-:W-:Y:S01]  /*7a10*/  IMAD.U32 R2, RZ, RZ, UR10 ;  /* 0x0000000aff027e24 */ /* 0x000fe2000f8e00ff */
[----:B------:R-:W-:Y:S01]  /*7a20*/  SHF.R.S32.HI R9, RZ, 0x1f, R8 ;  /* 0x0000001fff097819 */ /* 0x000fe20000011408 */
[----:B------:R-:W-:-:S04]  /*7a30*/  IMAD.SHL.U32 R12, R0, 0x8, RZ ;  /* 0x00000008000c7824 */ /* 0x000fc800078e00ff */
[----:B------:R-:W-:Y:S01]  /*7a40*/  IMAD.WIDE R6, R6, 0x80, R8 ;  /* 0x0000008006067825 */ /* 0x000fe200078e0208 */
[--C-:B------:R-:W-:Y:S02]  /*7a50*/  SHF.R.S32.HI R13, RZ, 0x1f, R12.reuse ;  /* 0x0000001fff0d7819 */ /* 0x100fe4000001140c */
[C---:B------:R-:W-:Y:S02]  /*7a60*/  IADD3 R16, R12.reuse, 0x20, RZ ;  /* 0x000000200c107810 */ /* 0x040fe40007ffe0ff */
[----:B------:R-:W-:Y:S01]  /*7a70*/  IADD3 R17, R12, 0x40, RZ ;  /* 0x000000400c117810 */ /* 0x000fe20007ffe0ff */
[----:B------:R-:W-:-:S05]  /*7a80*/  IMAD.WIDE.U32 R2, R2, c[0x0][0x308], R12 ;  /* 0x0000c20002027a25 */ /* 0x000fca00078e000c */
[----:B------:R-:W-:Y:S01]  /*7a90*/  IADD3 R3, R3, UR5, RZ ;  /* 0x0000000503037c10 */ /* 0x000fe2000fffe0ff */
[----:B------:R-:W-:Y:S02]  /*7aa0*/  ULDC.64 UR4, c[0x0][0x310] ;  /* 0x0000c40000047ab9 */ /* 0x000fe40000000a00 */
[----:B------:R-:W-:Y:S02]  /*7ab0*/  UIMAD UR4, UR7, UR4, URZ ;  /* 0x00000004070472a4 */ /* 0x000fe4000f8e023f */
[----:B------:R-:W-:Y:S02]  /*7ac0*/  IMAD.WIDE.U32 R10, R10, c[0x0][0x310], R2 ;  /* 0x0000c4000a0a7a25 */ /* 0x000fe400078e0002 */
[----:B------:R-:W-:-:S06]  /*7ad0*/  UIMAD UR4, UR11, UR5, UR4 ;  /* 0x000000050b0472a4 */ /* 0x000fcc000f8e0204 */
[----:B------:R-:W-:Y:S01]  /*7ae0*/  IADD3 R3, R11, UR4, RZ ;  /* 0x000000040b037c10 */ /* 0x000fe2000fffe0ff */
        /* <DEDUP_REMOVED lines=14> */
.L_x_468:
[----:B------:R-:W-:Y:S05]  /*7bd0*/  BSYNC B0 ;  /* 0x0000000000007941 */ /* 0x000fea0003800000 */
.L_x_467:
        /* <DEDUP_REMOVED lines=19> */
.L_x_470:
[----:B------:R-:W-:Y:S05]  /*7d10*/  BSYNC B0 ;  /* 0x0000000000007941 */ /* 0x000fea0003800000 */
.L_x_469:
        /* <DEDUP_REMOVED lines=27> */
.L_x_472:
[----:B------:R-:W-:Y:S05]  /*7ed0*/  BSYNC B0 ;  /* 0x0000000000007941 */ /* 0x000fea0003800000 */
.L_x_471:
        /* <DEDUP_REMOVED lines=18> */
.L_x_473:
        /* <DEDUP_REMOVED lines=16> */
.L_x_1401:


//--------------------- .text._ZN7cutlass13device_kernelIN5flash19enable_sm80_to_sm89INS1_16FlashAttnBwdSm80INS1_25CollectiveMainloopBwdSm80ILi2ELi1EN4cute5tupleIJNS5_1CILi64EEENS7_ILi128EEENS7_ILi96EEEEEENS_10bfloat16_tEfNS_4arch4Sm80ELb1ELb0ELb1ELb0ELb1ELb0ELb0ELb0ELi2ELi2ELi4ELi2ELb1EEENS1_21CollectiveEpilogueBwdISB_SC_SE_Li256ELb0ELb0ELi2EEENS1_25SingleTileBwdLPTSchedulerILb0ELi128ELb1EEEEEEEEEvNT_6ParamsE --------------------------
	.section	.text._ZN7cutlass13device_kernelIN5flash19enable_sm80_to_sm89INS1_16FlashAttnBwdSm80INS1_25CollectiveMainloopBwdSm80ILi2ELi1EN4cute5tupleIJNS5_1CILi64EEENS7_ILi128EEENS7_ILi96EEEEEENS_10bfloat16_tEfNS_4arch4Sm80ELb1ELb0ELb1ELb0ELb1ELb0ELb0ELb0ELi2ELi2ELi4ELi2ELb1EEENS1_21CollectiveEpilogueBwdISB_SC_SE_Li256ELb0ELb0ELi2EEENS1_25SingleTileBwdLPTSchedulerILb0ELi128ELb1EEEEEEEEEvNT_6ParamsE,"ax",@progbits
	.sectioninfo	@"SHI_REGISTERS=255"
	.align	128
.text._ZN7cutlass13device_kernelIN5flash19enable_sm80_to_sm89INS1_16FlashAttnBwdSm80INS1_25CollectiveMainloopBwdSm80ILi2ELi1EN4cute5tupleIJNS5_1CILi64EEENS7_ILi128EEENS7_ILi96EEEEEENS_10bfloat16_tEfNS_4arch4Sm80ELb1ELb0ELb1ELb0ELb1ELb0ELb0ELb0ELi2ELi2ELi4ELi2ELb1EEENS1_21CollectiveEpilogueBwdISB_SC_SE_Li256ELb0ELb0ELi2EEENS1_25SingleTileBwdLPTSchedulerILb0ELi128ELb1EEEEEEEEEvNT_6ParamsE:
        .type           _ZN7cutlass13device_kernelIN5flash19enable_sm80_to_sm89INS1_16FlashAttnBwdSm80INS1_25CollectiveMainloopBwdSm80ILi2ELi1EN4cute5tupleIJNS5_1CILi64EEENS7_ILi128EEENS7_ILi96EEEEEENS_10bfloat16_tEfNS_4arch4Sm80ELb1ELb0ELb1ELb0ELb1ELb0ELb0ELb0ELi2ELi2ELi4ELi2ELb1EEENS1_21CollectiveEpilogueBwdISB_SC_SE_Li256ELb0ELb0ELi2EEENS1_25SingleTileBwdLPTSchedulerILb0ELi128ELb1EEEEEEEEEvNT_6ParamsE,@function
        .size           _ZN7cutlass13device_kernelIN5flash19enable_sm80_to_sm89INS1_16FlashAttnBwdSm80INS1_25CollectiveMainloopBwdSm80ILi2ELi1EN4cute5tupleIJNS5_1CILi64EEENS7_ILi128EEENS7_ILi96EEEEEENS_10bfloat16_tEfNS_4arch4Sm80ELb1ELb0ELb1ELb0ELb1ELb0ELb0ELb0ELi2ELi2ELi4ELi2ELb1EEENS1_21CollectiveEpilogueBwdISB_SC_SE_Li256ELb0ELb0ELi2EEENS1_25SingleTileBwdLPTSchedulerILb0ELi128ELb1EEEEEEEEEvNT_6ParamsE,(.L_x_1402 - _ZN7cutlass13device_kernelIN5flash19enable_sm80_to_sm89INS1_16FlashAttnBwdSm80INS1_25CollectiveMainloopBwdSm80ILi2ELi1EN4cute5tupleIJNS5_1CILi64EEENS7_ILi128EEENS7_ILi96EEEEEENS_10bfloat16_tEfNS_4arch4Sm80ELb1ELb0ELb1ELb0ELb1ELb0ELb0ELb0ELi2ELi2ELi4ELi2ELb1EEENS1_21CollectiveEpilogueBwdISB_SC_SE_Li256ELb0ELb0ELi2EEENS1_25SingleTileBwdLPTSchedulerILb0ELi128ELb1EEEEEEEEEvNT_6ParamsE)
        .other          _ZN7cutlass13device_kernelIN5flash19enable_sm80_to_sm89INS1_16FlashAttnBwdSm80INS1_25CollectiveMainloopBwdSm80ILi2ELi1EN4cute5tupleIJNS5_1CILi64EEENS7_ILi128EEENS7_ILi96EEEEEENS_10bfloat16_tEfNS_4arch4Sm80ELb1ELb0ELb1ELb0ELb1ELb0ELb0ELb0ELi2ELi2ELi4ELi2ELb1EEENS1_21CollectiveEpilogueBwdISB_SC_SE_Li256ELb0ELb0ELi2EEENS1_25SingleTileBwdLPTSchedulerILb0ELi128ELb1EEEEEEEEEvNT_6ParamsE,@"STO_CUDA_ENTRY STV_DEFAULT"
_ZN7cutlass13device_kernelIN5flash19enable_sm80_to_sm89INS1_16FlashAttnBwdSm80INS1_25CollectiveMainloopBwdSm80ILi2ELi1EN4cute5tupleIJNS5_1CILi64EEENS7_ILi128EEENS7_ILi96EEEEEENS_10bfloat16_tEfNS_4arch4Sm80ELb1ELb0ELb1ELb0ELb1ELb0ELb0ELb0ELi2ELi2ELi4ELi2ELb1EEENS1_21CollectiveEpilogueBwdISB_SC_SE_Li256ELb0ELb0ELi2EEENS1_25SingleTileBwdLPTSchedulerILb0ELi128ELb1EEEEEEEEEvNT_6ParamsE:
        /* <DEDUP_REMOVED lines=15> */
[----:B------:R-:W-:Y:S02]  /*00f0*/  ULDC UR5, c[0x0][0x3c0] ;  /* 0x0000f00000057ab9 */ /* 0x000fe40000000800 */
[----:B------:R-:W-:-:S05]  /*0100*/  UMOV UR9, UR4 ;  /* 0x0000000400097c82 */ /* 0x000fca0008000000 */
        /* <DEDUP_REMOVED lines=15> */
.L_x_475:
[----:B------:R-:W-:Y:S02]  /*0200*/  ULDC UR7, c[0x0][0x3ac] ;  /* 0x0000eb0000077ab9 */ /* 0x000fe40000000800 */
[----:B------:R-:W-:Y:S02]  /*0210*/  UISETP.NE.AND UP0, UPT, UR7, 0x1, UPT ;  /* 0x000000010700788c */ /* 0x000fe4000bf05270 */
[----:B------:R-:W-:Y:S02]  /*0220*/  ULDC.64 UR4, c[0x0][0x3b0] ;  /* 0x0000ec0000047ab9 */ /* 0x000fe40000000a00 */
[----:B------:R-:W-:Y:S02]  /*0230*/  UIMAD.WIDE.U32 UR10, UR6, UR4, URZ ;  /* 0x00000004060a72a5 */ /* 0x000fe4000f8e003f */
[----:B------:R-:W-:-:S05]  /*0240*/  UMOV UR8, UR6 ;  /* 0x0000000600087c82 */ /* 0x000fca0008000000 */
[----:B------:R-:W-:-:S04]  /*0250*/  @UP0 USHF.R.U32.HI UR8, URZ, UR5, UR11 ;  /* 0x000000053f080299 */ /* 0x000fc8000801160b */
[----:B------:R-:W-:Y:S02]  /*0260*/  UIMAD UR7, UR8, UR7, URZ ;  /* 0x00000007080772a4 */ /* 0x000fe4000f8e023f */
.L_x_476:
[----:B------:R-:W-:Y:S02]  /*0270*/  ULDC.64 UR4, c[0x0][0x3a0] ;  /* 0x0000e80000047ab9 */ /* 0x000fe40000000a00 */
[----:B------:R-:W-:Y:S02]  /*0280*/  UIADD3 UR10, UR6, -UR7, URZ ;  /* 0x80000007060a7290 */ /* 0x000fe4000fffe03f */
[----:B------:R-:W-:Y:S02]  /*0290*/  UISETP.NE.AND UP0, UPT, UR4, 0x1, UPT ;  /* 0x000000010400788c */ /* 0x000fe4000bf05270 */
[----:B------:R-:W-:Y:S02]  /*02a0*/  ULDC.64 UR6, c[0x0][0x3a8] ;  /* 0x0000ea0000067ab9 */ /* 0x000fe40000000a00 */
[----:B------:R-:W-:Y:S02]  /*02b0*/  UIMAD UR7, UR9, UR7, UR10 ;  /* 0x00000007090772a4 */ /* 0x000fe4000f8e020a */
[----:B------:R-:W-:-:S02]  /*02c0*/  ULOP3.LUT UR8, URZ, UR8, URZ, 0x33, !UPT ;  /* 0x000000083f087292 */ /* 0x000fc4000f8e333f */
[----:B------:R-:W-:-:S03]  /*02d0*/  UIMAD.WIDE.U32 UR10, UR7, UR5, URZ ;  /* 0x00000005070a72a5 */ /* 0x000fc6000f8e003f */
[----:B------:R-:W-:Y:S02]  /*02e0*/  UMOV UR12, UR7 ;  /* 0x00000007000c7c82 */ /* 0x000fe40008000000 */
[----:B------:R-:W-:Y:S02]  /*02f0*/  @UP0 USHF.R.U32.HI UR12, URZ, UR6, UR11 ;  /* 0x000000063f0c0299 */ /* 0x000fe4000801160b */
[----:B------:R-:W-:Y:S02]  /*0300*/  ULDC UR10, c[0x0][0x394] ;  /* 0x0000e500000a7ab9 */ /* 0x000fe40000000800 */
[----:B------:R-:W-:Y:S02]  /*0310*/  UIADD3 UR11, -UR12, URZ, URZ ;  /* 0x0000003f0c0b7290 */ /* 0x000fe4000fffe13f */
[----:B------:R-:W-:Y:S02]  /*0320*/  UIADD3 UR10, UR8, UR10, URZ ;  /* 0x0000000a080a7290 */ /* 0x000fe4000fffe03f */
[----:B------:R-:W-:Y:S01]  /*0330*/  UIMAD UR11, UR11, UR4, UR7 ;  /* 0x000000040b0b72a4 */ /* 0x000fe2000f8e0207 */
[----:B------:R-:W-:Y:S05]  /*0340*/  BRA `(.L_x_477) ;  /* 0x0000028000007947 */ /* 0x000fea0003800000 */
.L_x_474:
[----:B------:R-:W-:Y:S02]  /*0350*/  ULDC.64 UR6, c[0x0][0x3b8] ;  /* 0x0000ee0000067ab9 */ /* 0x000fe40000000a00 */
[----:B------:R-:W-:-:S02]  /*0360*/  UISETP.NE.AND UP0, UPT, UR6, 0x1, UPT ;  /* 0x000000010600788c */ /* 0x000fc4000bf05270 */
        /* <DEDUP_REMOVED lines=18> */
.L_x_478:
[----:B------:R-:W-:Y:S02]  /*0490*/  ULDC UR7, c[0x0][0x3ac] ;  /* 0x0000eb0000077ab9 */ /* 0x000fe40000000800 */
[----:B------:R-:W-:Y:S02]  /*04a0*/  UISETP.NE.AND UP0, UPT, UR7, 0x1, UPT ;  /* 0x000000010700788c */ /* 0x000fe4000bf05270 */
[----:B------:R-:W-:Y:S02]  /*04b0*/  ULDC.64 UR4, c[0x0][0x3b0] ;  /* 0x0000ec0000047ab9 */ /* 0x000fe40000000a00 */
[----:B------:R-:W-:Y:S02]  /*04c0*/  UIMAD.WIDE.U32 UR10, UR6, UR4, URZ ;  /* 0x00000004060a72a5 */ /* 0x000fe4000f8e003f */
[----:B------:R-:W-:-:S05]  /*04d0*/  UMOV UR8, UR6 ;  /* 0x0000000600087c82 */ /* 0x000fca0008000000 */
[----:B------:R-:W-:-:S04]  /*04e0*/  @UP0 USHF.R.U32.HI UR8, URZ, UR5, UR11 ;  /* 0x000000053f080299 */ /* 0x000fc8000801160b */
[----:B------:R-:W-:Y:S02]  /*04f0*/  UIMAD UR7, UR8, UR7, URZ ;  /* 0x00000007080772a4 */ /* 0x000fe4000f8e023f */
.L_x_479:
        /* <DEDUP_REMOVED lines=12> */
[----:B------:R-:W-:-:S02]  /*05c0*/  UIMAD UR11, UR11, UR4, UR7 ;  /* 0x000000040b0b72a4 */ /* 0x000fc4000f8e0207 */
.L_x_477:
        /* <DEDUP_REMOVED lines=558> */
.L_x_483:
        /* <DEDUP_REMOVED lines=217> */
.L_x_481:
        /* <DEDUP_REMOVED lines=553> */
.L_x_482:
        /* <DEDUP_REMOVED lines=252> */
.L_x_480:
        /* <DEDUP_REMOVED lines=198> */
.L_x_486:
[----:B------:R-:W-:Y:S05]  /*74f0*/  BSYNC B0 ;  /* 0x0000000000007941 */ /* 0x000fea0003800000 */
.L_x_485:
        /* <DEDUP_REMOVED lines=21> */
.L_x_488:
[----:B------:R-:W-:Y:S05]  /*7650*/  BSYNC B0 ;  /* 0x0000000000007941 */ /* 0x000fea0003800000 */
.L_x_487:
        /* <DEDUP_REMOVED lines=28> */
.L_x_490:
[----:B------:R-:W-:Y:S05]  /*7820*/  BSYNC B0 ;  /* 0x0000000000007941 */ /* 0x000fea0003800000 */
.L_x_489:
        /* <DEDUP_REMOVED lines=19> */
.L_x_484:
        /* <DEDUP_REMOVED lines=45> */
.L_x_492:
[----:B------:R-:W-:Y:S05]  /*7c30*/  BSYNC B0 ;  /* 0x0000000000007941 */ /* 0x000fea0003800000 */
.L_x_491:
        /* <DEDUP_REMOVED lines=19> */
.L_x_494:
[----:B------:R-:W-:Y:S05]  /*7d70*/  BSYNC B0 ;  /* 0x0000000000007941 */ /* 0x000fea0003800000 */
.L_x_493:
        /* <DEDUP_REMOVED lines=27> */
.L_x_496:
[----:B------:R-:W-:Y:S05]  /*7f30*/  BSYNC B0 ;  /* 0x0000000000007941 */ /* 0x000fea0003800000 */
.L_x_495:
        /* <DEDUP_REMOVED lines=18> */
.L_x_497:
        /* <DEDUP_REMOVED lines=10> */
.L_x_1402:


//--------------------- .text._ZN7cutlass13device_kernelIN5flash19enable_sm80_to_sm89INS1_16FlashAttnBwdSm80INS1_25CollectiveMainloopBwdSm80ILi2ELi1EN4cute5tupleIJNS5_1CILi64EEENS7_ILi128EEENS7_ILi96EEEEEENS_10bfloat16_tEfNS_4arch4Sm80ELb1ELb0ELb1ELb0ELb0ELb0ELb0ELb0ELi2ELi2ELi4ELi2ELb1EEENS1_24CollectiveEpilogueBwdGQAISB_fSE_Li256ELb0ELb0EEENS1_25SingleTileBwdLPTSchedulerILb0ELi128ELb0EEEEEEEEEvNT_6ParamsE --------------------------
	.section	.text._ZN7cutlass13device_kernelIN5flash19enable_sm80_to_sm89INS1_16FlashAttnBwdSm80INS1_25CollectiveMainloopBwdSm80ILi2ELi1EN4cute5tupleIJNS5_1CILi64EEENS7_ILi128EEENS7_ILi96EEEEEENS_10bfloat16_tEfNS_4arch4Sm80ELb1ELb0ELb1ELb0ELb0ELb0ELb0ELb0ELi2ELi2ELi4ELi2ELb1EEENS1_24CollectiveEpilogueBwdGQAISB_fSE_Li256ELb0ELb0EEENS1_25SingleTileBwdLPTSchedulerILb0ELi128ELb0EEEEEEEEEvNT_6ParamsE,"ax",@progbits
	.sectioninfo	@"SHI_REGISTERS=255"
	.align	128
.text._ZN7cutlass13device_kernelIN5flash19enable_sm80_to_sm89INS1_16FlashAttnBwdSm80INS1_25CollectiveMainloopBwdSm80ILi2ELi1EN4cute5tupleIJNS5_1CILi64EEENS7_ILi128EEENS7_ILi96EEEEEENS_10bfloat16_tEfNS_4arch4Sm80ELb1ELb0ELb1ELb0ELb0ELb0ELb0ELb0ELi2ELi2ELi4ELi2ELb1EEENS1_24CollectiveEpilogueBwdGQAISB_fSE_Li256ELb0ELb0EEENS1_25SingleTileBwdLPTSchedulerILb0ELi128ELb0EEEEEEEEEvNT_6ParamsE:
        .type           _ZN7cutlass13device_kernelIN5flash19enable_sm80_to_sm89INS1_16FlashAttnBwdSm80INS1_25CollectiveMainloopBwdSm80ILi2ELi1EN4cute5tupleIJNS5_1CILi64EEENS7_ILi128EEENS7_ILi96EEEEEENS_10bfloat16_tEfNS_4arch4Sm80ELb1ELb0ELb1ELb0ELb0ELb0ELb0ELb0ELi2ELi2ELi4ELi2ELb1EEENS1_24CollectiveEpilogueBwdGQAISB_fSE_Li256ELb0ELb0EEENS1_25SingleTileBwdLPTSchedulerILb0ELi128ELb0EEEEEEEEEvNT_6ParamsE,@function
        .size           _ZN7cutlass13device_kernelIN5flash19enable_sm80_to_sm89INS1_16FlashAttnBwdSm80INS1_25CollectiveMainloopBwdSm80ILi2ELi1EN4cute5tupleIJNS5_1CILi64EEENS7_ILi128EEENS7_ILi96EEEEEENS_10bfloat16_tEfNS_4arch4Sm80ELb1ELb0ELb1ELb0ELb0ELb0ELb0ELb0ELi2ELi2ELi4ELi2ELb1EEENS1_24CollectiveEpilogueBwdGQAISB_fSE_Li256ELb0ELb0EEENS1_25SingleTileBwdLPTSchedulerILb0ELi128ELb0EEEEEEEEEvNT_6ParamsE,(.L_x_1403 - _ZN7cutlass13device_kernelIN5flash19enable_sm80_to_sm89INS1_16FlashAttnBwdSm80INS1_25CollectiveMainloopBwdSm80ILi2ELi1EN4cute5tupleIJNS5_1CILi64EEENS7_ILi128EEENS7_ILi96EEEEEENS_10bfloat16_tEfNS_4arch4Sm80ELb1ELb0ELb1ELb0ELb0ELb0ELb0ELb0ELi2ELi2ELi4ELi2ELb1EEENS1_24CollectiveEpilogueBwdGQAISB_fSE_Li256ELb0ELb0EEENS1_25SingleTileBwdLPTSchedulerILb0ELi128ELb0EEEEEEEEEvNT_6ParamsE)
        .other          _ZN7cutlass13device_kernelIN5flash19enable_sm80_to_sm89INS1_16FlashAttnBwdSm80INS1_25CollectiveMainloopBwdSm80ILi2ELi1EN4cute5tupleIJNS5_1CILi64EEENS7_ILi128EEENS7_ILi96EEEEEENS_10bfloat16_tEfNS_4arch4Sm80ELb1ELb0ELb1ELb0ELb0ELb0ELb0ELb0ELi2ELi2ELi4ELi2ELb1EEENS1_24CollectiveEpilogueBwdGQAISB_fSE_Li256ELb0ELb0EEENS1_25SingleTileBwdLPTSchedulerILb0ELi128ELb0EEEEEEEEEvNT_6ParamsE,@"STO_CUDA_ENTRY STV_DEFAULT"
_ZN7cutlass13device_kernelIN5flash19enable_sm80_to_sm89INS1_16FlashAttnBwdSm80INS1_25CollectiveMainloopBwdSm80ILi2ELi1EN4cute5tupleIJNS5_1CILi64EEENS7_ILi128EEENS7_ILi96EEEEEENS_10bfloat16_tEfNS_4arch4Sm80ELb1ELb0ELb1ELb0ELb0ELb0ELb0ELb0ELi2ELi2ELi4ELi2ELb1EEENS1_24CollectiveEpilogueBwdGQAISB_fSE_Li256ELb0ELb0EEENS1_25SingleTileBwdLPTSchedulerILb0ELi128ELb0EEEEEEEEEvNT_6ParamsE:
        /* <DEDUP_REMOVED lines=32> */
.L_x_499:
[----:B------:R-:W-:Y:S02]  /*0200*/  ULDC UR8, c[0x0][0x3b4] ;  /* 0x0000ed0000087ab9 */ /* 0x000fe40000000800 */
[----:B------:R-:W-:Y:S02]  /*0210*/  UISETP.NE.AND UP0, UPT, UR8, 0x1, UPT ;  /* 0x000000010800788c */ /* 0x000fe4000bf05270 */
[----:B------:R-:W-:Y:S02]  /*0220*/  ULDC.64 UR4, c[0x0][0x3b8] ;  /* 0x0000ee0000047ab9 */ /* 0x000fe40000000a00 */
[----:B------:R-:W-:Y:S02]  /*0230*/  UIMAD.WIDE.U32 UR10, UR7, UR4, URZ ;  /* 0x00000004070a72a5 */ /* 0x000fe4000f8e003f */
[----:B------:R-:W-:-:S05]  /*0240*/  UMOV UR12, UR7 ;  /* 0x00000007000c7c82 */ /* 0x000fca0008000000 */
[----:B------:R-:W-:-:S04]  /*0250*/  @UP0 USHF.R.U32.HI UR12, URZ, UR5, UR11 ;  /* 0x000000053f0c0299 */ /* 0x000fc8000801160b */
[----:B------:R-:W-:Y:S02]  /*0260*/  UIMAD UR8, UR12, UR8, URZ ;  /* 0x000000080c0872a4 */ /* 0x000fe4000f8e023f */
.L_x_500:
        /* <DEDUP_REMOVED lines=11> */
.L_x_498:
        /* <DEDUP_REMOVED lines=20> */
.L_x_502:
[----:B------:R-:W-:Y:S02]  /*0460*/  ULDC UR8, c[0x0][0x3b4] ;  /* 0x0000ed0000087ab9 */ /* 0x000fe40000000800 */
[----:B------:R-:W-:Y:S02]  /*0470*/  UISETP.NE.AND UP0, UPT, UR8, 0x1, UPT ;  /* 0x000000010800788c */ /* 0x000fe4000bf05270 */
[----:B------:R-:W-:Y:S02]  /*0480*/  ULDC.64 UR4, c[0x0][0x3b8] ;  /* 0x0000ee0000047ab9 */ /* 0x000fe40000000a00 */
[----:B------:R-:W-:Y:S02]  /*0490*/  UIMAD.WIDE.U32 UR10, UR7, UR4, URZ ;  /* 0x00000004070a72a5 */ /* 0x000fe4000f8e003f */
[----:B------:R-:W-:-:S05]  /*04a0*/  UMOV UR12, UR7 ;  /* 0x00000007000c7c82 */ /* 0x000fca0008000000 */
[----:B------:R-:W-:-:S04]  /*04b0*/  @UP0 USHF.R.U32.HI UR12, URZ, UR5, UR11 ;  /* 0x000000053f0c0299 */ /* 0x000fc8000801160b */
[----:B------:R-:W-:Y:S02]  /*04c0*/  UIMAD UR8, UR12, UR8, URZ ;  /* 0x000000080c0872a4 */ /* 0x000fe4000f8e023f */
.L_x_503:
        /* <DEDUP_REMOVED lines=10> */
.L_x_501:
        /* <DEDUP_REMOVED lines=13> */
[----:B------:R-:W-:Y:S01]  /*0640*/  CS2R R122, SRZ ;  /* 0x00000000007a7805 */ /* 0x000fe2000001ff00 */
[----:B------:R-:W-:Y:S01]  /*0650*/  UIADD3 UR5, UR5, -UR4, URZ ;  /* 0x8000000405057290 */ /* 0x000fe2000fffe03f */
[----:B------:R-:W-:Y:S01]  /*0660*/  CS2R R120, SRZ ;  /* 0x0000000000787805 */ /* 0x000fe2000001ff00 */
[----:B------:R-:W-:Y:S01]  /*0670*/  UIADD3 UR6, UR6, 0x3f, URZ ;  /* 0x0000003f06067890 */ /* 0x000fe2000fffe03f */
[----:B------:R-:W-:Y:S01]  /*0680*/  CS2R R118, SRZ ;  /* 0x0000000000767805 */ /* 0x000fe2000001ff00 */
[----:B------:R-:W-:Y:S01]  /*0690*/  USHF.R.S32.HI UR4, URZ, 0x1f, UR5 ;  /* 0x0000001f3f047899 */ /* 0x000fe20008011405 */
[----:B------:R-:W-:Y:S01]  /*06a0*/  CS2R R116, SRZ ;  /* 0x0000000000747805 */ /* 0x000fe2000001ff00 */
[----:B------:R-:W-:Y:S01]  /*06b0*/  ULDC.64 UR14, c[0x0][0x118] ;  /* 0x00004600000e7ab9 */ /* 0x000fe20000000a00 */
[----:B------:R-:W-:Y:S01]  /*06c0*/  CS2R R110, SRZ ;  /* 0x00000000006e7805 */ /* 0x000fe2000001ff00 */
[----:B------:R-:W-:Y:S01]  /*06d0*/  ULEA.HI UR20, UR4, UR5, URZ, 0x6 ;  /* 0x0000000504147291 */ /* 0x000fe2000f8f303f */
[----:B------:R-:W-:Y:S01]  /*06e0*/  CS2R R108, SRZ ;  /* 0x00000000006c7805 */ /* 0x000fe2000001ff00 */
[----:B------:R-:W-:Y:S01]  /*06f0*/  USHF.R.S32.HI UR4, URZ, 0x1f, UR6 ;  /* 0x0000001f3f047899 */ /* 0x000fe20008011406 */
[----:B------:R-:W-:Y:S01]  /*0700*/  CS2R R114, SRZ ;  /* 0x0000000000727805 */ /* 0x000fe2000001ff00 */
[----:B------:R-:W-:Y:S01]  /*0710*/  USHF.R.S32.HI UR20, URZ, 0x6, UR20 ;  /* 0x000000063f147899 */ /* 0x000fe20008011414 */
[----:B------:R-:W-:Y:S01]  /*0720*/  CS2R R112, SRZ ;  /* 0x0000000000707805 */ /* 0x000fe2000001ff00 */
[----:B------:R-:W-:Y:S01]  /*0730*/  ULEA.HI UR4, UR4, UR6, URZ, 0x6 ;  /* 0x0000000604047291 */ /* 0x000fe2000f8f303f */
[----:B------:R-:W-:Y:S01]  /*0740*/  CS2R R106, SRZ ;  /* 0x00000000006a7805 */ /* 0x000fe2000001ff00 */
[----:B------:R-:W-:Y:S01]  /*0750*/  UISETP.LT.AND UP0, UPT, URZ, UR20, UPT ;  /* 0x000000143f00728c */ /* 0x000fe2000bf01270 */
[----:B------:R-:W-:Y:S01]  /*0760*/  CS2R R104, SRZ ;  /* 0x0000000000687805 */ /* 0x000fe2000001ff00 */
[----:B------:R-:W-:Y:S01]  /*0770*/  USHF.R.S32.HI UR9, URZ, 0x6, UR4 ;  /* 0x000000063f097899 */ /* 0x000fe20008011404 */
        /* <DEDUP_REMOVED lines=38> */
[----:B------:R-:W-:Y:S01]  /*09e0*/  SHF.R.S32.HI R30, RZ, 0x1f, R32 ;  /* 0x0000001fff1e7819 */ /* 0x000fe20000011420 */
[----:B------:R-:W-:Y:S01]  /*09f0*/  ULDC.64 UR4, c[0x0][0x248] ;  /* 0x0000920000047ab9 */ /* 0x000fe20000000a00 */
[----:B------:R-:W-:Y:S01]  /*0a00*/  IMAD.SHL.U32 R2, R32, 0x4, RZ ;  /* 0x0000000420027824 */ /* 0x000fe200078e00ff */
[----:B------:R-:W-:Y:S01]  /*0a10*/  UISETP.NE.AND UP0, UPT, UR4, 0x1, UPT ;  /* 0x000000010400788c */ /* 0x000fe2000bf05270 */
[CC--:B------:R-:W-:Y:S01]  /*0a20*/  LEA.HI R18, R30.reuse, R32.reuse, RZ, 0x2 ;  /* 0x000000201e127211 */ /* 0x0c0fe200078f10ff */
[----:B------:R-:W-:Y:S01]  /*0a30*/  UIMAD.WIDE.U32 UR6, UR10, UR5, URZ ;  /* 0x000000050a0672a5 */ /* 0x000fe2000f8e003f */
[----:B------:R-:W-:Y:S01]  /*0a40*/  IMAD.U32 R0, RZ, RZ, UR12 ;  /* 0x0000000cff007e24 */ /* 0x000fe2000f8e00ff */
[----:B------:R-:W-:Y:S01]  /*0a50*/  ULDC UR4, c[0x0][0x250] ;  /* 0x0000940000047ab9 */ /* 0x000fe20000000800 */
[----:B------:R-:W-:Y:S01]  /*0a60*/  SHF.R.S32.HI R38, RZ, 0x2, R18 ;  /* 0x00000002ff267819 */ /* 0x000fe20000011412 */
[----:B------:R-:W-:Y:S01]  /*0a70*/  UMOV UR8, UR10 ;  /* 0x0000000a00087c82 */ /* 0x000fe20008000000 */
[----:B------:R-:W-:Y:S01]  /*0a80*/  SHF.R.S32.HI R3, RZ, 0x1f, R2 ;  /* 0x0000001fff037819 */ /* 0x000fe20000011402 */
[----:B------:R-:W-:Y:S01]  /*0a90*/  IMAD.U32 R4, RZ, RZ, UR10 ;  /* 0x0000000aff047e24 */ /* 0x000fe2000f8e00ff */
[--C-:B------:R-:W-:Y:S01]  /*0aa0*/  SHF.R.S32.HI R39, RZ, 0x1f, R38.reuse ;  /* 0x0000001fff277819 */ /* 0x100fe20000011426 */
[----:B------:R-:W-:Y:S01]  /*0ab0*/  IMAD.U32 R5, RZ, RZ, UR10 ;  /* 0x0000000aff057e24 */ /* 0x000fe2000f8e00ff */
[----:B------:R-:W-:Y:S01]  /*0ac0*/  @UP0 UMOV UR5, UR7 ;  /* 0x0000000700050c82 */ /* 0x000fe20008000000 */
[-C--:B------:R-:W-:Y:S01]  /*0ad0*/  LEA.HI R24, R30, R32.reuse, RZ, 0x4 ;  /* 0x000000201e187211 */ /* 0x080fe200078f20ff */
[----:B------:R-:W-:Y:S01]  /*0ae0*/  @UP0 USHF.R.U32.HI UR8, URZ, UR4, UR5 ;  /* 0x000000043f080299 */ /* 0x000fe20008011605 */
[----:B------:R-:W-:Y:S01]  /*0af0*/  IMAD.WIDE R10, R0, 0x80, R38 ;  /* 0x00000080000a7825 */ /* 0x000fe200078e0226 */
[----:B------:R-:W-:Y:S01]  /*0b00*/  LOP3.LUT R0, R18, 0xfffffffc, RZ, 0xc0, !PT ;  /* 0xfffffffc12007812 */ /* 0x000fe200078ec0ff */
[----:B------:R-:W-:Y:S01]  /*0b10*/  ULDC.64 UR4, c[0x0][0x1e0] ;  /* 0x0000780000047ab9 */ /* 0x000fe20000000a00 */
[-C--:B------:R-:W-:Y:S01]  /*0b20*/  LEA.HI R27, R30, R32.reuse, RZ, 0x3 ;  /* 0x000000201e1b7211 */ /* 0x080fe200078f18ff */
[----:B------:R-:W-:Y:S01]  /*0b30*/  USHF.R.S32.HI UR17, URZ, 0x1f, UR8 ;  /* 0x0000001f3f117899 */ /* 0x000fe20008011408 */
[----:B------:R-:W-:Y:S01]  /*0b40*/  IMAD.WIDE.U32 R22, R4, c[0x0][0x288], R2 ;  /* 0x0000a20004167a25 */ /* 0x000fe200078e0002 */
[----:B------:R-:W-:Y:S01]  /*0b50*/  SHF.R.S32.HI R4, RZ, 0x4, R24 ;  /* 0x00000004ff047819 */ /* 0x000fe20000011418 */
[----:B------:R-:W-:Y:S01]  /*0b60*/  USHF.R.S32.HI UR13, URZ, 0x1f, UR11 ;  /* 0x0000001f3f0d7899 */ /* 0x000fe2000801140b */
[----:B------:R-:W-:Y:S01]  /*0b70*/  LEA.HI R25, R30, R32, RZ, 0x5 ;  /* 0x000000201e197211 */ /* 0x000fe200078f28ff */
[----:B------:R-:W-:Y:S01]  /*0b80*/  IMAD.IADD R227, R32, 0x1, -R0 ;  /* 0x0000000120e37824 */ /* 0x000fe200078e0a00 */
[----:B------:R-:W-:Y:S01]  /*0b90*/  UIMAD UR4, UR17, UR4, URZ ;  /* 0x00000004110472a4 */ /* 0x000fe2000f8e023f */
[----:B------:R-:W-:Y:S01]  /*0ba0*/  IMAD.WIDE.U32 R14, R5, c[0x0][0x270], R2 ;  /* 0x00009c00050e7a25 */ /* 0x000fe200078e0002 */
[----:B------:R-:W-:Y:S01]  /*0bb0*/  LEA.HI R2, R24, R4, RZ, 0x1 ;  /* 0x0000000418027211 */ /* 0x000fe200078f08ff */
[----:B------:R-:W-:Y:S01]  /*0bc0*/  ULDC.64 UR6, c[0x0][0x1e8] ;  /* 0x00007a0000067ab9 */ /* 0x000fe20000000a00 */
[----:B------:R-:W-:Y:S01]  /*0bd0*/  SHF.R.S32.HI R19, RZ, 0x5, R25 ;  /* 0x00000005ff137819 */ /* 0x000fe20000011419 */
[----:B------:R-:W-:Y:S01]  /*0be0*/  IMAD.SHL.U32 R6, R227, 0x8, RZ ;  /* 0x00000008e3067824 */ /* 0x000fe200078e00ff */
[----:B------:R-:W-:Y:S01]  /*0bf0*/  UIMAD UR18, UR8, UR5, UR4 ;  /* 0x00000005081272a4 */ /* 0x000fe2000f8e0204 */
[----:B------:R-:W-:Y:S01]  /*0c00*/  IMAD.SHL.U32 R0, R27, 0x8, RZ ;  /* 0x000000081b007824 */ /* 0x000fe200078e00ff */
[----:B------:R-:W-:Y:S01]  /*0c10*/  LOP3.LUT R8, R2, 0xfffffffe, RZ, 0xc0, !PT ;  /* 0xfffffffe02087812 */ /* 0x000fe200078ec0ff */
[----:B------:R-:W-:Y:S01]  /*0c20*/  ULDC.64 UR4, c[0x0][0x1b0] ;  /* 0x00006c0000047ab9 */ /* 0x000fe20000000a00 */
[----:B------:R-:W-:Y:S01]  /*0c30*/  SHF.R.S32.HI R7, RZ, 0x1f, R6 ;  /* 0x0000001fff077819 */ /* 0x000fe20000011406 */
[----:B------:R-:W-:Y:S01]  /*0c40*/  IMAD.U32 R5, RZ, RZ, UR8 ;  /* 0x00000008ff057e24 */ /* 0x000fe2000f8e00ff */
[----:B------:R-:W-:Y:S01]  /*0c50*/  UIMAD UR4, UR17, UR4, URZ ;  /* 0x00000004110472a4 */ /* 0x000fe2000f8e023f */
[----:B------:R-:W-:Y:S01]  /*0c60*/  LOP3.LUT R0, R0, 0xc0, RZ, 0xc0, !PT ;  /* 0x000000c000007812 */ /* 0x000fe200078ec0ff */
[----:B------:R-:W-:Y:S01]  /*0c70*/  IMAD.IADD R29, R4, 0x1, -R8 ;  /* 0x00000001041d7824 */ /* 0x000fe200078e0a08 */
[----:B------:R-:W-:Y:S01]  /*0c80*/  UIMAD UR6, UR13, UR6, URZ ;  /* 0x000000060d0672a4 */ /* 0x000fe2000f8e023f */
[C---:B------:R-:W-:Y:S01]  /*0c90*/  IMAD.WIDE.U32 R2, R5.reuse, c[0x0][0x1e0], R6 ;  /* 0x0000780005027a25 */ /* 0x040fe200078e0006 */
[----:B------:R-:W-:Y:S01]  /*0ca0*/  UIMAD UR4, UR8, UR5, UR4 ;  /* 0x00000005080472a4 */ /* 0x000fe2000f8e0204 */
[----:B------:R-:W-:Y:S01]  /*0cb0*/  SHF.R.U32.HI R9, RZ, 0x3, R0 ;  /* 0x00000003ff097819 */ /* 0x000fe20000011600 */
[----:B------:R-:W-:Y:S01]  /*0cc0*/  UIMAD UR17, UR11, UR7, UR6 ;  /* 0x000000070b1172a4 */ /* 0x000fe2000f8e0206 */
[----:B------:R-:W-:Y:S01]  /*0cd0*/  IMAD.WIDE.U32 R4, R5, c[0x0][0x1b0], R6 ;  /* 0x00006c0005047a25 */ /* 0x000fe200078e0006 */
[----:B------:R-:W-:Y:S01]  /*0ce0*/  LOP3.LUT R0, R0, 0x18, R6, 0xf8, !PT ;  /* 0x0000001800007812 */ /* 0x000fe200078ef806 */
[----:B------:R-:W-:Y:S01]  /*0cf0*/  USHF.R.S32.HI UR8, URZ, 0x1f, UR10 ;  /* 0x0000001f3f087899 */ /* 0x000fe2000801140a */
[----:B------:R-:W-:Y:S01]  /*0d00*/  IADD3 R3, R3, UR18, RZ ;  /* 0x0000001203037c10 */ /* 0x000fe2000fffe0ff */
[----:B------:R-:W-:Y:S01]  /*0d10*/  IMAD.U32 R8, RZ, RZ, UR11 ;  /* 0x0000000bff087e24 */ /* 0x000fe2000f8e00ff */
[----:B------:R-:W-:Y:S01]  /*0d20*/  IADD3 R5, R5, UR4, RZ ;  /* 0x0000000405057c10 */ /* 0x000fe2000fffe0ff */
[----:B------:R-:W-:Y:S01]  /*0d30*/  ULDC.64 UR4, c[0x0][0x1b8] ;  /* 0x00006e0000047ab9 */ /* 0x000fe20000000a00 */
[----:B------:R-:W-:Y:S01]  /*0d40*/  LOP3.LUT R13, R0, R9, RZ, 0x3c, !PT ;  /* 0x00000009000d7212 */ /* 0x000fe200078e3cff */
[----:B------:R-:W-:Y:S01]  /*0d50*/  IMAD.U32 R0, RZ, RZ, UR11 ;  /* 0x0000000bff007e24 */ /* 0x000fe2000f8e00ff */
[----:B------:R-:W-:Y:S01]  /*0d60*/  UIMAD UR4, UR13, UR4, URZ ;  /* 0x000000040d0472a4 */ /* 0x000fe2000f8e023f */
[----:B------:R-:W-:Y:S01]  /*0d70*/  IMAD.WIDE.U32 R8, R8, c[0x0][0x1b8], R4 ;  /* 0x00006e0008087a25 */ /* 0x000fe200078e0004 */
[----:B------:R-:W-:Y:S01]  /*0d80*/  LEA.HI R4, R18, R38, RZ, 0x1 ;  /* 0x0000002612047211 */ /* 0x000fe200078f08ff */
[----:B------:R-:W-:Y:S01]  /*0d90*/  ULDC.64 UR6, c[0x0][0x270] ;  /* 0x00009c0000067ab9 */ /* 0x000fe20000000a00 */
[----:B------:R-:W-:Y:S01]  /*0da0*/  IADD3 R26, R6, 0x20, RZ ;  /* 0x00000020061a7810 */ /* 0x000fe20007ffe0ff */
[----:B------:R-:W-:Y:S01]  /*0db0*/  IMAD.WIDE.U32 R2, R0, c[0x0][0x1e8], R2 ;  /* 0x00007a0000027a25 */ /* 0x000fe200078e0002 */
[----:B------:R-:W-:Y:S01]  /*0dc0*/  LOP3.LUT R4, R4, 0x7fffffe, RZ, 0xc0, !PT ;  /* 0x07fffffe04047812 */ /* 0x000fe200078ec0ff */
[----:B------:R-:W-:Y:S01]  /*0dd0*/  UIMAD UR4, UR11, UR5, UR4 ;  /* 0x000000050b0472a4 */ /* 0x000fe2000f8e0204 */
[----:B------:R-:W-:Y:S01]  /*0de0*/  IADD3 R34, R6, 0x40, RZ ;  /* 0x0000004006227810 */ /* 0x000fe20007ffe0ff */
[----:B------:R-:W-:Y:S01]  /*0df0*/  IMAD R0, R11, c[0x0][0x1d8], RZ ;  /* 0x000076000b007a24 */ /* 0x000fe200078e02ff */
[----:B------:R-:W-:Y:S01]  /*0e00*/  IADD3 R3, R3, UR17, RZ ;  /* 0x0000001103037c10 */ /* 0x000fe2000fffe0ff */
[----:B------:R-:W-:Y:S01]  /*0e10*/  IMAD.IADD R12, R38, 0x1, -R4 ;  /* 0x00000001260c7824 */ /* 0x000fe200078e0a04 */
[----:B------:R-:W-:Y:S01]  /*0e20*/  ULDC UR5, c[0x0][0x198] ;  /* 0x0000660000057ab9 */ /* 0x000fe20000000800 */
[C---:B------:R-:W-:Y:S01]  /*0e30*/  IMAD R0, R10.reuse, c[0x0][0x1dc], R0 ;  /* 0x000077000a007a24 */ /* 0x040fe200078e0200 */
[----:B------:R-:W-:Y:S01]  /*0e40*/  UIADD3 UR16, -UR16, UR5, URZ ;  /* 0x0000000510107290 */ /* 0x000fe2000fffe13f */
[----:B------:R-:W-:Y:S01]  /*0e50*/  IMAD.WIDE.U32 R4, R10, c[0x0][0x1d8], R2 ;  /* 0x000076000a047a25 */ /* 0x000fe200078e0002 */
[----:B------:R-:W-:Y:S01]  /*0e60*/  UIMAD UR6, UR8, UR6, URZ ;  /* 0x00000006080672a4 */ /* 0x000fe2000f8e023f */
[----:B------:R-:W-:Y:S01]  /*0e70*/  ISETP.GE.AND P6, PT, R6, c[0x0][0x1cc], PT ;  /* 0x0000730006007a0c */ /* 0x000fe20003fc6270 */
[----:B------:R-:W-:Y:S01]  /*0e80*/  UMOV UR17, 0x6 ;  /* 0x0000000600117882 */ /* 0x000fe20000000000 */
[----:B------:R-:W-:Y:S01]  /*0e90*/  IMAD.IADD R0, R5, 0x1, R0 ;  /* 0x0000000105007824 */ /* 0x000fe200078e0200 */
[----:B------:R-:W-:Y:S01]  /*0ea0*/  LEA R2, P0, R4, c[0x0][0x1c0], 0x1 ;  /* 0x0000700004027a11 */ /* 0x000fe200078008ff */
[----:B------:R-:W-:Y:S01]  /*0eb0*/  UIMAD UR6, UR10, UR7, UR6 ;  /* 0x000000070a0672a4 */ /* 0x000fe2000f8e0206 */
[----:B------:R-:W-:Y:S01]  /*0ec0*/  ISETP.GE.AND P1, PT, R26, c[0x0][0x1cc], PT ;  /* 0x000073001a007a0c */ /* 0x000fe20003f26270 */
[----:B------:R-:W-:Y:S01]  /*0ed0*/  IMAD R12, R19, 0x8, R12 ;  /* 0x00000008130c7824 */ /* 0x000fe200078e020c */
[----:B------:R-:W-:Y:S01]  /*0ee0*/  LEA.HI.X R3, R4, c[0x0][0x1c4], R0, 0x1, P0 ;  /* 0x0000710004037a11 */ /* 0x000fe200000f0c00 */
[----:B------:R-:W-:Y:S01]  /*0ef0*/  IMAD.MOV.U32 R16, RZ, RZ, R14 ;  /* 0x000000ffff107224 */ /* 0x000fe200078e000e */
[----:B------:R-:W-:Y:S01]  /*0f00*/  IADD3 R0, -R38, UR16, RZ ;  /* 0x0000001026007c10 */ /* 0x000fe2000fffe1ff */
[----:B------:R-:W-:Y:S01]  /*0f10*/  IMAD.MOV.U32 R14, RZ, RZ, c[0x0][0x1d8] ;  /* 0x00007600ff0e7624 */ /* 0x000fe200078e00ff */
[----:B------:R-:W-:Y:S01]  /*0f20*/  ISETP.GE.AND P5, PT, R34, c[0x0][0x1cc], PT ;  /* 0x0000730022007a0c */ /* 0x000fe20003fa6270 */
[----:B------:R-:W-:Y:S01]  /*0f30*/  IMAD.U32 R13, R12, 0x20, R13 ;  /* 0x000000200c0d7824 */ /* 0x000fe200078e000d */
[C---:B------:R-:W-:Y:S01]  /*0f40*/  ISETP.LT.OR P2, PT, R0.reuse, 0x1, P6 ;  /* 0x000000010000780c */ /* 0x040fe20003741670 */
[----:B------:R-:W-:Y:S01]  /*0f50*/  IMAD R5, R11, c[0x0][0x1a8], RZ ;  /* 0x00006a000b057a24 */ /* 0x000fe200078e02ff */
[C---:B------:R-:W-:Y:S01]  /*0f60*/  ISETP.LT.OR P4, PT, R0.reuse, 0x1, P1 ;  /* 0x000000010000780c */ /* 0x040fe20000f81670 */
[----:B------:R-:W-:Y:S01]  /*0f70*/  IMAD.SHL.U32 R31, R13, 0x2, RZ ;  /* 0x000000020d1f7824 */ /* 0x000fe200078e00ff */
[----:B------:R-:W-:Y:S01]  /*0f80*/  ISETP.LT.OR P0, PT, R0, 0x1, P5 ;  /* 0x000000010000780c */ /* 0x000fe20002f01670 */
[----:B------:R-:W-:Y:S01]  /*0f90*/  IMAD R12, R10, c[0x0][0x1ac], R5 ;  /* 0x00006b000a0c7a24 */ /* 0x000fe200078e0205 */
[----:B------:R-:W-:Y:S01]  /*0fa0*/  IADD3 R17, R15, UR6, RZ ;  /* 0x000000060f117c10 */ /* 0x000fe2000fffe0ff */
[----:B------:R-:W-:Y:S01]  /*0fb0*/  IMAD.MOV.U32 R15, RZ, RZ, c[0x0][0x1dc] ;  /* 0x00007700ff0f7624 */ /* 0x000fe200078e00ff */
[----:B------:R-:W-:Y:S01]  /*0fc0*/  LEA R4, P3, R14, R2, 0x7 ;  /* 0x000000020e047211 */ /* 0x000fe200078638ff */
[----:B------:R-:W-:Y:S01]  /*0fd0*/  ULDC.64 UR18, c[0x0][0x208] ;  /* 0x0000820000127ab9 */ /* 0x000fe20000000a00 */
[----:B------:R-:W-:Y:S01]  /*0fe0*/  ISETP.LT.OR P1, PT, R0, 0x41, P1 ;  /* 0x000000410000780c */ /* 0x000fe20000f21670 */
[----:B------:R-:W-:Y:S01]  /*0ff0*/  USHF.L.U64.HI UR17, UR18, UR17, UR19 ;  /* 0x0000001112117299 */ /* 0x000fe20008010213 */
[----:B------:R-:W-:Y:S01]  /*1000*/  LEA.HI.X R5, R14, R3, R15, 0x7, P3 ;  /* 0x000000030e057211 */ /* 0x000fe200018f3c0f */
[----:B------:R-:W-:Y:S01]  /*1010*/  @!PT LDS RZ, [RZ] ;  /* 0x00000000fffff984 */ /* 0x000fe20000000800 */
[----:B------:R-:W-:Y:S01]  /*1020*/  @!PT LDS RZ, [RZ] ;  /* 0x00000000fffff984 */ /* 0x000fe20000000800 */
[----:B------:R-:W-:Y:S01]  /*1030*/  @!PT LDS RZ, [RZ] ;  /* 0x00000000fffff984 */ /* 0x000fe20000000800 */
[----:B------:R1:W-:Y:S01]  /*1040*/  LDGSTS.E.BYPASS.LTC128B.128 [R31+0x6080], [R2.64], !P2 ;  /* 0x06080000021f7fae */ /* 0x0003e2000d101d4e */
[----:B------:R-:W-:Y:S01]  /*1050*/  ISETP.LT.OR P3, PT, R0, 0x41, P6 ;  /* 0x000000410000780c */ /* 0x000fe20003761670 */
[----:B------:R-:W-:Y:S01]  /*1060*/  IMAD.MOV.U32 R14, RZ, RZ, c[0x0][0x1ac] ;  /* 0x00006b00ff0e7624 */ /* 0x000fe200078e00ff */
[----:B------:R-:W-:Y:S01]  /*1070*/  IADD3 R9, R9, UR4, RZ ;  /* 0x0000000409097c10 */ /* 0x000fe2000fffe0ff */
[----:B------:R1:W-:Y:S01]  /*1080*/  LDGSTS.E.BYPASS.LTC128B.128 [R31+0x8080], [R2.64+0x40], !P4 ;  /* 0x08080040021f7fae */ /* 0x0003e2000e101d4e */
[----:B------:R-:W-:Y:S01]  /*1090*/  ISETP.GE.AND P2, PT, R6, c[0x0][0x19c], PT ;  /* 0x0000670006007a0c */ /* 0x000fe20003f46270 */
[----:B------:R-:W-:Y:S01]  /*10a0*/  ULDC.64 UR4, c[0x0][0x188] ;  /* 0x0000620000047ab9 */ /* 0x000fe20000000a00 */
[----:B------:R-:W-:Y:S01]  /*10b0*/  ISETP.GE.AND P6, PT, R26, c[0x0][0x19c], PT ;  /* 0x000067001a007a0c */ /* 0x000fe20003fc6270 */
[----:B------:R1:W-:Y:S01]  /*10c0*/  LDGSTS.E.BYPASS.LTC128B.128 [R31+0xa080], [R2.64+0x80], !P0 ;  /* 0x0a080080021f7fae */ /* 0x0003e2000c101d4e */
[----:B------:R-:W-:Y:S01]  /*10d0*/  ISETP.LT.OR P0, PT, R0, 0x41, P5 ;  /* 0x000000410000780c */ /* 0x000fe20002f01670 */
[----:B------:R-:W-:Y:S01]  /*10e0*/  IMAD.WIDE.U32 R10, R10, c[0x0][0x1a8], R8 ;  /* 0x00006a000a0a7a25 */ /* 0x000fe200078e0008 */
[----:B------:R-:W-:Y:S01]  /*10f0*/  ISETP.GE.AND P4, PT, R34, c[0x0][0x19c], PT ;  /* 0x0000670022007a0c */ /* 0x000fe20003f86270 */
[----:B------:R-:W-:Y:S01]  /*1100*/  UIMAD UR4, UR13, UR4, URZ ;  /* 0x000000040d0472a4 */ /* 0x000fe2000f8e023f */
[C---:B------:R-:W-:Y:S01]  /*1110*/  ISETP.LT.OR P5, PT, R0.reuse, 0x1, P2 ;  /* 0x000000010000780c */ /* 0x040fe200017a1670 */
[----:B------:R-:W-:Y:S01]  /*1120*/  IMAD R8, R39, c[0x0][0x178], RZ ;  /* 0x00005e0027087a24 */ /* 0x000fe200078e02ff */
[----:B------:R2:W-:Y:S01]  /*1130*/  LDGSTS.E.BYPASS.LTC128B.128 [R31+0x7080], [R4.64], !P3 ;  /* 0x07080000041f7fae */ /* 0x0005e2000d901d4e */
[----:B------:R-:W-:Y:S01]  /*1140*/  ISETP.LT.OR P3, PT, R0, 0x1, P6 ;  /* 0x000000010000780c */ /* 0x000fe20003761670 */
[----:B------:R-:W-:Y:S01]  /*1150*/  UIMAD UR19, UR11, UR5, UR4 ;  /* 0x000000050b1372a4 */ /* 0x000fe2000f8e0204 */
[----:B------:R-:W-:Y:S01]  /*1160*/  IMAD R8, R38, c[0x0][0x17c], R8 ;  /* 0x00005f0026087a24 */ /* 0x000fe200078e0208 */
[----:B------:R2:W-:Y:S01]  /*1170*/  LDGSTS.E.BYPASS.LTC128B.128 [R31+0x9080], [R4.64+0x40], !P1 ;  /* 0x09080040041f7fae */ /* 0x0005e2000c901d4e */
[C---:B------:R-:W-:Y:S01]  /*1180*/  ISETP.LT.OR P1, PT, R0.reuse, 0x1, P4 ;  /* 0x000000010000780c */ /* 0x040fe20002721670 */
[----:B------:R-:W-:Y:S01]  /*1190*/  ULDC.64 UR4, c[0x0][0x210] ;  /* 0x0000840000047ab9 */ /* 0x000fe20000000a00 */
[C---:B------:R-:W-:Y:S01]  /*11a0*/  ISETP.LT.OR P2, PT, R0.reuse, 0x41, P2 ;  /* 0x000000410000780c */ /* 0x040fe20001741670 */
[----:B------:R2:W-:Y:S01]  /*11b0*/  LDGSTS.E.BYPASS.LTC128B.128 [R31+0xb080], [R4.64+0x80], !P0 ;  /* 0x0b080080041f7fae */ /* 0x0005e2000c101d4e */
[C---:B------:R-:W-:Y:S01]  /*11c0*/  ISETP.LT.OR P6, PT, R0.reuse, 0x41, P6 ;  /* 0x000000410000780c */ /* 0x040fe200037c1670 */
[----:B------:R-:W-:Y:S01]  /*11d0*/  ULDC.64 UR6, c[0x0][0x180] ;  /* 0x0000600000067ab9 */ /* 0x000fe20000000a00 */
[----:B------:R-:W-:Y:S01]  /*11e0*/  ISETP.LT.OR P4, PT, R0, 0x41, P4 ;  /* 0x000000410000780c */ /* 0x000fe20002781670 */
[----:B------:R-:W-:Y:S01]  /*11f0*/  IMAD.IADD R0, R11, 0x1, R12 ;  /* 0x000000010b007824 */ /* 0x000fe200078e020c */
[----:B------:R-:W-:Y:S01]  /*1200*/  UIMAD UR4, UR8, UR4, URZ ;  /* 0x00000004080472a4 */ /* 0x000fe2000f8e023f */
[----:B------:R-:W-:Y:S01]  /*1210*/  IMAD.MOV.U32 R11, RZ, RZ, c[0x0][0x1a8] ;  /* 0x00006a00ff0b7624 */ /* 0x000fe200078e00ff */
[----:B------:R-:W-:Y:S01]  /*1220*/  UIMAD UR6, UR8, UR6, URZ ;  /* 0x00000006080672a4 */ /* 0x000fe2000f8e023f */
[----:B------:R-:W-:Y:S01]  /*1230*/  STL.64 [R1+0x8], R38 ;  /* 0x0000082601007387 */ /* 0x000fe20000100a00 */
[----:B------:R-:W-:Y:S01]  /*1240*/  USHF.R.S32.HI UR21, URZ, 0x1f, UR20 ;  /* 0x0000001f3f157899 */ /* 0x000fe20008011414 */
[----:B------:R-:W-:Y:S01]  /*1250*/  IMAD.MOV.U32 R223, RZ, RZ, 0x20 ;  /* 0x00000020ffdf7424 */ /* 0x000fe200078e00ff */
[----:B------:R-:W-:Y:S01]  /*1260*/  UIMAD UR7, UR10, UR7, UR6 ;  /* 0x000000070a0772a4 */ /* 0x000fe2000f8e0206 */
[----:B-1----:R-:W-:Y:S01]  /*1270*/  IMAD.WIDE.U32 R2, R38, c[0x0][0x178], R6 ;  /* 0x00005e0026027a25 */ /* 0x002fe200078e0006 */
[----:B------:R-:W-:Y:S01]  /*1280*/  UIMAD UR6, UR10, UR5, UR4 ;  /* 0x000000050a0672a4 */ /* 0x000fe2000f8e0204 */
[----:B------:R-:W-:Y:S01]  /*1290*/  STL [R1+0x28], R34 ;  /* 0x0000282201007387 */ /* 0x000fe20000100800 */
[----:B------:R-:W-:Y:S01]  /*12a0*/  USHF.L.U32 UR18, UR18, 0x6, URZ ;  /* 0x0000000612127899 */ /* 0x000fe2000800063f */
[----:B------:R-:W-:Y:S01]  /*12b0*/  SHF.R.S32.HI R33, RZ, 0x1f, R32 ;  /* 0x0000001fff217819 */ /* 0x000fe20000011420 */
[----:B------:R-:W-:Y:S01]  /*12c0*/  ULDC.64 UR4, c[0x0][0x178] ;  /* 0x00005e0000047ab9 */ /* 0x000fe20000000a00 */
[----:B------:R-:W-:Y:S01]  /*12d0*/  STL [R1+0x10], R31 ;  /* 0x0000101f01007387 */ /* 0x000fe20000100800 */
[----:B------:R-:W-:Y:S01]  /*12e0*/  UIMAD UR22, UR21, UR4, URZ ;  /* 0x00000004151672a4 */ /* 0x000fe2000f8e023f */
[----:B------:R-:W-:Y:S01]  /*12f0*/  IMAD.MOV.U32 R225, RZ, RZ, 0x10 ;  /* 0x00000010ffe17424 */ /* 0x000fe200078e00ff */
[----:B------:R-:W-:Y:S01]  /*1300*/  UIMAD.WIDE.U32 UR24, UR20, UR4, URZ ;  /* 0x00000004141872a5 */ /* 0x000fe2000f8e003f */
[----:B------:R-:W0:Y:S01]  /*1310*/  LDGDEPBAR ;  /* 0x00000000000079af */ /* 0x000e220000000000 */
[----:B------:R-:W-:Y:S01]  /*1320*/  UIMAD UR22, UR20, UR5, UR22 ;  /* 0x00000005141672a4 */ /* 0x000fe2000f8e0216 */
[----:B------:R-:W-:Y:S01]  /*1330*/  CS2R R130, SRZ ;  /* 0x0000000000827805 */ /* 0x000fe2000001ff00 */
[----:B------:R-:W-:Y:S01]  /*1340*/  CS2R R128, SRZ ;  /* 0x0000000000807805 */ /* 0x000fe2000001ff00 */
[----:B------:R-:W-:Y:S01]  /*1350*/  ULDC.64 UR4, c[0x0][0x218] ;  /* 0x0000860000047ab9 */ /* 0x000fe20000000a00 */
[----:B--2---:R-:W-:Y:S01]  /*1360*/  IMAD.IADD R5, R3, 0x1, R8 ;  /* 0x0000000103057824 */ /* 0x004fe200078e0208 */
[C---:B------:R-:W-:Y:S01]  /*1370*/  LEA R8, P0, R10.reuse, c[0x0][0x190], 0x1 ;  /* 0x000064000a087a11 */ /* 0x040fe200078008ff */
[----:B------:R-:W-:Y:S01]  /*1380*/  IMAD.MOV.U32 R4, RZ, RZ, R2 ;  /* 0x000000ffff047224 */ /* 0x000fe200078e0002 */
[----:B------:R-:W-:Y:S01]  /*1390*/  UIMAD UR4, UR13, UR4, URZ ;  /* 0x000000040d0472a4 */ /* 0x000fe2000f8e023f */
[----:B------:R-:W-:Y:S01]  /*13a0*/  CS2R R126, SRZ ;  /* 0x00000000007e7805 */ /* 0x000fe2000001ff00 */
[----:B------:R-:W-:Y:S01]  /*13b0*/  LEA.HI.X R9, R10, c[0x0][0x194], R0, 0x1, P0 ;  /* 0x000065000a097a11 */ /* 0x000fe200000f0c00 */
[----:B------:R-:W-:Y:S01]  /*13c0*/  UIADD3 UR22, UR25, UR22, URZ ;  /* 0x0000001619167290 */ /* 0x000fe2000fffe03f */
[----:B------:R-:W-:Y:S01]  /*13d0*/  SHF.R.S32.HI R0, RZ, 0x1f, R18 ;  /* 0x0000001fff007819 */ /* 0x000fe20000011412 */
[----:B------:R-:W-:Y:S01]  /*13e0*/  UIMAD UR4, UR11, UR5, UR4 ;  /* 0x000000050b0472a4 */ /* 0x000fe2000f8e0204 */
[----:B------:R-:W-:Y:S01]  /*13f0*/  LEA R10, P0, R11, R8, 0x7 ;  /* 0x000000080b0a7211 */ /* 0x000fe200078038ff */
[----:B------:R1:W-:Y:S01]  /*1400*/  LDGSTS.E.BYPASS.LTC128B.128 [R31+0x80], [R8.64], !P5 ;  /* 0x00080000081f7fae */ /* 0x0003e2000e901d4e */
[----:B------:R-:W-:Y:S01]  /*1410*/  LEA.HI R2, R0, R38, RZ, 0x3 ;  /* 0x0000002600027211 */ /* 0x000fe200078f18ff */
[----:B------:R-:W-:Y:S01]  /*1420*/  IMAD R0, R39, c[0x0][0x208], RZ ;  /* 0x0000820027007a24 */ /* 0x000fe200078e02ff */
[----:B------:R-:W-:Y:S01]  /*1430*/  LEA.HI.X R11, R11, R9, R14, 0x7, P0 ;  /* 0x000000090b0b7211 */ /* 0x000fe200000f3c0e */
[----:B------:R1:W-:Y:S01]  /*1440*/  LDGSTS.E.BYPASS.LTC128B.128 [R31+0x2080], [R8.64+0x40], !P3 ;  /* 0x02080040081f7fae */ /* 0x0003e2000d901d4e */
[----:B------:R-:W-:Y:S01]  /*1450*/  LOP3.LUT R13, R2, 0xfffffff8, RZ, 0xc0, !PT ;  /* 0xfffffff8020d7812 */ /* 0x000fe200078ec0ff */
[C---:B------:R-:W-:Y:S01]  /*1460*/  IMAD R12, R38.reuse, c[0x0][0x20c], R0 ;  /* 0x00008300260c7a24 */ /* 0x040fe200078e0200 */
[----:B------:R-:W-:Y:S01]  /*1470*/  ULDC UR5, c[0x0][0x168] ;  /* 0x00005a0000057ab9 */ /* 0x000fe20000000800 */
[----:B------:R-:W-:Y:S01]  /*1480*/  IMAD.WIDE.U32 R2, R38, c[0x0][0x208], R6 ;  /* 0x0000820026027a25 */ /* 0x000fe200078e0006 */
[----:B------:R-:W-:Y:S01]  /*1490*/  LEA.HI R7, R30, R32, RZ, 0x6 ;  /* 0x000000201e077211 */ /* 0x000fe200078f30ff */
[----:B------:R1:W-:Y:S01]  /*14a0*/  LDGSTS.E.BYPASS.LTC128B.128 [R31+0x4080], [R8.64+0x80], !P1 ;  /* 0x04080080081f7fae */ /* 0x0003e2000c901d4e */
[----:B------:R-:W-:Y:S01]  /*14b0*/  ISETP.GE.AND P5, PT, R6, c[0x0][0x1fc], PT ;  /* 0x00007f0006007a0c */ /* 0x000fe20003fa6270 */
[----:B------:R-:W-:Y:S01]  /*14c0*/  IMAD.IADD R0, R38, 0x1, -R13 ;  /* 0x0000000126007824 */ /* 0x000fe200078e0a0d */
[----:B------:R-:W-:Y:S01]  /*14d0*/  SHF.R.S32.HI R14, RZ, 0x6, R7 ;  /* 0x00000006ff0e7819 */ /* 0x000fe20000011407 */
[----:B------:R-:W-:Y:S01]  /*14e0*/  IMAD.IADD R3, R3, 0x1, R12 ;  /* 0x0000000103037824 */ /* 0x000fe200078e020c */
[----:B------:R-:W-:Y:S01]  /*14f0*/  LEA.HI R12, R25, R19, RZ, 0x1 ;  /* 0x00000013190c7211 */ /* 0x000fe200078f08ff */
[----:B------:R-:W-:Y:S01]  /*1500*/  IMAD.U32 R13, RZ, RZ, UR10 ;  /* 0x0000000aff0d7e24 */ /* 0x000fe2000f8e00ff */
[C---:B------:R-:W-:Y:S01]  /*1510*/  LOP3.LUT P0, RZ, R0.reuse, 0x4, RZ, 0xc0, !PT ;  /* 0x0000000400ff7812 */ /* 0x040fe2000780c0ff */
[----:B------:R-:W-:Y:S01]  /*1520*/  IMAD.SHL.U32 R0, R0, 0x40, RZ ;  /* 0x0000004000007824 */ /* 0x000fe200078e00ff */
[----:B------:R-:W-:Y:S01]  /*1530*/  LOP3.LUT R12, R12, 0xfffffffe, RZ, 0xc0, !PT ;  /* 0xfffffffe0c0c7812 */ /* 0x000fe200078ec0ff */
[----:B------:R-:W-:Y:S01]  /*1540*/  IMAD.SHL.U32 R7, R14, 0x8, RZ ;  /* 0x000000080e077824 */ /* 0x000fe200078e00ff */
[----:B------:R2:W-:Y:S01]  /*1550*/  LDGSTS.E.BYPASS.LTC128B.128 [R31+0x1080], [R10.64], !P2 ;  /* 0x010800000a1f7fae */ /* 0x0005e2000d101d4e */
[----:B------:R-:W-:Y:S01]  /*1560*/  IMAD.WIDE.U32 R4, R13, c[0x0][0x180], R4 ;  /* 0x000060000d047a25 */ /* 0x000fe200078e0004 */
[----:B------:R-:W-:Y:S01]  /*1570*/  LOP3.LUT R0, R0, 0x1c0, RZ, 0xc0, !PT ;  /* 0x000001c000007812 */ /* 0x000fe200078ec0ff */
[----:B------:R-:W-:Y:S01]  /*1580*/  CS2R R124, SRZ ;  /* 0x00000000007c7805 */ /* 0x000fe2000001ff00 */
[----:B------:R-:W-:Y:S01]  /*1590*/  LOP3.LUT R212, R7, 0x18, RZ, 0xc0, !PT ;  /* 0x0000001807d47812 */ /* 0x000fe200078ec0ff */
[----:B------:R-:W-:Y:S01]  /*15a0*/  IMAD.IADD R28, R19, 0x1, -R12 ;  /* 0x00000001131c7824 */ /* 0x000fe200078e0a0c */
[----:B------:R-:W-:Y:S01]  /*15b0*/  SHF.R.U32.HI R7, RZ, 0x3, R0 ;  /* 0x00000003ff077819 */ /* 0x000fe20000011600 */
[----:B------:R2:W-:Y:S01]  /*15c0*/  LDGSTS.E.BYPASS.LTC128B.128 [R31+0x3080], [R10.64+0x40], !P6 ;  /* 0x030800400a1f7fae */ /* 0x0005e2000f101d4e */
[----:B------:R-:W-:Y:S01]  /*15d0*/  IADD3 R5, R5, UR7, RZ ;  /* 0x0000000705057c10 */ /* 0x000fe2000fffe0ff */
[----:B------:R-:W-:Y:S01]  /*15e0*/  IMAD.SHL.U32 R15, R28, 0x400, RZ ;  /* 0x000004001c0f7824 */ /* 0x000fe200078e00ff */
[----:B------:R-:W-:Y:S01]  /*15f0*/  LOP3.LUT R7, R7, R0, R212, 0x1e, !PT ;  /* 0x0000000007077212 */ /* 0x000fe200078e1ed4 */
[----:B------:R-:W-:Y:S01]  /*1600*/  IMAD.U32 R0, RZ, RZ, UR10 ;  /* 0x0000000aff007e24 */ /* 0x000fe2000f8e00ff */
[----:B------:R2:W-:Y:S01]  /*1610*/  LDGSTS.E.BYPASS.LTC128B.128 [R31+0x5080], [R10.64+0x80], !P4 ;  /* 0x050800800a1f7fae */ /* 0x0005e2000e101d4e */
[----:B------:R-:W-:Y:S01]  /*1620*/  IMAD R227, R227, 0x2, R15 ;  /* 0x00000002e3e37824 */ /* 0x000fe200078e020f */
[----:B------:R-:W-:Y:S01]  /*1630*/  ISETP.GE.AND P6, PT, R34, c[0x0][0x16c], PT ;  /* 0x00005b0022007a0c */ /* 0x000fe20003fc6270 */
[----:B------:R-:W-:Y:S01]  /*1640*/  IMAD.WIDE.U32 R2, R0, c[0x0][0x210], R2 ;  /* 0x0000840000027a25 */ /* 0x000fe200078e0002 */
[----:B------:R-:W0:Y:S01]  /*1650*/  LDGDEPBAR ;  /* 0x00000000000079af */ /* 0x000e220000000000 */
[----:B------:R-:W-:Y:S01]  /*1660*/  ISETP.GE.AND P4, PT, R26, c[0x0][0x1fc], PT ;  /* 0x00007f001a007a0c */ /* 0x000fe20003f86270 */
[----:B------:R-:W-:Y:S01]  /*1670*/  CS2R R122, SRZ ;  /* 0x00000000007a7805 */ /* 0x000fe2000001ff00 */
[----:B------:R-:W-:Y:S01]  /*1680*/  IMAD.IADD R227, R227, 0x1, R7 ;  /* 0x00000001e3e37824 */ /* 0x000fe200078e0207 */
[----:B------:R-:W-:Y:S01]  /*1690*/  IADD3 R3, R3, UR6, RZ ;  /* 0x0000000603037c10 */ /* 0x000fe2000fffe0ff */
[----:B------:R-:W-:Y:S01]  /*16a0*/  IMAD.U32 R0, RZ, RZ, UR11 ;  /* 0x0000000bff007e24 */ /* 0x000fe2000f8e00ff */
[----:B------:R-:W-:Y:S01]  /*16b0*/  ULDC.64 UR6, c[0x0][0x288] ;  /* 0x0000a20000067ab9 */ /* 0x000fe20000000a00 */
[----:B------:R-:W-:Y:S01]  /*16c0*/  IMAD.SHL.U32 R227, R227, 0x2, RZ ;  /* 0x00000002e3e37824 */ /* 0x000fe200078e00ff */
[----:B------:R-:W-:Y:S01]  /*16d0*/  UIMAD UR6, UR8, UR6, URZ ;  /* 0x00000006080672a4 */ /* 0x000fe2000f8e023f */
[----:B------:R-:W-:Y:S01]  /*16e0*/  IMAD.U32 R7, RZ, RZ, UR11 ;  /* 0x0000000bff077e24 */ /* 0x000fe2000f8e00ff */
[----:B------:R-:W-:Y:S01]  /*16f0*/  CS2R R120, SRZ ;  /* 0x0000000000787805 */ /* 0x000fe2000001ff00 */
[----:B------:R-:W-:Y:S01]  /*1700*/  IMAD.WIDE.U32 R36, R0, c[0x0][0x218], R2 ;  /* 0x0000860000247a25 */ /* 0x000fe200078e0002 */
[C---:B------:R-:W-:Y:S01]  /*1710*/  IADD3 R12, R227.reuse, 0xf480, RZ ;  /* 0x0000f480e30c7810 */ /* 0x040fe20007ffe0ff */
[----:B------:R-:W-:Y:S01]  /*1720*/  UIMAD UR6, UR10, UR7, UR6 ;  /* 0x000000070a0672a4 */ /* 0x000fe2000f8e0206 */
[----:B------:R-:W-:Y:S01]  /*1730*/  IADD3 R228, R227, 0xf4c0, RZ ;  /* 0x0000f4c0e3e47810 */ /* 0x000fe20007ffe0ff */
[----:B------:R-:W-:Y:S01]  /*1740*/  IMAD.WIDE.U32 R40, R7, c[0x0][0x188], R4 ;  /* 0x0000620007287a25 */ /* 0x000fe200078e0004 */
[----:B------:R-:W-:Y:S01]  /*1750*/  @P0 IADD3 R228, R12, -0x40, RZ ;  /* 0xffffffc00ce40810 */ /* 0x000fe20007ffe0ff */
[----:B------:R-:W-:Y:S01]  /*1760*/  USHF.L.U32 UR7, UR20, 0x6, URZ ;  /* 0x0000000614077899 */ /* 0x000fe2000800063f */
[----:B------:R-:W-:Y:S01]  /*1770*/  IADD3 R21, R37, UR4, RZ ;  /* 0x0000000425157c10 */ /* 0x000fe2000fffe0ff */
[----:B------:R-:W-:Y:S01]  /*1780*/  IMAD.U32 R2, RZ, RZ, UR24 ;  /* 0x00000018ff027e24 */ /* 0x000fe2000f8e00ff */
[----:B------:R-:W-:Y:S01]  /*1790*/  IADD3 R35, R41, UR19, RZ ;  /* 0x0000001329237c10 */ /* 0x000fe2000fffe0ff */
[----:B------:R-:W-:Y:S01]  /*17a0*/  IMAD.U32 R0, RZ, RZ, UR22 ;  /* 0x00000016ff007e24 */ /* 0x000fe2000f8e00ff */
[----:B------:R-:W-:Y:S01]  /*17b0*/  UIMAD UR4, UR17, UR20, URZ ;  /* 0x00000014110472a4 */ /* 0x000fe2000f8e023f */
[----:B------:R-:W-:Y:S01]  /*17c0*/  IMAD.U32 R3, RZ, RZ, UR25 ;  /* 0x00000019ff037e24 */ /* 0x000fe2000f8e00ff */
[C---:B------:R-:W-:Y:S01]  /*17d0*/  LEA R13, P0, R2.reuse, R40, 0x6 ;  /* 0x00000028020d7211 */ /* 0x040fe200078030ff */
[----:B------:R-:W-:Y:S01]  /*17e0*/  IMAD.U32 R3, RZ, RZ, UR18 ;  /* 0x00000012ff037e24 */ /* 0x000fe2000f8e00ff */
[----:B------:R-:W-:Y:S01]  /*17f0*/  UIMAD UR4, UR21, UR18, UR4 ;  /* 0x00000012150472a4 */ /* 0x000fe2000f8e0204 */
[----:B------:R-:W-:Y:S01]  /*1800*/  IMAD.MOV.U32 R20, RZ, RZ, R36 ;  /* 0x000000ffff147224 */ /* 0x000fe200078e0024 */
[----:B------:R-:W-:Y:S01]  /*1810*/  LEA.HI.X R18, R2, R35, R0, 0x6, P0 ;  /* 0x0000002302127211 */ /* 0x000fe200000f3400 */
[----:B------:R3:W-:Y:S01]  /*1820*/  STL.64 [R1+0x50], R40 ;  /* 0x0000502801007387 */ /* 0x0007e20000100a00 */
[----:B------:R-:W-:Y:S01]  /*1830*/  IMAD.U32 R0, RZ, RZ, UR11 ;  /* 0x0000000bff007e24 */ /* 0x000fe2000f8e00ff */
[----:B------:R-:W-:Y:S01]  /*1840*/  UIADD3 UR17, -UR7, UR5, URZ ;  /* 0x0000000507117290 */ /* 0x000fe2000fffe13f */
[----:B------:R-:W-:Y:S01]  /*1850*/  IMAD.WIDE.U32 R2, R3, UR20, R20 ;  /* 0x0000001403027c25 */ /* 0x000fe2000f8e0014 */
[----:B------:R4:W-:Y:S01]  /*1860*/  STL.64 [R1+0x48], R36 ;  /* 0x0000482401007387 */ /* 0x0009e20000100a00 */
[----:B------:R-:W-:Y:S01]  /*1870*/  ISETP.GE.AND P0, PT, R6, c[0x0][0x16c], PT ;  /* 0x00005b0006007a0c */ /* 0x000fe20003f06270 */
[----:B------:R-:W-:-:S04]  /*1880*/  DEPBAR.LE SB0, 0x1 ;  /* 0x000080400000791a */ /* 0x000fc80000000000 */
[----:B------:R5:W-:Y:S01]  /*1890*/  STL [R1+0x60], R35 ;  /* 0x0000602301007387 */ /* 0x000be20000100800 */
[----:B------:R-:W-:Y:S01]  /*18a0*/  IADD3 R3, R3, UR4, RZ ;  /* 0x0000000403037c10 */ /* 0x000fe2000fffe0ff */
[----:B------:R-:W-:Y:S01]  /*18b0*/  IMAD.MOV.U32 R4, RZ, RZ, R22 ;  /* 0x000000ffff047224 */ /* 0x000fe200078e0016 */
[----:B------:R-:W-:Y:S01]  /*18c0*/  ISETP.LT.AND P1, PT, R38, UR17, PT ;  /* 0x0000001126007c0c */ /* 0x000fe2000bf21270 */
[----:B------:R1:W-:Y:S01]  /*18d0*/  STL.64 [R1+0x30], R20 ;  /* 0x0000301401007387 */ /* 0x0003e20000100a00 */
[----:B------:R-:W-:Y:S01]  /*18e0*/  IADD3 R5, R23, UR6, RZ ;  /* 0x0000000617057c10 */ /* 0x000fe2000fffe0ff */
[----:B--2---:R-:W-:Y:S01]  /*18f0*/  IMAD.U32 R11, RZ, RZ, UR11 ;  /* 0x0000000bff0b7e24 */ /* 0x004fe2000f8e00ff */
[----:B------:R-:W-:Y:S01]  /*1900*/  ISETP.GE.OR P2, PT, R6, c[0x0][0x1fc], !P1 ;  /* 0x00007f0006007a0c */ /* 0x000fe20004f46670 */
[----:B------:R-:W-:Y:S01]  /*1910*/  ULDC.64 UR4, c[0x0][0x278] ;  /* 0x00009e0000047ab9 */ /* 0x000fe20000000a00 */
[----:B------:R-:W-:Y:S01]  /*1920*/  CS2R R118, SRZ ;  /* 0x0000000000767805 */ /* 0x000fe2000001ff00 */
[----:B------:R-:W-:Y:S01]  /*1930*/  UIMAD UR4, UR13, UR4, URZ ;  /* 0x000000040d0472a4 */ /* 0x000fe2000f8e023f */
[----:B------:R-:W-:Y:S01]  /*1940*/  CS2R R116, SRZ ;  /* 0x0000000000747805 */ /* 0x000fe2000001ff00 */
[----:B------:R-:W-:Y:S01]  /*1950*/  USHF.R.S32.HI UR6, URZ, 0x1f, UR7 ;  /* 0x0000001f3f067899 */ /* 0x000fe20008011407 */
[----:B------:R-:W-:Y:S01]  /*1960*/  CS2R R114, SRZ ;  /* 0x0000000000727805 */ /* 0x000fe2000001ff00 */
[----:B------:R-:W-:Y:S01]  /*1970*/  UIMAD UR5, UR11, UR5, UR4 ;  /* 0x000000050b0572a4 */ /* 0x000fe2000f8e0204 */
[----:B------:R-:W-:Y:S01]  /*1980*/  CS2R R112, SRZ ;  /* 0x0000000000707805 */ /* 0x000fe2000001ff00 */
[----:B------:R-:W-:Y:S01]  /*1990*/  CS2R R110, SRZ ;  /* 0x00000000006e7805 */ /* 0x000fe2000001ff00 */
[----:B---3--:R-:W-:Y:S01]  /*19a0*/  IMAD.WIDE.U32 R40, R0, c[0x0][0x278], R16 ;  /* 0x00009e0000287a25 */ /* 0x008fe200078e0010 */
[----:B------:R-:W-:Y:S01]  /*19b0*/  LOP3.LUT R0, R24, 0xfffffff0, RZ, 0xc0, !PT ;  /* 0xfffffff018007812 */ /* 0x000fe200078ec0ff */
[----:B------:R-:W-:Y:S01]  /*19c0*/  CS2R R108, SRZ ;  /* 0x00000000006c7805 */ /* 0x000fe2000001ff00 */
[----:B------:R-:W-:Y:S01]  /*19d0*/  SEL R17, RZ, 0x4, P6 ;  /* 0x00000004ff117807 */ /* 0x000fe20003000000 */
[----:B----4-:R-:W-:Y:S01]  /*19e0*/  IMAD.WIDE.U32 R36, R11, c[0x0][0x290], R4 ;  /* 0x0000a4000b247a25 */ /* 0x010fe200078e0004 */
[----:B------:R-:W-:Y:S01]  /*19f0*/  ISETP.GE.OR P6, PT, R26, c[0x0][0x1fc], !P1 ;  /* 0x00007f001a007a0c */ /* 0x000fe20004fc6670 */
[----:B------:R2:W-:Y:S01]  /*1a00*/  STL.64 [R1+0x40], R40 ;  /* 0x0000402801007387 */ /* 0x0005e20000100a00 */
[----:B------:R-:W-:Y:S01]  /*1a10*/  ISETP.GE.OR P1, PT, R34, c[0x0][0x1fc], !P1 ;  /* 0x00007f0022007a0c */ /* 0x000fe20004f26670 */
[----:B------:R-:W-:Y:S01]  /*1a20*/  IMAD.IADD R0, R32, 0x1, -R0 ;  /* 0x0000000120007824 */ /* 0x000fe200078e0a00 */
[----:B-----5:R-:W-:Y:S01]  /*1a30*/  IADD3 R35, R41, UR5, RZ ;  /* 0x0000000529237c10 */ /* 0x020fe2000fffe0ff */
[----:B------:R-:W-:Y:S01]  /*1a40*/  ULDC.64 UR4, c[0x0][0x290] ;  /* 0x0000a40000047ab9 */ /* 0x000fe20000000a00 */
[----:B------:R-:W-:Y:S01]  /*1a50*/  STL.64 [R1+0x38], R36 ;  /* 0x0000382401007387 */ /* 0x000fe20000100a00 */
[----:B------:R-:W-:Y:S01]  /*1a60*/  UIMAD UR4, UR13, UR4, URZ ;  /* 0x000000040d0472a4 */ /* 0x000fe2000f8e023f */
[----:B------:R-:W-:Y:S01]  /*1a70*/  SHF.R.S32.HI R6, RZ, 0x1f, R0 ;  /* 0x0000001fff067819 */ /* 0x000fe20000011400 */
[----:B------:R-:W-:Y:S01]  /*1a80*/  CS2R R106, SRZ ;  /* 0x00000000006a7805 */ /* 0x000fe2000001ff00 */
[----:B-1----:R-:W-:Y:S01]  /*1a90*/  LEA R20, P3, R2, c[0x0][0x1f0], 0x1 ;  /* 0x00007c0002147a11 */ /* 0x002fe200078608ff */
[----:B------:R-:W-:Y:S01]  /*1aa0*/  STL [R1+0x5c], R35 ;  /* 0x00005c2301007387 */ /* 0x000fe20000100800 */
[----:B------:R-:W-:Y:S01]  /*1ab0*/  LEA.HI R12, R0, R0, RZ, 0x1 ;  /* 0x00000000000c7211 */ /* 0x000fe200078f08ff */
[----:B------:R-:W-:Y:S01]  /*1ac0*/  UIMAD UR4, UR11, UR5, UR4 ;  /* 0x000000050b0472a4 */ /* 0x000fe2000f8e0204 */
[----:B------:R-:W-:Y:S01]  /*1ad0*/  LEA.HI.X R21, R2, c[0x0][0x1f4], R3, 0x1, P3 ;  /* 0x00007d0002157a11 */ /* 0x000fe200018f0c03 */
[----:B------:R-:W-:Y:S01]  /*1ae0*/  CS2R R104, SRZ ;  /* 0x0000000000687805 */ /* 0x000fe2000001ff00 */
[----:B------:R-:W-:Y:S01]  /*1af0*/  LOP3.LUT R2, R27, 0xfffffff8, RZ, 0xc0, !PT ;  /* 0xfffffff81b027812 */ /* 0x000fe200078ec0ff */
[----:B------:R-:W-:Y:S01]  /*1b00*/  CS2R R102, SRZ ;  /* 0x0000000000667805 */ /* 0x000fe2000001ff00 */
[----:B------:R-:W-:Y:S01]  /*1b10*/  ISETP.GE.AND P3, PT, R26, c[0x0][0x16c], PT ;  /* 0x00005b001a007a0c */ /* 0x000fe20003f66270 */
[----:B------:R-:W-:Y:S01]  /*1b20*/  CS2R R100, SRZ ;  /* 0x0000000000647805 */ /* 0x000fe2000001ff00 */
[----:B------:R-:W-:Y:S01]  /*1b30*/  SEL R26, RZ, 0x1, P0 ;  /* 0x00000001ff1a7807 */ /* 0x000fe20000000000 */
[----:B------:R-:W-:Y:S01]  /*1b40*/  IMAD.IADD R7, R32, 0x1, -R2 ;  /* 0x0000000120077824 */ /* 0x000fe200078e0a02 */
[----:B------:R-:W-:Y:S01]  /*1b50*/  SHF.R.S32.HI R2, RZ, 0x1f, R14 ;  /* 0x0000001fff027819 */ /* 0x000fe2000001140e */
[----:B------:R-:W-:Y:S01]  /*1b60*/  CS2R R98, SRZ ;  /* 0x0000000000627805 */ /* 0x000fe2000001ff00 */
[----:B------:R-:W-:Y:S01]  /*1b70*/  CS2R R96, SRZ ;  /* 0x0000000000607805 */ /* 0x000fe2000001ff00 */
[----:B------:R-:W-:Y:S01]  /*1b80*/  CS2R R94, SRZ ;  /* 0x00000000005e7805 */ /* 0x000fe2000001ff00 */
[C---:B------:R-:W-:Y:S01]  /*1b90*/  LEA.HI R10, R7.reuse, R7, RZ, 0x1 ;  /* 0x00000007070a7211 */ /* 0x040fe200078f08ff */
[----:B------:R-:W-:Y:S01]  /*1ba0*/  CS2R R92, SRZ ;  /* 0x00000000005c7805 */ /* 0x000fe2000001ff00 */
[----:B------:R-:W-:Y:S01]  /*1bb0*/  LEA.HI R2, R2, R14, RZ, 0x2 ;  /* 0x0000000e02027211 */ /* 0x000fe200078f10ff */
[----:B------:R-:W-:Y:S01]  /*1bc0*/  CS2R R90, SRZ ;  /* 0x00000000005a7805 */ /* 0x000fe2000001ff00 */
[----:B------:R-:W-:Y:S01]  /*1bd0*/  LOP3.LUT R8, R10, 0x7fffffe, RZ, 0xc0, !PT ;  /* 0x07fffffe0a087812 */ /* 0x000fe200078ec0ff */
[----:B------:R-:W-:Y:S01]  /*1be0*/  CS2R R88, SRZ ;  /* 0x0000000000587805 */ /* 0x000fe2000001ff00 */
[----:B------:R-:W-:Y:S01]  /*1bf0*/  LOP3.LUT R3, R2, 0x1ffffffc, RZ, 0xc0, !PT ;  /* 0x1ffffffc02037812 */ /* 0x000fe200078ec0ff */
[----:B------:R-:W-:Y:S01]  /*1c00*/  CS2R R86, SRZ ;  /* 0x0000000000567805 */ /* 0x000fe2000001ff00 */
[----:B------:R-:W-:Y:S01]  /*1c10*/  LEA.HI R2, R6, R0, RZ, 0x3 ;  /* 0x0000000006027211 */ /* 0x000fe200078f18ff */
[----:B------:R-:W-:Y:S01]  /*1c20*/  IMAD.IADD R9, R7, 0x1, -R8 ;  /* 0x0000000107097824 */ /* 0x000fe200078e0a08 */
[----:B------:R-:W-:Y:S01]  /*1c30*/  LOP3.LUT R6, R12, 0x7fffffe, RZ, 0xc0, !PT ;  /* 0x07fffffe0c067812 */ /* 0x000fe200078ec0ff */
[----:B------:R-:W-:Y:S01]  /*1c40*/  IMAD.IADD R22, R14, 0x1, -R3 ;  /* 0x000000010e167824 */ /* 0x000fe200078e0a03 */
[----:B------:R-:W-:Y:S01]  /*1c50*/  LOP3.LUT R8, R2, 0xfffffff8, RZ, 0xc0, !PT ;  /* 0xfffffff802087812 */ /* 0x000fe200078ec0ff */
[----:B------:R-:W-:Y:S01]  /*1c60*/  IMAD R3, R29, 0x4, R14 ;  /* 0x000000041d037824 */ /* 0x000fe200078e020e */
[----:B------:R-:W-:Y:S01]  /*1c70*/  CS2R R84, SRZ ;  /* 0x0000000000547805 */ /* 0x000fe2000001ff00 */
[----:B------:R-:W-:Y:S01]  /*1c80*/  CS2R R82, SRZ ;  /* 0x0000000000527805 */ /* 0x000fe2000001ff00 */
[----:B------:R-:W-:Y:S01]  /*1c90*/  CS2R R80, SRZ ;  /* 0x0000000000507805 */ /* 0x000fe2000001ff00 */
[----:B------:R-:W-:Y:S01]  /*1ca0*/  IMAD R11, R3, 0x8, R9 ;  /* 0x00000008030b7824 */ /* 0x000fe200078e0209 */
[----:B------:R-:W-:Y:S01]  /*1cb0*/  CS2R R78, SRZ ;  /* 0x00000000004e7805 */ /* 0x000fe2000001ff00 */
[C---:B------:R-:W-:Y:S01]  /*1cc0*/  IMAD.IADD R3, R0.reuse, 0x1, -R6 ;  /* 0x0000000100037824 */ /* 0x040fe200078e0a06 */
[----:B------:R-:W-:Y:S01]  /*1cd0*/  CS2R R76, SRZ ;  /* 0x00000000004c7805 */ /* 0x000fe2000001ff00 */
[----:B------:R-:W-:Y:S01]  /*1ce0*/  IMAD.IADD R14, R0, 0x1, -R8 ;  /* 0x00000001000e7824 */ /* 0x000fe200078e0a08 */
[----:B------:R-:W-:Y:S01]  /*1cf0*/  SHF.R.S32.HI R0, RZ, 0x3, R2 ;  /* 0x00000003ff007819 */ /* 0x000fe20000011402 */
[----:B------:R-:W-:Y:S01]  /*1d00*/  IMAD.SHL.U32 R2, R7, 0x40, RZ ;  /* 0x0000004007027824 */ /* 0x000fe200078e00ff */
[C---:B------:R-:W-:Y:S01]  /*1d10*/  LEA R8, P0, R13.reuse, c[0x0][0x160], 0x1 ;  /* 0x000058000d087a11 */ /* 0x040fe200078008ff */
[----:B------:R-:W-:Y:S01]  /*1d20*/  CS2R R74, SRZ ;  /* 0x00000000004a7805 */ /* 0x000fe2000001ff00 */
[----:B------:R-:W-:Y:S01]  /*1d30*/  CS2R R72, SRZ ;  /* 0x0000000000487805 */ /* 0x000fe2000001ff00 */
[C---:B------:R-:W-:Y:S01]  /*1d40*/  IMAD R23, R0.reuse, 0x8, R3 ;  /* 0x0000000800177824 */ /* 0x040fe200078e0203 */
[----:B------:R-:W-:Y:S01]  /*1d50*/  LEA.HI.X R9, R13, c[0x0][0x164], R18, 0x1, P0 ;  /* 0x000059000d097a11 */ /* 0x000fe200000f0c12 */
[----:B------:R-:W-:Y:S01]  /*1d60*/  IMAD R24, R0, 0x200, R15 ;  /* 0x0000020000187824 */ /* 0x000fe200078e020f */
[----:B------:R-:W-:Y:S01]  /*1d70*/  LOP3.LUT R0, R25, 0xffffffe0, RZ, 0xc0, !PT ;  /* 0xffffffe019007812 */ /* 0x000fe200078ec0ff */
[----:B------:R-:W-:Y:S01]  /*1d80*/  IMAD.SHL.U32 R3, R19, 0x10, RZ ;  /* 0x0000001013037824 */ /* 0x000fe200078e00ff */
[----:B------:R-:W-:Y:S01]  /*1d90*/  SEL R13, RZ, 0x2, P3 ;  /* 0x00000002ff0d7807 */ /* 0x000fe20001800000 */
        /* <DEDUP_REMOVED lines=26> */
[----:B------:R-:W-:Y:S01]  /*1f40*/  IMAD.SHL.U32 R7, R29, 0x8, RZ ;  /* 0x000000081d077824 */ /* 0x000fe200078e00ff */
        /* <DEDUP_REMOVED lines=22> */
[----:B--2---:R-:W-:Y:S01]  /*20b0*/  CS2R R40, SRZ ;  /* 0x0000000000287805 */ /* 0x004fe2000001ff00 */
[----:B------:R-:W-:Y:S01]  /*20c0*/  SEL R12, RZ, 0x1, P5 ;  /* 0x00000001ff0c7807 */ /* 0x000fe20002800000 */
[----:B------:R-:W-:Y:S01]  /*20d0*/  UMOV UR18, 0x1 ;  /* 0x0000000100127882 */ /* 0x000fe20000000000 */
[----:B------:R-:W-:Y:S01]  /*20e0*/  LEA.HI R2, R2, R3, RZ, 0x2 ;  /* 0x0000000302027211 */ /* 0x000fe200078f10ff */
[----:B------:R-:W-:Y:S01]  /*20f0*/  ULDC UR13, c[0x0][0x168] ;  /* 0x00005a00000d7ab9 */ /* 0x000fe20000000800 */
[----:B------:R-:W-:Y:S01]  /*2100*/  LOP3.LUT P5, RZ, R5, 0x2, RZ, 0xc0, !PT ;  /* 0x0000000205ff7812 */ /* 0x000fe200078ac0ff */
[----:B------:R-:W-:Y:S01]  /*2110*/  ULDC UR5, c[0x0][0x198] ;  /* 0x0000660000057ab9 */ /* 0x000fe20000000800 */
[----:B------:R-:W-:-:S02]  /*2120*/  LOP3.LUT R2, R2, 0xfffffffc, RZ, 0xc0, !PT ;  /* 0xfffffffc02027812 */ /* 0x000fc400078ec0ff */
[----:B------:R-:W-:Y:S01]  /*2130*/  ISETP.GE.OR P5, PT, R38, UR17, !P5 ;  /* 0x0000001126007c0c */ /* 0x000fe2000efa6670 */
[----:B------:R-:W1:Y:S01]  /*2140*/  LDSM.16.M88.4 R164, [R214+0x6080] ;  /* 0x00608000d6a4783b */ /* 0x000e620000000200 */
[----:B------:R-:W-:Y:S01]  /*2150*/  LEA.HI R4, R30, R32, RZ, 0x7 ;  /* 0x000000201e047211 */ /* 0x000fe200078f38ff */
[----:B------:R-:W-:Y:S01]  /*2160*/  IMAD.IADD R3, R3, 0x1, -R2 ;  /* 0x0000000103037824 */ /* 0x000fe200078e0a02 */
[----:B------:R-:W-:Y:S01]  /*2170*/  SHF.R.U32.HI R10, RZ, 0x3, R10 ;  /* 0x00000003ff0a7819 */ /* 0x000fe2000001160a */
[----:B------:R-:W2:Y:S01]  /*2180*/  LDSM.16.M88.4 R168, [R214+0x7080] ;  /* 0x00708000d6a8783b */ /* 0x000ea20000000200 */
[----:B------:R-:W-:Y:S01]  /*2190*/  IMAD.SHL.U32 R2, R25, 0x2, RZ ;  /* 0x0000000219027824 */ /* 0x000fe200078e00ff */
[----:B------:R-:W-:Y:S02]  /*21a0*/  SHF.R.U32.HI R11, RZ, 0x4, R4 ;  /* 0x00000004ff0b7819 */ /* 0x000fe40000011604 */
[----:B------:R-:W3:Y:S01]  /*21b0*/  LDSM.16.M88.4 R172, [R215+0x6080] ;  /* 0x00608000d7ac783b */ /* 0x000ee20000000200 */
[----:B------:R-:W-:-:S02]  /*21c0*/  LOP3.LUT R0, R0, 0x10, RZ, 0xc0, !PT ;  /* 0x0000001000007812 */ /* 0x000fc400078ec0ff */
[----:B------:R-:W-:Y:S01]  /*21d0*/  SEL R4, RZ, 0xffffffff, P4 ;  /* 0xffffffffff047807 */ /* 0x000fe20002000000 */
[----:B------:R-:W4:Y:S01]  /*21e0*/  LDSM.16.M88.4 R176, [R215+0x7080] ;  /* 0x00708000d7b0783b */ /* 0x000f220000000200 */
[----:B------:R-:W-:Y:S02]  /*21f0*/  LOP3.LUT R2, R2, 0x2, R26, 0xe2, !PT ;  /* 0x0000000202027812 */ /* 0x000fe400078ee21a */
[----:B------:R-:W-:Y:S01]  /*2200*/  LOP3.LUT R10, R18, R10, RZ, 0x3c, !PT ;  /* 0x0000000a120a7212 */ /* 0x000fe200078e3cff */
[----:B------:R-:W1:Y:S01]  /*2210*/  LDSM.16.M88.4 R180, [R214+0x8080] ;  /* 0x00808000d6b4783b */ /* 0x000e620000000200 */
[----:B------:R-:W-:Y:S01]  /*2220*/  LOP3.LUT R11, R0, 0x8, R11, 0xf8, !PT ;  /* 0x00000008000b7812 */ /* 0x000fe200078ef80b */
[----:B------:R-:W-:Y:S01]  /*2230*/  IMAD.SHL.U32 R0, R4, 0x2, RZ ;  /* 0x0000000204007824 */ /* 0x000fe200078e00ff */
[----:B------:R-:W-:Y:S01]  /*2240*/  LOP3.LUT P4, RZ, R14, 0x2, RZ, 0xc0, !PT ;  /* 0x000000020eff7812 */ /* 0x000fe2000788c0ff */
[----:B------:R-:W1:Y:S01]  /*2250*/  LDSM.16.M88.4 R184, [R214+0x9080] ;  /* 0x00908000d6b8783b */ /* 0x000e620000000200 */
[----:B------:R-:W-:Y:S01]  /*2260*/  IMAD R213, R29, 0x200, R10 ;  /* 0x000002001dd57824 */ /* 0x000fe200078e020a */
[----:B------:R-:W-:Y:S01]  /*2270*/  IADD3 R4, R37, UR4, RZ ;  /* 0x0000000425047c10 */ /* 0x000fe2000fffe0ff */
[----:B------:R-:W-:Y:S01]  /*2280*/  UMOV UR4, URZ ;  /* 0x0000003f00047c82 */ /* 0x000fe20008000000 */
[----:B------:R-:W1:Y:S01]  /*2290*/  LDSM.16.M88.4 R188, [R215+0x8080] ;  /* 0x00808000d7bc783b */ /* 0x000e620000000200 */
[----:B------:R-:W-:Y:S01]  /*22a0*/  LOP3.LUT R12, R0, 0x2, R12, 0xe2, !PT ;  /* 0x00000002000c7812 */ /* 0x000fe200078ee20c */
[----:B------:R-:W-:Y:S01]  /*22b0*/  IMAD.SHL.U32 R213, R213, 0x2, RZ ;  /* 0x00000002d5d57824 */ /* 0x000fe200078e00ff */
[----:B------:R-:W-:Y:S01]  /*22c0*/  LOP3.LUT R7, R7, 0x8, RZ, 0xc0, !PT ;  /* 0x0000000807077812 */ /* 0x000fe200078ec0ff */
[----:B------:R-:W1:Y:S01]  /*22d0*/  LDSM.16.M88.4 R192, [R215+0x9080] ;  /* 0x00908000d7c0783b */ /* 0x000e620000000200 */
[----:B------:R-:W-:-:S02]  /*22e0*/  SHF.R.S32.HI R15, RZ, 0x2, R15 ;  /* 0x00000002ff0f7819 */ /* 0x000fc4000001140f */
        /* <DEDUP_REMOVED lines=16> */
[----:B------:R-:W-:Y:S01]  /*23f0*/  UMOV UR17, 0xffffffc0 ;  /* 0xffffffc000117882 */ /* 0x000fe20000000000 */
        /* <DEDUP_REMOVED lines=15> */
[----:B------:R-:W-:-:S03]  /*24f0*/  LOP3.LUT P0, RZ, R3, 0x2, RZ, 0xc0, !PT ;  /* 0x0000000203ff7812 */ /* 0x000fc6000780c0ff */
[----:B------:R2:W-:Y:S01]  /*2500*/  LDGSTS.E.BYPASS.LTC128B.128 [R31+0xd080], [R20.64+0x40], !P6 ;  /* 0x0d080040141f7fae */ /* 0x0005e2000f101d4e */
[----:B------:R-:W-:-:S03]  /*2510*/  SEL R225, R225, 0xfffffff0, !P0 ;  /* 0xfffffff0e1e17807 */ /* 0x000fc60004000000 */
[----:B------:R2:W-:Y:S01]  /*2520*/  LDGSTS.E.BYPASS.LTC128B.128 [R31+0xe080], [R20.64+0x80], !P1 ;  /* 0x0e080080141f7fae */ /* 0x0005e2000c901d4e */
[----:B-1----:R-:W-:Y:S02]  /*2530*/  LEA R8, P2, R0, c[0x0][0x280], 0x2 ;  /* 0x0000a00000087a11 */ /* 0x002fe400078410ff */
[----:B-----5:R-:W-:Y:S02]  /*2540*/  LOP3.LUT R2, R14, 0x1c0, RZ, 0xc0, !PT ;  /* 0x000001c00e027812 */ /* 0x020fe400078ec0ff */
[----:B------:R-:W-:Y:S02]  /*2550*/  LEA.HI.X R9, R0, c[0x0][0x284], R6, 0x2, P2 ;  /* 0x0000a10000097a11 */ /* 0x000fe400010f1406 */
[----:B------:R-:W-:Y:S02]  /*2560*/  SHF.R.U32.HI R4, RZ, 0x3, R2 ;  /* 0x00000003ff047819 */ /* 0x000fe40000011602 */
[----:B------:R-:W-:Y:S02]  /*2570*/  LOP3.LUT R0, R12, R10, RZ, 0xfc, !PT ;  /* 0x0000000a0c007212 */ /* 0x000fe400078efcff */
[----:B------:R-:W-:Y:S01]  /*2580*/  LOP3.LUT R218, R4, R2, R7, 0x1e, !PT ;  /* 0x0000000204da7212 */ /* 0x000fe200078e1e07 */
[----:B------:R-:W-:Y:S01]  /*2590*/  IMAD R2, R28, 0x10, R15 ;  /* 0x000000101c027824 */ /* 0x000fe200078e020f */
[----:B------:R-:W-:Y:S01]  /*25a0*/  ISETP.GE.AND P2, PT, R32, 0x10, PT ;  /* 0x000000102000780c */ /* 0x000fe20003f46270 */
[----:B------:R1:W-:Y:S01]  /*25b0*/  STL [R1+0x20], R0 ;  /* 0x0000200001007387 */ /* 0x0003e20000100800 */
[----:B------:R-:W-:Y:S01]  /*25c0*/  SHF.R.U32.HI R6, RZ, 0x3, R5 ;  /* 0x00000003ff067819 */ /* 0x000fe20000011605 */
[----:B------:R-:W-:-:S02]  /*25d0*/  IMAD.IADD R218, R24, 0x1, R218 ;  /* 0x0000000118da7824 */ /* 0x000fc400078e02da */
[----:B------:R5:W-:Y:S01]  /*25e0*/  STL [R1+0x4], R2 ;  /* 0x0000040201007387 */ /* 0x000be20000100800 */
[CC--:B------:R-:W-:Y:S02]  /*25f0*/  LOP3.LUT R212, R6.reuse, R5.reuse, R212, 0x1e, !PT ;  /* 0x0000000506d47212 */ /* 0x0c0fe400078e1ed4 */
[----:B------:R-:W-:Y:S02]  /*2600*/  LOP3.LUT R3, R6, R5, R7, 0x1e, !PT ;  /* 0x0000000506037212 */ /* 0x000fe400078e1e07 */
[----:B------:R-:W-:-:S05]  /*2610*/  LEA R218, R218, 0x13480, 0x1 ;  /* 0x00013480dada7811 */ /* 0x000fca00078e08ff */
[C-C-:B------:R-:W-:Y:S02]  /*2620*/  IMAD R219, R223.reuse, 0x2, R218.reuse ;  /* 0x00000002dfdb7824 */ /* 0x140fe400078e02da */
[C---:B------:R-:W-:Y:S02]  /*2630*/  IMAD R220, R224.reuse, 0x2, R218 ;  /* 0x00000002e0dc7824 */ /* 0x040fe400078e02da */
[----:B------:R-:W-:Y:S02]  /*2640*/  IMAD R224, R224, 0x2, R219 ;  /* 0x00000002e0e07824 */ /* 0x000fe400078e02db */
[----:B------:R-:W-:Y:S02]  /*2650*/  IMAD R223, R223, 0x2, R220 ;  /* 0x00000002dfdf7824 */ /* 0x000fe400078e02dc */
[----:B-1----:R-:W-:Y:S01]  /*2660*/  IMAD.SHL.U32 R0, R23, 0x20, RZ ;  /* 0x0000002017007824 */ /* 0x002fe200078e00ff */
[----:B-----5:R-:W-:-:S03]  /*2670*/  LOP3.LUT R2, R6, R11, R5, 0x1e, !PT ;  /* 0x0000000b06027212 */ /* 0x020fc600078e1e05 */
[----:B------:R-:W-:Y:S02]  /*2680*/  IMAD R4, R28, 0x200, R0 ;  /* 0x000002001c047824 */ /* 0x000fe400078e0200 */
[C---:B------:R-:W-:Y:S02]  /*2690*/  IMAD.IADD R212, R0.reuse, 0x1, R212 ;  /* 0x0000000100d47824 */ /* 0x040fe400078e02d4 */
[----:B------:R-:W-:Y:S02]  /*26a0*/  IMAD.IADD R221, R0, 0x1, R2 ;  /* 0x0000000100dd7824 */ /* 0x000fe400078e0202 */
[----:B------:R-:W-:Y:S01]  /*26b0*/  @!P2 IMAD.SHL.U32 R0, R32, 0x10, RZ ;  /* 0x000000102000a824 */ /* 0x000fe200078e00ff */
[----:B------:R-:W-:Y:S01]  /*26c0*/  LEA R212, R212, 0x80, 0x1 ;  /* 0x00000080d4d47811 */ /* 0x000fe200078e08ff */
[----:B------:R-:W-:Y:S02]  /*26d0*/  IMAD.SHL.U32 R2, R22, 0x2, RZ ;  /* 0x0000000216027824 */ /* 0x000fe400078e00ff */
[----:B------:R-:W-:Y:S01]  /*26e0*/  IMAD.IADD R222, R4, 0x1, R3 ;  /* 0x0000000104de7824 */ /* 0x000fe200078e0203 */
[----:B------:R1:W-:Y:S03]  /*26f0*/  @!P2 LDGSTS.E.BYPASS.LTC128B.128 [R0+0xf280], [R8.64] ;  /* 0x0f2800000800afae */ /* 0x0003e6000b901d4e */
[C---:B------:R-:W-:Y:S01]  /*2700*/  IMAD.SHL.U32 R217, R222.reuse, 0x2, RZ ;  /* 0x00000002ded97824 */ /* 0x040fe200078e00ff */
[----:B------:R2:W-:Y:S01]  /*2710*/  STL [R1+0x2c], R2 ;  /* 0x00002c0201007387 */ /* 0x0005e20000100800 */
[----:B------:R-:W-:-:S02]  /*2720*/  IMAD.IADD R226, R222, 0x1, R225 ;  /* 0x00000001dee27824 */ /* 0x000fc400078e02e1 */
[----:B------:R-:W-:Y:S01]  /*2730*/  IMAD.SHL.U32 R216, R222, 0x2, RZ ;  /* 0x00000002ded87824 */ /* 0x000fe200078e00ff */
[----:B------:R-:W0:Y:S01]  /*2740*/  LDGDEPBAR ;  /* 0x00000000000079af */ /* 0x000e220000000000 */
[----:B------:R-:W-:-:S03]  /*2750*/  IADD3 R217, R217, 0xc080, RZ ;  /* 0x0000c080d9d97810 */ /* 0x000fc60007ffe0ff */
[----:B------:R-:W0:Y:S02]  /*2760*/  LDGDEPBAR ;  /* 0x00000000000079af */ /* 0x000e240000000000 */
[----:B------:R-:W-:Y:S01]  /*2770*/  IMAD R217, R225, 0x2, R217 ;  /* 0x00000002e1d97824 */ /* 0x000fe200078e02d9 */
[----:B-1----:R-:W-:Y:S01]  /*2780*/  IADD3 R0, -R2, UR16, RZ ;  /* 0x0000001002007c10 */ /* 0x002fe2000fffe1ff */
[----:B------:R-:W-:-:S04]  /*2790*/  ULDC UR16, c[0x0][0x168] ;  /* 0x00005a0000107ab9 */ /* 0x000fc80000000800 */
[----:B------:R1:W-:Y:S04]  /*27a0*/  STL [R1+0x14], R0 ;  /* 0x0000140001007387 */ /* 0x0003e80000100800 */
[----:B--234-:R1:W-:Y:S02]  /*27b0*/  STL [R1+0x1c], R33 ;  /* 0x00001c2101007387 */ /* 0x01c3e40000100800 */
.L_x_507:
[----:B------:R-:W-:Y:S04]  /*27c0*/  DEPBAR.LE SB0, 0x1 ;  /* 0x000080400000791a */ /* 0x000fe80000000000 */
[----:B------:R-:W-:Y:S01]  /*27d0*/  BAR.SYNC.DEFER_BLOCKING 0x0 ;  /* 0x0000000000007b1d */ /* 0x000fe20000010000 */
[----:B-1----:R-:W-:Y:S01]  /*27e0*/  MOV R0, UR4 ;  /* 0x0000000400007c02 */ /* 0x002fe20008000f00 */
        /* <DEDUP_REMOVED lines=79> */
[C---:B------:R-:W-:Y:S01]  /*2ce0*/  HMMA.16816.F32.BF16 R16, R144.reuse, R154, R16 ;  /* 0x0000009a9010723c */ /* 0x040fe20000041810 */
[----:B------:R-:W2:Y:S03]  /*2cf0*/  LDL R155, [R1+0x4] ;  /* 0x00000400019b7983 */ /* 0x000ea60000100800 */
        /* <DEDUP_REMOVED lines=21> */
[----:B------:R-:W3:Y:S01]  /*2e50*/  MUFU.TANH R0, R14 ;  /* 0x0000000e00007308 */ /* 0x000ee20000002400 */
[----:B-1----:R-:W1:Y:S09]  /*2e60*/  LDSM.16.M88.4 R4, [R215+0x5080] ;  /* 0x00508000d704783b */ /* 0x002e720000000200 */
[----:B------:R-:W4:Y:S10]  /*2e70*/  MUFU.TANH R151, R9 ;  /* 0x0000000900977308 */ /* 0x000f340000002400 */
[----:B------:R-:W1:Y:S01]  /*2e80*/  MUFU.TANH R230, R10 ;  /* 0x0000000a00e67308 */ /* 0x000e620000002400 */
[----:B---3--:R3:W-:Y:S09]  /*2e90*/  STL [R1], R0 ;  /* 0x0000000001007387 */ /* 0x0087f20000100800 */
[----:B------:R-:W2:Y:S10]  /*2ea0*/  MUFU.TANH R233, R11 ;  /* 0x0000000b00e97308 */ /* 0x000eb40000002400 */
[----:B------:R-:W2:Y:S01]  /*2eb0*/  MUFU.TANH R236, R12 ;  /* 0x0000000c00ec7308 */ /* 0x000ea20000002400 */
[-C--:B-1----:R-:W-:Y:S01]  /*2ec0*/  HMMA.16816.F32.BF16 R20, R144, R4.reuse, R20 ;  /* 0x000000049014723c */ /* 0x082fe20000041814 */
[----:B---3--:R-:W-:Y:S08]  /*2ed0*/  MOV R0, UR4 ;  /* 0x0000000400007c02 */ /* 0x008ff00008000f00 */
[----:B------:R-:W1:Y:S01]  /*2ee0*/  MUFU.TANH R252, R13 ;  /* 0x0000000d00fc7308 */ /* 0x000e620000002400 */
[C---:B------:R-:W-:Y:S09]  /*2ef0*/  HMMA.16816.F32.BF16 R24, R136.reuse, R4, R24 ;  /* 0x000000048818723c */ /* 0x040ff20000041818 */
[----:B------:R-:W3:Y:S01]  /*2f00*/  MUFU.TANH R234, R15 ;  /* 0x0000000f00ea7308 */ /* 0x000ee20000002400 */
[-C--:B------:R-:W-:Y:S04]  /*2f10*/  HMMA.16816.F32.BF16 R28, R136, R6.reuse, R28 ;  /* 0x00000006881c723c */ /* 0x080fe8000004181c */
[----:B------:R-:W-:Y:S04]  /*2f20*/  FMUL.FTZ R20, R20, c[0x0][0x2b4] ;  /* 0x0000ad0014147a20 */ /* 0x000fe80000410000 */
[----:B------:R-:W-:Y:S01]  /*2f30*/  HMMA.16816.F32.BF16 R32, R144, R6, R32 ;  /* 0x000000069020723c */ /* 0x000fe20000041820 */
[----:B------:R-:W1:Y:S03]  /*2f40*/  MUFU.TANH R160, R16 ;  /* 0x0000001000a07308 */ /* 0x000e660000002400 */
[----:B------:R-:W-:Y:S02]  /*2f50*/  FMUL.FTZ R21, R21, c[0x0][0x2b4] ;  /* 0x0000ad0015157a20 */ /* 0x000fe40000410000 */
[----:B------:R-:W-:Y:S02]  /*2f60*/  FMUL.FTZ R22, R22, c[0x0][0x2b4] ;  /* 0x0000ad0016167a20 */ /* 0x000fe40000410000 */
[----:B------:R-:W-:Y:S03]  /*2f70*/  FMUL.FTZ R23, R23, c[0x0][0x2b4] ;  /* 0x0000ad0017177a20 */ /* 0x000fe60000410000 */
        /* <DEDUP_REMOVED lines=14> */
[----:B------:R-:W-:Y:S07]  /*3060*/  FMUL.FTZ R35, R35, c[0x0][0x2b4] ;  /* 0x0000ad0023237a20 */ /* 0x000fee0000410000 */
        /* <DEDUP_REMOVED lines=16> */
[----:B------:R2:W1:Y:S01]  /*3170*/  MUFU.TANH R239, R34 ;  /* 0x0000002200ef7308 */ /* 0x0004620000002400 */
[----:B------:R2:W1:Y:S04]  /*3180*/  LDS R145, [R0.X4+0xf0a0] ;  /* 0x00f0a00000917984 */ /* 0x0004680000004800 */
[----:B------:R2:W1:Y:S04]  /*3190*/  LDS R147, [R0.X4+0xf100] ;  /* 0x00f1000000937984 */ /* 0x0004680000004800 */
[----:B------:R2:W1:Y:S01]  /*31a0*/  LDS R146, [R0.X4+0xf120] ;  /* 0x00f1200000927984 */ /* 0x0004620000004800 */
[----:B------:R-:W-:Y:S04]  /*31b0*/  DEPBAR.LE SB0, 0x0 ;  /* 0x000080000000791a */ /* 0x000fe80000000000 */
[----:B------:R-:W-:Y:S08]  /*31c0*/  BAR.SYNC.DEFER_BLOCKING 0x0 ;  /* 0x0000000000007b1d */ /* 0x000ff00000010000 */
[----:B------:R2:W1:Y:S01]  /*31d0*/  LDSM.16.M88.4 R132, [R216+0xc080] ;  /* 0x00c08000d884783b */ /* 0x0004620000000200 */
[----:B------:R2:W1:Y:S07]  /*31e0*/  MUFU.TANH R238, R35 ;  /* 0x0000002300ee7308 */ /* 0x00046e0000002400 */
        /* <DEDUP_REMOVED lines=53> */
.L_x_505:
[-C--:B-1234-:R-:W-:Y:S01]  /*3540*/  HMMA.16816.F32.BF16 R4, R132, R164.reuse, RZ ;  /* 0x000000a48404723c */ /* 0x09efe200000418ff */
[----:B------:R-:W2:Y:S01]  /*3550*/  LDL R3, [R1+0x2c] ;  /* 0x00002c0001037983 */ /* 0x000ea20000100800 */
[----:B------:R-:W-:Y:S02]  /*3560*/  ULEA UR7, UR20, 0x1, 0x6 ;  /* 0x0000000114077891 */ /* 0x000fe4000f8e303f */
[----:B------:R-:W-:Y:S01]  /*3570*/  USHF.L.U32 UR6, UR12, 0x7, URZ ;  /* 0x000000070c067899 */ /* 0x000fe2000800063f */
[----:B------:R-:W3:Y:S01]  /*3580*/  LDL R150, [R1+0x14] ;  /* 0x0000140001967983 */ /* 0x000ee20000100800 */
[----:B------:R-:W-:Y:S02]  /*3590*/  UIADD3 UR20, UR20, 0x1, URZ ;  /* 0x0000000114147890 */ /* 0x000fe4000fffe03f */
[C---:B------:R-:W-:Y:S01]  /*35a0*/  HMMA.16816.F32.BF16 R8, R28.reuse, R164, RZ ;  /* 0x000000a41c08723c */ /* 0x040fe200000418ff */
[----:B------:R-:W-:Y:S01]  /*35b0*/  LDS R2, [R155.X4+0xf280] ;  /* 0x00f280009b027984 */ /* 0x000fe20000004800 */
[----:B------:R-:W-:Y:S03]  /*35c0*/  UIADD3 UR6, UR7, UR5, -UR6 ;  /* 0x0000000507067290 */ /* 0x000fe6000fffe806 */
[----:B------:R-:W0:Y:S03]  /*35d0*/  LDGDEPBAR ;  /* 0x00000000000079af */ /* 0x000e260000000000 */
[-C--:B------:R-:W-:Y:S01]  /*35e0*/  HMMA.16816.F32.BF16 R12, R28, R166.reuse, RZ ;  /* 0x000000a61c0c723c */ /* 0x080fe200000418ff */
[----:B------:R-:W-:Y:S04]  /*35f0*/  MOV R0, UR6 ;  /* 0x0000000600007c02 */ /* 0x000fe80008000f00 */
[----:B------:R-:W-:Y:S03]  /*3600*/  IADD3 R0, R155, -c[0x0][0x168], R0 ;  /* 0x80005a009b007a10 */ /* 0x000fe60007ffe000 */
        /* <DEDUP_REMOVED lines=50> */
[C---:B------:R-:W-:Y:S02]  /*3930*/  ISETP.GT.AND P4, PT, R3.reuse, RZ, PT ;  /* 0x000000ff0300720c */ /* 0x040fe40003f84270 */
[----:B------:R-:W-:Y:S02]  /*3940*/  FSEL R135, R162, -INF , P5 ;  /* 0xff800000a2877808 */ /* 0x000fe40002800000 */
[C---:B------:R-:W-:Y:S02]  /*3950*/  ISETP.GT.AND P2, PT, R3.reuse, 0x1, PT ;  /* 0x000000010300780c */ /* 0x040fe40003f44270 */
        /* <DEDUP_REMOVED lines=19> */
[----:B------:R-:W-:Y:S03]  /*3a90*/  ISETP.GT.AND P4, PT, R3, 0x41, PT ;  /* 0x000000410300780c */ /* 0x000fe60003f84270 */
[----:B------:R-:W-:Y:S01]  /*3aa0*/  FSEL R138, R232, -INF , P2 ;  /* 0xff800000e88a7808 */ /* 0x000fe20001000000 */
[--C-:B------:R-:W-:Y:S01]  /*3ab0*/  FFMA.FTZ R139, R139, c[0x0][0x29c], -R144.reuse ;  /* 0x0000a7008b8b7a23 */ /* 0x100fe20000010890 */
[C---:B------:R-:W-:Y:S02]  /*3ac0*/  ISETP.GT.AND P2, PT, R3.reuse, 0x60, PT ;  /* 0x000000600300780c */ /* 0x040fe40003f44270 */
[----:B------:R-:W-:Y:S01]  /*3ad0*/  FSEL R137, R160, -INF , P1 ;  /* 0xff800000a0897808 */ /* 0x000fe20000800000 */
[--C-:B------:R-:W-:Y:S01]  /*3ae0*/  FFMA.FTZ R138, R138, c[0x0][0x29c], -R144.reuse ;  /* 0x0000a7008a8a7a23 */ /* 0x100fe20000010890 */
[----:B------:R-:W-:Y:S02]  /*3af0*/  ISETP.GT.AND P1, PT, R3, 0x61, PT ;  /* 0x000000610300780c */ /* 0x000fe40003f24270 */
[----:B------:R-:W-:Y:S01]  /*3b00*/  FSEL R134, R161, -INF , P4 ;  /* 0xff800000a1867808 */ /* 0x000fe20002000000 */
[--C-:B------:R-:W-:Y:S01]  /*3b10*/  FFMA.FTZ R141, R137, c[0x0][0x29c], -R144.reuse ;  /* 0x0000a700898d7a23 */ /* 0x100fe20000010890 */
[----:B------:R-:W-:Y:S01]  /*3b20*/  FSEL R133, R157, -INF , P2 ;  /* 0xff8000009d857808 */ /* 0x000fe20001000000 */
[----:B------:R-:W-:Y:S01]  /*3b30*/  FFMA.FTZ R137, R135, c[0x0][0x29c], -R144 ;  /* 0x0000a70087897a23 */ /* 0x000fe20000010890 */
[----:B------:R-:W-:Y:S01]  /*3b40*/  FSEL R3, R158, -INF , P1 ;  /* 0xff8000009e037808 */ /* 0x000fe20000800000 */
[----:B------:R-:W-:Y:S01]  /*3b50*/  FADD.FTZ R152, R33, -R2 ;  /* 0x8000000221987221 */ /* 0x000fe20000010000 */
[----:B------:R-:W-:Y:S01]  /*3b60*/  FSEL R136, R229, -INF , P6 ;  /* 0xff800000e5887808 */ /* 0x000fe20003000000 */
[----:B------:R-:W-:Y:S01]  /*3b70*/  FFMA.FTZ R135, R133, c[0x0][0x29c], -R144 ;  /* 0x0000a70085877a23 */ /* 0x000fe20000010890 */
[----:B------:R1:W-:Y:S01]  /*3b80*/  MUFU.EX2 R23, R138 ;  /* 0x0000008a00177308 */ /* 0x0003e20000000800 */
[----:B------:R-:W-:Y:S01]  /*3b90*/  FADD.FTZ R133, R4, -R2 ;  /* 0x8000000204857221 */ /* 0x000fe20000010000 */
[----:B------:R-:W-:Y:S01]  /*3ba0*/  MOV R4, R148 ;  /* 0x0000009400047202 */ /* 0x000fe20000000f00 */
[--C-:B------:R-:W-:Y:S01]  /*3bb0*/  FFMA.FTZ R140, R136, c[0x0][0x29c], -R144.reuse ;  /* 0x0000a700888c7a23 */ /* 0x100fe20000010890 */
[----:B------:R-:W-:Y:S01]  /*3bc0*/  MOV R18, R155 ;  /* 0x0000009b00127202 */ /* 0x000fe20000000f00 */
[--C-:B------:R-:W-:Y:S02]  /*3bd0*/  FFMA.FTZ R136, R134, c[0x0][0x29c], -R144.reuse ;  /* 0x0000a70086887a23 */ /* 0x100fe40000010890 */
[----:B------:R-:W-:Y:S01]  /*3be0*/  FFMA.FTZ R144, R3, c[0x0][0x29c], -R144 ;  /* 0x0000a70003907a23 */ /* 0x000fe20000010890 */
[----:B------:R-:W-:Y:S01]  /*3bf0*/  IMNMX R3, R150, R142, PT ;  /* 0x0000008e96037217 */ /* 0x000fe20003800200 */
[--C-:B------:R-:W-:Y:S02]  /*3c00*/  FADD.FTZ R148, R20, -R2.reuse ;  /* 0x8000000214947221 */ /* 0x100fe40000010000 */
[----:B------:R-:W-:Y:S01]  /*3c10*/  FADD.FTZ R150, R32, -R2 ;  /* 0x8000000220967221 */ /* 0x000fe20000010000 */
[C---:B------:R-:W-:Y:S01]  /*3c20*/  ISETP.GT.AND P4, PT, R3.reuse, RZ, PT ;  /* 0x000000ff0300720c */ /* 0x040fe20003f84270 */
[----:B------:R-:W-:Y:S01]  /*3c30*/  FADD.FTZ R155, R22, -R0 ;  /* 0x80000000169b7221 */ /* 0x000fe20000010000 */
[----:B------:R-:W-:Y:S01]  /*3c40*/  MOV R32, R151 ;  /* 0x0000009700207202 */ /* 0x000fe20000000f00 */
[----:B------:R-:W-:Y:S01]  /*3c50*/  MUFU.EX2 R22, R141 ;  /* 0x0000008d00167308 */ /* 0x000fe20000000800 */
[----:B------:R-:W-:Y:S01]  /*3c60*/  FSEL R20, R244, -INF , P4 ;  /* 0xff800000f4147808 */ /* 0x000fe20002000000 */
[--C-:B------:R-:W-:Y:S01]  /*3c70*/  FADD.FTZ R142, R16, -R2.reuse ;  /* 0x80000002108e7221 */ /* 0x100fe20000010000 */
[----:B------:R-:W-:Y:S01]  /*3c80*/  ISETP.GT.AND P2, PT, R3, 0x1, PT ;  /* 0x000000010300780c */ /* 0x000fe20003f44270 */
[----:B------:R-:W-:Y:S01]  /*3c90*/  FADD.FTZ R134, R5, -R2 ;  /* 0x8000000205867221 */ /* 0x000fe20000010000 */
[C---:B------:R-:W-:Y:S01]  /*3ca0*/  ISETP.GT.AND P1, PT, R3.reuse, 0x20, PT ;  /* 0x000000200300780c */ /* 0x040fe20003f24270 */
[--C-:B------:R-:W-:Y:S01]  /*3cb0*/  FFMA.FTZ R33, R20, c[0x0][0x29c], -R145.reuse ;  /* 0x0000a70014217a23 */ /* 0x100fe20000010891 */
[----:B------:R-:W-:Y:S01]  /*3cc0*/  MOV R20, R32 ;  /* 0x0000002000147202 */ /* 0x000fe20000000f00 */
[--C-:B------:R-:W-:Y:S01]  /*3cd0*/  FADD.FTZ R151, R6, -R0.reuse ;  /* 0x8000000006977221 */ /* 0x100fe20000010000 */
[----:B-1----:R-:W-:Y:S01]  /*3ce0*/  MOV R138, R18 ;  /* 0x00000012008a7202 */ /* 0x002fe20000000f00 */
[----:B------:R1:W2:Y:S01]  /*3cf0*/  MUFU.EX2 R32, R139 ;  /* 0x0000008b00207308 */ /* 0x0002a20000000800 */
[----:B------:R-:W-:Y:S01]  /*3d00*/  ISETP.GT.AND P5, PT, R3, 0x40, PT ;  /* 0x000000400300780c */ /* 0x000fe20003fa4270 */
[--C-:B------:R-:W-:Y:S01]  /*3d10*/  FADD.FTZ R163, R34, -R0.reuse ;  /* 0x8000000022a37221 */ /* 0x100fe20000010000 */
[----:B------:R-:W-:Y:S01]  /*3d20*/  FSEL R17, R245, -INF , P2 ;  /* 0xff800000f5117808 */ /* 0x000fe20001000000 */
[----:B------:R-:W-:Y:S01]  /*3d30*/  FADD.FTZ R159, R35, -R0 ;  /* 0x80000000239f7221 */ /* 0x000fe20000010000 */
[----:B------:R-:W-:Y:S02]  /*3d40*/  FSEL R16, R240, -INF , P1 ;  /* 0xff800000f0107808 */ /* 0x000fe40000800000 */
[----:B------:R-:W-:Y:S01]  /*3d50*/  ISETP.GT.AND P1, PT, R3, 0x61, PT ;  /* 0x000000610300780c */ /* 0x000fe20003f24270 */
[--C-:B------:R-:W-:Y:S01]  /*3d60*/  FFMA.FTZ R6, R17, c[0x0][0x29c], -R145.reuse ;  /* 0x0000a70011067a23 */ /* 0x100fe20000010891 */
[C---:B------:R-:W-:Y:S01]  /*3d70*/  ISETP.GT.AND P6, PT, R3.reuse, 0x21, PT ;  /* 0x000000210300780c */ /* 0x040fe20003fc4270 */
[----:B------:R3:W-:Y:S01]  /*3d80*/  MUFU.EX2 R18, R135 ;  /* 0x0000008700127308 */ /* 0x0007e20000000800 */
[C---:B------:R-:W-:Y:S01]  /*3d90*/  ISETP.GT.AND P4, PT, R3.reuse, 0x41, PT ;  /* 0x000000410300780c */ /* 0x040fe20003f84270 */
[--C-:B------:R-:W-:Y:S01]  /*3da0*/  FFMA.FTZ R7, R16, c[0x0][0x29c], -R145.reuse ;  /* 0x0000a70010077a23 */ /* 0x100fe20000010891 */
[----:B------:R-:W-:Y:S02]  /*3db0*/  ISETP.GT.AND P2, PT, R3, 0x60, PT ;  /* 0x000000600300780c */ /* 0x000fe40003f44270 */
[----:B------:R-:W-:Y:S02]  /*3dc0*/  MOV R35, R4 ;  /* 0x0000000400237202 */ /* 0x000fe40000000f00 */
[----:B------:R-:W-:Y:S02]  /*3dd0*/  FSEL R4, R241, -INF , P5 ;  /* 0xff800000f1047808 */ /* 0x000fe40002800000 */
[----:B------:R-:W-:Y:S01]  /*3de0*/  FSEL R0, R238, -INF , P1 ;  /* 0xff800000ee007808 */ /* 0x000fe20000800000 */
[----:B------:R-:W-:Y:S01]  /*3df0*/  MUFU.EX2 R17, R33 ;  /* 0x0000002100117308 */ /* 0x000fe20000000800 */
[----:B------:R-:W-:Y:S01]  /*3e00*/  FSEL R2, R239, -INF , P2 ;  /* 0xff800000ef027808 */ /* 0x000fe20001000000 */
[--C-:B------:R-:W-:Y:S01]  /*3e10*/  FFMA.FTZ R4, R4, c[0x0][0x29c], -R145.reuse ;  /* 0x0000a70004047a23 */ /* 0x100fe20000010891 */
[----:B------:R-:W-:Y:S02]  /*3e20*/  FSEL R5, R242, -INF , P6 ;  /* 0xff800000f2057808 */ /* 0x000fe40003000000 */
[----:B-1----:R-:W-:Y:S01]  /*3e30*/  MOV R139, R21 ;  /* 0x00000015008b7202 */ /* 0x002fe20000000f00 */
[--C-:B------:R-:W-:Y:S01]  /*3e40*/  FFMA.FTZ R34, R2, c[0x0][0x29c], -R145.reuse ;  /* 0x0000a70002227a23 */ /* 0x100fe20000010891 */
[----:B------:R-:W-:Y:S01]  /*3e50*/  FSEL R3, R243, -INF , P4 ;  /* 0xff800000f3037808 */ /* 0x000fe20002000000 */
[--C-:B------:R-:W-:Y:S01]  /*3e60*/  FFMA.FTZ R5, R5, c[0x0][0x29c], -R145.reuse ;  /* 0x0000a70005057a23 */ /* 0x100fe20000010891 */
[----:B------:R-:W-:Y:S01]  /*3e70*/  MOV R141, R35 ;  /* 0x00000023008d7202 */ /* 0x000fe20000000f00 */
[----:B------:R1:W4:Y:S01]  /*3e80*/  MUFU.EX2 R21, R140 ;  /* 0x0000008c00157308 */ /* 0x0003220000000800 */
[----:B--2---:R-:W-:Y:S01]  /*3e90*/  FMUL.FTZ R2, R32, R133 ;  /* 0x0000008520027220 */ /* 0x004fe20000410000 */
[----:B------:R-:W-:Y:S01]  /*3ea0*/  MOV R133, R237 ;  /* 0x000000ed00857202 */ /* 0x000fe20000000f00 */
[--C-:B------:R-:W-:Y:S01]  /*3eb0*/  FFMA.FTZ R3, R3, c[0x0][0x29c], -R145.reuse ;  /* 0x0000a70003037a23 */ /* 0x100fe20000010891 */
[----:B---3--:R-:W-:Y:S01]  /*3ec0*/  MOV R135, R235 ;  /* 0x000000eb00877202 */ /* 0x008fe20000000f00 */
[----:B------:R-:W-:Y:S02]  /*3ed0*/  FFMA.FTZ R145, R0, c[0x0][0x29c], -R145 ;  /* 0x0000a70000917a23 */ /* 0x000fe40000010891 */
[----:B------:R-:W-:Y:S01]  /*3ee0*/  FFMA.FTZ R0, -R231, R231, 1 ;  /* 0x3f800000e7007423 */ /* 0x000fe200000101e7 */
[----:B------:R-:W-:Y:S01]  /*3ef0*/  MOV R231, R19 ;  /* 0x0000001300e77202 */ /* 0x000fe20000000f00 */
[----:B------:R-:W-:Y:S01]  /*3f00*/  FFMA.FTZ R35, -R157, R157, 1 ;  /* 0x3f8000009d237423 */ /* 0x000fe2000001019d */
[----:B------:R2:W-:Y:S01]  /*3f10*/  MUFU.EX2 R19, R136 ;  /* 0x0000008800137308 */ /* 0x0005e20000000800 */
[----:B------:R-:W-:Y:S01]  /*3f20*/  FMUL.FTZ R237, R2, R0 ;  /* 0x0000000002ed7220 */ /* 0x000fe20000410000 */
[----:B------:R-:W-:Y:S01]  /*3f30*/  MOV R157, R133 ;  /* 0x00000085009d7202 */ /* 0x000fe20000000f00 */
[----:B------:R-:W-:Y:S02]  /*3f40*/  FMUL.FTZ R2, R23, R134 ;  /* 0x0000008617027220 */ /* 0x000fe40000410000 */
[----:B------:R-:W-:Y:S01]  /*3f50*/  FFMA.FTZ R0, -R232, R232, 1 ;  /* 0x3f800000e8007423 */ /* 0x000fe200000101e8 */
[----:B------:R-:W-:Y:S01]  /*3f60*/  MOV R232, R236 ;  /* 0x000000ec00e87202 */ /* 0x000fe20000000f00 */
[----:B------:R-:W-:Y:S01]  /*3f70*/  FFMA.FTZ R133, -R240, R240, 1 ;  /* 0x3f800000f0857423 */ /* 0x000fe200000101f0 */
[----:B------:R-:W-:Y:S01]  /*3f80*/  MOV R240, R135 ;  /* 0x0000008700f07202 */ /* 0x000fe20000000f00 */
[----:B------:R-:W-:Y:S01]  /*3f90*/  FMUL.FTZ R236, R2, R0 ;  /* 0x0000000002ec7220 */ /* 0x000fe20000410000 */
[----:B------:R-:W-:Y:S01]  /*3fa0*/  MUFU.EX2 R144, R144 ;  /* 0x0000009000907308 */ /* 0x000fe20000000800 */
[----:B------:R-:W-:Y:S01]  /*3fb0*/  FMUL.FTZ R2, R22, R142 ;  /* 0x0000008e16027220 */ /* 0x000fe20000410000 */
[----:B------:R-:W-:Y:S01]  /*3fc0*/  MOV R142, R232 ;  /* 0x000000e8008e7202 */ /* 0x000fe20000000f00 */
[----:B------:R-:W-:Y:S01]  /*3fd0*/  FFMA.FTZ R0, -R160, R160, 1 ;  /* 0x3f800000a0007423 */ /* 0x000fe200000101a0 */
[----:B-1----:R-:W-:Y:S01]  /*3fe0*/  MOV R140, R20 ;  /* 0x00000014008c7202 */ /* 0x002fe20000000f00 */
[----:B----4-:R-:W-:Y:S01]  /*3ff0*/  FMUL.FTZ R33, R21, R143 ;  /* 0x0000008f15217220 */ /* 0x010fe20000410000 */
[----:B------:R-:W-:Y:S01]  /*4000*/  MOV R143, R141 ;  /* 0x0000008d008f7202 */ /* 0x000fe20000000f00 */
[----:B------:R-:W-:Y:S01]  /*4010*/  FMUL.FTZ R235, R2, R0 ;  /* 0x0000000002eb7220 */ /* 0x000fe20000410000 */
[----:B------:R-:W-:Y:S01]  /*4020*/  IADD3 R0, R132, 0x20, RZ ;  /* 0x0000002084007810 */ /* 0x000fe20007ffe0ff */
[----:B------:R-:W-:Y:S01]  /*4030*/  FFMA.FTZ R2, -R229, R229, 1 ;  /* 0x3f800000e5027423 */ /* 0x000fe200000101e5 */
[----:B------:R-:W1:Y:S01]  /*4040*/  MUFU.EX2 R20, R137 ;  /* 0x0000008900147308 */ /* 0x000e620000000800 */
[----:B------:R-:W-:Y:S01]  /*4050*/  MOV R229, R233 ;  /* 0x000000e900e57202 */ /* 0x000fe20000000f00 */
[----:B------:R-:W-:Y:S01]  /*4060*/  FFMA.FTZ R135, -R243, R243, 1 ;  /* 0x3f800000f3877423 */ /* 0x000fe200000101f3 */
[----:B------:R-:W-:Y:S02]  /*4070*/  IMNMX R0, R139, R0, PT ;  /* 0x000000008b007217 */ /* 0x000fe40003800200 */
[----:B--2---:R-:W-:Y:S01]  /*4080*/  MOV R136, R234 ;  /* 0x000000ea00887202 */ /* 0x004fe20000000f00 */
[----:B------:R-:W-:Y:S01]  /*4090*/  FMUL.FTZ R234, R33, R2 ;  /* 0x0000000221ea7220 */ /* 0x000fe20000410000 */
[----:B------:R-:W-:Y:S01]  /*40a0*/  ISETP.GT.AND P1, PT, R0, RZ, PT ;  /* 0x000000ff0000720c */ /* 0x000fe20003f24270 */
[----:B------:R-:W-:Y:S01]  /*40b0*/  FFMA.FTZ R2, -R162, R162, 1 ;  /* 0x3f800000a2027423 */ /* 0x000fe200000101a2 */
[C---:B------:R-:W-:Y:S01]  /*40c0*/  ISETP.GT.AND P4, PT, R0.reuse, 0x41, PT ;  /* 0x000000410000780c */ /* 0x040fe20003f84270 */
[----:B------:R-:W2:Y:S01]  /*40d0*/  MUFU.EX2 R16, R6 ;  /* 0x0000000600107308 */ /* 0x000ea20000000800 */
[----:B------:R-:W-:Y:S02]  /*40e0*/  FSEL R134, R247, -INF , P1 ;  /* 0xff800000f7867808 */ /* 0x000fe40000800000 */
[C---:B------:R-:W-:Y:S02]  /*40f0*/  ISETP.GT.AND P1, PT, R0.reuse, 0x1, PT ;  /* 0x000000010000780c */ /* 0x040fe40003f24270 */
[----:B------:R-:W-:Y:S01]  /*4100*/  ISETP.GT.AND P2, PT, R0, 0x60, PT ;  /* 0x000000600000780c */ /* 0x000fe20003f44270 */
[--C-:B------:R-:W-:Y:S01]  /*4110*/  FFMA.FTZ R134, R134, c[0x0][0x29c], -R147.reuse ;  /* 0x0000a70086867a23 */ /* 0x100fe20000010893 */
[----:B------:R-:W-:Y:S03]  /*4120*/  MOV R160, R231 ;  /* 0x000000e700a07202 */ /* 0x000fe60000000f00 */
[----:B------:R-:W-:Y:S01]  /*4130*/  MUFU.EX2 R6, R5 ;  /* 0x0000000500067308 */ /* 0x000fe20000000800 */
[----:B-1----:R-:W-:Y:S01]  /*4140*/  FMUL.FTZ R33, R20, R148 ;  /* 0x0000009414217220 */ /* 0x002fe20000410000 */
[----:B------:R-:W-:Y:S02]  /*4150*/  FSEL R137, R140, -INF , P1 ;  /* 0xff8000008c897808 */ /* 0x000fe40000800000 */
[----:B------:R-:W-:Y:S01]  /*4160*/  ISETP.GT.AND P1, PT, R0, 0x20, PT ;  /* 0x000000200000780c */ /* 0x000fe20003f24270 */
[----:B------:R-:W-:Y:S01]  /*4170*/  FMUL.FTZ R233, R33, R2 ;  /* 0x0000000221e97220 */ /* 0x000fe20000410000 */
[----:B------:R-:W-:Y:S01]  /*4180*/  FSEL R148, R249, -INF , P4 ;  /* 0xff800000f9947808 */ /* 0x000fe20002000000 */
[----:B------:R-:W-:Y:S01]  /*4190*/  FMUL.FTZ R33, R19, R149 ;  /* 0x0000009513217220 */ /* 0x000fe20000410000 */
[----:B------:R-:W-:Y:S01]  /*41a0*/  MOV R149, R138 ;  /* 0x0000008a00957202 */ /* 0x000fe20000000f00 */
[----:B------:R-:W-:Y:S01]  /*41b0*/  FFMA.FTZ R2, -R161, R161, 1 ;  /* 0x3f800000a1027423 */ /* 0x000fe200000101a1 */
[----:B------:R-:W-:Y:S01]  /*41c0*/  FSEL R138, R142, -INF , P1 ;  /* 0xff8000008e8a7808 */ /* 0x000fe20000800000 */
[----:B------:R-:W-:Y:S01]  /*41d0*/  MUFU.EX2 R5, R4 ;  /* 0x0000000400057308 */ /* 0x000fe20000000800 */
[----:B------:R-:W-:Y:S01]  /*41e0*/  ISETP.GT.AND P1, PT, R0, 0x21, PT ;  /* 0x000000210000780c */ /* 0x000fe20003f24270 */
[----:B------:R-:W-:Y:S02]  /*41f0*/  FMUL.FTZ R232, R33, R2 ;  /* 0x0000000221e87220 */ /* 0x000fe40000410000 */
[----:B------:R-:W-:Y:S02]  /*4200*/  FFMA.FTZ R2, -R158, R158, 1 ;  /* 0x3f8000009e027423 */ /* 0x000fe4000001019e */
[----:B------:R-:W-:Y:S01]  /*4210*/  FMUL.FTZ R33, R144, R152 ;  /* 0x0000009890217220 */ /* 0x000fe20000410000 */
[----:B------:R-:W-:Y:S01]  /*4220*/  MOV R152, R229 ;  /* 0x000000e500987202 */ /* 0x000fe20000000f00 */
[--C-:B------:R-:W-:Y:S01]  /*4230*/  FFMA.FTZ R138, R138, c[0x0][0x29c], -R147.reuse ;  /* 0x0000a7008a8a7a23 */ /* 0x100fe20000010893 */
[----:B------:R-:W-:Y:S01]  /*4240*/  F2FP.BF16.PACK_AB R144, R144, R18 ;  /* 0x000000129090723e */ /* 0x000fe200000010ff */
[----:B------:R-:W-:Y:S01]  /*4250*/  FMUL.FTZ R229, R33, R2 ;  /* 0x0000000221e57220 */ /* 0x000fe20000410000 */
[----:B------:R-:W-:Y:S01]  /*4260*/  FSEL R2, R252, -INF , P1 ;  /* 0xff800000fc027808 */ /* 0x000fe20000800000 */
[----:B------:R-:W-:Y:S01]  /*4270*/  MUFU.EX2 R4, R3 ;  /* 0x0000000300047308 */ /* 0x000fe20000000800 */
[----:B------:R-:W-:Y:S01]  /*4280*/  ISETP.GT.AND P1, PT, R0, 0x40, PT ;  /* 0x000000400000780c */ /* 0x000fe20003f24270 */
[----:B--2---:R-:W-:Y:S01]  /*4290*/  FMUL.FTZ R33, R16, R154 ;  /* 0x0000009a10217220 */ /* 0x004fe20000410000 */
[----:B------:R-:W-:Y:S01]  /*42a0*/  MOV R154, R160 ;  /* 0x000000a0009a7202 */ /* 0x000fe20000000f00 */
[--C-:B------:R-:W-:Y:S01]  /*42b0*/  FFMA.FTZ R137, R137, c[0x0][0x29c], -R147.reuse ;  /* 0x0000a70089897a23 */ /* 0x100fe20000010893 */
[----:B------:R-:W-:Y:S01]  /*42c0*/  FSEL R141, R250, -INF , P1 ;  /* 0xff800000fa8d7808 */ /* 0x000fe20000800000 */
[--C-:B------:R-:W-:Y:S01]  /*42d0*/  FFMA.FTZ R148, R148, c[0x0][0x29c], -R147.reuse ;  /* 0x0000a70094947a23 */ /* 0x100fe20000010893 */
[----:B------:R-:W-:Y:S02]  /*42e0*/  ISETP.GT.AND P1, PT, R0, 0x61, PT ;  /* 0x000000610000780c */ /* 0x000fe40003f24270 */
[----:B------:R-:W-:Y:S01]  /*42f0*/  IADD3 R0, R132, 0x28, RZ ;  /* 0x0000002884007810 */ /* 0x000fe20007ffe0ff */
[----:B------:R-:W-:Y:S01]  /*4300*/  FFMA.FTZ R132, -R241, R241, 1 ;  /* 0x3f800000f1847423 */ /* 0x000fe200000101f1 */
[----:B------:R-:W-:Y:S01]  /*4310*/  MUFU.EX2 R138, R138 ;  /* 0x0000008a008a7308 */ /* 0x000fe20000000800 */
[----:B------:R-:W2:Y:S01]  /*4320*/  LDL.LU R241, [R1] ;  /* 0x0000000001f17983 */ /* 0x000ea20000300800 */
[--C-:B------:R-:W-:Y:S01]  /*4330*/  FFMA.FTZ R141, R141, c[0x0][0x29c], -R147.reuse ;  /* 0x0000a7008d8d7a23 */ /* 0x100fe20000010893 */
[----:B------:R-:W-:Y:S07]  /*4340*/  MOV R243, R152 ;  /* 0x0000009800f37202 */ /* 0x000fee0000000f00 */
[----:B------:R1:W-:Y:S10]  /*4350*/  MUFU.EX2 R3, R34 ;  /* 0x0000002200037308 */ /* 0x0003f40000000800 */
[----:B------:R-:W3:Y:S10]  /*4360*/  MUFU.EX2 R7, R7 ;  /* 0x0000000700077308 */ /* 0x000ef40000000800 */
[----:B------:R-:W-:Y:S01]  /*4370*/  MUFU.EX2 R134, R134 ;  /* 0x0000008600867308 */ /* 0x000fe20000000800 */
[----:B-1----:R-:W-:Y:S01]  /*4380*/  FMUL.FTZ R34, R18, R150 ;  /* 0x0000009612227220 */ /* 0x002fe20000410000 */
[----:B------:R-:W-:Y:S01]  /*4390*/  MOV R150, R139 ;  /* 0x0000008b00967202 */ /* 0x000fe20000000f00 */
[--C-:B------:R-:W-:Y:S02]  /*43a0*/  FFMA.FTZ R139, R2, c[0x0][0x29c], -R147.reuse ;  /* 0x0000a700028b7a23 */ /* 0x100fe40000010893 */
[----:B------:R1:W4:Y:S01]  /*43b0*/  LDS R2, [R149.X4+0xf300] ;  /* 0x00f3000095027984 */ /* 0x0003220000004800 */
[----:B------:R-:W-:Y:S04]  /*43c0*/  FMUL.FTZ R231, R34, R35 ;  /* 0x0000002322e77220 */ /* 0x000fe80000410000 */
[----:B------:R-:W-:Y:S01]  /*43d0*/  MUFU.EX2 R145, R145 ;  /* 0x0000009100917308 */ /* 0x000fe20000000800 */
[----:B------:R-:W-:Y:S01]  /*43e0*/  FFMA.FTZ R35, -R244, R244, 1 ;  /* 0x3f800000f4237423 */ /* 0x000fe200000101f4 */
[----:B------:R-:W-:Y:S01]  /*43f0*/  IMNMX R0, R150, R0, PT ;  /* 0x0000000096007217 */ /* 0x000fe20003800200 */
[----:B------:R-:W-:Y:S01]  /*4400*/  FMUL.FTZ R34, R17, R151 ;  /* 0x0000009711227220 */ /* 0x000fe20000410000 */
[----:B------:R-:W-:Y:S02]  /*4410*/  MOV R244, R157 ;  /* 0x0000009d00f47202 */ /* 0x000fe40000000f00 */
[----:B------:R-:W-:Y:S01]  /*4420*/  ISETP.GT.AND P4, PT, R0, RZ, PT ;  /* 0x000000ff0000720c */ /* 0x000fe20003f84270 */
[----:B------:R-:W-:Y:S01]  /*4430*/  FMUL.FTZ R162, R34, R35 ;  /* 0x0000002322a27220 */ /* 0x000fe20000410000 */
[----:B------:R-:W-:Y:S01]  /*4440*/  ISETP.GT.AND P6, PT, R0, 0x21, PT ;  /* 0x000000210000780c */ /* 0x000fe20003fc4270 */
[----:B------:R-:W-:Y:S01]  /*4450*/  FFMA.FTZ R35, -R245, R245, 1 ;  /* 0x3f800000f5237423 */ /* 0x000fe200000101f5 */
[----:B------:R-:W-:Y:S01]  /*4460*/  MOV R245, R143 ;  /* 0x0000008f00f57202 */ /* 0x000fe20000000f00 */
[----:B---3--:R-:W-:Y:S01]  /*4470*/  FMUL.FTZ R34, R7, R153 ;  /* 0x0000009907227220 */ /* 0x008fe20000410000 */
[----:B------:R-:W3:Y:S01]  /*4480*/  MUFU.EX2 R137, R137 ;  /* 0x0000008900897308 */ /* 0x000ee20000000800 */
[----:B------:R-:W-:Y:S01]  /*4490*/  FMUL.FTZ R161, R33, R35 ;  /* 0x0000002321a17220 */ /* 0x000fe20000410000 */
[----:B------:R-:W-:Y:S01]  /*44a0*/  FSEL R33, R248, -INF , P2 ;  /* 0xff800000f8217808 */ /* 0x000fe20001000000 */
[----:B------:R-:W-:Y:S01]  /*44b0*/  FMUL.FTZ R160, R34, R133 ;  /* 0x0000008522a07220 */ /* 0x000fe20000410000 */
[----:B------:R-:W-:Y:S01]  /*44c0*/  FSEL R35, R246, -INF , P1 ;  /* 0xff800000f6237808 */ /* 0x000fe20000800000 */
[----:B------:R-:W-:Y:S01]  /*44d0*/  FFMA.FTZ R133, -R242, R242, 1 ;  /* 0x3f800000f2857423 */ /* 0x000fe200000101f2 */
[C---:B------:R-:W-:Y:S01]  /*44e0*/  ISETP.GT.AND P2, PT, R0.reuse, 0x1, PT ;  /* 0x000000010000780c */ /* 0x040fe20003f44270 */
[--C-:B------:R-:W-:Y:S01]  /*44f0*/  FFMA.FTZ R143, R33, c[0x0][0x29c], -R147.reuse ;  /* 0x0000a700218f7a23 */ /* 0x100fe20000010893 */
[----:B------:R-:W-:Y:S01]  /*4500*/  ISETP.GT.AND P1, PT, R0, 0x20, PT ;  /* 0x000000200000780c */ /* 0x000fe20003f24270 */
[----:B------:R-:W-:Y:S01]  /*4510*/  FFMA.FTZ R147, R35, c[0x0][0x29c], -R147 ;  /* 0x0000a70023937a23 */ /* 0x000fe20000010893 */
[----:B------:R-:W1:Y:S01]  /*4520*/  MUFU.EX2 R139, R139 ;  /* 0x0000008b008b7308 */ /* 0x000e620000000800 */
[----:B------:R-:W-:Y:S01]  /*4530*/  MOV R242, R136 ;  /* 0x0000008800f27202 */ /* 0x000fe20000000f00 */
[----:B------:R-:W-:Y:S01]  /*4540*/  FMUL.FTZ R34, R6, R156 ;  /* 0x0000009c06227220 */ /* 0x000fe20000410000 */
[----:B------:R-:W-:Y:S01]  /*4550*/  ISETP.GT.AND P5, PT, R0, 0x40, PT ;  /* 0x000000400000780c */ /* 0x000fe20003fa4270 */
[----:B------:R-:W-:Y:S01]  /*4560*/  FFMA.FTZ R35, -R247, R247, 1 ;  /* 0x3f800000f7237423 */ /* 0x000fe200000101f7 */
[----:B------:R-:W-:Y:S01]  /*4570*/  FSEL R151, R154, -INF , P4 ;  /* 0xff8000009a977808 */ /* 0x000fe20002000000 */
[----:B------:R-:W-:Y:S01]  /*4580*/  FMUL.FTZ R33, R5, R155 ;  /* 0x0000009b05217220 */ /* 0x000fe20000410000 */
[----:B------:R-:W-:Y:S01]  /*4590*/  ISETP.GT.AND P4, PT, R0, 0x41, PT ;  /* 0x000000410000780c */ /* 0x000fe20003f84270 */
[----:B------:R-:W-:Y:S01]  /*45a0*/  FMUL.FTZ R158, R34, R133 ;  /* 0x00000085229e7220 */ /* 0x000fe20000410000 */
[----:B------:R-:W-:Y:S01]  /*45b0*/  FSEL R150, R152, -INF , P2 ;  /* 0xff80000098967808 */ /* 0x000fe20001000000 */
[----:B------:R-:W3:Y:S01]  /*45c0*/  MUFU.EX2 R141, R141 ;  /* 0x0000008d008d7308 */ /* 0x000ee20000000800 */
[----:B------:R-:W-:Y:S01]  /*45d0*/  ISETP.GT.AND P2, PT, R0, 0x60, PT ;  /* 0x000000600000780c */ /* 0x000fe20003f44270 */
[--C-:B------:R-:W-:Y:S01]  /*45e0*/  FFMA.FTZ R151, R151, c[0x0][0x29c], -R146.reuse ;  /* 0x0000a70097977a23 */ /* 0x100fe20000010892 */
[----:B------:R-:W-:Y:S01]  /*45f0*/  MOV R247, R142 ;  /* 0x0000008e00f77202 */ /* 0x000fe20000000f00 */
[----:B------:R-:W-:Y:S01]  /*4600*/  FFMA.FTZ R150, R150, c[0x0][0x29c], -R146 ;  /* 0x0000a70096967a23 */ /* 0x000fe20000010892 */
[----:B------:R-:W-:Y:S01]  /*4610*/  F2FP.BF16.PACK_AB R142, R19, R20 ;  /* 0x00000014138e723e */ /* 0x000fe200000010ff */
[----:B------:R-:W-:Y:S02]  /*4620*/  FMUL.FTZ R34, R4, R230 ;  /* 0x000000e604227220 */ /* 0x000fe40000410000 */
[----:B------:R-:W-:Y:S02]  /*4630*/  FMUL.FTZ R157, R33, R132 ;  /* 0x00000084219d7220 */ /* 0x000fe40000410000 */
[----:B------:R-:W-:Y:S01]  /*4640*/  MUFU.EX2 R148, R148 ;  /* 0x0000009400947308 */ /* 0x000fe20000000800 */
[----:B------:R-:W-:Y:S01]  /*4650*/  FFMA.FTZ R132, -R238, R238, 1 ;  /* 0x3f800000ee847423 */ /* 0x000fe200000101ee */
[----:B------:R-:W-:Y:S01]  /*4660*/  MOV R238, R149 ;  /* 0x0000009500ee7202 */ /* 0x000fe20000000f00 */
[----:B------:R-:W-:Y:S01]  /*4670*/  FFMA.FTZ R133, -R239, R239, 1 ;  /* 0x3f800000ef857423 */ /* 0x000fe200000101ef */
[----:B------:R-:W-:Y:S01]  /*4680*/  MOV R239, R154 ;  /* 0x0000009a00ef7202 */ /* 0x000fe20000000f00 */
[----:B------:R-:W-:Y:S01]  /*4690*/  FMUL.FTZ R33, R3, R163 ;  /* 0x000000a303217220 */ /* 0x000fe20000410000 */
[----:B-1----:R-:W-:Y:S01]  /*46a0*/  F2FP.BF16.PACK_AB R149, R23, R32 ;  /* 0x000000201795723e */ /* 0x002fe200000010ff */
[----:B------:R-:W-:Y:S01]  /*46b0*/  FMUL.FTZ R155, R34, R135 ;  /* 0x00000087229b7220 */ /* 0x000fe20000410000 */
[----:B------:R-:W-:Y:S01]  /*46c0*/  FSEL R34, R240, -INF , P5 ;  /* 0xff800000f0227808 */ /* 0x000fe20002800000 */
[----:B------:R-:W-:Y:S01]  /*46d0*/  FMUL.FTZ R154, R33, R133 ;  /* 0x00000085219a7220 */ /* 0x000fe20000410000 */
[----:B------:R-:W1:Y:S01]  /*46e0*/  MUFU.EX2 R143, R143 ;  /* 0x0000008f008f7308 */ /* 0x000e620000000800 */
[----:B------:R-:W-:Y:S01]  /*46f0*/  FSEL R33, R245, -INF , P4 ;  /* 0xff800000f5217808 */ /* 0x000fe20002000000 */
[--C-:B----4-:R-:W-:Y:S01]  /*4700*/  FADD.FTZ R9, R9, -R2.reuse ;  /* 0x8000000209097221 */ /* 0x110fe20000010000 */
[----:B------:R-:W-:Y:S01]  /*4710*/  F2FP.BF16.PACK_AB R32, R16, R17 ;  /* 0x000000111020723e */ /* 0x000fe200000010ff */
[--C-:B------:R-:W-:Y:S01]  /*4720*/  FADD.FTZ R12, R12, -R2.reuse ;  /* 0x800000020c0c7221 */ /* 0x100fe20000010000 */
[----:B---3--:R-:W-:Y:S01]  /*4730*/  F2FP.BF16.PACK_AB R17, R137, R134 ;  /* 0x000000868911723e */ /* 0x008fe200000010ff */
[--C-:B------:R-:W-:Y:S01]  /*4740*/  FADD.FTZ R13, R13, -R2.reuse ;  /* 0x800000020d0d7221 */ /* 0x100fe20000010000 */
[----:B------:R-:W-:Y:S01]  /*4750*/  F2FP.BF16.PACK_AB R23, R236, R237 ;  /* 0x000000edec17723e */ /* 0x000fe200000010ff */
[----:B------:R-:W-:Y:S01]  /*4760*/  FMUL.FTZ R12, R138, R12 ;  /* 0x0000000c8a0c7220 */ /* 0x000fe20000410000 */
[----:B------:R-:W-:Y:S01]  /*4770*/  F2FP.BF16.PACK_AB R133, R155, R157 ;  /* 0x0000009d9b85723e */ /* 0x000fe200000010ff */
[----:B------:R-:W3:Y:S01]  /*4780*/  MUFU.EX2 R147, R147 ;  /* 0x0000009300937308 */ /* 0x000ee20000000800 */
[--C-:B------:R-:W-:Y:S01]  /*4790*/  FADD.FTZ R24, R24, -R2.reuse ;  /* 0x8000000218187221 */ /* 0x100fe20000010000 */
[----:B------:R-:W-:Y:S01]  /*47a0*/  F2FP.BF16.PACK_AB R135, R229, R231 ;  /* 0x000000e7e587723e */ /* 0x000fe200000010ff */
[--C-:B------:R-:W-:Y:S02]  /*47b0*/  FADD.FTZ R25, R25, -R2.reuse ;  /* 0x8000000219197221 */ /* 0x100fe40000010000 */
[----:B------:R-:W-:Y:S02]  /*47c0*/  FADD.FTZ R29, R29, -R2 ;  /* 0x800000021d1d7221 */ /* 0x000fe40000010000 */
[----:B------:R-:W-:Y:S01]  /*47d0*/  FFMA.FTZ R156, R34, c[0x0][0x29c], -R146 ;  /* 0x0000a700229c7a23 */ /* 0x000fe20000010892 */
[----:B------:R-:W-:Y:S01]  /*47e0*/  F2FP.BF16.PACK_AB R34, R234, R235 ;  /* 0x000000ebea22723e */ /* 0x000fe200000010ff */
[----:B------:R-:W-:Y:S01]  /*47f0*/  FMUL.FTZ R137, R137, R9 ;  /* 0x0000000989897220 */ /* 0x000fe20000410000 */
[----:B------:R-:W-:Y:S01]  /*4800*/  MUFU.EX2 R151, R151 ;  /* 0x0000009700977308 */ /* 0x000fe20000000800 */
[C---:B------:R-:W-:Y:S01]  /*4810*/  F2FP.BF16.PACK_AB R9, R139.reuse, R138 ;  /* 0x0000008a8b09723e */ /* 0x040fe200000010ff */
[----:B------:R-:W-:Y:S02]  /*4820*/  FMUL.FTZ R139, R139, R13 ;  /* 0x0000000d8b8b7220 */ /* 0x000fe40000410000 */
[--C-:B------:R-:W-:Y:S02]  /*4830*/  FADD.FTZ R28, R28, -R2.reuse ;  /* 0x800000021c1c7221 */ /* 0x100fe40000010000 */
[----:B------:R-:W-:Y:S02]  /*4840*/  FMUL.FTZ R16, R141, R24 ;  /* 0x000000188d107220 */ /* 0x000fe40000410000 */
[----:B-1----:R-:W-:Y:S02]  /*4850*/  FMUL.FTZ R28, R143, R28 ;  /* 0x0000001c8f1c7220 */ /* 0x002fe40000410000 */
        /* <DEDUP_REMOVED lines=13> */
[----:B------:R-:W-:Y:S01]  /*4930*/  FSEL R0, R251, -INF , P1 ;  /* 0xff800000fb007808 */ /* 0x000fe20000800000 */
[--C-:B------:R-:W-:Y:S01]  /*4940*/  FFMA.FTZ R163, R8, c[0x0][0x29c], -R146.reuse ;  /* 0x0000a70008a37a23 */ /* 0x100fe20000010892 */
[----:B------:R-:W-:Y:S01]  /*4950*/  MOV R8, R140 ;  /* 0x0000008c00087202 */ /* 0x000fe20000000f00 */
[--C-:B------:R-:W-:Y:S01]  /*4960*/  FFMA.FTZ R152, R35, c[0x0][0x29c], -R146.reuse ;  /* 0x0000a70023987a23 */ /* 0x100fe20000010892 */
[----:B------:R-:W-:Y:S01]  /*4970*/  MUFU.EX2 R20, R132 ;  /* 0x0000008400147308 */ /* 0x000fe20000000800 */
[--C-:B------:R-:W-:Y:S01]  /*4980*/  FFMA.FTZ R159, R33, c[0x0][0x29c], -R146.reuse ;  /* 0x0000a700219f7a23 */ /* 0x100fe20000010892 */
[----:B------:R-:W-:Y:S01]  /*4990*/  F2FP.BF16.PACK_AB R140, R21, R22 ;  /* 0x00000016158c723e */ /* 0x000fe200000010ff */
[----:B------:R-:W-:Y:S01]  /*49a0*/  FFMA.FTZ R146, R0, c[0x0][0x29c], -R146 ;  /* 0x0000a70000927a23 */ /* 0x000fe20000010892 */
[----:B------:R-:W-:Y:S01]  /*49b0*/  F2FP.BF16.PACK_AB R35, R6, R7 ;  /* 0x000000070623723e */ /* 0x000fe200000010ff */
[----:B------:R-:W-:Y:S01]  /*49c0*/  FFMA.FTZ R0, -R252, R252, 1 ;  /* 0x3f800000fc007423 */ /* 0x000fe200000101fc */
[----:B------:R-:W-:Y:S01]  /*49d0*/  F2FP.BF16.PACK_AB R21, R4, R5 ;  /* 0x000000050415723e */ /* 0x000fe200000010ff */
[----:B------:R-:W-:Y:S01]  /*49e0*/  FFMA.FTZ R3, -R247, R247, 1 ;  /* 0x3f800000f7037423 */ /* 0x000fe200000101f7 */
[----:B---3--:R-:W-:Y:S01]  /*49f0*/  F2FP.BF16.PACK_AB R5, R147, R143 ;  /* 0x0000008f9305723e */ /* 0x008fe200000010ff */
[----:B------:R-:W-:Y:S01]  /*4a00*/  FMUL.FTZ R13, R139, R0 ;  /* 0x000000008b0d7220 */ /* 0x000fe20000410000 */
[----:B------:R-:W2:Y:S01]  /*4a10*/  MUFU.EX2 R18, R152 ;  /* 0x0000009800127308 */ /* 0x000ea20000000800 */
[----:B------:R-:W-:Y:S01]  /*4a20*/  FMUL.FTZ R134, R12, R3 ;  /* 0x000000030c867220 */ /* 0x000fe20000410000 */
[----:B------:R-:W3:Y:S01]  /*4a30*/  LDS R0, [R238.X4+0xf320] ;  /* 0x00f32000ee007984 */ /* 0x000ee20000004800 */
[----:B------:R-:W-:Y:S01]  /*4a40*/  FMUL.FTZ R12, R148, R25 ;  /* 0x00000019940c7220 */ /* 0x000fe20000410000 */
[----:B------:R-:W-:Y:S01]  /*4a50*/  F2FP.BF16.PACK_AB R22, R161, R162 ;  /* 0x000000a2a116723e */ /* 0x000fe200000010ff */
[----:B------:R-:W-:Y:S01]  /*4a60*/  FMUL.FTZ R147, R147, R29 ;  /* 0x0000001d93937220 */ /* 0x000fe20000410000 */
[----:B------:R-:W-:Y:S01]  /*4a70*/  STS [R227+0xf480], R149 ;  /* 0x00f48095e3007388 */ /* 0x000fe20000000800 */
[----:B------:R-:W-:Y:S01]  /*4a80*/  FFMA.FTZ R4, -R8, R8, 1 ;  /* 0x3f80000008047423 */ /* 0x000fe20000010108 */
[----:B------:R-:W-:Y:S01]  /*4a90*/  F2FP.BF16.PACK_AB R33, R158, R160 ;  /* 0x000000a09e21723e */ /* 0x000fe200000010ff */
[----:B------:R-:W-:Y:S01]  /*4aa0*/  FFMA.FTZ R8, -R250, R250, 1 ;  /* 0x3f800000fa087423 */ /* 0x000fe200000101fa */
[----:B------:R-:W-:Y:S01]  /*4ab0*/  STS [R227+0xf880], R32 ;  /* 0x00f88020e3007388 */ /* 0x000fe20000000800 */
[----:B------:R-:W-:Y:S01]  /*4ac0*/  FFMA.FTZ R3, -R248, R248, 1 ;  /* 0x3f800000f8037423 */ /* 0x000fe200000101f8 */
[----:B------:R-:W4:Y:S01]  /*4ad0*/  MUFU.EX2 R7, R159 ;  /* 0x0000009f00077308 */ /* 0x000f220000000800 */
[----:B------:R-:W-:Y:S01]  /*4ae0*/  FFMA.FTZ R2, -R246, R246, 1 ;  /* 0x3f800000f6027423 */ /* 0x000fe200000101f6 */
[----:B------:R-:W-:Y:S01]  /*4af0*/  STS [R228], R140 ;  /* 0x0000008ce4007388 */ /* 0x000fe20000000800 */
[----:B------:R-:W-:Y:S01]  /*4b00*/  FFMA.FTZ R6, -R249, R249, 1 ;  /* 0x3f800000f9067423 */ /* 0x000fe200000101f9 */
[----:B------:R-:W-:Y:S01]  /*4b10*/  F2FP.BF16.PACK_AB R13, R13, R134 ;  /* 0x000000860d0d723e */ /* 0x000fe200000010ff */
[----:B------:R-:W-:Y:S01]  /*4b20*/  FMUL.FTZ R3, R28, R3 ;  /* 0x000000031c037220 */ /* 0x000fe20000410000 */
[----:B------:R-:W-:Y:S01]  /*4b30*/  STS [R228+0x400], R35 ;  /* 0x00040023e4007388 */ /* 0x000fe20000000800 */
[----:B------:R-:W-:Y:S01]  /*4b40*/  FMUL.FTZ R2, R147, R2 ;  /* 0x0000000293027220 */ /* 0x000fe20000410000 */
[----:B------:R-:W-:Y:S01]  /*4b50*/  F2FP.BF16.PACK_AB R136, R232, R233 ;  /* 0x000000e9e888723e */ /* 0x000fe200000010ff */
[----:B------:R-:W-:Y:S01]  /*4b60*/  FMUL.FTZ R16, R16, R8 ;  /* 0x0000000810107220 */ /* 0x000fe20000410000 */
[----:B------:R-:W-:Y:S01]  /*4b70*/  STS [R227+0x10480], R17 ;  /* 0x01048011e3007388 */ /* 0x000fe20000000800 */
[----:B------:R-:W-:Y:S01]  /*4b80*/  FMUL.FTZ R12, R12, R6 ;  /* 0x000000060c0c7220 */ /* 0x000fe20000410000 */
[----:B------:R-:W4:Y:S01]  /*4b90*/  MUFU.EX2 R146, R146 ;  /* 0x0000009200927308 */ /* 0x000f220000000800 */
[----:B------:R-:W-:Y:S01]  /*4ba0*/  FMUL.FTZ R137, R137, R4 ;  /* 0x0000000489897220 */ /* 0x000fe20000410000 */
[----:B------:R-:W-:Y:S02]  /*4bb0*/  F2FP.BF16.PACK_AB R4, R148, R141 ;  /* 0x0000008d9404723e */ /* 0x000fe400000010ff */
[----:B------:R-:W-:Y:S02]  /*4bc0*/  F2FP.BF16.PACK_AB R12, R12, R16 ;  /* 0x000000100c0c723e */ /* 0x000fe400000010ff */
[----:B------:R-:W-:Y:S02]  /*4bd0*/  F2FP.BF16.PACK_AB R16, R2, R3 ;  /* 0x000000030210723e */ /* 0x000fe400000010ff */
[----:B-1----:R-:W-:Y:S02]  /*4be0*/  F2FP.BF16.PACK_AB R3, R150, R151 ;  /* 0x000000979603723e */ /* 0x002fe400000010ff */
[----:B--2---:R-:W-:Y:S01]  /*4bf0*/  F2FP.BF16.PACK_AB R2, R18, R20 ;  /* 0x000000141202723e */ /* 0x004fe200000010ff */
[----:B------:R-:W1:Y:S01]  /*4c00*/  MUFU.EX2 R6, R163 ;  /* 0x000000a300067308 */ /* 0x000e620000000800 */
[----:B------:R-:W-:Y:S01]  /*4c10*/  F2FP.BF16.PACK_AB R8, R137, R230 ;  /* 0x000000e68908723e */ /* 0x000fe200000010ff */
[----:B------:R2:W-:Y:S01]  /*4c20*/  STS [R227+0x10880], R3 ;  /* 0x01088003e3007388 */ /* 0x0005e20000000800 */
[----:B------:R-:W-:Y:S03]  /*4c30*/  F2FP.BF16.PACK_AB R132, R153, R154 ;  /* 0x0000009a9984723e */ /* 0x000fe600000010ff */
[----:B------:R1:W-:Y:S01]  /*4c40*/  STS [R228+0x1400], R2 ;  /* 0x00140002e4007388 */ /* 0x0003e20000000800 */
[--C-:B---3--:R-:W-:Y:S02]  /*4c50*/  FADD.FTZ R10, R10, -R0.reuse ;  /* 0x800000000a0a7221 */ /* 0x108fe40000010000 */
        /* <DEDUP_REMOVED lines=14> */
[----:B--2---:R-:W-:Y:S02]  /*4d40*/  FFMA.FTZ R3, -R243, R243, 1 ;  /* 0x3f800000f3037423 */ /* 0x004fe400000101f3 */
[C---:B----4-:R-:W-:Y:S01]  /*4d50*/  FMUL.FTZ R27, R7.reuse, R27 ;  /* 0x0000001b071b7220 */ /* 0x050fe20000410000 */
[----:B------:R2:W-:Y:S01]  /*4d60*/  STS [R227+0x12480], R4 ;  /* 0x01248004e3007388 */ /* 0x0005e20000000800 */
[----:B-1----:R-:W-:Y:S01]  /*4d70*/  F2FP.BF16.PACK_AB R2, R7, R19 ;  /* 0x000000130702723e */ /* 0x002fe200000010ff */
[----:B------:R-:W-:Y:S02]  /*4d80*/  FMUL.FTZ R19, R19, R26 ;  /* 0x0000001a13137220 */ /* 0x000fe40000410000 */
[----:B------:R-:W-:Y:S02]  /*4d90*/  FADD.FTZ R31, R31, -R0 ;  /* 0x800000001f1f7221 */ /* 0x000fe40000010000 */
[----:B------:R1:W-:Y:S01]  /*4da0*/  STS [R227+0x12880], R2 ;  /* 0x01288002e3007388 */ /* 0x0003e20000000800 */
[----:B---3--:R-:W-:Y:S02]  /*4db0*/  FMUL.FTZ R9, R150, R11 ;  /* 0x0000000b96097220 */ /* 0x008fe40000410000 */
[----:B------:R-:W-:Y:S01]  /*4dc0*/  FFMA.FTZ R0, -R240, R240, 1 ;  /* 0x3f800000f0007423 */ /* 0x000fe200000101f0 */
[----:B------:R3:W-:Y:S01]  /*4dd0*/  STS [R228+0x3000], R5 ;  /* 0x00300005e4007388 */ /* 0x0007e20000000800 */
[----:B------:R-:W-:Y:S02]  /*4de0*/  FMUL.FTZ R9, R9, R3 ;  /* 0x0000000309097220 */ /* 0x000fe40000410000 */
[----:B------:R-:W-:Y:S02]  /*4df0*/  FFMA.FTZ R3, -R241, R241, 1 ;  /* 0x3f800000f1037423 */ /* 0x000fe400000101f1 */
[----:B------:R-:W-:Y:S02]  /*4e00*/  FMUL.FTZ R31, R146, R31 ;  /* 0x0000001f921f7220 */ /* 0x000fe40000410000 */
[----:B------:R-:W-:Y:S02]  /*4e10*/  FMUL.FTZ R3, R14, R3 ;  /* 0x000000030e037220 */ /* 0x000fe40000410000 */
[----:B------:R-:W-:Y:S02]  /*4e20*/  FMUL.FTZ R7, R19, R0 ;  /* 0x0000000013077220 */ /* 0x000fe40000410000 */
[----:B------:R-:W-:Y:S02]  /*4e30*/  FFMA.FTZ R0, -R244, R244, 1 ;  /* 0x3f800000f4007423 */ /* 0x000fe400000101f4 */
[----:B--2---:R-:W-:Y:S04]  /*4e40*/  FFMA.FTZ R4, -R242, R242, 1 ;  /* 0x3f800000f2047423 */ /* 0x004fe800000101f2 */
[----:B------:R-:W-:Y:S02]  /*4e50*/  FMUL.FTZ R4, R15, R4 ;  /* 0x000000040f047220 */ /* 0x000fe40000410000 */
[----:B-1----:R-:W-:Y:S03]  /*4e60*/  FFMA.FTZ R2, -R239, R239, 1 ;  /* 0x3f800000ef027423 */ /* 0x002fe600000101ef */
[----:B------:R-:W-:Y:S01]  /*4e70*/  F2FP.BF16.PACK_AB R4, R4, R3 ;  /* 0x000000030404723e */ /* 0x000fe200000010ff */
[----:B------:R-:W-:Y:S01]  /*4e80*/  FMUL.FTZ R10, R10, R2 ;  /* 0x000000020a0a7220 */ /* 0x000fe20000410000 */
[----:B------:R-:W-:Y:S01]  /*4e90*/  F2FP.BF16.PACK_AB R2, R146, R6 ;  /* 0x000000069202723e */ /* 0x000fe200000010ff */
[----:B------:R-:W-:Y:S02]  /*4ea0*/  FFMA.FTZ R3, -R245, R245, 1 ;  /* 0x3f800000f5037423 */ /* 0x000fe400000101f5 */
[----:B---3--:R-:W-:Y:S01]  /*4eb0*/  FMUL.FTZ R5, R6, R30 ;  /* 0x0000001e06057220 */ /* 0x008fe20000410000 */
[----:B------:R1:W5:Y:S01]  /*4ec0*/  LDL.64 R244, [R1+0x18] ;  /* 0x0000180001f47983 */ /* 0x0003620000100a00 */
[----:B------:R-:W-:Y:S02]  /*4ed0*/  FFMA.FTZ R6, -R251, R251, 1 ;  /* 0x3f800000fb067423 */ /* 0x000fe400000101fb */
[----:B------:R-:W-:Y:S02]  /*4ee0*/  FMUL.FTZ R3, R27, R3 ;  /* 0x000000031b037220 */ /* 0x000fe40000410000 */
[----:B------:R-:W-:Y:S01]  /*4ef0*/  FMUL.FTZ R5, R5, R0 ;  /* 0x0000000005057220 */ /* 0x000fe20000410000 */
[----:B------:R2:W-:Y:S01]  /*4f00*/  STS [R228+0x3400], R2 ;  /* 0x00340002e4007388 */ /* 0x0005e20000000800 */
[----:B------:R-:W-:Y:S01]  /*4f10*/  FMUL.FTZ R0, R31, R6 ;  /* 0x000000061f007220 */ /* 0x000fe20000410000 */
[----:B------:R-:W-:Y:S02]  /*4f20*/  F2FP.BF16.PACK_AB R3, R3, R7 ;  /* 0x000000070303723e */ /* 0x000fe400000010ff */
[----:B------:R-:W-:Y:S01]  /*4f30*/  BAR.SYNC.DEFER_BLOCKING 0x0 ;  /* 0x0000000000007b1d */ /* 0x000fe20000010000 */
[----:B--2---:R-:W-:Y:S07]  /*4f40*/  F2FP.BF16.PACK_AB R2, R9, R10 ;  /* 0x0000000a0902723e */ /* 0x004fee00000010ff */
        /* <DEDUP_REMOVED lines=98> */
[----:B--234-:R-:W2:Y:S01]  /*5570*/  LDL R153, [R1+0x20] ;  /* 0x0000200001997983 */ /* 0x01cea20000100800 */
        /* <DEDUP_REMOVED lines=40> */
.L_x_506:
[-C--:B-1234-:R-:W-:Y:S01]  /*5800*/  HMMA.16816.F32.BF16 R4, R20, R2.reuse, RZ ;  /* 0x000000021404723c */ /* 0x09efe200000418ff */
[----:B------:R-:W-:Y:S01]  /*5810*/  LDSM.16.M88.4 R132, [R219] ;  /* 0x00000000db84783b */ /* 0x000fe20000000200 */
[----:B------:R-:W-:Y:S02]  /*5820*/  ULDC.64 UR6, c[0x0][0x238] ;  /* 0x00008e0000067ab9 */ /* 0x000fe40000000a00 */
[----:B------:R-:W-:Y:S01]  /*5830*/  UIMAD UR21, UR8, UR6, URZ ;  /* 0x00000006081572a4 */ /* 0x000fe2000f8e023f */
[----:B------:R-:W-:Y:S01]  /*5840*/  LDSM.16.M88.4 R136, [R219+0x1000] ;  /* 0x00100000db88783b */ /* 0x000fe20000000200 */
[----:B------:R-:W-:Y:S01]  /*5850*/  UIMAD UR22, UR19, 0x1800, URZ ;  /* 0x00001800131678a4 */ /* 0x000fe2000f8e023f */
[----:B------:R-:W-:Y:S01]  /*5860*/  IMAD.U32 R0, RZ, RZ, UR11 ;  /* 0x0000000bff007e24 */ /* 0x000fe2000f8e00ff */
[C---:B------:R-:W-:Y:S01]  /*5870*/  HMMA.16816.F32.BF16 R8, R24.reuse, R2, RZ ;  /* 0x000000021808723c */ /* 0x040fe200000418ff */
[----:B------:R-:W1:Y:S01]  /*5880*/  LDSM.16.MT88.2 R2, [R212+0x800] ;  /* 0x00080000d402783b */ /* 0x000e620000004100 */
[----:B------:R-:W-:Y:S02]  /*5890*/  UIMAD UR21, UR10, UR7, UR21 ;  /* 0x000000070a1572a4 */ /* 0x000fe4000f8e0215 */
[----:B------:R-:W-:Y:S01]  /*58a0*/  USHF.R.S32.HI UR19, URZ, 0x1f, UR11 ;  /* 0x0000001f3f137899 */ /* 0x000fe2000801140b */
[----:B------:R-:W-:Y:S01]  /*58b0*/  LDSM.16.MT88.2 R152, [R212+0x2c00] ;  /* 0x002c0000d498783b */ /* 0x000fe20000004100 */
[----:B------:R-:W-:Y:S02]  /*58c0*/  ULDC.64 UR6, c[0x0][0x240] ;  /* 0x0000900000067ab9 */ /* 0x000fe40000000a00 */
[-C--:B------:R-:W-:Y:S01]  /*58d0*/  HMMA.16816.F32.BF16 R12, R24, R28.reuse, RZ ;  /* 0x0000001c180c723c */ /* 0x080fe200000418ff */
[----:B------:R-:W-:Y:S01]  /*58e0*/  LDSM.16.M88.4 R156, [R218+0x2000] ;  /* 0x00200000da9c783b */ /* 0x000fe20000000200 */
[----:B------:R-:W-:Y:S02]  /*58f0*/  UIMAD UR6, UR19, UR6, URZ ;  /* 0x00000006130672a4 */ /* 0x000fe4000f8e023f */
[----:B------:R-:W-:Y:S01]  /*5900*/  UISETP.GE.AND UP0, UPT, UR20, UR9, UPT ;  /* 0x000000091400728c */ /* 0x000fe2000bf06270 */
[----:B------:R-:W0:Y:S01]  /*5910*/  LDGDEPBAR ;  /* 0x00000000000079af */ /* 0x000e220000000000 */
[----:B------:R-:W-:Y:S02]  /*5920*/  UIMAD UR6, UR11, UR7, UR6 ;  /* 0x000000070b0672a4 */ /* 0x000fe4000f8e0206 */
[C---:B------:R-:W-:Y:S01]  /*5930*/  HMMA.16816.F32.BF16 R16, R20.reuse, R28, RZ ;  /* 0x0000001c1410723c */ /* 0x040fe200000418ff */
[----:B------:R-:W2:Y:S01]  /*5940*/  LDSM.16.MT88.2 R28, [R212+0x2800] ;  /* 0x00280000d41c783b */ /* 0x000ea20000004100 */
[----:B------:R-:W-:Y:S02]  /*5950*/  UIADD3 UR7, UR4, 0x1, URZ ;  /* 0x0000000104077890 */ /* 0x000fe4000fffe03f */
[----:B------:R-:W-:Y:S02]  /*5960*/  UISETP.GE.AND UP2, UPT, UR4, 0x1, UPT ;  /* 0x000000010400788c */ /* 0x000fe4000bf46270 */
[----:B------:R-:W-:Y:S02]  /*5970*/  UISETP.GE.AND UP1, UPT, UR18, 0x1, UPT ;  /* 0x000000011200788c */ /* 0x000fe4000bf26270 */
[-C--:B------:R-:W-:Y:S08]  /*5980*/  HMMA.16816.F32.BF16 R20, R20, R30.reuse, RZ ;  /* 0x0000001e1414723c */ /* 0x080ff000000418ff */
[----:B------:R-:W-:Y:S01]  /*5990*/  HMMA.16816.F32.BF16 R24, R24, R30, RZ ;  /* 0x0000001e1818723c */ /* 0x000fe200000418ff */
[----:B------:R-:W3:Y:S07]  /*59a0*/  LDSM.16.MT88.2 R30, [R212+0x4800] ;  /* 0x00480000d41e783b */ /* 0x000eee0000004100 */
[-C--:B------:R-:W-:Y:S08]  /*59b0*/  HMMA.16816.F32.BF16 R4, R32, R140.reuse, R4 ;  /* 0x0000008c2004723c */ /* 0x080ff00000041804 */
[C---:B------:R-:W-:Y:S01]  /*59c0*/  HMMA.16816.F32.BF16 R8, R144.reuse, R140, R8 ;  /* 0x0000008c9008723c */ /* 0x040fe20000041808 */
[----:B------:R-:W-:Y:S07]  /*59d0*/  LDSM.16.M88.4 R140, [R224] ;  /* 0x00000000e08c783b */ /* 0x000fee0000000200 */
[-C--:B------:R-:W-:Y:S08]  /*59e0*/  HMMA.16816.F32.BF16 R12, R144, R148.reuse, R12 ;  /* 0x00000094900c723c */ /* 0x080ff0000004180c */
[C---:B------:R-:W-:Y:S01]  /*59f0*/  HMMA.16816.F32.BF16 R16, R32.reuse, R148, R16 ;  /* 0x000000942010723c */ /* 0x040fe20000041810 */
[----:B------:R-:W4:Y:S07]  /*5a00*/  LDSM.16.MT88.2 R148, [R212+0xc00] ;  /* 0x000c0000d494783b */ /* 0x000f2e0000004100 */
[-C--:B------:R-:W-:Y:S01]  /*5a10*/  HMMA.16816.F32.BF16 R20, R32, R150.reuse, R20 ;  /* 0x000000962014723c */ /* 0x080fe20000041814 */
[----:B------:R-:W3:Y:S07]  /*5a20*/  LDSM.16.M88.4 R32, [R224+0x1000] ;  /* 0x00100000e020783b */ /* 0x000eee0000000200 */
[----:B------:R-:W-:Y:S01]  /*5a30*/  HMMA.16816.F32.BF16 R24, R144, R150, R24 ;  /* 0x000000969018723c */ /* 0x000fe20000041818 */
[----:B------:R-:W4:Y:S04]  /*5a40*/  LDSM.16.MT88.2 R144, [R212+0x4c00] ;  /* 0x004c0000d490783b */ /* 0x000f280000004100 */
[----:B------:R-:W-:Y:S03]  /*5a50*/  LDSM.16.MT88.2 R146, [R212+0x1400] ;  /* 0x00140000d492783b */ /* 0x000fe60000004100 */
[-C--:B-1----:R-:W-:Y:S08]  /*5a60*/  HMMA.16816.F32.BF16 R4, R132, R2.reuse, R4 ;  /* 0x000000028404723c */ /* 0x082ff00000041804 */
[C---:B------:R-:W-:Y:S01]  /*5a70*/  HMMA.16816.F32.BF16 R8, R136.reuse, R2, R8 ;  /* 0x000000028808723c */ /* 0x040fe20000041808 */
[----:B------:R-:W1:Y:S07]  /*5a80*/  LDSM.16.MT88.2 R2, [R212+0x1000] ;  /* 0x00100000d402783b */ /* 0x000e6e0000004100 */
[-C--:B--2---:R-:W-:Y:S08]  /*5a90*/  HMMA.16816.F32.BF16 R12, R136, R28.reuse, R12 ;  /* 0x0000001c880c723c */ /* 0x084ff0000004180c */
[C---:B------:R-:W-:Y:S01]  /*5aa0*/  HMMA.16816.F32.BF16 R16, R132.reuse, R28, R16 ;  /* 0x0000001c8410723c */ /* 0x040fe20000041810 */
[----:B------:R-:W-:Y:S07]  /*5ab0*/  LDSM.16.MT88.2 R28, [R212+0x3000] ;  /* 0x00300000d41c783b */ /* 0x000fee0000004100 */
[-C--:B---3--:R-:W-:Y:S01]  /*5ac0*/  HMMA.16816.F32.BF16 R20, R132, R30.reuse, R20 ;  /* 0x0000001e8414723c */ /* 0x088fe20000041814 */
[----:B------:R-:W2:Y:S07]  /*5ad0*/  LDSM.16.M88.4 R132, [R218+0x3000] ;  /* 0x00300000da84783b */ /* 0x000eae0000000200 */
[----:B------:R-:W-:Y:S01]  /*5ae0*/  HMMA.16816.F32.BF16 R24, R136, R30, R24 ;  /* 0x0000001e8818723c */ /* 0x000fe20000041818 */
[----:B------:R-:W3:Y:S04]  /*5af0*/  LDSM.16.MT88.2 R30, [R212+0x5000] ;  /* 0x00500000d41e783b */ /* 0x000ee80000004100 */
[----:B------:R-:W1:Y:S03]  /*5b00*/  LDSM.16.M88.4 R136, [R220+0x2000] ;  /* 0x00200000dc88783b */ /* 0x000e660000000200 */
[-C--:B----4-:R-:W-:Y:S08]  /*5b10*/  HMMA.16816.F32.BF16 R4, R140, R148.reuse, R4 ;  /* 0x000000948c04723c */ /* 0x090ff00000041804 */
[C---:B------:R-:W-:Y:S01]  /*5b20*/  HMMA.16816.F32.BF16 R8, R32.reuse, R148, R8 ;  /* 0x000000942008723c */ /* 0x040fe20000041808 */
[----:B------:R-:W-:Y:S07]  /*5b30*/  LDSM.16.MT88.2 R148, [R212+0x3400] ;  /* 0x00340000d494783b */ /* 0x000fee0000004100 */
[-C--:B------:R-:W-:Y:S08]  /*5b40*/  HMMA.16816.F32.BF16 R12, R32, R152.reuse, R12 ;  /* 0x00000098200c723c */ /* 0x080ff0000004180c */
[C---:B------:R-:W-:Y:S01]  /*5b50*/  HMMA.16816.F32.BF16 R16, R140.reuse, R152, R16 ;  /* 0x000000988c10723c */ /* 0x040fe20000041810 */
[----:B------:R-:W-:Y:S07]  /*5b60*/  LDSM.16.M88.4 R152, [R219+0x2000] ;  /* 0x00200000db98783b */ /* 0x000fee0000000200 */
[-C--:B------:R-:W-:Y:S01]  /*5b70*/  HMMA.16816.F32.BF16 R20, R140, R144.reuse, R20 ;  /* 0x000000908c14723c */ /* 0x080fe20000041814 */
[----:B------:R-:W4:Y:S07]  /*5b80*/  LDSM.16.M88.4 R140, [R220+0x3000] ;  /* 0x00300000dc8c783b */ /* 0x000f2e0000000200 */
[----:B------:R-:W-:Y:S01]  /*5b90*/  HMMA.16816.F32.BF16 R24, R32, R144, R24 ;  /* 0x000000902018723c */ /* 0x000fe20000041818 */
[----:B------:R-:W4:Y:S04]  /*5ba0*/  LDSM.16.MT88.2 R32, [R212+0x5400] ;  /* 0x00540000d420783b */ /* 0x000f280000004100 */
[----:B------:R-:W-:Y:S03]  /*5bb0*/  LDSM.16.MT88.2 R34, [R212+0x1c00] ;  /* 0x001c0000d422783b */ /* 0x000fe60000004100 */
[-C--:B-1----:R-:W-:Y:S08]  /*5bc0*/  HMMA.16816.F32.BF16 R4, R156, R2.reuse, R4 ;  /* 0x000000029c04723c */ /* 0x082ff00000041804 */
[C---:B--2---:R-:W-:Y:S01]  /*5bd0*/  HMMA.16816.F32.BF16 R8, R132.reuse, R2, R8 ;  /* 0x000000028408723c */ /* 0x044fe20000041808 */
[----:B------:R-:W1:Y:S07]  /*5be0*/  LDSM.16.MT88.2 R2, [R212+0x1800] ;  /* 0x00180000d402783b */ /* 0x000e6e0000004100 */
[-C--:B------:R-:W-:Y:S08]  /*5bf0*/  HMMA.16816.F32.BF16 R12, R132, R28.reuse, R12 ;  /* 0x0000001c840c723c */ /* 0x080ff0000004180c */
[C---:B------:R-:W-:Y:S01]  /*5c00*/  HMMA.16816.F32.BF16 R16, R156.reuse, R28, R16 ;  /* 0x0000001c9c10723c */ /* 0x040fe20000041810 */
[----:B------:R-:W-:Y:S07]  /*5c10*/  LDSM.16.MT88.2 R28, [R212+0x3800] ;  /* 0x00380000d41c783b */ /* 0x000fee0000004100 */
[-C--:B---3--:R-:W-:Y:S01]  /*5c20*/  HMMA.16816.F32.BF16 R20, R156, R30.reuse, R20 ;  /* 0x0000001e9c14723c */ /* 0x088fe20000041814 */
[----:B------:R-:W2:Y:S07]  /*5c30*/  LDSM.16.M88.4 R156, [R219+0x3000] ;  /* 0x00300000db9c783b */ /* 0x000eae0000000200 */
[----:B------:R-:W-:Y:S01]  /*5c40*/  HMMA.16816.F32.BF16 R24, R132, R30, R24 ;  /* 0x0000001e8418723c */ /* 0x000fe20000041818 */
[----:B------:R-:W3:Y:S04]  /*5c50*/  LDSM.16.MT88.2 R30, [R212+0x5800] ;  /* 0x00580000d41e783b */ /* 0x000ee80000004100 */
[----:B------:R-:W1:Y:S03]  /*5c60*/  LDSM.16.M88.4 R132, [R223+0x2000] ;  /* 0x00200000df84783b */ /* 0x000e660000000200 */
[-C--:B------:R-:W-:Y:S08]  /*5c70*/  HMMA.16816.F32.BF16 R4, R136, R146.reuse, R4 ;  /* 0x000000928804723c */ /* 0x080ff00000041804 */
[C---:B----4-:R-:W-:Y:S08]  /*5c80*/  HMMA.16816.F32.BF16 R8, R140.reuse, R146, R8 ;  /* 0x000000928c08723c */ /* 0x050ff00000041808 */
[-C--:B------:R-:W-:Y:S08]  /*5c90*/  HMMA.16816.F32.BF16 R12, R140, R148.reuse, R12 ;  /* 0x000000948c0c723c */ /* 0x080ff0000004180c */
[C---:B------:R-:W-:Y:S08]  /*5ca0*/  HMMA.16816.F32.BF16 R16, R136.reuse, R148, R16 ;  /* 0x000000948810723c */ /* 0x040ff00000041810 */
[-C--:B------:R-:W-:Y:S01]  /*5cb0*/  HMMA.16816.F32.BF16 R20, R136, R32.reuse, R20 ;  /* 0x000000208814723c */ /* 0x080fe20000041814 */
[----:B------:R-:W4:Y:S07]  /*5cc0*/  LDSM.16.M88.4 R136, [R223+0x3000] ;  /* 0x00300000df88783b */ /* 0x000f2e0000000200 */
[----:B------:R-:W-:Y:S01]  /*5cd0*/  HMMA.16816.F32.BF16 R24, R140, R32, R24 ;  /* 0x000000208c18723c */ /* 0x000fe20000041818 */
[----:B------:R-:W4:Y:S07]  /*5ce0*/  LDSM.16.MT88.2 R32, [R212+0x3c00] ;  /* 0x003c0000d420783b */ /* 0x000f2e0000004100 */
[-C--:B-1----:R-:W-:Y:S08]  /*5cf0*/  HMMA.16816.F32.BF16 R4, R152, R2.reuse, R4 ;  /* 0x000000029804723c */ /* 0x082ff00000041804 */
[C---:B--2---:R-:W-:Y:S01]  /*5d00*/  HMMA.16816.F32.BF16 R8, R156.reuse, R2, R8 ;  /* 0x000000029c08723c */ /* 0x044fe20000041808 */
        /* <DEDUP_REMOVED lines=9> */
[-C--:B------:R-:W-:Y:S04]  /*5da0*/  HMMA.16816.F32.BF16 R4, R132, R34.reuse, R4 ;  /* 0x000000228404723c */ /* 0x080fe80000041804 */
[----:B------:R-:W-:Y:S01]  /*5db0*/  MOV R30, UR21 ;  /* 0x00000015001e7c02 */ /* 0x000fe20008000f00 */
[----:B------:R-:W-:Y:S03]  /*5dc0*/  IMAD.WIDE.U32 R28, R0, c[0x0][0x240], R28 ;  /* 0x00009000001c7a25 */ /* 0x000fe600078e001c */
[C---:B----4-:R-:W-:Y:S04]  /*5dd0*/  HMMA.16816.F32.BF16 R8, R136.reuse, R34, R8 ;  /* 0x000000228808723c */ /* 0x050fe80000041808 */
[----:B------:R-:W-:Y:S04]  /*5de0*/  IADD3 R0, P0, R28, UR22, RZ ;  /* 0x000000161c007c10 */ /* 0x000fe8000ff1e0ff */
        /* <DEDUP_REMOVED lines=156> */
.L_x_504:
[----:B------:R-:W-:Y:S05]  /*67b0*/  @P1 EXIT ;  /* 0x000000000000194d */ /* 0x000fea0003800000 */
[----:B------:R-:W2:Y:S01]  /*67c0*/  LDL.LU.64 R4, [R1+0x18] ;  /* 0x0000180001047983 */ /* 0x000ea20000300a00 */
[----:B------:R-:W-:Y:S01]  /*67d0*/  UMOV UR6, 0x1 ;  /* 0x0000000100067882 */ /* 0x000fe20000000000 */
[----:B------:R-:W-:Y:S01]  /*67e0*/  IMAD.U32 R8, RZ, RZ, UR11 ;  /* 0x0000000bff087e24 */ /* 0x000fe2000f8e00ff */
[----:B------:R-:W-:Y:S01]  /*67f0*/  ULDC.64 UR4, c[0x0][0x338] ;  /* 0x0000ce0000047ab9 */ /* 0x000fe20000000a00 */
[----:B------:R-:W-:Y:S01]  /*6800*/  IMAD.U32 R6, RZ, RZ, UR11 ;  /* 0x0000000bff067e24 */ /* 0x000fe2000f8e00ff */
[----:B------:R-:W-:-:S02]  /*6810*/  UISETP.NE.AND UP0, UPT, UR6, UR4, UPT ;  /* 0x000000040600728c */ /* 0x000fc4000bf05270 */
[----:B------:R-:W-:Y:S02]  /*6820*/  UIMAD.WIDE.U32 UR6, UR10, UR5, URZ ;  /* 0x000000050a0672a5 */ /* 0x000fe4000f8e003f */
[----:B------:R-:W-:Y:S02]  /*6830*/  ULDC UR4, c[0x0][0x340] ;  /* 0x0000d00000047ab9 */ /* 0x000fe40000000800 */
[----:B------:R-:W-:Y:S02]  /*6840*/  UIMAD UR12, UR12, 0x3000, URZ ;  /* 0x000030000c0c78a4 */ /* 0x000fe4000f8e023f */
[----:B------:R-:W-:-:S03]  /*6850*/  USHF.R.S32.HI UR8, URZ, 0x1f, UR11 ;  /* 0x0000001f3f087899 */ /* 0x000fc6000801140b */
[----:B------:R-:W-:Y:S02]  /*6860*/  @UP0 USHF.R.U32.HI UR10, URZ, UR4, UR7 ;  /* 0x000000043f0a0299 */ /* 0x000fe40008011607 */
[----:B------:R-:W-:Y:S02]  /*6870*/  USHF.R.S32.HI UR7, URZ, 0x1f, UR12 ;  /* 0x0000001f3f077899 */ /* 0x000fe4000801140c */
[----:B------:R-:W-:Y:S02]  /*6880*/  USHF.R.S32.HI UR6, URZ, 0x1f, UR10 ;  /* 0x0000001f3f067899 */ /* 0x000fe4000801140a */
[----:B------:R-:W-:Y:S01]  /*6890*/  ULDC.64 UR4, c[0x0][0x328] ;  /* 0x0000ca0000047ab9 */ /* 0x000fe20000000a00 */
[----:B------:R-:W-:Y:S01]  /*68a0*/  IMAD.U32 R0, RZ, RZ, UR10 ;  /* 0x0000000aff007e24 */ /* 0x000fe2000f8e00ff */
[----:B------:R-:W-:Y:S01]  /*68b0*/  UIMAD UR4, UR6, UR4, URZ ;  /* 0x00000004060472a4 */ /* 0x000fe2000f8e023f */
[----:B------:R-:W-:Y:S01]  /*68c0*/  BAR.SYNC.DEFER_BLOCKING 0x1, 0x100 ;  /* 0x0044000000007b1d */ /* 0x000fe20000010000 */
[----:B--2---:R-:W-:-:S04]  /*68d0*/  IADD3 R2, P0, R4, UR12, RZ ;  /* 0x0000000c04027c10 */ /* 0x004fc8000ff1e0ff */
[----:B------:R-:W-:Y:S01]  /*68e0*/  LEA.HI.X.SX32 R3, R4, UR7, 0x1, P0 ;  /* 0x0000000704037c11 */ /* 0x000fe200080f0eff */
[----:B------:R-:W-:Y:S01]  /*68f0*/  IMAD.U32 R4, RZ, RZ, UR10 ;  /* 0x0000000aff047e24 */ /* 0x000fe2000f8e00ff */
[----:B------:R-:W-:-:S03]  /*6900*/  UIMAD UR7, UR10, UR5, UR4 ;  /* 0x000000050a0772a4 */ /* 0x000fc6000f8e0204 */
[--C-:B------:R-:W-:Y:S01]  /*6910*/  IMAD.WIDE.U32 R4, R4, c[0x0][0x328], R2.reuse ;  /* 0x0000ca0004047a25 */ /* 0x100fe200078e0002 */
[----:B------:R-:W-:Y:S02]  /*6920*/  ULDC.64 UR4, c[0x0][0x300] ;  /* 0x0000c00000047ab9 */ /* 0x000fe40000000a00 */
[----:B------:R-:W-:Y:S01]  /*6930*/  UIMAD UR4, UR6, UR4, URZ ;  /* 0x00000004060472a4 */ /* 0x000fe2000f8e023f */
[----:B------:R-:W-:Y:S01]  /*6940*/  IMAD.WIDE.U32 R2, R0, c[0x0][0x300], R2 ;  /* 0x0000c00000027a25 */ /* 0x000fe200078e0002 */
[----:B------:R-:W-:Y:S01]  /*6950*/  IADD3 R5, R5, UR7, RZ ;  /* 0x0000000705057c10 */ /* 0x000fe2000fffe0ff */
[----:B------:R-:W-:Y:S02]  /*6960*/  ULDC.64 UR6, c[0x0][0x330] ;  /* 0x0000cc0000067ab9 */ /* 0x000fe40000000a00 */
[----:B------:R-:W-:Y:S02]  /*6970*/  UIMAD UR6, UR8, UR6, URZ ;  /* 0x00000006080672a4 */ /* 0x000fe4000f8e023f */
[----:B------:R-:W-:Y:S01]  /*6980*/  IMAD.WIDE.U32 R8, R8, c[0x0][0x330], R4 ;  /* 0x0000cc0008087a25 */ /* 0x000fe200078e0004 */
[----:B------:R-:W-:-:S02]  /*6990*/  UIMAD UR10, UR10, UR5, UR4 ;  /* 0x000000050a0a72a4 */ /* 0x000fc4000f8e0204 */
[----:B------:R-:W-:Y:S02]  /*69a0*/  UIMAD UR6, UR11, UR7, UR6 ;  /* 0x000000070b0672a4 */ /* 0x000fe4000f8e0206 */
[----:B------:R-:W-:Y:S01]  /*69b0*/  LEA R4, P1, R8, c[0x0][0x310], 0x2 ;  /* 0x0000c40008047a11 */ /* 0x000fe200078210ff */
[----:B------:R-:W-:Y:S01]  /*69c0*/  ULDC.64 UR4, c[0x0][0x308] ;  /* 0x0000c20000047ab9 */ /* 0x000fe20000000a00 */
[----:B------:R-:W-:Y:S01]  /*69d0*/  IADD3 R3, R3, UR10, RZ ;  /* 0x0000000a03037c10 */ /* 0x000fe2000fffe0ff */
[----:B------:R-:W-:Y:S01]  /*69e0*/  UIMAD UR4, UR8, UR4, URZ ;  /* 0x00000004080472a4 */ /* 0x000fe2000f8e023f */
[----:B------:R-:W-:-:S03]  /*69f0*/  IADD3 R0, R9, UR6, RZ ;  /* 0x0000000609007c10 */ /* 0x000fc6000fffe0ff */
[----:B------:R-:W-:Y:S01]  /*6a00*/  UIMAD UR4, UR11, UR5, UR4 ;  /* 0x000000050b0472a4 */ /* 0x000fe2000f8e0204 */
[----:B------:R-:W-:Y:S01]  /*6a10*/  LEA.HI.X R5, R8, c[0x0][0x314], R0, 0x2, P1 ;  /* 0x0000c50008057a11 */ /* 0x000fe200008f1400 */
[----:B------:R-:W-:-:S04]  /*6a20*/  IMAD.WIDE.U32 R6, R6, c[0x0][0x308], R2 ;  /* 0x0000c20006067a25 */ /* 0x000fc800078e0002 */
[----:B------:R-:W-:Y:S01]  /*6a30*/  RED.E.ADD.F32.FTZ.RN.STRONG.GPU [R4.64], R36 ;  /* 0x000000240400798e */ /* 0x000fe2000c10e78e */
[C---:B------:R-:W-:Y:S02]  /*6a40*/  LEA R2, P0, R6.reuse, c[0x0][0x2e8], 0x2 ;  /* 0x0000ba0006027a11 */ /* 0x040fe400078010ff */
[----:B------:R-:W-:Y:S01]  /*6a50*/  IADD3 R3, R7, UR4, RZ ;  /* 0x0000000407037c10 */ /* 0x000fe2000fffe0ff */
[----:B------:R-:W-:Y:S03]  /*6a60*/  RED.E.ADD.F32.FTZ.RN.STRONG.GPU [R4.64+0x400], R37 ;  /* 0x000400250400798e */ /* 0x000fe6000c10e78e */
        /* <DEDUP_REMOVED lines=96> */
.L_x_508:
        /* <DEDUP_REMOVED lines=9> */
.L_x_1403:


//--------------------- .text._ZN7cutlass13device_kernelIN5flash19enable_sm80_to_sm89INS1_16FlashAttnBwdSm80INS1_25CollectiveMainloopBwdSm80ILi2ELi1EN4cute5tupleIJNS5_1CILi64EEENS7_ILi128EEENS7_ILi96EEEEEENS_10bfloat16_tEfNS_4arch4Sm80ELb1ELb0ELb1ELb0ELb1ELb0ELb0ELb0ELi2ELi2ELi4ELi2ELb1EEENS1_24CollectiveEpilogueBwdGQAISB_fSE_Li256ELb0ELb1EEENS1_25SingleTileBwdLPTSchedulerILb0ELi128ELb1EEEEEEEEEvNT_6ParamsE --------------------------
	.section	.text._ZN7cutlass13device_kernelIN5flash19enable_sm80_to_sm89INS1_16FlashAttnBwdSm80INS1_25CollectiveMainloopBwdSm80ILi2ELi1EN4cute5tupleIJNS5_1CILi64EEENS7_ILi128EEENS7_ILi96EEEEEENS_10bfloat16_tEfNS_4arch4Sm80ELb1ELb0ELb1ELb0ELb1ELb0ELb0ELb0ELi2ELi2ELi4ELi2ELb1EEENS1_24CollectiveEpilogueBwdGQAISB_fSE_Li256ELb0ELb1EEENS1_25SingleTileBwdLPTSchedulerILb0ELi128ELb1EEEEEEEEEvNT_6ParamsE,"ax",@progbits
	.sectioninfo	@"SHI_REGISTERS=255"
	.align	128
.text._ZN7cutlass13device_kernelIN5flash19enable_sm80_to_sm89INS1_16FlashAttnBwdSm80INS1_25CollectiveMainloopBwdSm80ILi2ELi1EN4cute5tupleIJNS5_1CILi64EEENS7_ILi128EEENS7_ILi96EEEEEENS_10bfloat16_tEfNS_4arch4Sm80ELb1ELb0ELb1ELb0ELb1ELb0ELb0ELb0ELi2ELi2ELi4ELi2ELb1EEENS1_24CollectiveEpilogueBwdGQAISB_fSE_Li256ELb0ELb1EEENS1_25SingleTileBwdLPTSchedulerILb0ELi128ELb1EEEEEEEEEvNT_6ParamsE:
        .type           _ZN7cutlass13device_kernelIN5flash19enable_sm80_to_sm89INS1_16FlashAttnBwdSm80INS1_25CollectiveMainloopBwdSm80ILi2ELi1EN4cute5tupleIJNS5_1CILi64EEENS7_ILi128EEENS7_ILi96EEEEEENS_10bfloat16_tEfNS_4arch4Sm80ELb1ELb0ELb1ELb0ELb1ELb0ELb0ELb0ELi2ELi2ELi4ELi2ELb1EEENS1_24CollectiveEpilogueBwdGQAISB_fSE_Li256ELb0ELb1EEENS1_25SingleTileBwdLPTSchedulerILb0ELi128ELb1EEEEEEEEEvNT_6ParamsE,@function
        .size           _ZN7cutlass13device_kernelIN5flash19enable_sm80_to_sm89INS1_16FlashAttnBwdSm80INS1_25CollectiveMainloopBwdSm80ILi2ELi1EN4cute5tupleIJNS5_1CILi64EEENS7_ILi128EEENS7_ILi96EEEEEENS_10bfloat16_tEfNS_4arch4Sm80ELb1ELb0ELb1ELb0ELb1ELb0ELb0ELb0ELi2ELi2ELi4ELi2ELb1EEENS1_24CollectiveEpilogueBwdGQAISB_fSE_Li256ELb0ELb1EEENS1_25SingleTileBwdLPTSchedulerILb0ELi128ELb1EEEEEEEEEvNT_6ParamsE,(.L_x_1404 - _ZN7cutlass13device_kernelIN5flash19enable_sm80_to_sm89INS1_16FlashAttnBwdSm80INS1_25CollectiveMainloopBwdSm80ILi2ELi1EN4cute5tupleIJNS5_1CILi64EEENS7_ILi128EEENS7_ILi96EEEEEENS_10bfloat16_tEfNS_4arch4Sm80ELb1ELb0ELb1ELb0ELb1ELb0ELb0ELb0ELi2ELi2ELi4ELi2ELb1EEENS1_24CollectiveEpilogueBwdGQAISB_fSE_Li256ELb0ELb1EEENS1_25SingleTileBwdLPTSchedulerILb0ELi128ELb1EEEEEEEEEvNT_6ParamsE)
        .other          _ZN7cutlass13device_kernelIN5flash19enable_sm80_to_sm89INS1_16FlashAttnBwdSm80INS1_25CollectiveMainloopBwdSm80ILi2ELi1EN4cute5tupleIJNS5_1CILi64EEENS7_ILi128EEENS7_ILi96EEEEEENS_10bfloat16_tEfNS_4arch4Sm80ELb1ELb0ELb1ELb0ELb1ELb0ELb0ELb0ELi2ELi2ELi4ELi2ELb1EEENS1_24CollectiveEpilogueBwdGQAISB_fSE_Li256ELb0ELb1EEENS1_25SingleTileBwdLPTSchedulerILb0ELi128ELb1EEEEEEEEEvNT_6ParamsE,@"STO_CUDA_ENTRY STV_DEFAULT"
_ZN7cutlass13device_kernelIN5flash19enable_sm80_to_sm89INS1_16FlashAttnBwdSm80INS1_25CollectiveMainloopBwdSm80ILi2ELi1EN4cute5tupleIJNS5_1CILi64EEENS7_ILi128EEENS7_ILi96EEEEEENS_10bfloat16_tEfNS_4arch4Sm80ELb1ELb0ELb1ELb0ELb1ELb0ELb0ELb0ELi2ELi2ELi4ELi2ELb1EEENS1_24CollectiveEpilogueBwdGQAISB_fSE_Li256ELb0ELb1EEENS1_25SingleTileBwdLPTSchedulerILb0ELi128ELb1EEEEEEEEEvNT_6ParamsE:
        /* <DEDUP_REMOVED lines=32> */
.L_x_510:
[----:B------:R-:W-:Y:S02]  /*0200*/  ULDC UR9, c[0x0][0x3b4] ;  /* 0x0000ed0000097ab9 */ /* 0x000fe40000000800 */
[----:B------:R-:W-:Y:S02]  /*0210*/  UISETP.NE.AND UP0, UPT, UR9, 0x1, UPT ;  /* 0x000000010900788c */ /* 0x000fe4000bf05270 */
[----:B------:R-:W-:Y:S02]  /*0220*/  ULDC.64 UR4, c[0x0][0x3b8] ;  /* 0x0000ee0000047ab9 */ /* 0x000fe40000000a00 */
[----:B------:R-:W-:Y:S02]  /*0230*/  UIMAD.WIDE.U32 UR10, UR8, UR4, URZ ;  /* 0x00000004080a72a5 */ /* 0x000fe4000f8e003f */
[----:B------:R-:W-:-:S05]  /*0240*/  UMOV UR6, UR8 ;  /* 0x0000000800067c82 */ /* 0x000fca0008000000 */
[----:B------:R-:W-:-:S04]  /*0250*/  @UP0 USHF.R.U32.HI UR6, URZ, UR5, UR11 ;  /* 0x000000053f060299 */ /* 0x000fc8000801160b */
[----:B------:R-:W-:Y:S02]  /*0260*/  UIMAD UR9, UR6, UR9, URZ ;  /* 0x00000009060972a4 */ /* 0x000fe4000f8e023f */
.L_x_511:
        /* <DEDUP_REMOVED lines=8> */
[----:B------:R-:W-:-:S03]  /*02f0*/  @UP0 USHF.R.U32.HI UR11, URZ, UR4, UR9 ;  /* 0x000000043f0b0299 */ /* 0x000fc60008011609 */
[----:B------:R-:W-:Y:S02]  /*0300*/  ULDC UR9, c[0x0][0x39c] ;  /* 0x0000e70000097ab9 */ /* 0x000fe40000000800 */
[----:B------:R-:W-:Y:S02]  /*0310*/  UIADD3 UR4, -UR11, URZ, URZ ;  /* 0x0000003f0b047290 */ /* 0x000fe4000fffe13f */
[----:B------:R-:W-:Y:S02]  /*0320*/  UIADD3 UR9, UR6, UR9, URZ ;  /* 0x0000000906097290 */ /* 0x000fe4000fffe03f */
[----:B------:R-:W-:Y:S01]  /*0330*/  UIMAD UR10, UR4, UR10, UR5 ;  /* 0x0000000a040a72a4 */ /* 0x000fe2000f8e0205 */
[----:B------:R-:W-:Y:S05]  /*0340*/  BRA `(.L_x_512) ;  /* 0x0000028000007947 */ /* 0x000fea0003800000 */
.L_x_509:
[----:B------:R-:W-:Y:S02]  /*0350*/  ULDC.64 UR8, c[0x0][0x3c0] ;  /* 0x0000f00000087ab9 */ /* 0x000fe40000000a00 */
[----:B------:R-:W-:Y:S02]  /*0360*/  UISETP.NE.AND UP0, UPT, UR8, 0x1, UPT ;  /* 0x000000010800788c */ /* 0x000fe4000bf05270 */
[----:B------:R-:W-:-:S02]  /*0370*/  UIMAD.WIDE.U32 UR10, UR4, UR9, URZ ;  /* 0x00000009040a72a5 */ /* 0x000fc4000f8e003f */
        /* <DEDUP_REMOVED lines=17> */
.L_x_513:
[----:B------:R-:W-:Y:S02]  /*0490*/  ULDC UR9, c[0x0][0x3b4] ;  /* 0x0000ed0000097ab9 */ /* 0x000fe40000000800 */
[----:B------:R-:W-:Y:S02]  /*04a0*/  UISETP.NE.AND UP0, UPT, UR9, 0x1, UPT ;  /* 0x000000010900788c */ /* 0x000fe4000bf05270 */
[----:B------:R-:W-:Y:S02]  /*04b0*/  ULDC.64 UR4, c[0x0][0x3b8] ;  /* 0x0000ee0000047ab9 */ /* 0x000fe40000000a00 */
[----:B------:R-:W-:Y:S02]  /*04c0*/  UIMAD.WIDE.U32 UR10, UR8, UR4, URZ ;  /* 0x00000004080a72a5 */ /* 0x000fe4000f8e003f */
[----:B------:R-:W-:-:S05]  /*04d0*/  UMOV UR6, UR8 ;  /* 0x0000000800067c82 */ /* 0x000fca0008000000 */
[----:B------:R-:W-:-:S04]  /*04e0*/  @UP0 USHF.R.U32.HI UR6, URZ, UR5, UR11 ;  /* 0x000000053f060299 */ /* 0x000fc8000801160b */
[----:B------:R-:W-:Y:S02]  /*04f0*/  UIMAD UR9, UR6, UR9, URZ ;  /* 0x00000009060972a4 */ /* 0x000fe4000f8e023f */
.L_x_514:
        /* <DEDUP_REMOVED lines=12> */
[----:B------:R-:W-:Y:S02]  /*05c0*/  UIMAD UR10, UR4, UR10, UR5 ;  /* 0x0000000a040a72a4 */ /* 0x000fe4000f8e0205 */
.L_x_512:
        /* <DEDUP_REMOVED lines=130> */
[----:B------:R-:W-:Y:S01]  /*0df0*/  UIMAD UR4, UR19, UR5, UR4 ;  /* 0x00000005130472a4 */ /* 0x000fe2000f8e0204 */
[----:B------:R-:W-:Y:S01]  /*0e00*/  SHF.R.S32.HI R22, RZ, 0x5, R24 ;  /* 0x00000005ff167819 */ /* 0x000fe20000011418 */
[----:B------:R-:W-:Y:S01]  /*0e10*/  IMAD R0, R12, c[0x0][0x1dc], R0 ;  /* 0x000077000c007a24 */ /* 0x000fe200078e0200 */
[----:B------:R-:W-:Y:S01]  /*0e20*/  LOP3.LUT R4, R4, 0x7fffffe, RZ, 0xc0, !PT ;  /* 0x07fffffe04047812 */ /* 0x000fe200078ec0ff */
[----:B------:R-:W-:Y:S01]  /*0e30*/  ULDC UR5, c[0x0][0x198] ;  /* 0x0000660000057ab9 */ /* 0x000fe20000000800 */
[C---:B------:R-:W-:Y:S01]  /*0e40*/  IADD3 R25, R8.reuse, 0x20, RZ ;  /* 0x0000002008197810 */ /* 0x040fe20007ffe0ff */
[----:B------:R-:W-:Y:S01]  /*0e50*/  UIADD3 UR17, -UR17, UR5, URZ ;  /* 0x0000000511117290 */ /* 0x000fe2000fffe13f */
[----:B------:R-:W-:Y:S01]  /*0e60*/  IADD3 R35, R8, 0x40, RZ ;  /* 0x0000004008237810 */ /* 0x000fe20007ffe0ff */
[----:B------:R-:W-:Y:S01]  /*0e70*/  IMAD.IADD R10, R38, 0x1, -R4 ;  /* 0x00000001260a7824 */ /* 0x000fe200078e0a04 */
[----:B------:R-:W-:Y:S01]  /*0e80*/  ISETP.GE.AND P6, PT, R8, c[0x0][0x1cc], PT ;  /* 0x0000730008007a0c */ /* 0x000fe20003fc6270 */
[----:B------:R-:W-:Y:S01]  /*0e90*/  IMAD.WIDE.U32 R4, R12, c[0x0][0x1d8], R2 ;  /* 0x000076000c047a25 */ /* 0x000fe200078e0002 */
[----:B------:R-:W-:Y:S01]  /*0ea0*/  ISETP.GE.AND P1, PT, R25, c[0x0][0x1cc], PT ;  /* 0x0000730019007a0c */ /* 0x000fe20003f26270 */
[----:B------:R-:W-:Y:S01]  /*0eb0*/  UIMAD UR6, UR12, UR6, URZ ;  /* 0x000000060c0672a4 */ /* 0x000fe2000f8e023f */
[----:B------:R-:W-:Y:S01]  /*0ec0*/  STL.64 [R1+0x8], R38 ;  /* 0x0000082601007387 */ /* 0x000fe20000100a00 */
[----:B------:R-:W-:Y:S01]  /*0ed0*/  IMAD R10, R22, 0x8, R10 ;  /* 0x00000008160a7824 */ /* 0x000fe200078e020a */
[----:B------:R-:W-:Y:S01]  /*0ee0*/  LEA R2, P0, R4, c[0x0][0x1c0], 0x1 ;  /* 0x0000700004027a11 */ /* 0x000fe200078008ff */
[----:B------:R-:W-:Y:S01]  /*0ef0*/  IMAD.IADD R0, R5, 0x1, R0 ;  /* 0x0000000105007824 */ /* 0x000fe200078e0200 */
[----:B------:R-:W-:Y:S01]  /*0f00*/  UMOV UR18, 0x6 ;  /* 0x0000000600127882 */ /* 0x000fe20000000000 */
[----:B------:R-:W-:Y:S01]  /*0f10*/  IMAD.U32 R5, R10, 0x20, R11 ;  /* 0x000000200a057824 */ /* 0x000fe200078e000b */
[----:B------:R-:W-:Y:S01]  /*0f20*/  UIMAD UR6, UR10, UR7, UR6 ;  /* 0x000000070a0672a4 */ /* 0x000fe2000f8e0206 */
[----:B------:R-:W-:Y:S01]  /*0f30*/  IMAD.MOV.U32 R11, RZ, RZ, c[0x0][0x1d8] ;  /* 0x00007600ff0b7624 */ /* 0x000fe200078e00ff */
[----:B------:R-:W-:Y:S01]  /*0f40*/  LEA.HI.X R3, R4, c[0x0][0x1c4], R0, 0x1, P0 ;  /* 0x0000710004037a11 */ /* 0x000fe200000f0c00 */
[----:B------:R-:W-:Y:S01]  /*0f50*/  IMAD.MOV.U32 R17, RZ, RZ, c[0x0][0x1dc] ;  /* 0x00007700ff117624 */ /* 0x000fe200078e00ff */
[----:B------:R-:W-:Y:S01]  /*0f60*/  IADD3 R0, -R38, UR17, RZ ;  /* 0x0000001126007c10 */ /* 0x000fe2000fffe1ff */
[----:B------:R-:W-:Y:S01]  /*0f70*/  IMAD.WIDE.U32 R6, R7, c[0x0][0x1b0], R8 ;  /* 0x00006c0007067a25 */ /* 0x000fe200078e0008 */
[----:B------:R-:W-:Y:S01]  /*0f80*/  ISETP.GE.AND P0, PT, R35, c[0x0][0x1cc], PT ;  /* 0x0000730023007a0c */ /* 0x000fe20003f06270 */
[----:B------:R-:W-:Y:S01]  /*0f90*/  STL [R1+0x28], R35 ;  /* 0x0000282301007387 */ /* 0x000fe20000100800 */
[C---:B------:R-:W-:Y:S01]  /*0fa0*/  ISETP.LT.OR P2, PT, R0.reuse, 0x1, P6 ;  /* 0x000000010000780c */ /* 0x040fe20003741670 */
[----:B------:R-:W-:Y:S01]  /*0fb0*/  IMAD.SHL.U32 R34, R5, 0x2, RZ ;  /* 0x0000000205227824 */ /* 0x000fe200078e00ff */
[C---:B------:R-:W-:Y:S01]  /*0fc0*/  LEA R10, P3, R11.reuse, R2, 0x7 ;  /* 0x000000020b0a7211 */ /* 0x040fe200078638ff */
[----:B------:R-:W-:Y:S01]  /*0fd0*/  IMAD.U32 R4, RZ, RZ, UR11 ;  /* 0x0000000bff047e24 */ /* 0x000fe2000f8e00ff */
[C---:B------:R-:W-:Y:S01]  /*0fe0*/  ISETP.LT.OR P5, PT, R0.reuse, 0x1, P1 ;  /* 0x000000010000780c */ /* 0x040fe20000fa1670 */
[----:B------:R-:W-:Y:S01]  /*0ff0*/  IMAD.MOV.U32 R223, RZ, RZ, 0x20 ;  /* 0x00000020ffdf7424 */ /* 0x000fe200078e00ff */
[C---:B------:R-:W-:Y:S01]  /*1000*/  ISETP.LT.OR P4, PT, R0.reuse, 0x1, P0 ;  /* 0x000000010000780c */ /* 0x040fe20000781670 */
[----:B------:R-:W-:Y:S01]  /*1010*/  STL [R1+0x10], R34 ;  /* 0x0000102201007387 */ /* 0x000fe20000100800 */
[----:B------:R-:W-:Y:S01]  /*1020*/  LEA.HI.X R11, R11, R3, R17, 0x7, P3 ;  /* 0x000000030b0b7211 */ /* 0x000fe200018f3c11 */
[----:B------:R-:W-:Y:S01]  /*1030*/  IMAD.MOV.U32 R225, RZ, RZ, 0x10 ;  /* 0x00000010ffe17424 */ /* 0x000fe200078e00ff */
[C---:B------:R-:W-:Y:S01]  /*1040*/  ISETP.LT.OR P3, PT, R0.reuse, 0x41, P6 ;  /* 0x000000410000780c */ /* 0x040fe20003761670 */
[----:B------:R-:W-:Y:S01]  /*1050*/  CS2R R130, SRZ ;  /* 0x0000000000827805 */ /* 0x000fe2000001ff00 */
[----:B------:R-:W-:Y:S01]  /*1060*/  ISETP.LT.OR P1, PT, R0, 0x41, P1 ;  /* 0x000000410000780c */ /* 0x000fe20000f21670 */
[----:B------:R-:W-:Y:S01]  /*1070*/  @!PT LDS RZ, [RZ] ;  /* 0x00000000fffff984 */ /* 0x000fe20000000800 */
[----:B------:R-:W-:Y:S01]  /*1080*/  @!PT LDS RZ, [RZ] ;  /* 0x00000000fffff984 */ /* 0x000fe20000000800 */
[----:B------:R-:W-:Y:S01]  /*1090*/  @!PT LDS RZ, [RZ] ;  /* 0x00000000fffff984 */ /* 0x000fe20000000800 */
[----:B------:R1:W-:Y:S01]  /*10a0*/  LDGSTS.E.BYPASS.LTC128B.128 [R34+0x6080], [R2.64], !P2 ;  /* 0x0608000002227fae */ /* 0x0003e2000d101d4e */
[----:B------:R-:W-:Y:S01]  /*10b0*/  IADD3 R7, R7, UR4, RZ ;  /* 0x0000000407077c10 */ /* 0x000fe2000fffe0ff */
[----:B------:R-:W-:Y:S01]  /*10c0*/  ULDC.64 UR4, c[0x0][0x1b8] ;  /* 0x00006e0000047ab9 */ /* 0x000fe20000000a00 */
[----:B------:R-:W-:Y:S01]  /*10d0*/  ISETP.GE.AND P2, PT, R8, c[0x0][0x19c], PT ;  /* 0x0000670008007a0c */ /* 0x000fe20003f46270 */
[----:B------:R-:W-:Y:S01]  /*10e0*/  UIMAD UR4, UR16, UR4, URZ ;  /* 0x00000004100472a4 */ /* 0x000fe2000f8e023f */
[----:B------:R1:W-:Y:S01]  /*10f0*/  LDGSTS.E.BYPASS.LTC128B.128 [R34+0x8080], [R2.64+0x40], !P5 ;  /* 0x0808004002227fae */ /* 0x0003e2000e901d4e */
[----:B------:R-:W-:Y:S01]  /*1100*/  IMAD.WIDE.U32 R6, R4, c[0x0][0x1b8], R6 ;  /* 0x00006e0004067a25 */ /* 0x000fe200078e0006 */
[----:B------:R-:W-:Y:S01]  /*1110*/  ISETP.GE.AND P6, PT, R25, c[0x0][0x19c], PT ;  /* 0x0000670019007a0c */ /* 0x000fe20003fc6270 */
[----:B------:R-:W-:Y:S01]  /*1120*/  UIMAD UR4, UR11, UR5, UR4 ;  /* 0x000000050b0472a4 */ /* 0x000fe2000f8e0204 */
[----:B------:R1:W-:Y:S01]  /*1130*/  LDGSTS.E.BYPASS.LTC128B.128 [R34+0xa080], [R2.64+0x80], !P4 ;  /* 0x0a08008002227fae */ /* 0x0003e2000e101d4e */
[----:B------:R-:W-:Y:S01]  /*1140*/  ISETP.GE.AND P4, PT, R35, c[0x0][0x19c], PT ;  /* 0x0000670023007a0c */ /* 0x000fe20003f86270 */
[----:B------:R-:W-:Y:S01]  /*1150*/  IMAD.WIDE.U32 R4, R38, c[0x0][0x178], R8 ;  /* 0x00005e0026047a25 */ /* 0x000fe200078e0008 */
        /* <DEDUP_REMOVED lines=44> */
[----:B------:R-:W-:Y:S01]  /*1420*/  IMAD.MOV.U32 R16, RZ, RZ, c[0x0][0x1ac] ;  /* 0x00006b00ff107624 */ /* 0x000fe200078e00ff */
[----:B------:R-:W-:Y:S01]  /*1430*/  LEA.HI R2, R0, R38, RZ, 0x3 ;  /* 0x0000002600027211 */ /* 0x000fe200078f18ff */
[----:B------:R-:W-:Y:S01]  /*1440*/  IMAD R0, R39, c[0x0][0x208], RZ ;  /* 0x0000820027007a24 */ /* 0x000fe200078e02ff */
[C---:B------:R-:W-:Y:S01]  /*1450*/  LEA R10, P0, R11.reuse, R6, 0x7 ;  /* 0x000000060b0a7211 */ /* 0x040fe200078038ff */
[----:B------:R-:W-:Y:S01]  /*1460*/  UIMAD UR20, UR11, UR5, UR4 ;  /* 0x000000050b1472a4 */ /* 0x000fe2000f8e0204 */
[----:B------:R-:W-:Y:S01]  /*1470*/  LOP3.LUT R13, R2, 0xfffffff8, RZ, 0xc0, !PT ;  /* 0xfffffff8020d7812 */ /* 0x000fe200078ec0ff */
[C---:B------:R-:W-:Y:S01]  /*1480*/  IMAD R12, R38.reuse, c[0x0][0x20c], R0 ;  /* 0x00008300260c7a24 */ /* 0x040fe200078e0200 */
[----:B------:R-:W-:Y:S01]  /*1490*/  LEA.HI.X R11, R11, R7, R16, 0x7, P0 ;  /* 0x000000070b0b7211 */ /* 0x000fe200000f3c10 */
[----:B------:R-:W-:Y:S01]  /*14a0*/  IMAD.WIDE.U32 R2, R38, c[0x0][0x208], R8 ;  /* 0x0000820026027a25 */ /* 0x000fe200078e0008 */
[----:B------:R-:W-:Y:S01]  /*14b0*/  LEA.HI R9, R30, R32, RZ, 0x6 ;  /* 0x000000201e097211 */ /* 0x000fe200078f30ff */
[----:B------:R-:W-:Y:S01]  /*14c0*/  ULDC.64 UR4, c[0x0][0x210] ;  /* 0x0000840000047ab9 */ /* 0x000fe20000000a00 */
[----:B------:R1:W-:Y:S01]  /*14d0*/  LDGSTS.E.BYPASS.LTC128B.128 [R34+0x80], [R6.64], !P5 ;  /* 0x0008000006227fae */ /* 0x0003e2000e901d4e */
[----:B------:R-:W-:Y:S01]  /*14e0*/  IMAD.IADD R0, R38, 0x1, -R13 ;  /* 0x0000000126007824 */ /* 0x000fe200078e0a0d */
[----:B------:R-:W-:Y:S01]  /*14f0*/  SHF.R.S32.HI R16, RZ, 0x6, R9 ;  /* 0x00000006ff107819 */ /* 0x000fe20000011409 */
[----:B------:R-:W-:Y:S01]  /*1500*/  IMAD.IADD R3, R3, 0x1, R12 ;  /* 0x0000000103037824 */ /* 0x000fe200078e020c */
[----:B------:R-:W-:Y:S01]  /*1510*/  LEA.HI R9, R24, R22, RZ, 0x1 ;  /* 0x0000001618097211 */ /* 0x000fe200078f08ff */
[----:B------:R-:W-:Y:S01]  /*1520*/  UIMAD UR12, UR12, UR4, URZ ;  /* 0x000000040c0c72a4 */ /* 0x000fe2000f8e023f */
        /* <DEDUP_REMOVED lines=9> */
[----:B------:R-:W-:Y:S01]  /*15c0*/  IMAD.U32 R9, RZ, RZ, UR10 ;  /* 0x0000000aff097e24 */ /* 0x000fe2000f8e00ff */
[----:B------:R-:W-:Y:S01]  /*15d0*/  SHF.R.U32.HI R12, RZ, 0x3, R0 ;  /* 0x00000003ff0c7819 */ /* 0x000fe20000011600 */
[----:B------:R-:W-:Y:S01]  /*15e0*/  UIMAD UR6, UR10, UR5, UR12 ;  /* 0x000000050a0672a4 */ /* 0x000fe2000f8e020c */
[----:B------:R-:W-:Y:S01]  /*15f0*/  IMAD.SHL.U32 R17, R27, 0x400, RZ ;  /* 0x000004001b117824 */ /* 0x000fe200078e00ff */
[----:B------:R-:W-:Y:S01]  /*1600*/  USHF.R.S32.HI UR7, URZ, 0x1f, UR13 ;  /* 0x0000001f3f077899 */ /* 0x000fe2000801140d */
[----:B------:R-:W-:Y:S01]  /*1610*/  LOP3.LUT R12, R12, R0, R212, 0x1e, !PT ;  /* 0x000000000c0c7212 */ /* 0x000fe200078e1ed4 */
[----:B------:R-:W-:Y:S01]  /*1620*/  IMAD.U32 R0, RZ, RZ, UR10 ;  /* 0x0000000aff007e24 */ /* 0x000fe2000f8e00ff */
[----:B------:R1:W-:Y:S01]  /*1630*/  LDGSTS.E.BYPASS.LTC128B.128 [R34+0x4080], [R6.64+0x80], !P1 ;  /* 0x0408008006227fae */ /* 0x0003e2000c901d4e */
[----:B------:R-:W-:Y:S01]  /*1640*/  IMAD.WIDE.U32 R2, R9, c[0x0][0x210], R2 ;  /* 0x0000840009027a25 */ /* 0x000fe200078e0002 */
[----:B------:R-:W-:Y:S01]  /*1650*/  UIMAD UR18, UR7, UR19, UR18 ;  /* 0x00000013071272a4 */ /* 0x000fe2000f8e0212 */
[----:B------:R-:W-:Y:S01]  /*1660*/  ISETP.GE.AND P5, PT, R8, c[0x0][0x1fc], PT ;  /* 0x00007f0008007a0c */ /* 0x000fe20003fa6270 */
[----:B------:R2:W-:Y:S01]  /*1670*/  LDGSTS.E.BYPASS.LTC128B.128 [R34+0x1080], [R10.64], !P2 ;  /* 0x010800000a227fae */ /* 0x0005e2000d101d4e */
[----:B------:R-:W-:Y:S01]  /*1680*/  IMAD.WIDE.U32 R4, R0, c[0x0][0x180], R4 ;  /* 0x0000600000047a25 */ /* 0x000fe200078e0004 */
[----:B------:R-:W-:Y:S01]  /*1690*/  IADD3 R3, R3, UR6, RZ ;  /* 0x0000000603037c10 */ /* 0x000fe2000fffe0ff */
[----:B------:R-:W-:Y:S01]  /*16a0*/  CS2R R108, SRZ ;  /* 0x00000000006c7805 */ /* 0x000fe2000001ff00 */
[----:B------:R2:W-:Y:S01]  /*16b0*/  LDGSTS.E.BYPASS.LTC128B.128 [R34+0x3080], [R10.64+0x40], !P6 ;  /* 0x030800400a227fae */ /* 0x0005e2000f101d4e */
[----:B------:R-:W-:Y:S01]  /*16c0*/  IMAD R227, R227, 0x2, R17 ;  /* 0x00000002e3e37824 */ /* 0x000fe200078e0211 */
[----:B------:R-:W-:Y:S01]  /*16d0*/  IADD3 R5, R5, UR4, RZ ;  /* 0x0000000405057c10 */ /* 0x000fe2000fffe0ff */
[----:B------:R-:W-:Y:S01]  /*16e0*/  ULDC.64 UR4, c[0x0][0x178] ;  /* 0x00005e0000047ab9 */ /* 0x000fe20000000a00 */
[----:B------:R-:W-:Y:S01]  /*16f0*/  IMAD.U32 R0, RZ, RZ, UR11 ;  /* 0x0000000bff007e24 */ /* 0x000fe2000f8e00ff */
[----:B------:R-:W-:Y:S01]  /*1700*/  UIMAD UR6, UR7, UR4, URZ ;  /* 0x00000004070672a4 */ /* 0x000fe2000f8e023f */
[----:B------:R-:W-:Y:S01]  /*1710*/  IMAD.IADD R227, R227, 0x1, R12 ;  /* 0x00000001e3e37824 */ /* 0x000fe200078e020c */
[----:B------:R-:W-:Y:S01]  /*1720*/  UIMAD.WIDE.U32 UR22, UR13, UR4, URZ ;  /* 0x000000040d1672a5 */ /* 0x000fe2000f8e003f */
[----:B------:R-:W-:Y:S01]  /*1730*/  IMAD.U32 R9, RZ, RZ, UR11 ;  /* 0x0000000bff097e24 */ /* 0x000fe2000f8e00ff */
[----:B------:R-:W-:Y:S01]  /*1740*/  UIMAD UR6, UR13, UR5, UR6 ;  /* 0x000000050d0672a4 */ /* 0x000fe2000f8e0206 */
[----:B------:R-:W-:Y:S01]  /*1750*/  IMAD.SHL.U32 R227, R227, 0x2, RZ ;  /* 0x00000002e3e37824 */ /* 0x000fe200078e00ff */
[----:B------:R2:W-:Y:S01]  /*1760*/  LDGSTS.E.BYPASS.LTC128B.128 [R34+0x5080], [R10.64+0x80], !P4 ;  /* 0x050800800a227fae */ /* 0x0005e2000e101d4e */
[----:B------:R-:W-:Y:S01]  /*1770*/  ULDC.64 UR4, c[0x0][0x218] ;  /* 0x0000860000047ab9 */ /* 0x000fe20000000a00 */
[----:B------:R-:W-:Y:S01]  /*1780*/  IMAD.WIDE.U32 R20, R0, c[0x0][0x218], R2 ;  /* 0x0000860000147a25 */ /* 0x000fe200078e0002 */
[----:B------:R-:W-:Y:S01]  /*1790*/  UIMAD UR12, UR16, UR4, URZ ;  /* 0x00000004100c72a4 */ /* 0x000fe2000f8e023f */
[----:B------:R-:W-:Y:S01]  /*17a0*/  IADD3 R12, R227, 0xf480, RZ ;  /* 0x0000f480e30c7810 */ /* 0x000fe20007ffe0ff */
[----:B------:R-:W-:Y:S01]  /*17b0*/  UIADD3 UR4, UR23, UR6, URZ ;  /* 0x0000000617047290 */ /* 0x000fe2000fffe03f */
[----:B------:R-:W-:Y:S01]  /*17c0*/  IMAD.WIDE.U32 R36, R9, c[0x0][0x188], R4 ;  /* 0x0000620009247a25 */ /* 0x000fe200078e0004 */
[----:B------:R-:W-:Y:S01]  /*17d0*/  UIMAD UR12, UR11, UR5, UR12 ;  /* 0x000000050b0c72a4 */ /* 0x000fe2000f8e020c */
[----:B------:R-:W-:Y:S01]  /*17e0*/  IADD3 R228, R227, 0xf4c0, RZ ;  /* 0x0000f4c0e3e47810 */ /* 0x000fe20007ffe0ff */
[----:B------:R-:W-:Y:S01]  /*17f0*/  USHF.L.U32 UR6, UR13, 0x6, URZ ;  /* 0x000000060d067899 */ /* 0x000fe2000800063f */
[----:B------:R-:W-:Y:S01]  /*1800*/  IMAD.U32 R2, RZ, RZ, UR22 ;  /* 0x00000016ff027e24 */ /* 0x000fe2000f8e00ff */
[----:B------:R-:W-:Y:S01]  /*1810*/  @P0 IADD3 R228, R12, -0x40, RZ ;  /* 0xffffffc00ce40810 */ /* 0x000fe20007ffe0ff */
[----:B------:R-:W-:Y:S01]  /*1820*/  IMAD.U32 R0, RZ, RZ, UR4 ;  /* 0x00000004ff007e24 */ /* 0x000fe2000f8e00ff */
[----:B------:R-:W-:Y:S01]  /*1830*/  IADD3 R29, R37, UR20, RZ ;  /* 0x00000014251d7c10 */ /* 0x000fe2000fffe0ff */
[----:B------:R-:W-:Y:S01]  /*1840*/  IMAD.U32 R3, RZ, RZ, UR23 ;  /* 0x00000017ff037e24 */ /* 0x000fe2000f8e00ff */
[C---:B------:R-:W-:Y:S01]  /*1850*/  LEA R12, P0, R2.reuse, R36, 0x6 ;  /* 0x00000024020c7211 */ /* 0x040fe200078030ff */
[----:B------:R-:W-:Y:S01]  /*1860*/  IMAD.U32 R3, RZ, RZ, UR19 ;  /* 0x00000013ff037e24 */ /* 0x000fe2000f8e00ff */
[----:B------:R-:W-:Y:S01]  /*1870*/  IADD3 R5, R21, UR12, RZ ;  /* 0x0000000c15057c10 */ /* 0x000fe2000fffe0ff */
[----:B------:R-:W-:Y:S01]  /*1880*/  IMAD.MOV.U32 R4, RZ, RZ, R20 ;  /* 0x000000ffff047224 */ /* 0x000fe200078e0014 */
[----:B------:R-:W-:Y:S01]  /*1890*/  LEA.HI.X R13, R2, R29, R0, 0x6, P0 ;  /* 0x0000001d020d7211 */ /* 0x000fe200000f3400 */
[----:B------:R3:W-:Y:S01]  /*18a0*/  STL.64 [R1+0x50], R36 ;  /* 0x0000502401007387 */ /* 0x0007e20000100a00 */
[----:B------:R-:W-:Y:S01]  /*18b0*/  ULDC UR5, c[0x0][0x168] ;  /* 0x00005a0000057ab9 */ /* 0x000fe20000000800 */
[----:B------:R-:W-:Y:S01]  /*18c0*/  IMAD.WIDE.U32 R2, R3, UR13, R4 ;  /* 0x0000000d03027c25 */ /* 0x000fe2000f8e0004 */
[----:B------:R-:W-:Y:S01]  /*18d0*/  UIADD3 UR12, -UR6, UR5, URZ ;  /* 0x00000005060c7290 */ /* 0x000fe2000fffe13f */
[----:B------:R4:W-:Y:S01]  /*18e0*/  STL.64 [R1+0x48], R20 ;  /* 0x0000481401007387 */ /* 0x0009e20000100a00 */
[----:B------:R-:W-:Y:S01]  /*18f0*/  ISETP.GE.AND P0, PT, R8, c[0x0][0x16c], PT ;  /* 0x00005b0008007a0c */ /* 0x000fe20003f06270 */
[----:B------:R-:W-:Y:S01]  /*1900*/  IMAD.U32 R0, RZ, RZ, UR11 ;  /* 0x0000000bff007e24 */ /* 0x000fe2000f8e00ff */
[----:B------:R-:W-:Y:S01]  /*1910*/  IADD3 R3, R3, UR18, RZ ;  /* 0x0000001203037c10 */ /* 0x000fe2000fffe0ff */
[----:B------:R-:W-:Y:S01]  /*1920*/  STL [R1+0x60], R29 ;  /* 0x0000601d01007387 */ /* 0x000fe20000100800 */
[----:B------:R-:W-:Y:S01]  /*1930*/  ISETP.LT.AND P1, PT, R38, UR12, PT ;  /* 0x0000000c26007c0c */ /* 0x000fe2000bf21270 */
[----:B------:R-:W-:Y:S01]  /*1940*/  IMAD.WIDE.U32 R42, R0, c[0x0][0x278], R18 ;  /* 0x00009e00002a7a25 */ /* 0x000fe200078e0012 */
[----:B------:R-:W-:Y:S01]  /*1950*/  LOP3.LUT R0, R23, 0xfffffff0, RZ, 0xc0, !PT ;  /* 0xfffffff017007812 */ /* 0x000fe200078ec0ff */
[----:B------:R5:W-:Y:S01]  /*1960*/  STL.64 [R1+0x30], R4 ;  /* 0x0000300401007387 */ /* 0x000be20000100a00 */
[----:B------:R-:W-:Y:S01]  /*1970*/  ISETP.GE.OR P2, PT, R8, c[0x0][0x1fc], !P1 ;  /* 0x00007f0008007a0c */ /* 0x000fe20004f46670 */
[----:B------:R-:W-:Y:S01]  /*1980*/  ULDC.64 UR4, c[0x0][0x278] ;  /* 0x00009e0000047ab9 */ /* 0x000fe20000000a00 */
[----:B------:R-:W-:Y:S01]  /*1990*/  ISETP.GE.AND P6, PT, R35, c[0x0][0x16c], PT ;  /* 0x00005b0023007a0c */ /* 0x000fe20003fc6270 */
[----:B------:R-:W-:Y:S01]  /*19a0*/  IMAD.IADD R0, R32, 0x1, -R0 ;  /* 0x0000000120007824 */ /* 0x000fe200078e0a00 */
[----:B------:R-:W0:Y:S01]  /*19b0*/  LDGDEPBAR ;  /* 0x00000000000079af */ /* 0x000e220000000000 */
[C---:B------:R-:W-:Y:S01]  /*19c0*/  ISETP.GE.AND P4, PT, R25.reuse, c[0x0][0x1fc], PT ;  /* 0x00007f0019007a0c */ /* 0x040fe20003f86270 */
[----:B------:R-:W-:Y:S01]  /*19d0*/  UIMAD UR4, UR16, UR4, URZ ;  /* 0x00000004100472a4 */ /* 0x000fe2000f8e023f */
[----:B------:R-:W-:Y:S01]  /*19e0*/  SEL R18, RZ, 0x4, P6 ;  /* 0x00000004ff127807 */ /* 0x000fe20003000000 */
[----:B------:R-:W-:Y:S01]  /*19f0*/  USHF.R.S32.HI UR7, URZ, 0x1f, UR6 ;  /* 0x0000001f3f077899 */ /* 0x000fe20008011406 */
[----:B--2---:R-:W-:Y:S01]  /*1a00*/  LEA.HI R10, R0, R0, RZ, 0x1 ;  /* 0x00000000000a7211 */ /* 0x004fe200078f08ff */
[----:B------:R-:W-:Y:S01]  /*1a10*/  UIMAD UR5, UR11, UR5, UR4 ;  /* 0x000000050b0572a4 */ /* 0x000fe2000f8e0204 */
[----:B------:R-:W-:Y:S01]  /*1a20*/  ISETP.GE.OR P6, PT, R25, c[0x0][0x1fc], !P1 ;  /* 0x00007f0019007a0c */ /* 0x000fe20004fc6670 */
[----:B------:R2:W-:Y:S01]  /*1a30*/  STL.64 [R1+0x40], R42 ;  /* 0x0000402a01007387 */ /* 0x0005e20000100a00 */
[----:B------:R-:W-:Y:S01]  /*1a40*/  SEL R31, RZ, 0x1, P0 ;  /* 0x00000001ff1f7807 */ /* 0x000fe20000000000 */
[----:B---3--:R-:W-:Y:S01]  /*1a50*/  IMAD.WIDE.U32 R36, R9, c[0x0][0x290], R14 ;  /* 0x0000a40009247a25 */ /* 0x008fe200078e000e */
[----:B------:R-:W-:Y:S01]  /*1a60*/  LEA R14, P0, R12, c[0x0][0x160], 0x1 ;  /* 0x000058000c0e7a11 */ /* 0x000fe200078008ff */
[----:B------:R-:W-:Y:S01]  /*1a70*/  CS2R R106, SRZ ;  /* 0x00000000006a7805 */ /* 0x000fe2000001ff00 */
[----:B------:R-:W-:Y:S01]  /*1a80*/  IADD3 R40, R43, UR5, RZ ;  /* 0x000000052b287c10 */ /* 0x000fe2000fffe0ff */
[----:B------:R-:W-:Y:S01]  /*1a90*/  ULDC.64 UR4, c[0x0][0x290] ;  /* 0x0000a40000047ab9 */ /* 0x000fe20000000a00 */
[----:B----4-:R-:W-:Y:S01]  /*1aa0*/  LEA R20, P3, R2, c[0x0][0x1f0], 0x1 ;  /* 0x00007c0002147a11 */ /* 0x010fe200078608ff */
[----:B------:R-:W-:Y:S01]  /*1ab0*/  UIMAD UR4, UR16, UR4, URZ ;  /* 0x00000004100472a4 */ /* 0x000fe2000f8e023f */
[----:B------:R-:W-:Y:S01]  /*1ac0*/  LEA.HI.X R15, R12, c[0x0][0x164], R13, 0x1, P0 ;  /* 0x000059000c0f7a11 */ /* 0x000fe200000f0c0d */
[----:B------:R-:W-:Y:S01]  /*1ad0*/  STL.64 [R1+0x38], R36 ;  /* 0x0000382401007387 */ /* 0x000fe20000100a00 */
[----:B------:R-:W-:Y:S01]  /*1ae0*/  LEA.HI.X R21, R2, c[0x0][0x1f4], R3, 0x1, P3 ;  /* 0x00007d0002157a11 */ /* 0x000fe200018f0c03 */
[----:B------:R-:W-:Y:S01]  /*1af0*/  UIMAD UR4, UR11, UR5, UR4 ;  /* 0x000000050b0472a4 */ /* 0x000fe2000f8e0204 */
[----:B------:R-:W-:Y:S01]  /*1b00*/  LOP3.LUT R2, R26, 0xfffffff8, RZ, 0xc0, !PT ;  /* 0xfffffff81a027812 */ /* 0x000fe200078ec0ff */
[----:B------:R3:W-:Y:S01]  /*1b10*/  STL [R1+0x5c], R40 ;  /* 0x00005c2801007387 */ /* 0x0007e20000100800 */
[----:B-----5:R-:W-:Y:S01]  /*1b20*/  SHF.R.S32.HI R4, RZ, 0x1f, R0 ;  /* 0x0000001fff047819 */ /* 0x020fe20000011400 */
[----:B------:R-:W-:-:S04]  /*1b30*/  DEPBAR.LE SB0, 0x1 ;  /* 0x000080400000791a */ /* 0x000fc80000000000 */
[----:B-1----:R-:W-:Y:S01]  /*1b40*/  IMAD.IADD R7, R32, 0x1, -R2 ;  /* 0x0000000120077824 */ /* 0x002fe200078e0a02 */
[--C-:B------:R-:W-:Y:S01]  /*1b50*/  SHF.R.S32.HI R2, RZ, 0x1f, R16.reuse ;  /* 0x0000001fff027819 */ /* 0x100fe20000011410 */
[----:B------:R-:W-:Y:S01]  /*1b60*/  CS2R R104, SRZ ;  /* 0x0000000000687805 */ /* 0x000fe2000001ff00 */
[----:B------:R-:W-:Y:S01]  /*1b70*/  ISETP.GE.AND P3, PT, R25, c[0x0][0x16c], PT ;  /* 0x00005b0019007a0c */ /* 0x000fe20003f66270 */
        /* <DEDUP_REMOVED lines=15> */
[----:B------:R-:W-:Y:S01]  /*1c70*/  SEL R11, RZ, 0x2, P3 ;  /* 0x00000002ff0b7807 */ /* 0x000fe20001800000 */
[----:B------:R-:W-:Y:S01]  /*1c80*/  CS2R R92, SRZ ;  /* 0x00000000005c7805 */ /* 0x000fe2000001ff00 */
[----:B------:R-:W-:Y:S01]  /*1c90*/  ISETP.GE.OR P1, PT, R35, c[0x0][0x1fc], !P1 ;  /* 0x00007f0023007a0c */ /* 0x000fe20004f26670 */
        /* <DEDUP_REMOVED lines=15> */
[----:B------:R-:W-:Y:S01]  /*1d90*/  SEL R24, RZ, 0xffffffff, P3 ;  /* 0xffffffffff187807 */ /* 0x000fe20001800000 */
[----:B------:R-:W-:Y:S01]  /*1da0*/  CS2R R78, SRZ ;  /* 0x00000000004e7805 */ /* 0x000fe2000001ff00 */
[C---:B------:R-:W-:Y:S01]  /*1db0*/  ISETP.GT.AND P3, PT, R32.reuse, 0xf, PT ;  /* 0x0000000f2000780c */ /* 0x040fe20003f64270 */
        /* <DEDUP_REMOVED lines=9> */
[----:B------:R-:W-:Y:S01]  /*1e50*/  LOP3.LUT R3, R8, 0x30, R3, 0xf8, !PT ;  /* 0x0000003008037812 */ /* 0x000fe200078ef803 */
        /* <DEDUP_REMOVED lines=15> */
[----:B------:R-:W-:Y:S01]  /*1f50*/  @!P3 IADD3 R3, P0, R42, UR6, RZ ;  /* 0x000000062a03bc10 */ /* 0x000fe2000ff1e0ff */
[----:B------:R-:W-:Y:S01]  /*1f60*/  CS2R R56, SRZ ;  /* 0x0000000000387805 */ /* 0x000fe2000001ff00 */
[----:B------:R-:W-:Y:S01]  /*1f70*/  LOP3.LUT R5, R17, 0x7ffffffc, RZ, 0xc0, !PT ;  /* 0x7ffffffc11057812 */ /* 0x000fe200078ec0ff */
[----:B------:R-:W-:Y:S01]  /*1f80*/  IMAD.U32 R2, R9, 0x20, R2 ;  /* 0x0000002009027824 */ /* 0x000fe200078e0002 */
[----:B------:R-:W-:Y:S01]  /*1f90*/  @!P3 IADD3.X R4, R40, UR7, RZ, P0, !PT ;  /* 0x000000072804bc10 */ /* 0x000fe200087fe4ff */
[----:B------:R-:W-:Y:S01]  /*1fa0*/  CS2R R54, SRZ ;  /* 0x0000000000367805 */ /* 0x000fe2000001ff00 */
[C---:B------:R-:W-:Y:S01]  /*1fb0*/  @!P3 LEA R12, P0, R3.reuse, c[0x0][0x258], 0x2 ;  /* 0x00009600030cba11 */ /* 0x040fe200078010ff */
[----:B------:R-:W-:Y:S01]  /*1fc0*/  IMAD.SHL.U32 R214, R2, 0x2, RZ ;  /* 0x0000000202d67824 */ /* 0x000fe200078e00ff */
[----:B------:R-:W-:Y:S01]  /*1fd0*/  BAR.SYNC.DEFER_BLOCKING 0x0 ;  /* 0x0000000000007b1d */ /* 0x000fe20000010000 */
[----:B------:R-:W-:Y:S01]  /*1fe0*/  IMAD.IADD R6, R6, 0x1, -R5 ;  /* 0x0000000106067824 */ /* 0x000fe200078e0a05 */
[--C-:B------:R-:W-:Y:S01]  /*1ff0*/  IADD3 R5, R18, R11, R31.reuse ;  /* 0x0000000b12057210 */ /* 0x100fe20007ffe01f */
[----:B------:R-:W-:Y:S01]  /*2000*/  IMAD.IADD R215, R214, 0x1, R0 ;  /* 0x00000001d6d77824 */ /* 0x000fe200078e0200 */
[----:B------:R-:W-:Y:S01]  /*2010*/  @!P3 LEA.HI.X R13, R3, c[0x0][0x25c], R4, 0x2, P0 ;  /* 0x00009700030dba11 */ /* 0x000fe200000f1404 */
[----:B------:R-:W-:Y:S01]  /*2020*/  IMAD.SHL.U32 R0, R28, 0x10, RZ ;  /* 0x000000101c007824 */ /* 0x000fe200078e00ff */
[----:B------:R-:W-:Y:S01]  /*2030*/  LOP3.LUT P0, RZ, R5, 0x1, RZ, 0xc0, !PT ;  /* 0x0000000105ff7812 */ /* 0x000fe2000780c0ff */
        /* <DEDUP_REMOVED lines=8> */
[----:B------:R-:W-:Y:S01]  /*20c0*/  CS2R R46, SRZ ;  /* 0x00000000002e7805 */ /* 0x000fe2000001ff00 */
[----:B------:R-:W-:Y:S01]  /*20d0*/  LEA.HI R2, R2, R3, RZ, 0x2 ;  /* 0x0000000302027211 */ /* 0x000fe200078f10ff */
[----:B------:R-:W-:Y:S01]  /*20e0*/  CS2R R44, SRZ ;  /* 0x00000000002c7805 */ /* 0x000fe2000001ff00 */
[----:B------:R-:W-:Y:S01]  /*20f0*/  LOP3.LUT P5, RZ, R5, 0x2, RZ, 0xc0, !PT ;  /* 0x0000000205ff7812 */ /* 0x000fe200078ac0ff */
[----:B--2---:R-:W-:Y:S01]  /*2100*/  CS2R R42, SRZ ;  /* 0x00000000002a7805 */ /* 0x004fe2000001ff00 */
[----:B------:R-:W-:Y:S01]  /*2110*/  LOP3.LUT R2, R2, 0xfffffffc, RZ, 0xc0, !PT ;  /* 0xfffffffc02027812 */ /* 0x000fe200078ec0ff */
[----:B---3--:R-:W-:Y:S01]  /*2120*/  CS2R R40, SRZ ;  /* 0x0000000000287805 */ /* 0x008fe2000001ff00 */
[----:B------:R-:W-:Y:S01]  /*2130*/  ISETP.GE.OR P5, PT, R38, UR12, !P5 ;  /* 0x0000000c26007c0c */ /* 0x000fe2000efa6670 */
[----:B------:R-:W-:Y:S01]  /*2140*/  UMOV UR18, 0x1 ;  /* 0x0000000100127882 */ /* 0x000fe20000000000 */
[----:B------:R-:W1:Y:S01]  /*2150*/  LDSM.16.M88.4 R164, [R214+0x6080] ;  /* 0x00608000d6a4783b */ /* 0x000e620000000200 */
[----:B------:R-:W-:Y:S01]  /*2160*/  IMAD.IADD R3, R3, 0x1, -R2 ;  /* 0x0000000103037824 */ /* 0x000fe200078e0a02 */
[----:B------:R-:W-:Y:S01]  /*2170*/  LEA.HI R4, R30, R32, RZ, 0x7 ;  /* 0x000000201e047211 */ /* 0x000fe200078f38ff */
[----:B------:R-:W-:Y:S01]  /*2180*/  IMAD.SHL.U32 R2, R24, 0x2, RZ ;  /* 0x0000000218027824 */ /* 0x000fe200078e00ff */
[----:B------:R-:W2:Y:S01]  /*2190*/  LDSM.16.M88.4 R168, [R214+0x7080] ;  /* 0x00708000d6a8783b */ /* 0x000ea20000000200 */
[----:B------:R-:W-:Y:S01]  /*21a0*/  LOP3.LUT R0, R0, 0x10, RZ, 0xc0, !PT ;  /* 0x0000001000007812 */ /* 0x000fe200078ec0ff */
[----:B------:R-:W-:Y:S01]  /*21b0*/  UMOV UR16, 0xffffffc0 ;  /* 0xffffffc000107882 */ /* 0x000fe20000000000 */
[----:B------:R-:W-:Y:S01]  /*21c0*/  SHF.R.U32.HI R11, RZ, 0x4, R4 ;  /* 0x00000004ff0b7819 */ /* 0x000fe20000011604 */
[----:B------:R-:W3:Y:S01]  /*21d0*/  LDSM.16.M88.4 R172, [R215+0x6080] ;  /* 0x00608000d7ac783b */ /* 0x000ee20000000200 */
[----:B------:R-:W-:Y:S01]  /*21e0*/  SEL R4, RZ, 0xffffffff, P4 ;  /* 0xffffffffff047807 */ /* 0x000fe20002000000 */
[----:B------:R-:W-:Y:S01]  /*21f0*/  ULDC UR5, c[0x0][0x198] ;  /* 0x0000660000057ab9 */ /* 0x000fe20000000800 */
[----:B------:R-:W-:Y:S01]  /*2200*/  LOP3.LUT R2, R2, 0x2, R31, 0xe2, !PT ;  /* 0x0000000202027812 */ /* 0x000fe200078ee21f */
[----:B------:R-:W4:Y:S01]  /*2210*/  LDSM.16.M88.4 R176, [R215+0x7080] ;  /* 0x00708000d7b0783b */ /* 0x000f220000000200 */
[----:B------:R-:W-:Y:S01]  /*2220*/  LOP3.LUT R11, R0, 0x8, R11, 0xf8, !PT ;  /* 0x00000008000b7812 */ /* 0x000fe200078ef80b */
[----:B------:R-:W-:Y:S01]  /*2230*/  IMAD.SHL.U32 R0, R4, 0x2, RZ ;  /* 0x0000000204007824 */ /* 0x000fe200078e00ff */
[----:B------:R-:W-:Y:S01]  /*2240*/  SHF.R.U32.HI R8, RZ, 0x3, R8 ;  /* 0x00000003ff087819 */ /* 0x000fe20000011608 */
[----:B------:R-:W1:Y:S01]  /*2250*/  LDSM.16.M88.4 R180, [R214+0x8080] ;  /* 0x00808000d6b4783b */ /* 0x000e620000000200 */
[----:B------:R-:W-:-:S02]  /*2260*/  LOP3.LUT P4, RZ, R16, 0x2, RZ, 0xc0, !PT ;  /* 0x0000000210ff7812 */ /* 0x000fc4000788c0ff */
[----:B------:R-:W-:Y:S01]  /*2270*/  LOP3.LUT R8, R19, R8, RZ, 0x3c, !PT ;  /* 0x0000000813087212 */ /* 0x000fe200078e3cff */
[----:B------:R-:W1:Y:S01]  /*2280*/  LDSM.16.M88.4 R184, [R214+0x9080] ;  /* 0x00908000d6b8783b */ /* 0x000e620000000200 */
[----:B------:R-:W-:Y:S02]  /*2290*/  LOP3.LUT R18, R0, 0x2, R18, 0xe2, !PT ;  /* 0x0000000200127812 */ /* 0x000fe400078ee212 */
[----:B------:R-:W-:Y:S01]  /*22a0*/  IADD3 R4, R37, UR4, RZ ;  /* 0x0000000425047c10 */ /* 0x000fe2000fffe0ff */
[----:B------:R-:W1:Y:S01]  /*22b0*/  LDSM.16.M88.4 R188, [R215+0x8080] ;  /* 0x00808000d7bc783b */ /* 0x000e620000000200 */
[----:B------:R-:W-:Y:S01]  /*22c0*/  IMAD R213, R28, 0x200, R8 ;  /* 0x000002001cd57824 */ /* 0x000fe200078e0208 */
[----:B------:R-:W-:Y:S01]  /*22d0*/  LOP3.LUT R7, R7, 0x8, RZ, 0xc0, !PT ;  /* 0x0000000807077812 */ /* 0x000fe200078ec0ff */
[----:B------:R-:W-:Y:S01]  /*22e0*/  UMOV UR4, URZ ;  /* 0x0000003f00047c82 */ /* 0x000fe20008000000 */
[----:B------:R-:W1:Y:S01]  /*22f0*/  LDSM.16.M88.4 R192, [R215+0x9080] ;  /* 0x00908000d7c0783b */ /* 0x000e620000000200 */
[----:B------:R-:W-:Y:S01]  /*2300*/  SHF.R.S32.HI R17, RZ, 0x2, R17 ;  /* 0x00000002ff117819 */ /* 0x000fe20000011411 */
        /* <DEDUP_REMOVED lines=78> */
.L_x_518:
        /* <DEDUP_REMOVED lines=216> */
.L_x_516:
        /* <DEDUP_REMOVED lines=556> */
.L_x_517:
[-C--:B-1234-:R-:W-:Y:S01]  /*5830*/  HMMA.16816.F32.BF16 R4, R20, R2.reuse, RZ ;  /* 0x000000021404723c */ /* 0x09efe200000418ff */
        /* <DEDUP_REMOVED lines=251> */
.L_x_515:
[----:B------:R-:W-:Y:S05]  /*67f0*/  @P1 EXIT ;  /* 0x000000000000194d */ /* 0x000fea0003800000 */
[----:B------:R-:W2:Y:S01]  /*6800*/  LDL.64 R2, [R1+0x18] ;  /* 0x0000180001027983 */ /* 0x000ea20000100a00 */
[----:B------:R-:W-:Y:S01]  /*6810*/  UMOV UR4, 0x1 ;  /* 0x0000000100047882 */ /* 0x000fe20000000000 */
[----:B------:R-:W-:Y:S01]  /*6820*/  BSSY B0, `(.L_x_519) ;  /* 0x0000023000007945 */ /* 0x000fe20003800000 */
[----:B------:R-:W-:Y:S02]  /*6830*/  ULDC.64 UR6, c[0x0][0x338] ;  /* 0x0000ce0000067ab9 */ /* 0x000fe40000000a00 */
[----:B------:R-:W-:-:S02]  /*6840*/  UISETP.NE.AND UP0, UPT, UR4, UR6, UPT ;  /* 0x000000060400728c */ /* 0x000fc4000bf05270 */
[----:B------:R-:W-:Y:S02]  /*6850*/  ULDC UR5, c[0x0][0x358] ;  /* 0x0000d60000057ab9 */ /* 0x000fe40000000800 */
[----:B------:R-:W-:Y:S02]  /*6860*/  UIMAD.WIDE.U32 UR12, UR10, UR7, URZ ;  /* 0x000000070a0c72a5 */ /* 0x000fe4000f8e003f */
[----:B------:R-:W-:Y:S02]  /*6870*/  UIMAD UR7, UR9, UR5, URZ ;  /* 0x00000005090772a4 */ /* 0x000fe4000f8e023f */
[----:B------:R-:W-:Y:S02]  /*6880*/  ULDC UR16, c[0x0][0x2f4] ;  /* 0x0000bd0000107ab9 */ /* 0x000fe40000000800 */
[----:B------:R-:W-:Y:S02]  /*6890*/  ULDC UR4, c[0x0][0x340] ;  /* 0x0000d00000047ab9 */ /* 0x000fe40000000800 */
[----:B------:R-:W-:-:S02]  /*68a0*/  UIMAD UR5, UR11, UR16, URZ ;  /* 0x000000100b0572a4 */ /* 0x000fc4000f8e023f */
[----:B------:R-:W-:Y:S02]  /*68b0*/  UMOV UR8, UR10 ;  /* 0x0000000a00087c82 */ /* 0x000fe40008000000 */
[----:B------:R-:W-:Y:S02]  /*68c0*/  UIMAD UR16, UR7, UR16, URZ ;  /* 0x00000010071072a4 */ /* 0x000fe4000f8e023f */
[----:B------:R-:W-:Y:S02]  /*68d0*/  @UP0 USHF.R.U32.HI UR8, URZ, UR4, UR13 ;  /* 0x000000043f080299 */ /* 0x000fe4000801160d */
[----:B------:R-:W-:Y:S02]  /*68e0*/  USHF.R.S32.HI UR4, URZ, 0x1f, UR5 ;  /* 0x0000001f3f047899 */ /* 0x000fe40008011405 */
[----:B------:R-:W-:Y:S02]  /*68f0*/  USHF.R.S32.HI UR12, URZ, 0x1f, UR16 ;  /* 0x0000001f3f0c7899 */ /* 0x000fe40008011410 */
[----:B------:R-:W-:-:S02]  /*6900*/  USHF.R.S32.HI UR13, URZ, 0x1f, UR8 ;  /* 0x0000001f3f0d7899 */ /* 0x000fc40008011408 */
[----:B------:R-:W-:-:S04]  /*6910*/  UIADD3 UR16, UP1, UP0, UR16, UR5, UR8 ;  /* 0x0000000510107290 */ /* 0x000fc8000f83e008 */
[----:B------:R-:W-:Y:S02]  /*6920*/  UIADD3.X UR12, UR12, UR4, UR13, UP1, UP0 ;  /* 0x000000040c0c7290 */ /* 0x000fe40008fe040d */
[----:B------:R-:W-:Y:S02]  /*6930*/  USHF.L.U32 UR7, UR16, 0x2, URZ ;  /* 0x0000000210077899 */ /* 0x000fe4000800063f */
[----:B------:R-:W-:Y:S02]  /*6940*/  ULDC.64 UR4, c[0x0][0x350] ;  /* 0x0000d40000047ab9 */ /* 0x000fe40000000a00 */
[----:B------:R-:W-:Y:S02]  /*6950*/  USHF.L.U64.HI UR12, UR16, 0x2, UR12 ;  /* 0x00000002100c7899 */ /* 0x000fe4000801020c */
[----:B------:R-:W-:Y:S02]  /*6960*/  UIADD3 UR4, UP0, UR7, UR4, URZ ;  /* 0x0000000407047290 */ /* 0x000fe4000ff1e03f */
[----:B------:R-:W-:-:S02]  /*6970*/  UIADD3 UR16, -UR8, URZ, URZ ;  /* 0x0000003f08107290 */ /* 0x000fc4000fffe13f */
[----:B------:R-:W-:Y:S02]  /*6980*/  UIADD3.X UR5, UR12, UR5, URZ, UP0, !UPT ;  /* 0x000000050c057290 */ /* 0x000fe400087fe43f */
[----:B------:R-:W-:Y:S01]  /*6990*/  UIMAD UR10, UR16, UR6, UR10 ;  /* 0x00000006100a72a4 */ /* 0x000fe2000f8e020a */
[----:B------:R-:W-:Y:S01]  /*69a0*/  IMAD.U32 R4, RZ, RZ, UR4 ;  /* 0x00000004ff047e24 */ /* 0x000fe2000f8e00ff */
[----:B------:R-:W-:Y:S02]  /*69b0*/  USHF.R.S32.HI UR6, URZ, 0x1f, UR11 ;  /* 0x0000001f3f067899 */ /* 0x000fe4000801140b */
[----:B------:R-:W-:Y:S01]  /*69c0*/  MOV R5, UR5 ;  /* 0x0000000500057c02 */ /* 0x000fe20008000f00 */
[----:B------:R-:W-:Y:S01]  /*69d0*/  BAR.SYNC.DEFER_BLOCKING 0x1, 0x100 ;  /* 0x0044000000007b1d */ /* 0x000fe20000010000 */
[----:B--2---:R-:W-:-:S13]  /*69e0*/  ISETP.NE.AND P1, PT, R2, RZ, PT ;  /* 0x000000ff0200720c */ /* 0x004fda0003f25270 */
[----:B------:R-:W-:Y:S05]  /*69f0*/  @P1 BRA `(.L_x_520) ;  /* 0x0000005000001947 */ /* 0x000fea0003800000 */
.L_x_521:
[----:B------:R-:W2:Y:S01]  /*6a00*/  LDG.E.STRONG.GPU R0, [R4.64] ;  /* 0x0000000e04007981 */ /* 0x000ea2000c1ef900 */
[----:B------:R-:W-:Y:S01]  /*6a10*/  YIELD ;  /* 0x0000000000007946 */ /* 0x000fe20003800000 */
[----:B--2---:R-:W-:Y:S01]  /*6a20*/  ISETP.NE.AND P0, PT, R0, UR10, PT ;  /* 0x0000000a00007c0c */ /* 0x004fe2000bf05270 */
[----:B------:R-:W-:-:S12]  /*6a30*/  CCTL.IVALL ;  /* 0x00000000ff00798f */ /* 0x000fd80002000000 */
[----:B------:R-:W-:Y:S05]  /*6a40*/  @P0 BRA `(.L_x_521) ;  /* 0xffffffb000000947 */ /* 0x000fea000383ffff */
.L_x_520:
[----:B------:R-:W-:Y:S05]  /*6a50*/  BSYNC B0 ;  /* 0x0000000000007941 */ /* 0x000fea0003800000 */
.L_x_519:
[----:B------:R-:W-:Y:S01]  /*6a60*/  MOV R10, 0xffffffff ;  /* 0xffffffff000a7802 */ /* 0x000fe20000000f00 */
[----:B------:R-:W-:Y:S05]  /*6a70*/  BRA.CONV ~URZ, `(.L_x_522) ;  /* 0x000000237f007947 */ /* 0x000fea000b800000 */
[----:B------:R-:W-:Y:S02]  /*6a80*/  MOV R2, 0x6aa0 ;  /* 0x00006aa000027802 */ /* 0x000fe40000000f00 */
[----:B------:R-:W-:Y:S05]  /*6a90*/  CALL.REL.NOINC `($__internal_4_$__cuda_sm70_warpsync) ;  /* 0x00000b4000007944 */ /* 0x000fea0003c00000 */
.L_x_522:
[----:B------:R-:W2:Y:S01]  /*6aa0*/  LDL.LU.64 R2, [R1+0x18] ;  /* 0x0000180001027983 */ /* 0x000ea20000300a00 */
[----:B------:R-:W-:Y:S01]  /*6ab0*/  UIMAD UR4, UR9, 0x3000, URZ ;  /* 0x00003000090478a4 */ /* 0x000fe2000f8e023f */
[----:B------:R-:W-:-:S03]  /*6ac0*/  IMAD.U32 R6, RZ, RZ, UR11 ;  /* 0x0000000bff067e24 */ /* 0x000fc6000f8e00ff */
[----:B------:R-:W-:Y:S01]  /*6ad0*/  USHF.R.S32.HI UR16, URZ, 0x1f, UR4 ;  /* 0x0000001f3f107899 */ /* 0x000fe20008011404 */
[----:B------:R-:W-:-:S06]  /*6ae0*/  NOP ;  /* 0x0000000000007918 */ /* 0x000fcc0000000000 */
[C---:B--2---:R-:W-:Y:S01]  /*6af0*/  IADD3 R8, P0, R2.reuse, UR4, RZ ;  /* 0x0000000402087c10 */ /* 0x044fe2000ff1e0ff */
[----:B------:R-:W-:Y:S02]  /*6b00*/  ULDC.64 UR4, c[0x0][0x328] ;  /* 0x0000ca0000047ab9 */ /* 0x000fe40000000a00 */
        /* <DEDUP_REMOVED lines=9> */
[----:B------:R-:W-:-:S05]  /*6ba0*/  IMAD.WIDE.U32 R6, R6, c[0x0][0x330], R2 ;  /* 0x0000cc0006067a25 */ /* 0x000fca00078e0002 */
        /* <DEDUP_REMOVED lines=53> */
[----:B------:R-:W-:Y:S05]  /*6f00*/  CALL.REL.NOINC `($__internal_4_$__cuda_sm70_warpsync) ;  /* 0x000006d000007944 */ /* 0x000fea0003c00000 */
.L_x_523:
        /* <DEDUP_REMOVED lines=12> */
.L_x_525:
[----:B------:R-:W-:Y:S05]  /*6fd0*/  BSYNC B0 ;  /* 0x0000000000007941 */ /* 0x000fea0003800000 */
.L_x_524:
[----:B------:R-:W-:Y:S01]  /*6fe0*/  ULDC.64 UR4, c[0x0][0x348] ;  /* 0x0000d20000047ab9 */ /* 0x000fe20000000a00 */
[----:B------:R-:W-:Y:S01]  /*6ff0*/  BSSY B0, `(.L_x_526) ;  /* 0x000000b000007945 */ /* 0x000fe20003800000 */
[----:B------:R-:W-:-:S04]  /*7000*/  UIADD3 UR4, UP0, UR7, UR4, URZ ;  /* 0x0000000407047290 */ /* 0x000fc8000ff1e03f */
[----:B------:R-:W-:Y:S02]  /*7010*/  UIADD3.X UR5, UR12, UR5, URZ, UP0, !UPT ;  /* 0x000000050c057290 */ /* 0x000fe400087fe43f */
[----:B--2---:R-:W-:-:S04]  /*7020*/  MOV R4, UR4 ;  /* 0x0000000400047c02 */ /* 0x004fc80008000f00 */
[----:B------:R-:W-:Y:S01]  /*7030*/  MOV R5, UR5 ;  /* 0x0000000500057c02 */ /* 0x000fe20008000f00 */
[----:B------:R-:W-:Y:S05]  /*7040*/  @P1 BRA `(.L_x_527) ;  /* 0x0000005000001947 */ /* 0x000fea0003800000 */
.L_x_528:
[----:B------:R-:W2:Y:S01]  /*7050*/  LDG.E.STRONG.GPU R0, [R4.64] ;  /* 0x0000000e04007981 */ /* 0x000ea2000c1ef900 */
[----:B------:R-:W-:Y:S01]  /*7060*/  YIELD ;  /* 0x0000000000007946 */ /* 0x000fe20003800000 */
[----:B--2---:R-:W-:Y:S01]  /*7070*/  ISETP.NE.AND P0, PT, R0, UR10, PT ;  /* 0x0000000a00007c0c */ /* 0x004fe2000bf05270 */
[----:B------:R-:W-:-:S12]  /*7080*/  CCTL.IVALL ;  /* 0x00000000ff00798f */ /* 0x000fd80002000000 */
[----:B------:R-:W-:Y:S05]  /*7090*/  @P0 BRA `(.L_x_528) ;  /* 0xffffffb000000947 */ /* 0x000fea000383ffff */
.L_x_527:
[----:B------:R-:W-:Y:S05]  /*70a0*/  BSYNC B0 ;  /* 0x0000000000007941 */ /* 0x000fea0003800000 */
.L_x_526:
[----:B------:R-:W-:Y:S05]  /*70b0*/  BRA.CONV ~URZ, `(.L_x_529) ;  /* 0x000000237f007947 */ /* 0x000fea000b800000 */
[----:B-1----:R-:W-:Y:S02]  /*70c0*/  MOV R2, 0x70e0 ;  /* 0x000070e000027802 */ /* 0x002fe40000000f00 */
[----:B------:R-:W-:Y:S05]  /*70d0*/  CALL.REL.NOINC `($__internal_4_$__cuda_sm70_warpsync) ;  /* 0x0000050000007944 */ /* 0x000fea0003c00000 */
.L_x_529:
[----:B------:R-:W-:Y:S01]  /*70e0*/  ULDC.64 UR4, c[0x0][0x300] ;  /* 0x0000c00000047ab9 */ /* 0x000fe20000000a00 */
[----:B-1----:R-:W-:Y:S01]  /*70f0*/  MOV R3, R9 ;  /* 0x0000000900037202 */ /* 0x002fe20000000f00 */
[----:B------:R-:W-:Y:S01]  /*7100*/  UIMAD UR4, UR13, UR4, URZ ;  /* 0x000000040d0472a4 */ /* 0x000fe2000f8e023f */
[----:B------:R-:W-:Y:S02]  /*7110*/  IMAD.U32 R0, RZ, RZ, UR8 ;  /* 0x00000008ff007e24 */ /* 0x000fe4000f8e00ff */
[----:B------:R-:W-:Y:S01]  /*7120*/  IMAD.MOV.U32 R2, RZ, RZ, R8 ;  /* 0x000000ffff027224 */ /* 0x000fe200078e0008 */
[----:B------:R-:W-:Y:S01]  /*7130*/  UIMAD UR16, UR8, UR5, UR4 ;  /* 0x00000005081072a4 */ /* 0x000fe2000f8e0204 */
[----:B------:R-:W-:Y:S02]  /*7140*/  IMAD.U32 R6, RZ, RZ, UR11 ;  /* 0x0000000bff067e24 */ /* 0x000fe4000f8e00ff */
        /* <DEDUP_REMOVED lines=61> */
.L_x_530:
        /* <DEDUP_REMOVED lines=12> */
        .weak           $__internal_4_$__cuda_sm70_warpsync
        .type           $__internal_4_$__cuda_sm70_warpsync,@function
        .size           $__internal_4_$__cuda_sm70_warpsync,(.L_x_1404 - $__internal_4_$__cuda_sm70_warpsync)
$__internal_4_$__cuda_sm70_warpsync:
[----:B------:R-:W-:Y:S01]  /*75e0*/  MOV R3, 0x0 ;  /* 0x0000000000037802 */ /* 0x000fe20000000f00 */
[----:B------:R-:W-:Y:S04]  /*75f0*/  WARPSYNC R10 ;  /* 0x0000000a00007348 */ /* 0x000fe80003800000 */
[----:B------:R-:W-:Y:S05]  /*7600*/  RET.REL.NODEC R2 `(_ZN7cutlass13device_kernelIN5flash19enable_sm80_to_sm89INS1_16FlashAttnBwdSm80INS1_25CollectiveMainloopBwdSm80ILi2ELi1EN4cute5tupleIJNS5_1CILi64EEENS7_ILi128EEENS7_ILi96EEEEEENS_10bfloat16_tEfNS_4arch4Sm80ELb1ELb0ELb1ELb0ELb1ELb0ELb0ELb0ELi2ELi2ELi4ELi2ELb1EEENS1_24CollectiveEpilogueBwdGQAISB_fSE_Li256ELb0ELb1EEENS1_25SingleTileBwdLPTSchedulerILb0ELi128ELb1EEEEEEEEEvNT_6ParamsE) ;  /* 0xffff89f002007950 */ /* 0x000fea0003c3ffff */
.L_x_531:
        /* <DEDUP_REMOVED lines=15> */
.L_x_1404:


//--------------------- .text._ZN7cutlass13device_kernelIN5flash19enable_sm80_to_sm89INS1_16FlashAttnBwdSm80INS1_25CollectiveMainloopBwdSm80ILi2ELi1EN4cute5tupleIJNS5_1CILi64EEENS7_ILi128EEENS7_ILi96EEEEEENS_10bfloat16_tEfNS_4arch4Sm80ELb1ELb0ELb1ELb1ELb0ELb0ELb0ELb0ELi2ELi2ELi4ELi2ELb1EEENS1_21CollectiveEpilogueBwdISB_SC_SE_Li256ELb1ELb0ELi2EEENS1_25SingleTileBwdLPTSchedulerILb1ELi128ELb0EEEEEEEEEvNT_6ParamsE --------------------------
	.section	.text._ZN7cutlass13device_kernelIN5flash19enable_sm80_to_sm89INS1_16FlashAttnBwdSm80INS1_25CollectiveMainloopBwdSm80ILi2ELi1EN4cute5tupleIJNS5_1CILi64EEENS7_ILi128EEENS7_ILi96EEEEEENS_10bfloat16_tEfNS_4arch4Sm80ELb1ELb0ELb1ELb1ELb0ELb0ELb0ELb0ELi2ELi2ELi4ELi2ELb1EEENS1_21CollectiveEpilogueBwdISB_SC_SE_Li256ELb1ELb0ELi2EEENS1_25SingleTileBwdLPTSchedulerILb1ELi128ELb0EEEEEEEEEvNT_6ParamsE,"ax",@progbits
	.sectioninfo	@"SHI_REGISTERS=255"
	.align	128
.text._ZN7cutlass13device_kernelIN5flash19enable_sm80_to_sm89INS1_16FlashAttnBwdSm80INS1_25CollectiveMainloopBwdSm80ILi2ELi1EN4cute5tupleIJNS5_1CILi64EEENS7_ILi128EEENS7_ILi96EEEEEENS_10bfloat16_tEfNS_4arch4Sm80ELb1ELb0ELb1ELb1ELb0ELb0ELb0ELb0ELi2ELi2ELi4ELi2ELb1EEENS1_21CollectiveEpilogueBwdISB_SC_SE_Li256ELb1ELb0ELi2EEENS1_25SingleTileBwdLPTSchedulerILb1ELi128ELb0EEEEEEEEEvNT_6ParamsE:
        .type           _ZN7cutlass13device_kernelIN5flash19enable_sm80_to_sm89INS1_16FlashAttnBwdSm80INS1_25CollectiveMainloopBwdSm80ILi2ELi1EN4cute5tupleIJNS5_1CILi64EEENS7_ILi128EEENS7_ILi96EEEEEENS_10bfloat16_tEfNS_4arch4Sm80ELb1ELb0ELb1ELb1ELb0ELb0ELb0ELb0ELi2ELi2ELi4ELi2ELb1EEENS1_21CollectiveEpilogueBwdISB_SC_SE_Li256ELb1ELb0ELi2EEENS1_25SingleTileBwdLPTSchedulerILb1ELi128ELb0EEEEEEEEEvNT_6ParamsE,@function
        .size           _ZN7cutlass13device_kernelIN5flash19enable_sm80_to_sm89INS1_16FlashAttnBwdSm80INS1_25CollectiveMainloopBwdSm80ILi2ELi1EN4cute5tupleIJNS5_1CILi64EEENS7_ILi128EEENS7_ILi96EEEEEENS_10bfloat16_tEfNS_4arch4Sm80ELb1ELb0ELb1ELb1ELb0ELb0ELb0ELb0ELi2ELi2ELi4ELi2ELb1EEENS1_21CollectiveEpilogueBwdISB_SC_SE_Li256ELb1ELb0ELi2EEENS1_25SingleTileBwdLPTSchedulerILb1ELi128ELb0EEEEEEEEEvNT_6ParamsE,(.L_x_1406 - _ZN7cutlass13device_kernelIN5flash19enable_sm80_to_sm89INS1_16FlashAttnBwdSm80INS1_25CollectiveMainloopBwdSm80ILi2ELi1EN4cute5tupleIJNS5_1CILi64EEENS7_ILi128EEENS7_ILi96EEEEEENS_10bfloat16_tEfNS_4arch4Sm80ELb1ELb0ELb1ELb1ELb0ELb0ELb0ELb0ELi2ELi2ELi4ELi2ELb1EEENS1_21CollectiveEpilogueBwdISB_SC_SE_Li256ELb1ELb0ELi2EEENS1_25SingleTileBwdLPTSchedulerILb1ELi128ELb0EEEEEEEEEvNT_6ParamsE)
        .other          _ZN7cutlass13device_kernelIN5flash19enable_sm80_to_sm89INS1_16FlashAttnBwdSm80INS1_25CollectiveMainloopBwdSm80ILi2ELi1EN4cute5tupleIJNS5_1CILi64EEENS7_ILi128EEENS7_ILi96EEEEEENS_10bfloat16_tEfNS_4arch4Sm80ELb1ELb0ELb1ELb1ELb0ELb0ELb0ELb0ELi2ELi2ELi4ELi2ELb1EEENS1_21CollectiveEpilogueBwdISB_SC_SE_Li256ELb1ELb0ELi2EEENS1_25SingleTileBwdLPTSchedulerILb1ELi128ELb0EEEEEEEEEvNT_6ParamsE,@"STO_CUDA_ENTRY STV_DEFAULT"
_ZN7cutlass13device_kernelIN5flash19enable_sm80_to_sm89INS1_16FlashAttnBwdSm80INS1_25CollectiveMainloopBwdSm80ILi2ELi1EN4cute5tupleIJNS5_1CILi64EEENS7_ILi128EEENS7_ILi96EEEEEENS_10bfloat16_tEfNS_4arch4Sm80ELb1ELb0ELb1ELb1ELb0ELb0ELb0ELb0ELi2ELi2ELi4ELi2ELb1EEENS1_21CollectiveEpilogueBwdISB_SC_SE_Li256ELb1ELb0ELi2EEENS1_25SingleTileBwdLPTSchedulerILb1ELi128ELb0EEEEEEEEEvNT_6ParamsE:
[----:B------:R-:W-:Y:S02]  /*0000*/  MOV R1, c[0x0][0x28] ;  /* 0x00000a0000017a02 */ /* 0x000fe40000000f00 */
[----:B------:R-:W1:Y:S01]  /*0010*/  S2R R85, SR_TID.X ;  /* 0x0000000000557919 */ /* 0x000e620000002100 */
[----:B------:R-:W2:Y:S01]  /*0020*/  S2UR UR4, SR_CTAID.X ;  /* 0x00000000000479c3 */ /* 0x000ea20000002500 */
[----:B------:R-:W-:Y:S01]  /*0030*/  ULDC.64 UR18, c[0x0][0x118] ;  /* 0x0000460000127ab9 */ /* 0x000fe20000000a00 */
[----:B------:R-:W-:Y:S02]  /*0040*/  IADD3 R1, R1, -0x68, RZ ;  /* 0xffffff9801017810 */ /* 0x000fe40007ffe0ff */
[----:B-1----:R-:W-:-:S06]  /*0050*/  SHF.R.U32.HI R0, RZ, 0x5, R85 ;  /* 0x00000005ff007819 */ /* 0x002fcc0000011655 */
        /* <DEDUP_REMOVED lines=8> */
[----:B------:R-:W-:Y:S02]  /*00e0*/  @UP0 UMOV UR7, UR11 ;  /* 0x0000000b00070c82 */ /* 0x000fe40008000000 */
        /* <DEDUP_REMOVED lines=12> */
[----:B------:R-:W-:Y:S02]  /*01b0*/  @UP0 UMOV UR9, UR11 ;  /* 0x0000000b00090c82 */ /* 0x000fe40008000000 */
[----:B------:R-:W-:-:S04]  /*01c0*/  @UP0 USHF.R.U32.HI UR12, URZ, UR5, UR9 ;  /* 0x000000053f0c0299 */ /* 0x000fc80008011609 */
[----:B------:R-:W-:Y:S01]  /*01d0*/  UIMAD UR7, UR12, UR7, URZ ;  /* 0x000000070c0772a4 */ /* 0x000fe2000f8e023f */
[----:B------:R-:W-:Y:S05]  /*01e0*/  BRA `(.L_x_534) ;  /* 0x0000008000007947 */ /* 0x000fea0003800000 */
.L_x_533:
[----:B------:R-:W-:Y:S02]  /*01f0*/  ULDC UR7, c[0x0][0x3ac] ;  /* 0x0000eb0000077ab9 */ /* 0x000fe40000000800 */
[----:B------:R-:W-:Y:S02]  /*0200*/  UISETP.NE.AND UP0, UPT, UR7, 0x1, UPT ;  /* 0x000000010700788c */ /* 0x000fe4000bf05270 */
[----:B------:R-:W-:Y:S02]  /*0210*/  ULDC.64 UR4, c[0x0][0x3b0] ;  /* 0x0000ec0000047ab9 */ /* 0x000fe40000000a00 */
[----:B------:R-:W-:Y:S02]  /*0220*/  UIMAD.WIDE.U32 UR10, UR6, UR4, URZ ;  /* 0x00000004060a72a5 */ /* 0x000fe4000f8e003f */
[----:B------:R-:W-:-:S05]  /*0230*/  UMOV UR12, UR6 ;  /* 0x00000006000c7c82 */ /* 0x000fca0008000000 */
[----:B------:R-:W-:Y:S02]  /*0240*/  @UP0 UMOV UR9, UR11 ;  /* 0x0000000b00090c82 */ /* 0x000fe40008000000 */
[----:B------:R-:W-:-:S04]  /*0250*/  @UP0 USHF.R.U32.HI UR12, URZ, UR5, UR9 ;  /* 0x000000053f0c0299 */ /* 0x000fc80008011609 */
[----:B------:R-:W-:-:S04]  /*0260*/  UIMAD UR7, UR12, UR7, URZ ;  /* 0x000000070c0772a4 */ /* 0x000fc8000f8e023f */
.L_x_534:
[----:B------:R-:W-:Y:S01]  /*0270*/  UIADD3 UR9, UR6, -UR7, URZ ;  /* 0x8000000706097290 */ /* 0x000fe2000fffe03f */
[----:B------:R-:W-:Y:S01]  /*0280*/  ISETP.NE.U32.AND P0, PT, RZ, c[0x0][0x3e0], PT ;  /* 0x0000f800ff007a0c */ /* 0x000fe20003f05070 */
[----:B------:R-:W-:Y:S02]  /*0290*/  ULDC.64 UR4, c[0x0][0x3a8] ;  /* 0x0000ea0000047ab9 */ /* 0x000fe40000000a00 */
[----:B------:R-:W-:Y:S01]  /*02a0*/  ULDC.64 UR6, c[0x0][0x3a0] ;  /* 0x0000e80000067ab9 */ /* 0x000fe20000000a00 */
[----:B------:R-:W-:Y:S01]  /*02b0*/  ISETP.NE.AND.EX P0, PT, RZ, c[0x0][0x3e4], PT, P0 ;  /* 0x0000f900ff007a0c */ /* 0x000fe20003f05300 */
[----:B------:R-:W-:Y:S02]  /*02c0*/  UISETP.NE.AND UP0, UPT, UR6, 0x1, UPT ;  /* 0x000000010600788c */ /* 0x000fe4000bf05270 */
[----:B------:R-:W-:-:S04]  /*02d0*/  UIMAD UR5, UR8, UR5, UR9 ;  /* 0x00000005080572a4 */ /* 0x000fc8000f8e0209 */
[----:B------:R-:W-:-:S03]  /*02e0*/  UIMAD.WIDE.U32 UR8, UR5, UR7, URZ ;  /* 0x00000007050872a5 */ /* 0x000fc6000f8e003f */
[----:B------:R-:W-:-:S04]  /*02f0*/  UMOV UR10, UR5 ;  /* 0x00000005000a7c82 */ /* 0x000fc80008000000 */
[----:B------:R-:W-:Y:S02]  /*0300*/  @UP0 UMOV UR7, UR9 ;  /* 0x0000000900070c82 */ /* 0x000fe40008000000 */
[----:B------:R-:W-:-:S04]  /*0310*/  @UP0 USHF.R.U32.HI UR10, URZ, UR4, UR7 ;  /* 0x000000043f0a0299 */ /* 0x000fc80008011607 */
[----:B------:R-:W-:-:S04]  /*0320*/  UIADD3 UR11, -UR10, URZ, URZ ;  /* 0x0000003f0a0b7290 */ /* 0x000fc8000fffe13f */
[----:B------:R-:W-:Y:S01]  /*0330*/  UIMAD UR11, UR11, UR6, UR5 ;  /* 0x000000060b0b72a4 */ /* 0x000fe2000f8e0205 */
[----:B------:R-:W-:Y:S05]  /*0340*/  @!P0 BRA `(.L_x_535) ;  /* 0x0000008000008947 */ /* 0x000fea0003800000 */
[----:B------:R-:W-:Y:S02]  /*0350*/  UMOV UR4, 0x4 ;  /* 0x0000000400047882 */ /* 0x000fe40000000000 */
[----:B------:R-:W-:Y:S02]  /*0360*/  ULDC.64 UR6, c[0x0][0x3e0] ;  /* 0x0000f80000067ab9 */ /* 0x000fe40000000a00 */
[----:B------:R-:W-:-:S06]  /*0370*/  UIMAD.WIDE UR4, UR10, UR4, UR6 ;  /* 0x000000040a0472a5 */ /* 0x000fcc000f8e0206 */
[----:B------:R-:W-:Y:S02]  /*0380*/  MOV R2, UR4 ;  /* 0x0000000400027c02 */ /* 0x000fe40008000f00 */
[----:B------:R-:W-:-:S05]  /*0390*/  MOV R3, UR5 ;  /* 0x0000000500037c02 */ /* 0x000fca0008000f00 */
[----:B------:R-:W2:Y:S02]  /*03a0*/  LDG.E R0, [R2.64] ;  /* 0x0000001202007981 */ /* 0x000ea4000c1e1900 */
[----:B--2---:R1:W2:Y:S02]  /*03b0*/  R2UR UR5, R0 ;  /* 0x00000000000573c2 */ /* 0x0042a400000e0000 */
[----:B-12---:R-:W-:Y:S05]  /*03c0*/  BRA `(.L_x_536) ;  /* 0x000000f000007947 */ /* 0x006fea0003800000 */
.L_x_535:
[----:B------:R-:W-:-:S04]  /*03d0*/  ISETP.NE.U32.AND P0, PT, RZ, c[0x0][0x3d8], PT ;  /* 0x0000f600ff007a0c */ /* 0x000fc80003f05070 */
[----:B------:R-:W-:-:S13]  /*03e0*/  ISETP.NE.AND.EX P0, PT, RZ, c[0x0][0x3dc], PT, P0 ;  /* 0x0000f700ff007a0c */ /* 0x000fda0003f05300 */
[----:B------:R-:W-:Y:S05]  /*03f0*/  @!P0 BRA `(.L_x_537) ;  /* 0x000000b000008947 */ /* 0x000fea0003800000 */
[----:B------:R-:W-:Y:S02]  /*0400*/  UMOV UR4, 0x4 ;  /* 0x0000000400047882 */ /* 0x000fe40000000000 */
[----:B------:R-:W-:Y:S02]  /*0410*/  ULDC.64 UR6, c[0x0][0x3d8] ;  /* 0x0000f60000067ab9 */ /* 0x000fe40000000a00 */
[----:B------:R-:W-:-:S06]  /*0420*/  UIMAD.WIDE UR4, UR10, UR4, UR6 ;  /* 0x000000040a0472a5 */ /* 0x000fcc000f8e0206 */
[----:B------:R-:W-:Y:S02]  /*0430*/  MOV R2, UR4 ;  /* 0x0000000400027c02 */ /* 0x000fe40008000f00 */
[----:B------:R-:W-:-:S05]  /*0440*/  MOV R3, UR5 ;  /* 0x0000000500037c02 */ /* 0x000fca0008000f00 */
[----:B------:R-:W2:Y:S04]  /*0450*/  LDG.E R4, [R2.64] ;  /* 0x0000001202047981 */ /* 0x000ea8000c1e1900 */
[----:B------:R-:W3:Y:S01]  /*0460*/  LDG.E R0, [R2.64+0x4] ;  /* 0x0000041202007981 */ /* 0x000ee2000c1e1900 */
[----:B--2---:R-:W1:Y:S08]  /*0470*/  R2UR UR5, R4 ;  /* 0x00000000040573c2 */ /* 0x004e7000000e0000 */
[----:B---3--:R-:W1:Y:S02]  /*0480*/  R2UR UR4, R0 ;  /* 0x00000000000473c2 */ /* 0x008e6400000e0000 */
[----:B-1----:R-:W-:Y:S01]  /*0490*/  UIADD3 UR5, -UR5, UR4, URZ ;  /* 0x0000000405057290 */ /* 0x002fe2000fffe13f */
[----:B------:R-:W-:Y:S05]  /*04a0*/  BRA `(.L_x_536) ;  /* 0x0000001000007947 */ /* 0x000fea0003800000 */
.L_x_537:
[----:B------:R-:W-:Y:S02]  /*04b0*/  ULDC UR5, c[0x0][0x3d4] ;  /* 0x0000f50000057ab9 */ /* 0x000fe40000000800 */
.L_x_536:
[----:B------:R-:W-:-:S04]  /*04c0*/  UIADD3 UR5, UR5, 0x7f, URZ ;  /* 0x0000007f05057890 */ /* 0x000fc8000fffe03f */
[----:B------:R-:W-:-:S04]  /*04d0*/  USHF.R.S32.HI UR4, URZ, 0x1f, UR5 ;  /* 0x0000001f3f047899 */ /* 0x000fc80008011405 */
[----:B------:R-:W-:-:S04]  /*04e0*/  ULEA.HI UR4, UR4, UR5, URZ, 0x7 ;  /* 0x0000000504047291 */ /* 0x000fc8000f8f383f */
[----:B------:R-:W-:-:S04]  /*04f0*/  USHF.R.S32.HI UR4, URZ, 0x7, UR4 ;  /* 0x000000073f047899 */ /* 0x000fc80008011404 */
[----:B------:R-:W-:-:S04]  /*0500*/  UISETP.GE.AND UP0, UPT, UR12, UR4, UPT ;  /* 0x000000040c00728c */ /* 0x000fc8000bf06270 */
[----:B------:R-:W-:Y:S01]  /*0510*/  USEL UR10, UR10, 0xffffffff, !UP0 ;  /* 0xffffffff0a0a7887 */ /* 0x000fe2000c000000 */
[----:B------:R-:W-:Y:S05]  /*0520*/  BRA `(.L_x_538) ;  /* 0x0000049000007947 */ /* 0x000fea0003800000 */
.L_x_532:
        /* <DEDUP_REMOVED lines=22> */
.L_x_539:
        /* <DEDUP_REMOVED lines=8> */
.L_x_540:
        /* <DEDUP_REMOVED lines=22> */
.L_x_541:
        /* <DEDUP_REMOVED lines=14> */
.L_x_543:
[----:B------:R-:W-:Y:S02]  /*0950*/  ULDC UR5, c[0x0][0x3d4] ;  /* 0x0000f50000057ab9 */ /* 0x000fe40000000800 */
.L_x_542:
[----:B------:R-:W-:-:S04]  /*0960*/  UIADD3 UR5, UR5, 0x7f, URZ ;  /* 0x0000007f05057890 */ /* 0x000fc8000fffe03f */
[----:B------:R-:W-:-:S04]  /*0970*/  USHF.R.S32.HI UR4, URZ, 0x1f, UR5 ;  /* 0x0000001f3f047899 */ /* 0x000fc80008011405 */
[----:B------:R-:W-:-:S04]  /*0980*/  ULEA.HI UR4, UR4, UR5, URZ, 0x7 ;  /* 0x0000000504047291 */ /* 0x000fc8000f8f383f */
[----:B------:R-:W-:-:S04]  /*0990*/  USHF.R.S32.HI UR4, URZ, 0x7, UR4 ;  /* 0x000000073f047899 */ /* 0x000fc80008011404 */
[----:B------:R-:W-:-:S04]  /*09a0*/  UISETP.GE.AND UP0, UPT, UR12, UR4, UPT ;  /* 0x000000040c00728c */ /* 0x000fc8000bf06270 */
[----:B------:R-:W-:-:S06]  /*09b0*/  USEL UR10, UR10, 0xffffffff, !UP0 ;  /* 0xffffffff0a0a7887 */ /* 0x000fcc000c000000 */
.L_x_538:
[----:B------:R-:W-:-:S13]  /*09c0*/  ISETP.LE.AND P0, PT, RZ, UR10, PT ;  /* 0x0000000aff007c0c */ /* 0x000fda000bf03270 */
[----:B------:R-:W-:Y:S05]  /*09d0*/  @!P0 EXIT ;  /* 0x000000000000894d */ /* 0x000fea0003800000 */
[----:B------:R-:W-:Y:S02]  /*09e0*/  ULDC.64 UR4, c[0x0][0x2c8] ;  /* 0x0000b20000047ab9 */ /* 0x000fe40000000a00 */
[----:B------:R-:W-:Y:S02]  /*09f0*/  UISETP.NE.U32.AND UP2, UPT, URZ, UR4, UPT ;  /* 0x000000043f00728c */ /* 0x000fe4000bf45070 */
[----:B------:R-:W-:Y:S02]  /*0a00*/  UMOV UR6, 0x4 ;  /* 0x0000000400067882 */ /* 0x000fe40000000000 */
[----:B------:R-:W-:Y:S02]  /*0a10*/  UISETP.NE.AND.EX UP2, UPT, URZ, UR5, UPT, UP2 ;  /* 0x000000053f00728c */ /* 0x000fe4000bf45320 */
[----:B------:R-:W-:Y:S02]  /*0a20*/  ULDC.64 UR8, c[0x0][0x2c8] ;  /* 0x0000b20000087ab9 */ /* 0x000fe40000000a00 */
[----:B------:R-:W-:-:S02]  /*0a30*/  UIMAD.WIDE UR8, UR10, UR6, UR8 ;  /* 0x000000060a0872a5 */ /* 0x000fc4000f8e0208 */
[----:B------:R-:W-:Y:S01]  /*0a40*/  PLOP3.LUT P2, PT, PT, PT, UP2, 0x80, 0x0 ;  /* 0x000000000000781c */ /* 0x000fe20003f4f028 */
[----:B------:R-:W-:Y:S02]  /*0a50*/  ULDC.64 UR4, c[0x0][0x2d8] ;  /* 0x0000b60000047ab9 */ /* 0x000fe40000000a00 */
[----:B------:R-:W-:Y:S01]  /*0a60*/  UISETP.NE.U32.AND UP0, UPT, URZ, UR4, UPT ;  /* 0x000000043f00728c */ /* 0x000fe2000bf05070 */
[----:B------:R-:W-:Y:S02]  /*0a70*/  IMAD.U32 R6, RZ, RZ, UR8 ;  /* 0x00000008ff067e24 */ /* 0x000fe4000f8e00ff */
[----:B------:R-:W-:Y:S01]  /*0a80*/  IMAD.U32 R7, RZ, RZ, UR9 ;  /* 0x00000009ff077e24 */ /* 0x000fe2000f8e00ff */
[----:B------:R-:W-:-:S06]  /*0a90*/  UISETP.NE.AND.EX UP0, UPT, URZ, UR5, UPT, UP0 ;  /* 0x000000053f00728c */ /* 0x000fcc000bf05300 */
[----:B------:R-:W2:Y:S01]  /*0aa0*/  @P2 LDG.E R4, [R6.64] ;  /* 0x0000001206042981 */ /* 0x000ea2000c1e1900 */
[----:B------:R-:W-:Y:S01]  /*0ab0*/  ULDC.64 UR4, c[0x0][0x2d8] ;  /* 0x0000b60000047ab9 */ /* 0x000fe20000000a00 */
[----:B------:R-:W-:-:S03]  /*0ac0*/  PLOP3.LUT P0, PT, PT, PT, UP0, 0x80, 0x0 ;  /* 0x000000000000781c */ /* 0x000fc60003f0f008 */
[----:B------:R-:W-:-:S06]  /*0ad0*/  @UP0 UIMAD.WIDE UR4, UR10, UR6, UR4 ;  /* 0x000000060a0402a5 */ /* 0x000fcc000f8e0204 */
[----:B------:R-:W-:Y:S01]  /*0ae0*/  MOV R2, UR4 ;  /* 0x0000000400027c02 */ /* 0x000fe20008000f00 */
[----:B------:R-:W-:Y:S01]  /*0af0*/  IMAD.U32 R3, RZ, RZ, UR5 ;  /* 0x00000005ff037e24 */ /* 0x000fe2000f8e00ff */
[----:B------:R-:W-:Y:S02]  /*0b00*/  ULDC.64 UR4, c[0x0][0x2d0] ;  /* 0x0000b40000047ab9 */ /* 0x000fe40000000a00 */
[----:B------:R-:W-:Y:S01]  /*0b10*/  UISETP.NE.U32.AND UP1, UPT, URZ, UR4, UPT ;  /* 0x000000043f00728c */ /* 0x000fe2000bf25070 */
[----:B------:R-:W-:Y:S01]  /*0b20*/  CS2R R8, SRZ ;  /* 0x0000000000087805 */ /* 0x000fe2000001ff00 */
[----:B------:R1:W3:Y:S02]  /*0b30*/  @P0 LDG.E R0, [R2.64] ;  /* 0x0000001202000981 */ /* 0x0002e4000c1e1900 */
[----:B------:R-:W-:-:S03]  /*0b40*/  UISETP.NE.AND.EX UP1, UPT, URZ, UR5, UPT, UP1 ;  /* 0x000000053f00728c */ /* 0x000fc6000bf25310 */
[----:B------:R-:W-:Y:S01]  /*0b50*/  ULDC.64 UR4, c[0x0][0x2d0] ;  /* 0x0000b40000047ab9 */ /* 0x000fe20000000a00 */
[----:B------:R4:W5:Y:S01]  /*0b60*/  @P2 LDG.E R8, [R6.64] ;  /* 0x0000001206082981 */ /* 0x000962000c1e1900 */
[----:B------:R-:W-:Y:S01]  /*0b70*/  UIMAD.WIDE UR4, UR10, UR6, UR4 ;  /* 0x000000060a0472a5 */ /* 0x000fe2000f8e0204 */
[----:B------:R-:W-:-:S05]  /*0b80*/  PLOP3.LUT P1, PT, PT, PT, UP1, 0x80, 0x0 ;  /* 0x000000000000781c */ /* 0x000fca0003f2f018 */
[----:B-1----:R-:W-:Y:S01]  /*0b90*/  MOV R2, UR4 ;  /* 0x0000000400027c02 */ /* 0x002fe20008000f00 */
[----:B------:R-:W-:-:S07]  /*0ba0*/  IMAD.U32 R3, RZ, RZ, UR5 ;  /* 0x00000005ff037e24 */ /* 0x000fce000f8e00ff */
[----:B------:R4:W5:Y:S01]  /*0bb0*/  @P1 LDG.E R9, [R2.64] ;  /* 0x0000001202091981 */ /* 0x000962000c1e1900 */
[----:B------:R-:W-:Y:S02]  /*0bc0*/  ULDC UR9, c[0x0][0x168] ;  /* 0x00005a0000097ab9 */ /* 0x000fe40000000800 */
[----:B------:R-:W-:Y:S02]  /*0bd0*/  UMOV UR14, URZ ;  /* 0x0000003f000e7c82 */ /* 0x000fe40008000000 */
[----:B------:R-:W-:Y:S01]  /*0be0*/  ULDC UR8, c[0x0][0x198] ;  /* 0x0000660000087ab9 */ /* 0x000fe20000000800 */
[----:B--2---:R-:W1:Y:S02]  /*0bf0*/  @P2 R2UR UR5, R4 ;  /* 0x00000000040523c2 */ /* 0x004e6400000e0000 */
[----:B-1----:R-:W-:-:S04]  /*0c00*/  @UP2 ULEA UR5, UR10, UR5, 0x6 ;  /* 0x000000050a052291 */ /* 0x002fc8000f8e303f */
[----:B------:R-:W-:-:S04]  /*0c10*/  @UP2 USHF.R.S32.HI UR4, URZ, 0x1f, UR5 ;  /* 0x0000001f3f042899 */ /* 0x000fc80008011405 */
[----:B------:R-:W-:Y:S01]  /*0c20*/  @UP2 ULEA.HI UR4, UR4, UR5, URZ, 0x6 ;  /* 0x0000000504042291 */ /* 0x000fe2000f8f303f */
[----:B---3--:R4:W1:Y:S03]  /*0c30*/  @P0 R2UR UR9, R0 ;  /* 0x00000000000903c2 */ /* 0x00886600000e0000 */
[----:B------:R-:W-:Y:S01]  /*0c40*/  @UP2 ULOP3.LUT UR14, UR4, 0xffffffc0, URZ, 0xc0, !UPT ;  /* 0xffffffc0040e2892 */ /* 0x000fe2000f8ec03f */
[----:B-1--4-:R-:W-:Y:S06]  /*0c50*/  @P0 BRA `(.L_x_544) ;  /* 0x0000006000000947 */ /* 0x012fec0003800000 */
[----:B------:R-:W-:Y:S05]  /*0c60*/  @!P2 BRA `(.L_x_544) ;  /* 0x000000500000a947 */ /* 0x000fea0003800000 */
[----:B------:R-:W2:Y:S04]  /*0c70*/  LDG.E R4, [R6.64] ;  /* 0x0000001206047981 */ /* 0x000ea8000c1e1900 */
[----:B------:R-:W3:Y:S01]  /*0c80*/  LDG.E R0, [R6.64+0x4] ;  /* 0x0000041206007981 */ /* 0x000ee2000c1e1900 */
[----:B--2---:R-:W1:Y:S08]  /*0c90*/  R2UR UR9, R4 ;  /* 0x00000000040973c2 */ /* 0x004e7000000e0000 */
[----:B---3--:R-:W1:Y:S02]  /*0ca0*/  R2UR UR4, R0 ;  /* 0x00000000000473c2 */ /* 0x008e6400000e0000 */
[----:B-1----:R-:W-:-:S06]  /*0cb0*/  UIADD3 UR9, -UR9, UR4, URZ ;  /* 0x0000000409097290 */ /* 0x002fcc000fffe13f */
.L_x_544:
[----:B------:R-:W-:-:S04]  /*0cc0*/  ISETP.NE.U32.AND P0, PT, RZ, c[0x0][0x2e0], PT ;  /* 0x0000b800ff007a0c */ /* 0x000fc80003f05070 */
[----:B------:R-:W-:-:S13]  /*0cd0*/  ISETP.NE.AND.EX P0, PT, RZ, c[0x0][0x2e4], PT, P0 ;  /* 0x0000b900ff007a0c */ /* 0x000fda0003f05300 */
[----:B------:R-:W-:Y:S05]  /*0ce0*/  @!P0 BRA `(.L_x_545) ;  /* 0x0000007000008947 */ /* 0x000fea0003800000 */
[----:B------:R-:W-:Y:S02]  /*0cf0*/  ULDC.64 UR4, c[0x0][0x2e0] ;  /* 0x0000b80000047ab9 */ /* 0x000fe40000000a00 */
[----:B------:R-:W-:-:S06]  /*0d00*/  UIMAD.WIDE UR4, UR10, UR6, UR4 ;  /* 0x000000060a0472a5 */ /* 0x000fcc000f8e0204 */
[----:B------:R-:W-:Y:S02]  /*0d10*/  MOV R2, UR4 ;  /* 0x0000000400027c02 */ /* 0x000fe40008000f00 */
[----:B------:R-:W-:-:S05]  /*0d20*/  MOV R3, UR5 ;  /* 0x0000000500037c02 */ /* 0x000fca0008000f00 */
[----:B------:R-:W2:Y:S02]  /*0d30*/  LDG.E R0, [R2.64] ;  /* 0x0000001202007981 */ /* 0x000ea4000c1e1900 */
[----:B--2---:R1:W2:Y:S02]  /*0d40*/  R2UR UR8, R0 ;  /* 0x00000000000873c2 */ /* 0x0042a400000e0000 */
[----:B-12---:R-:W-:Y:S05]  /*0d50*/  BRA `(.L_x_546) ;  /* 0x0000006000007947 */ /* 0x006fea0003800000 */
.L_x_545:
[----:B------:R-:W-:Y:S05]  /*0d60*/  @!P1 BRA `(.L_x_546) ;  /* 0x0000005000009947 */ /* 0x000fea0003800000 */
[----:B------:R1:W2:Y:S04]  /*0d70*/  LDG.E R0, [R2.64] ;  /* 0x0000001202007981 */ /* 0x0002a8000c1e1900 */
[----:B-1----:R-:W3:Y:S01]  /*0d80*/  LDG.E R2, [R2.64+0x4] ;  /* 0x0000041202027981 */ /* 0x002ee2000c1e1900 */
[----:B--2---:R-:W1:Y:S08]  /*0d90*/  R2UR UR8, R0 ;  /* 0x00000000000873c2 */ /* 0x004e7000000e0000 */
[----:B---3--:R-:W1:Y:S02]  /*0da0*/  R2UR UR4, R2 ;  /* 0x00000000020473c2 */ /* 0x008e6400000e0000 */
[----:B-1----:R-:W-:-:S06]  /*0db0*/  UIADD3 UR8, -UR8, UR4, URZ ;  /* 0x0000000408087290 */ /* 0x002fcc000fffe13f */
.L_x_546:
[----:B------:R-:W-:Y:S01]  /*0dc0*/  USHF.L.U32 UR6, UR12, 0x7, URZ ;  /* 0x000000070c067899 */ /* 0x000fe2000800063f */
[----:B------:R-:W-:Y:S01]  /*0dd0*/  PLOP3.LUT P1, PT, PT, PT, PT, 0x80, 0x0 ;  /* 0x000000000000781c */ /* 0x000fe20003f2f070 */
[----:B------:R-:W-:Y:S01]  /*0de0*/  ULDC UR4, c[0x0][0x2a4] ;  /* 0x0000a90000047ab9 */ /* 0x000fe20000000800 */
[----:B------:R-:W-:Y:S01]  /*0df0*/  CS2R R126, SRZ ;  /* 0x00000000007e7805 */ /* 0x000fe2000001ff00 */
[----:B------:R-:W-:Y:S01]  /*0e00*/  UIADD3 UR7, UR6, UR9, -UR8 ;  /* 0x0000000906077290 */ /* 0x000fe2000fffe808 */
[----:B------:R-:W-:Y:S01]  /*0e10*/  CS2R R124, SRZ ;  /* 0x00000000007c7805 */ /* 0x000fe2000001ff00 */
[----:B------:R-:W-:Y:S01]  /*0e20*/  UIADD3 UR5, UR9, 0x3f, URZ ;  /* 0x0000003f09057890 */ /* 0x000fe2000fffe03f */
        /* <DEDUP_REMOVED lines=8> */
[----:B------:R-:W-:Y:S01]  /*0eb0*/  IMAD.MOV.U32 R116, RZ, RZ, RZ ;  /* 0x000000ffff747224 */ /* 0x000fe200078e00ff */
[----:B------:R-:W-:Y:S01]  /*0ec0*/  ULEA.HI UR17, UR17, UR4, URZ, 0x6 ;  /* 0x0000000411117291 */ /* 0x000fe2000f8f303f */
[----:B------:R-:W-:Y:S01]  /*0ed0*/  IMAD.MOV.U32 R110, RZ, RZ, RZ ;  /* 0x000000ffff6e7224 */ /* 0x000fe200078e00ff */
[----:B------:R-:W-:Y:S01]  /*0ee0*/  USHF.R.S32.HI UR4, URZ, 0x1f, UR5 ;  /* 0x0000001f3f047899 */ /* 0x000fe20008011405 */
[----:B------:R-:W-:Y:S01]  /*0ef0*/  CS2R R12, SRZ ;  /* 0x00000000000c7805 */ /* 0x000fe2000001ff00 */
[----:B------:R-:W-:Y:S01]  /*0f00*/  USHF.R.S32.HI UR17, URZ, 0x6, UR17 ;  /* 0x000000063f117899 */ /* 0x000fe20008011411 */
[----:B------:R-:W-:Y:S01]  /*0f10*/  MOV R108, RZ ;  /* 0x000000ff006c7202 */ /* 0x000fe20000000f00 */
[----:B------:R-:W-:Y:S01]  /*0f20*/  ULEA.HI UR4, UR4, UR5, URZ, 0x6 ;  /* 0x0000000504047291 */ /* 0x000fe2000f8f303f */
[----:B------:R-:W-:Y:S01]  /*0f30*/  IMAD.MOV.U32 R114, RZ, RZ, RZ ;  /* 0x000000ffff727224 */ /* 0x000fe200078e00ff */
[----:B------:R-:W-:Y:S01]  /*0f40*/  UISETP.LT.AND UP0, UPT, URZ, UR17, UPT ;  /* 0x000000113f00728c */ /* 0x000fe2000bf01270 */
[----:B------:R-:W-:Y:S01]  /*0f50*/  CS2R R14, SRZ ;  /* 0x00000000000e7805 */ /* 0x000fe2000001ff00 */
[----:B------:R-:W-:Y:S01]  /*0f60*/  USHF.R.S32.HI UR7, URZ, 0x6, UR4 ;  /* 0x000000063f077899 */ /* 0x000fe20008011404 */
        /* <DEDUP_REMOVED lines=47> */
[----:B------:R-:W-:Y:S01]  /*1260*/  UIMAD UR4, UR14, 0x60, URZ ;  /* 0x000000600e0478a4 */ /* 0x000fe2000f8e023f */
[C---:B------:R-:W-:Y:S01]  /*1270*/  IMAD.SHL.U32 R3, R85.reuse, 0x4, RZ ;  /* 0x0000000455037824 */ /* 0x040fe200078e00ff */
[----:B------:R-:W-:Y:S01]  /*1280*/  USHF.R.S32.HI UR13, URZ, 0x1f, UR14 ;  /* 0x0000001f3f0d7899 */ /* 0x000fe2000801140e */
[--C-:B------:R-:W-:Y:S01]  /*1290*/  SHF.R.S32.HI R5, RZ, 0x1f, R85.reuse ;  /* 0x0000001fff057819 */ /* 0x100fe20000011455 */
[----:B------:R-:W-:Y:S01]  /*12a0*/  IMAD.U32 R6, RZ, RZ, UR11 ;  /* 0x0000000bff067e24 */ /* 0x000fe2000f8e00ff */
[----:B------:R-:W-:Y:S01]  /*12b0*/  SHF.R.S32.HI R31, RZ, 0x1f, R85 ;  /* 0x0000001fff1f7819 */ /* 0x000fe20000011455 */
[----:B------:R-:W-:Y:S01]  /*12c0*/  IMAD.U32 R0, RZ, RZ, UR4 ;  /* 0x00000004ff007e24 */ /* 0x000fe2000f8e00ff */
[----:B------:R-:W-:Y:S01]  /*12d0*/  IADD3 R4, P0, R85, UR4, RZ ;  /* 0x0000000455047c10 */ /* 0x000fe2000ff1e0ff */
[----:B------:R-:W-:Y:S01]  /*12e0*/  ULDC.64 UR4, c[0x0][0x248] ;  /* 0x0000920000047ab9 */ /* 0x000fe20000000a00 */
[C---:B------:R-:W-:Y:S01]  /*12f0*/  IADD3 R2, P1, R3.reuse, UR14, RZ ;  /* 0x0000000e03027c10 */ /* 0x040fe2000ff3e0ff */
[----:B------:R-:W-:Y:S01]  /*1300*/  UISETP.NE.AND UP0, UPT, UR4, 0x1, UPT ;  /* 0x000000010400788c */ /* 0x000fe2000bf05270 */
[----:B------:R-:W-:Y:S01]  /*1310*/  LEA.HI.X.SX32 R5, R0, R5, 0x1, P0 ;  /* 0x0000000500057211 */ /* 0x000fe200000f0eff */
[----:B------:R-:W-:Y:S01]  /*1320*/  IMAD.U32 R0, RZ, RZ, UR11 ;  /* 0x0000000bff007e24 */ /* 0x000fe2000f8e00ff */
[----:B------:R-:W-:Y:S01]  /*1330*/  LEA.HI.X.SX32 R3, R3, UR13, 0x1, P1 ;  /* 0x0000000d03037c11 */ /* 0x000fe200088f0eff */
[----:B------:R-:W-:Y:S01]  /*1340*/  UIMAD.WIDE.U32 UR20, UR11, UR5, URZ ;  /* 0x000000050b1472a5 */ /* 0x000fe2000f8e003f */
[CC--:B------:R-:W-:Y:S01]  /*1350*/  LEA.HI R17, R31.reuse, R85.reuse, RZ, 0x2 ;  /* 0x000000551f117211 */ /* 0x0c0fe200078f10ff */
[----:B------:R-:W-:Y:S01]  /*1360*/  ULDC UR4, c[0x0][0x250] ;  /* 0x0000940000047ab9 */ /* 0x000fe20000000800 */
[----:B------:R-:W-:Y:S01]  /*1370*/  IMAD.WIDE.U32 R20, R0, c[0x0][0x238], R4 ;  /* 0x00008e0000147a25 */ /* 0x000fe200078e0004 */
[----:B------:R-:W-:Y:S01]  /*1380*/  UMOV UR13, UR11 ;  /* 0x0000000b000d7c82 */ /* 0x000fe20008000000 */
[----:B------:R-:W-:Y:S01]  /*1390*/  SHF.R.S32.HI R37, RZ, 0x2, R17 ;  /* 0x00000002ff257819 */ /* 0x000fe20000011411 */
[----:B------:R-:W-:Y:S01]  /*13a0*/  ULDC.64 UR14, c[0x0][0x1e0] ;  /* 0x00007800000e7ab9 */ /* 0x000fe20000000a00 */
[--C-:B------:R-:W-:Y:S01]  /*13b0*/  IMAD.WIDE.U32 R24, R6, c[0x0][0x270], R2.reuse ;  /* 0x00009c0006187a25 */ /* 0x100fe200078e0002 */
[----:B------:R-:W-:Y:S01]  /*13c0*/  LEA.HI R32, R31, R85, RZ, 0x3 ;  /* 0x000000551f207211 */ /* 0x000fe200078f18ff */
[----:B------:R-:W-:Y:S01]  /*13d0*/  @UP0 USHF.R.U32.HI UR13, URZ, UR4, UR21 ;  /* 0x000000043f0d0299 */ /* 0x000fe20008011615 */
[----:B-----5:R-:W-:Y:S01]  /*13e0*/  IADD3 R14, P1, R37, R8, RZ ;  /* 0x00000008250e7210 */ /* 0x020fe20007f3e0ff */
[----:B------:R-:W-:Y:S01]  /*13f0*/  IMAD.WIDE.U32 R22, R0, c[0x0][0x288], R2 ;  /* 0x0000a20000167a25 */ /* 0x000fe200078e0002 */
[----:B------:R-:W-:Y:S01]  /*1400*/  LOP3.LUT R2, R17, 0xfffffffc, RZ, 0xc0, !PT ;  /* 0xfffffffc11027812 */ /* 0x000fe200078ec0ff */
[----:B------:R-:W-:Y:S01]  /*1410*/  USHF.R.S32.HI UR16, URZ, 0x1f, UR13 ;  /* 0x0000001f3f107899 */ /* 0x000fe2000801140d */
[----:B------:R-:W-:Y:S01]  /*1420*/  SHF.R.S32.HI R0, RZ, 0x1f, R37 ;  /* 0x0000001fff007819 */ /* 0x000fe20000011425 */
[----:B------:R-:W-:Y:S01]  /*1430*/  ULDC.64 UR4, c[0x0][0x1b0] ;  /* 0x00006c0000047ab9 */ /* 0x000fe20000000a00 */
[----:B------:R-:W-:Y:S01]  /*1440*/  IADD3 R4, P0, R37, R9, RZ ;  /* 0x0000000925047210 */ /* 0x000fe20007f1e0ff */
[----:B------:R-:W-:Y:S01]  /*1450*/  IMAD.IADD R18, R85, 0x1, -R2 ;  /* 0x0000000155127824 */ /* 0x000fe200078e0a02 */
[-C--:B------:R-:W-:Y:S01]  /*1460*/  LEA.HI.X.SX32 R16, R8, R0.reuse, 0x1, P1 ;  /* 0x0000000008107211 */ /* 0x080fe200008f0eff */
[----:B------:R-:W-:Y:S01]  /*1470*/  UIMAD UR14, UR16, UR14, URZ ;  /* 0x0000000e100e72a4 */ /* 0x000fe2000f8e023f */
[----:B------:R-:W-:Y:S01]  /*1480*/  LEA.HI.X.SX32 R5, R9, R0, 0x1, P0 ;  /* 0x0000000009057211 */ /* 0x000fe200000f0eff */
[----:B------:R-:W-:Y:S01]  /*1490*/  IMAD.SHL.U32 R2, R18, 0x8, RZ ;  /* 0x0000000812027824 */ /* 0x000fe200078e00ff */
[----:B------:R-:W-:Y:S01]  /*14a0*/  UIMAD UR16, UR16, UR4, URZ ;  /* 0x00000004101072a4 */ /* 0x000fe2000f8e023f */
[----:B------:R-:W-:Y:S01]  /*14b0*/  IMAD.SHL.U32 R0, R32, 0x8, RZ ;  /* 0x0000000820007824 */ /* 0x000fe200078e00ff */
[----:B------:R-:W-:Y:S01]  /*14c0*/  USHF.R.S32.HI UR22, URZ, 0x1f, UR10 ;  /* 0x0000001f3f167899 */ /* 0x000fe2000801140a */
[----:B------:R-:W-:Y:S01]  /*14d0*/  IMAD.U32 R10, RZ, RZ, UR12 ;  /* 0x0000000cff0a7e24 */ /* 0x000fe2000f8e00ff */
[----:B------:R-:W-:Y:S01]  /*14e0*/  SHF.R.S32.HI R3, RZ, 0x1f, R2 ;  /* 0x0000001fff037819 */ /* 0x000fe20000011402 */
[----:B------:R-:W-:Y:S01]  /*14f0*/  IMAD.U32 R6, RZ, RZ, UR13 ;  /* 0x0000000dff067e24 */ /* 0x000fe2000f8e00ff */
[----:B------:R-:W-:Y:S01]  /*1500*/  LOP3.LUT R0, R0, 0xc0, RZ, 0xc0, !PT ;  /* 0x000000c000007812 */ /* 0x000fe200078ec0ff */
[----:B------:R-:W-:Y:S01]  /*1510*/  UIMAD UR15, UR13, UR15, UR14 ;  /* 0x0000000f0d0f72a4 */ /* 0x000fe2000f8e020e */
[----:B------:R-:W-:Y:S01]  /*1520*/  IMAD.WIDE R10, R10, 0x80, R4 ;  /* 0x000000800a0a7825 */ /* 0x000fe200078e0204 */
[----:B------:R-:W-:Y:S01]  /*1530*/  UIMAD UR16, UR13, UR5, UR16 ;  /* 0x000000050d1072a4 */ /* 0x000fe2000f8e0210 */
[----:B------:R-:W-:Y:S01]  /*1540*/  SHF.R.U32.HI R8, RZ, 0x3, R0 ;  /* 0x00000003ff087819 */ /* 0x000fe20000011600 */
[----:B------:R-:W-:Y:S01]  /*1550*/  USEL UR14, UR10, URZ, !UP1 ;  /* 0x0000003f0a0e7287 */ /* 0x000fe2000c800000 */
[--C-:B------:R-:W-:Y:S01]  /*1560*/  IMAD.WIDE.U32 R4, R6, c[0x0][0x1e0], R2.reuse ;  /* 0x0000780006047a25 */ /* 0x100fe200078e0002 */
[--C-:B------:R-:W-:Y:S01]  /*1570*/  LOP3.LUT R0, R0, 0x18, R2.reuse, 0xf8, !PT ;  /* 0x0000001800007812 */ /* 0x100fe200078ef802 */
[----:B------:R-:W-:Y:S01]  /*1580*/  USEL UR13, UR22, URZ, !UP1 ;  /* 0x0000003f160d7287 */ /* 0x000fe2000c800000 */
[----:B------:R-:W-:Y:S01]  /*1590*/  LEA.HI R30, R31, R85, RZ, 0x5 ;  /* 0x000000551f1e7211 */ /* 0x000fe200078f28ff */
[----:B------:R-:W-:Y:S01]  /*15a0*/  ULDC.64 UR4, c[0x0][0x1e8] ;  /* 0x00007a0000047ab9 */ /* 0x000fe20000000a00 */
[----:B------:R-:W-:Y:S01]  /*15b0*/  IMAD.WIDE.U32 R6, R6, c[0x0][0x1b0], R2 ;  /* 0x00006c0006067a25 */ /* 0x000fe200078e0002 */
[----:B------:R-:W-:Y:S01]  /*15c0*/  IADD3 R5, R5, UR15, RZ ;  /* 0x0000000f05057c10 */ /* 0x000fe2000fffe0ff */
[----:B------:R-:W-:Y:S01]  /*15d0*/  UIMAD UR4, UR13, UR4, URZ ;  /* 0x000000040d0472a4 */ /* 0x000fe2000f8e023f */
[----:B------:R-:W-:Y:S01]  /*15e0*/  LOP3.LUT R15, R0, R8, RZ, 0x3c, !PT ;  /* 0x00000008000f7212 */ /* 0x000fe200078e3cff */
[----:B------:R-:W-:Y:S01]  /*15f0*/  IMAD.U32 R12, RZ, RZ, UR14 ;  /* 0x0000000eff0c7e24 */ /* 0x000fe2000f8e00ff */
[----:B------:R-:W-:Y:S01]  /*1600*/  LEA.HI R0, R17, R37, RZ, 0x1 ;  /* 0x0000002511007211 */ /* 0x000fe200078f08ff */
[----:B------:R-:W-:Y:S01]  /*1610*/  UIMAD UR15, UR14, UR5, UR4 ;  /* 0x000000050e0f72a4 */ /* 0x000fe2000f8e0204 */
[----:B------:R-:W-:Y:S01]  /*1620*/  IADD3 R7, R7, UR16, RZ ;  /* 0x0000001007077c10 */ /* 0x000fe2000fffe0ff */
[----:B------:R-:W-:Y:S01]  /*1630*/  IMAD.WIDE.U32 R4, R12, c[0x0][0x1e8], R4 ;  /* 0x00007a000c047a25 */ /* 0x000fe200078e0004 */
[----:B------:R-:W-:Y:S01]  /*1640*/  LOP3.LUT R0, R0, 0x7fffffe, RZ, 0xc0, !PT ;  /* 0x07fffffe00007812 */ /* 0x000fe200078ec0ff */
[----:B------:R-:W-:Y:S01]  /*1650*/  ULDC.64 UR4, c[0x0][0x1b8] ;  /* 0x00006e0000047ab9 */ /* 0x000fe20000000a00 */
[----:B------:R-:W-:Y:S01]  /*1660*/  SHF.R.S32.HI R29, RZ, 0x5, R30 ;  /* 0x00000005ff1d7819 */ /* 0x000fe2000001141e */
[----:B------:R-:W-:Y:S01]  /*1670*/  IMAD.WIDE.U32 R12, R12, c[0x0][0x1b8], R6 ;  /* 0x00006e000c0c7a25 */ /* 0x000fe200078e0006 */
[----:B------:R-:W-:Y:S01]  /*1680*/  IADD3 R5, R5, UR15, RZ ;  /* 0x0000000f05057c10 */ /* 0x000fe2000fffe0ff */
[----:B------:R-:W-:Y:S01]  /*1690*/  UIADD3 UR6, -UR6, UR8, URZ ;  /* 0x0000000806067290 */ /* 0x000fe2000fffe13f */
[C---:B------:R-:W-:Y:S01]  /*16a0*/  IADD3 R26, R2.reuse, 0x20, RZ ;  /* 0x00000020021a7810 */ /* 0x040fe20007ffe0ff */
[----:B------:R-:W-:Y:S01]  /*16b0*/  IMAD.IADD R6, R37, 0x1, -R0 ;  /* 0x0000000125067824 */ /* 0x000fe200078e0a00 */
[----:B------:R-:W-:Y:S01]  /*16c0*/  UIMAD UR4, UR13, UR4, URZ ;  /* 0x000000040d0472a4 */ /* 0x000fe2000f8e023f */
[----:B------:R-:W-:Y:S01]  /*16d0*/  IMAD R0, R11, c[0x0][0x1d8], RZ ;  /* 0x000076000b007a24 */ /* 0x000fe200078e02ff */
[----:B------:R-:W-:Y:S01]  /*16e0*/  IADD3 R36, R2, 0x40, RZ ;  /* 0x0000004002247810 */ /* 0x000fe20007ffe0ff */
[----:B------:R-:W-:Y:S01]  /*16f0*/  IMAD R6, R29, 0x8, R6 ;  /* 0x000000081d067824 */ /* 0x000fe200078e0206 */
[----:B------:R-:W-:Y:S01]  /*1700*/  UIMAD UR5, UR14, UR5, UR4 ;  /* 0x000000050e0572a4 */ /* 0x000fe2000f8e0204 */
[----:B------:R-:W-:Y:S01]  /*1710*/  IMAD R0, R10, c[0x0][0x1dc], R0 ;  /* 0x000077000a007a24 */ /* 0x000fe200078e0200 */
[----:B------:R-:W-:Y:S01]  /*1720*/  ISETP.GE.AND P3, PT, R2, c[0x0][0x1cc], PT ;  /* 0x0000730002007a0c */ /* 0x000fe20003f66270 */
[----:B------:R-:W-:Y:S01]  /*1730*/  IMAD.WIDE.U32 R8, R10, c[0x0][0x1d8], R4 ;  /* 0x000076000a087a25 */ /* 0x000fe200078e0004 */
[----:B------:R-:W-:Y:S01]  /*1740*/  ISETP.GE.AND P2, PT, R26, c[0x0][0x1cc], PT ;  /* 0x000073001a007a0c */ /* 0x000fe20003f46270 */
[----:B------:R-:W-:Y:S01]  /*1750*/  UMOV UR4, 0x6 ;  /* 0x0000000600047882 */ /* 0x000fe20000000000 */
[----:B------:R-:W-:Y:S01]  /*1760*/  ISETP.GE.AND P1, PT, R36, c[0x0][0x1cc], PT ;  /* 0x0000730024007a0c */ /* 0x000fe20003f26270 */
[----:B------:R-:W-:Y:S01]  /*1770*/  IMAD.U32 R15, R6, 0x20, R15 ;  /* 0x00000020060f7824 */ /* 0x000fe200078e000f */
[C---:B------:R-:W-:Y:S01]  /*1780*/  LEA R6, P0, R8.reuse, c[0x0][0x1c0], 0x1 ;  /* 0x0000700008067a11 */ /* 0x040fe200078008ff */
[----:B------:R-:W-:Y:S01]  /*1790*/  IMAD.IADD R0, R9, 0x1, R0 ;  /* 0x0000000109007824 */ /* 0x000fe200078e0200 */
[----:B------:R-:W-:Y:S01]  /*17a0*/  IADD3 R5, R13, UR5, RZ ;  /* 0x000000050d057c10 */ /* 0x000fe2000fffe0ff */
[----:B------:R-:W-:Y:S01]  /*17b0*/  IMAD.MOV.U32 R13, RZ, RZ, c[0x0][0x1d8] ;  /* 0x00007600ff0d7624 */ /* 0x000fe200078e00ff */
[----:B------:R-:W-:Y:S01]  /*17c0*/  ULDC.64 UR14, c[0x0][0x208] ;  /* 0x00008200000e7ab9 */ /* 0x000fe20000000a00 */
[----:B------:R-:W-:Y:S01]  /*17d0*/  IMAD.MOV.U32 R4, RZ, RZ, R12 ;  /* 0x000000ffff047224 */ /* 0x000fe200078e000c */
[----:B------:R-:W-:Y:S01]  /*17e0*/  LEA.HI.X R7, R8, c[0x0][0x1c4], R0, 0x1, P0 ;  /* 0x0000710008077a11 */ /* 0x000fe200000f0c00 */
[----:B------:R-:W-:Y:S01]  /*17f0*/  IMAD R0, R11, c[0x0][0x1a8], RZ ;  /* 0x00006a000b007a24 */ /* 0x000fe200078e02ff */
[----:B------:R-:W-:Y:S01]  /*1800*/  LEA R12, P0, R13, R6, 0x7 ;  /* 0x000000060d0c7211 */ /* 0x000fe200078038ff */
[----:B------:R-:W-:Y:S01]  /*1810*/  IMAD.MOV.U32 R19, RZ, RZ, c[0x0][0x1dc] ;  /* 0x00007700ff137624 */ /* 0x000fe200078e00ff */
[----:B------:R-:W-:Y:S01]  /*1820*/  USHF.R.S32.HI UR23, URZ, 0x1f, UR11 ;  /* 0x0000001f3f177899 */ /* 0x000fe2000801140b */
[----:B------:R-:W-:Y:S01]  /*1830*/  IMAD R11, R10, c[0x0][0x1ac], R0 ;  /* 0x00006b000a0b7a24 */ /* 0x000fe200078e0200 */
[----:B------:R-:W-:Y:S01]  /*1840*/  IADD3 R0, -R37, UR6, RZ ;  /* 0x0000000625007c10 */ /* 0x000fe2000fffe1ff */
[----:B------:R-:W-:Y:S01]  /*1850*/  IMAD.SHL.U32 R33, R15, 0x2, RZ ;  /* 0x000000020f217824 */ /* 0x000fe200078e00ff */
[----:B------:R-:W-:Y:S01]  /*1860*/  LEA.HI.X R13, R13, R7, R19, 0x7, P0 ;  /* 0x000000070d0d7211 */ /* 0x000fe200000f3c13 */
[----:B------:R-:W-:Y:S01]  /*1870*/  USHF.L.U64.HI UR15, UR14, UR4, UR15 ;  /* 0x000000040e0f7299 */ /* 0x000fe2000801020f */
[----:B------:R-:W-:Y:S01]  /*1880*/  ISETP.LT.OR P6, PT, R0, 0x1, P3 ;  /* 0x000000010000780c */ /* 0x000fe20001fc1670 */
[----:B------:R-:W-:Y:S01]  /*1890*/  IMAD.WIDE.U32 R8, R10, c[0x0][0x1a8], R4 ;  /* 0x00006a000a087a25 */ /* 0x000fe200078e0004 */
[C---:B------:R-:W-:Y:S01]  /*18a0*/  ISETP.LT.OR P5, PT, R0.reuse, 0x1, P2 ;  /* 0x000000010000780c */ /* 0x040fe200017a1670 */
[----:B------:R-:W-:Y:S01]  /*18b0*/  ULDC.64 UR4, c[0x0][0x270] ;  /* 0x00009c0000047ab9 */ /* 0x000fe20000000a00 */
[C---:B------:R-:W-:Y:S01]  /*18c0*/  ISETP.LT.OR P4, PT, R0.reuse, 0x1, P1 ;  /* 0x000000010000780c */ /* 0x040fe20000f81670 */
[----:B------:R-:W-:Y:S01]  /*18d0*/  UIMAD UR4, UR23, UR4, URZ ;  /* 0x00000004170472a4 */ /* 0x000fe2000f8e023f */
[C---:B------:R-:W-:Y:S01]  /*18e0*/  ISETP.LT.OR P3, PT, R0.reuse, 0x41, P3 ;  /* 0x000000410000780c */ /* 0x040fe20001f61670 */
[----:B------:R-:W-:Y:S01]  /*18f0*/  USHF.L.U32 UR16, UR14, 0x6, URZ ;  /* 0x000000060e107899 */ /* 0x000fe2000800063f */
[C---:B------:R-:W-:Y:S01]  /*1900*/  ISETP.LT.OR P2, PT, R0.reuse, 0x41, P2 ;  /* 0x000000410000780c */ /* 0x040fe20001741670 */
[----:B------:R-:W-:Y:S01]  /*1910*/  UIMAD UR14, UR11, UR5, UR4 ;  /* 0x000000050b0e72a4 */ /* 0x000fe2000f8e0204 */
[----:B------:R-:W-:Y:S01]  /*1920*/  ISETP.LT.OR P1, PT, R0, 0x41, P1 ;  /* 0x000000410000780c */ /* 0x000fe20000f21670 */
[----:B------:R-:W-:Y:S01]  /*1930*/  IMAD.IADD R5, R9, 0x1, R11 ;  /* 0x0000000109057824 */ /* 0x000fe200078e020b */
[----:B------:R-:W-:Y:S01]  /*1940*/  ULDC.64 UR4, c[0x0][0x288] ;  /* 0x0000a20000047ab9 */ /* 0x000fe20000000a00 */
[----:B------:R-:W-:Y:S01]  /*1950*/  @!PT LDS RZ, [RZ] ;  /* 0x00000000fffff984 */ /* 0x000fe20000000800 */
[----:B------:R-:W-:Y:S01]  /*1960*/  @!PT LDS RZ, [RZ] ;  /* 0x00000000fffff984 */ /* 0x000fe20000000800 */
[----:B------:R-:W-:Y:S01]  /*1970*/  @!PT LDS RZ, [RZ] ;  /* 0x00000000fffff984 */ /* 0x000fe20000000800 */
[----:B------:R1:W-:Y:S01]  /*1980*/  LDGSTS.E.BYPASS.LTC128B.128 [R33+0x6080], [R6.64], !P6 ;  /* 0x0608000006217fae */ /* 0x0003e2000f101d52 */
[----:B------:R-:W-:Y:S01]  /*1990*/  ISETP.GE.AND P6, PT, R26, c[0x0][0x19c], PT ;  /* 0x000067001a007a0c */ /* 0x000fe20003fc6270 */
[----:B------:R-:W-:Y:S01]  /*19a0*/  UIMAD UR4, UR23, UR4, URZ ;  /* 0x00000004170472a4 */ /* 0x000fe2000f8e023f */
[C---:B------:R-:W-:Y:S01]  /*19b0*/  LEA R4, P0, R8.reuse, c[0x0][0x190], 0x1 ;  /* 0x0000640008047a11 */ /* 0x040fe200078008ff */
[----:B------:R1:W-:Y:S01]  /*19c0*/  LDGSTS.E.BYPASS.LTC128B.128 [R33+0x8080], [R6.64+0x40], !P5 ;  /* 0x0808004006217fae */ /* 0x0003e2000e901d52 */
[CC--:B------:R-:W-:Y:S01]  /*19d0*/  LEA.HI R28, R31.reuse, R85.reuse, RZ, 0x4 ;  /* 0x000000551f1c7211 */ /* 0x0c0fe200078f20ff */
[----:B------:R-:W-:Y:S01]  /*19e0*/  UIMAD UR13, UR11, UR5, UR4 ;  /* 0x000000050b0d72a4 */ /* 0x000fe2000f8e0204 */
[----:B------:R-:W-:Y:S01]  /*19f0*/  LEA.HI.X R5, R8, c[0x0][0x194], R5, 0x1, P0 ;  /* 0x0000650008057a11 */ /* 0x000fe200000f0c05 */
[----:B------:R1:W-:Y:S01]  /*1a00*/  LDGSTS.E.BYPASS.LTC128B.128 [R33+0xa080], [R6.64+0x80], !P4 ;  /* 0x0a08008006217fae */ /* 0x0003e2000e101d52 */
[----:B------:R-:W-:Y:S01]  /*1a10*/  ISETP.GE.AND P4, PT, R36, c[0x0][0x19c], PT ;  /* 0x0000670024007a0c */ /* 0x000fe20003f86270 */
[----:B------:R-:W-:Y:S01]  /*1a20*/  IMAD.MOV.U32 R8, RZ, RZ, c[0x0][0x1a8] ;  /* 0x00006a00ff087624 */ /* 0x000fe200078e00ff */
[----:B------:R-:W-:Y:S01]  /*1a30*/  ULDC.64 UR4, c[0x0][0x180] ;  /* 0x0000600000047ab9 */ /* 0x000fe20000000a00 */
[----:B------:R2:W-:Y:S01]  /*1a40*/  LDGSTS.E.BYPASS.LTC128B.128 [R33+0x7080], [R12.64], !P3 ;  /* 0x070800000c217fae */ /* 0x0005e2000d901d52 */
[----:B------:R-:W-:Y:S01]  /*1a50*/  ISETP.LT.OR P3, PT, R0, 0x1, P6 ;  /* 0x000000010000780c */ /* 0x000fe20003761670 */
[----:B------:R-:W-:Y:S01]  /*1a60*/  IMAD.MOV.U32 R9, RZ, RZ, c[0x0][0x1ac] ;  /* 0x00006b00ff097624 */ /* 0x000fe200078e00ff */
[----:B------:R-:W-:Y:S01]  /*1a70*/  UIMAD UR4, UR23, UR4, URZ ;  /* 0x00000004170472a4 */ /* 0x000fe2000f8e023f */
[----:B------:R2:W-:Y:S01]  /*1a80*/  LDGSTS.E.BYPASS.LTC128B.128 [R33+0x9080], [R12.64+0x40], !P2 ;  /* 0x090800400c217fae */ /* 0x0005e2000d101d52 */
[----:B------:R-:W-:Y:S01]  /*1a90*/  ISETP.GE.AND P2, PT, R2, c[0x0][0x19c], PT ;  /* 0x0000670002007a0c */ /* 0x000fe20003f46270 */
[----:B------:R-:W-:Y:S01]  /*1aa0*/  USHF.L.U32 UR20, UR17, 0x6, URZ ;  /* 0x0000000611147899 */ /* 0x000fe2000800063f */
[C---:B------:R-:W-:Y:S01]  /*1ab0*/  ISETP.LT.OR P6, PT, R0.reuse, 0x41, P6 ;  /* 0x000000410000780c */ /* 0x040fe200037c1670 */
[----:B------:R2:W-:Y:S01]  /*1ac0*/  LDGSTS.E.BYPASS.LTC128B.128 [R33+0xb080], [R12.64+0x80], !P1 ;  /* 0x0b0800800c217fae */ /* 0x0005e2000c901d52 */
[C---:B------:R-:W-:Y:S01]  /*1ad0*/  ISETP.LT.OR P5, PT, R0.reuse, 0x1, P2 ;  /* 0x000000010000780c */ /* 0x040fe200017a1670 */
[----:B------:R-:W-:Y:S01]  /*1ae0*/  UIMAD UR25, UR11, UR5, UR4 ;  /* 0x000000050b1972a4 */ /* 0x000fe2000f8e0204 */
[C---:B------:R-:W-:Y:S01]  /*1af0*/  ISETP.LT.OR P1, PT, R0.reuse, 0x1, P4 ;  /* 0x000000010000780c */ /* 0x040fe20002721670 */
[----:B------:R-:W0:Y:S01]  /*1b00*/  LDGDEPBAR ;  /* 0x00000000000079af */ /* 0x000e220000000000 */
[C---:B------:R-:W-:Y:S01]  /*1b10*/  ISETP.LT.OR P2, PT, R0.reuse, 0x41, P2 ;  /* 0x000000410000780c */ /* 0x040fe20001741670 */
[----:B------:R-:W-:Y:S01]  /*1b20*/  ULDC.64 UR4, c[0x0][0x210] ;  /* 0x0000840000047ab9 */ /* 0x000fe20000000a00 */
[----:B------:R-:W-:Y:S01]  /*1b30*/  ISETP.LT.OR P4, PT, R0, 0x41, P4 ;  /* 0x000000410000780c */ /* 0x000fe20002781670 */
[----:B------:R-:W-:Y:S01]  /*1b40*/  UIMAD UR4, UR23, UR4, URZ ;  /* 0x00000004170472a4 */ /* 0x000fe2000f8e023f */
[----:B------:R-:W-:Y:S01]  /*1b50*/  SHF.R.S32.HI R0, RZ, 0x1f, R17 ;  /* 0x0000001fff007819 */ /* 0x000fe20000011411 */
[----:B------:R-:W-:Y:S01]  /*1b60*/  UIADD3 UR21, -UR20, UR9, URZ ;  /* 0x0000000914157290 */ /* 0x000fe2000fffe13f */
[----:B------:R-:W-:Y:S01]  /*1b70*/  LEA.HI R11, R31, R85, RZ, 0x6 ;  /* 0x000000551f0b7211 */ /* 0x000fe200078f30ff */
[----:B------:R-:W-:Y:S01]  /*1b80*/  UIMAD UR24, UR11, UR5, UR4 ;  /* 0x000000050b1872a4 */ /* 0x000fe2000f8e0204 */
[----:B------:R-:W-:Y:S01]  /*1b90*/  LEA.HI R0, R0, R37, RZ, 0x3 ;  /* 0x0000002500007211 */ /* 0x000fe200078f18ff */
[----:B------:R3:W-:Y:S01]  /*1ba0*/  LDGSTS.E.BYPASS.LTC128B.128 [R33+0x80], [R4.64], !P5 ;  /* 0x0008000004217fae */ /* 0x0007e2000e901d52 */
[----:B-1----:R-:W-:Y:S01]  /*1bb0*/  SHF.R.S32.HI R7, RZ, 0x4, R28 ;  /* 0x00000004ff077819 */ /* 0x002fe2000001141c */
[----:B------:R-:W-:Y:S01]  /*1bc0*/  ULDC.64 UR4, c[0x0][0x238] ;  /* 0x00008e0000047ab9 */ /* 0x000fe20000000a00 */
[----:B------:R-:W-:Y:S01]  /*1bd0*/  LOP3.LUT R0, R0, 0xfffffff8, RZ, 0xc0, !PT ;  /* 0xfffffff800007812 */ /* 0x000fe200078ec0ff */
[----:B------:R3:W-:Y:S01]  /*1be0*/  LDGSTS.E.BYPASS.LTC128B.128 [R33+0x2080], [R4.64+0x40], !P3 ;  /* 0x0208004004217fae */ /* 0x0007e2000d901d52 */
[----:B------:R-:W-:Y:S01]  /*1bf0*/  LEA.HI R6, R28, R7, RZ, 0x1 ;  /* 0x000000071c067211 */ /* 0x000fe200078f08ff */
[----:B------:R-:W-:Y:S01]  /*1c00*/  UIMAD UR4, UR23, UR4, URZ ;  /* 0x00000004170472a4 */ /* 0x000fe2000f8e023f */
[----:B------:R-:W-:Y:S01]  /*1c10*/  ISETP.GE.AND P3, PT, R2, c[0x0][0x16c], PT ;  /* 0x00005b0002007a0c */ /* 0x000fe20003f66270 */
[----:B------:R3:W-:Y:S01]  /*1c20*/  LDGSTS.E.BYPASS.LTC128B.128 [R33+0x4080], [R4.64+0x80], !P1 ;  /* 0x0408008004217fae */ /* 0x0007e2000c901d52 */
[----:B------:R-:W-:Y:S01]  /*1c30*/  LOP3.LUT R6, R6, 0xfffffffe, RZ, 0xc0, !PT ;  /* 0xfffffffe06067812 */ /* 0x000fe200078ec0ff */
[C---:B------:R-:W-:Y:S01]  /*1c40*/  IMAD.IADD R0, R37.reuse, 0x1, -R0 ;  /* 0x0000000125007824 */ /* 0x040fe200078e0a00 */
[----:B------:R-:W-:Y:S01]  /*1c50*/  ISETP.LT.AND P1, PT, R37, UR21, PT ;  /* 0x0000001525007c0c */ /* 0x000fe2000bf21270 */
[----:B------:R-:W-:Y:S01]  /*1c60*/  USEL UR22, UR22, URZ, !UP2 ;  /* 0x0000003f16167287 */ /* 0x000fe2000d000000 */
[----:B--2---:R-:W-:Y:S01]  /*1c70*/  LEA R12, P0, R8, R4, 0x7 ;  /* 0x00000004080c7211 */ /* 0x004fe200078038ff */
[----:B------:R-:W-:Y:S01]  /*1c80*/  IMAD.IADD R19, R7, 0x1, -R6 ;  /* 0x0000000107137824 */ /* 0x000fe200078e0a06 */
[----:B------:R-:W-:Y:S01]  /*1c90*/  ISETP.GE.AND P5, PT, R2, c[0x0][0x1fc], PT ;  /* 0x00007f0002007a0c */ /* 0x000fe20003fa6270 */
[----:B------:R-:W-:Y:S01]  /*1ca0*/  UIMAD UR26, UR11, UR5, UR4 ;  /* 0x000000050b1a72a4 */ /* 0x000fe2000f8e0204 */
[----:B------:R-:W-:Y:S01]  /*1cb0*/  LEA.HI.X R13, R8, R5, R9, 0x7, P0 ;  /* 0x00000005080d7211 */ /* 0x000fe200000f3c09 */
[----:B------:R-:W-:Y:S01]  /*1cc0*/  USEL UR23, UR10, URZ, !UP2 ;  /* 0x0000003f0a177287 */ /* 0x000fe2000d000000 */
[----:B------:R-:W-:Y:S01]  /*1cd0*/  ISETP.GE.OR P0, PT, R2, c[0x0][0x1fc], !P1 ;  /* 0x00007f0002007a0c */ /* 0x000fe20004f06670 */
[----:B------:R-:W-:Y:S01]  /*1ce0*/  ULDC.64 UR4, c[0x0][0x188] ;  /* 0x0000620000047ab9 */ /* 0x000fe20000000a00 */
[----:B------:R-:W-:Y:S01]  /*1cf0*/  SHF.R.S32.HI R11, RZ, 0x6, R11 ;  /* 0x00000006ff0b7819 */ /* 0x000fe2000001140b */
[----:B------:R1:W-:Y:S01]  /*1d00*/  LDGSTS.E.BYPASS.LTC128B.128 [R33+0x1080], [R12.64], !P2 ;  /* 0x010800000c217fae */ /* 0x0003e2000d101d52 */
[C---:B------:R-:W-:Y:S01]  /*1d10*/  LOP3.LUT P2, RZ, R0.reuse, 0x4, RZ, 0xc0, !PT ;  /* 0x0000000400ff7812 */ /* 0x040fe2000784c0ff */
[----:B------:R-:W-:Y:S01]  /*1d20*/  IMAD.SHL.U32 R0, R0, 0x40, RZ ;  /* 0x0000004000007824 */ /* 0x000fe200078e00ff */
[----:B------:R-:W-:Y:S01]  /*1d30*/  UIMAD UR4, UR22, UR4, URZ ;  /* 0x00000004160472a4 */ /* 0x000fe2000f8e023f */
[----:B------:R-:W-:Y:S01]  /*1d40*/  IMAD.U32 R10, RZ, RZ, UR23 ;  /* 0x00000017ff0a7e24 */ /* 0x000fe2000f8e00ff */
[----:B------:R-:W-:Y:S01]  /*1d50*/  USHF.R.S32.HI UR27, URZ, 0x1f, UR17 ;  /* 0x0000001f3f1b7899 */ /* 0x000fe20008011411 */
[----:B------:R-:W-:Y:S01]  /*1d60*/  IMAD.U32 R8, RZ, RZ, UR16 ;  /* 0x00000010ff087e24 */ /* 0x000fe2000f8e00ff */
[----:B------:R-:W-:Y:S01]  /*1d70*/  LOP3.LUT R0, R0, 0x1c0, RZ, 0xc0, !PT ;  /* 0x000001c000007812 */ /* 0x000fe200078ec0ff */
[----:B------:R-:W-:Y:S01]  /*1d80*/  UIMAD UR28, UR23, UR5, UR4 ;  /* 0x00000005171c72a4 */ /* 0x000fe2000f8e0204 */
[----:B------:R-:W-:Y:S01]  /*1d90*/  STL [R1+0x1c], R36 ;  /* 0x00001c2401007387 */ /* 0x000fe20000100800 */
[----:B------:R-:W-:Y:S01]  /*1da0*/  UIMAD UR15, UR15, UR17, URZ ;  /* 0x000000110f0f72a4 */ /* 0x000fe2000f8e023f */
[----:B------:R-:W-:Y:S01]  /*1db0*/  IMAD.MOV.U32 R222, RZ, RZ, 0x20 ;  /* 0x00000020ffde7424 */ /* 0x000fe200078e00ff */
[----:B------:R-:W-:Y:S01]  /*1dc0*/  ULDC.64 UR4, c[0x0][0x178] ;  /* 0x00005e0000047ab9 */ /* 0x000fe20000000a00 */
[C---:B---3--:R-:W-:Y:S01]  /*1dd0*/  IMAD R5, R16.reuse, c[0x0][0x178], RZ ;  /* 0x00005e0010057a24 */ /* 0x048fe200078e02ff */
[----:B------:R-:W-:Y:S01]  /*1de0*/  UIMAD.WIDE.U32 UR30, UR17, UR4, URZ ;  /* 0x00000004111e72a5 */ /* 0x000fe2000f8e003f */
[----:B------:R-:W-:Y:S01]  /*1df0*/  IMAD R4, R16, c[0x0][0x208], RZ ;  /* 0x0000820010047a24 */ /* 0x000fe200078e02ff */
[----:B------:R-:W-:Y:S01]  /*1e00*/  UIMAD UR15, UR27, UR16, UR15 ;  /* 0x000000101b0f72a4 */ /* 0x000fe2000f8e020f */
[C---:B------:R-:W-:Y:S01]  /*1e10*/  IMAD R6, R14.reuse, c[0x0][0x17c], R5 ;  /* 0x00005f000e067a24 */ /* 0x040fe200078e0205 */
[----:B------:R-:W-:Y:S01]  /*1e20*/  STL [R1+0xc], R33 ;  /* 0x00000c2101007387 */ /* 0x000fe20000100800 */
[C---:B------:R-:W-:Y:S01]  /*1e30*/  IMAD R7, R14.reuse, c[0x0][0x20c], R4 ;  /* 0x000083000e077a24 */ /* 0x040fe200078e0204 */
[----:B------:R-:W-:Y:S01]  /*1e40*/  CS2R R130, SRZ ;  /* 0x0000000000827805 */ /* 0x000fe2000001ff00 */
[----:B------:R-:W-:Y:S01]  /*1e50*/  IMAD.WIDE.U32 R4, R14, c[0x0][0x178], R2 ;  /* 0x00005e000e047a25 */ /* 0x000fe200078e0002 */
[----:B------:R1:W-:Y:S01]  /*1e60*/  LDGSTS.E.BYPASS.LTC128B.128 [R33+0x3080], [R12.64+0x40], !P6 ;  /* 0x030800400c217fae */ /* 0x0003e2000f101d52 */
[C---:B------:R-:W-:Y:S01]  /*1e70*/  ISETP.GE.OR P6, PT, R26.reuse, c[0x0][0x1fc], !P1 ;  /* 0x00007f001a007a0c */ /* 0x040fe20004fc6670 */
[----:B------:R-:W-:Y:S01]  /*1e80*/  CS2R R128, SRZ ;  /* 0x0000000000807805 */ /* 0x000fe2000001ff00 */
[----:B------:R-:W-:Y:S01]  /*1e90*/  IMAD.IADD R5, R5, 0x1, R6 ;  /* 0x0000000105057824 */ /* 0x000fe200078e0206 */
[----:B------:R1:W-:Y:S01]  /*1ea0*/  LDGSTS.E.BYPASS.LTC128B.128 [R33+0x5080], [R12.64+0x80], !P4 ;  /* 0x050800800c217fae */ /* 0x0003e2000e101d52 */
[----:B------:R-:W-:Y:S01]  /*1eb0*/  IMAD.U32 R6, RZ, RZ, UR11 ;  /* 0x0000000bff067e24 */ /* 0x000fe2000f8e00ff */
[----:B------:R-:W-:Y:S01]  /*1ec0*/  ISETP.GE.AND P4, PT, R26, c[0x0][0x16c], PT ;  /* 0x00005b001a007a0c */ /* 0x000fe20003f86270 */
[----:B------:R-:W-:Y:S01]  /*1ed0*/  IMAD.WIDE.U32 R2, R14, c[0x0][0x208], R2 ;  /* 0x000082000e027a25 */ /* 0x000fe200078e0002 */
[----:B------:R-:W0:Y:S01]  /*1ee0*/  LDGDEPBAR ;  /* 0x00000000000079af */ /* 0x000e220000000000 */
[----:B------:R-:W-:Y:S01]  /*1ef0*/  ISETP.GE.OR P1, PT, R36, c[0x0][0x1fc], !P1 ;  /* 0x00007f0024007a0c */ /* 0x000fe20004f26670 */
[----:B------:R-:W-:Y:S01]  /*1f00*/  CS2R R126, SRZ ;  /* 0x00000000007e7805 */ /* 0x000fe2000001ff00 */
[----:B------:R-:W-:Y:S01]  /*1f10*/  IMAD.WIDE.U32 R4, R6, c[0x0][0x180], R4 ;  /* 0x0000600006047a25 */ /* 0x000fe200078e0004 */
[----:B------:R-:W-:Y:S01]  /*1f20*/  LEA.HI R6, R30, R29, RZ, 0x1 ;  /* 0x0000001d1e067211 */ /* 0x000fe200078f08ff */
[----:B------:R-:W-:Y:S01]  /*1f30*/  CS2R R124, SRZ ;  /* 0x00000000007c7805 */ /* 0x000fe2000001ff00 */
[----:B------:R-:W-:Y:S01]  /*1f40*/  CS2R R122, SRZ ;  /* 0x00000000007a7805 */ /* 0x000fe2000001ff00 */
[----:B------:R-:W-:Y:S01]  /*1f50*/  IMAD.IADD R3, R3, 0x1, R7 ;  /* 0x0000000103037824 */ /* 0x000fe200078e0207 */
[----:B------:R-:W-:Y:S01]  /*1f60*/  LOP3.LUT R6, R6, 0xfffffffe, RZ, 0xc0, !PT ;  /* 0xfffffffe06067812 */ /* 0x000fe200078ec0ff */
[----:B------:R-:W-:Y:S01]  /*1f70*/  IMAD.SHL.U32 R7, R11, 0x8, RZ ;  /* 0x000000080b077824 */ /* 0x000fe200078e00ff */
[----:B------:R-:W-:Y:S01]  /*1f80*/  IADD3 R5, R5, UR25, RZ ;  /* 0x0000001905057c10 */ /* 0x000fe2000fffe0ff */
[----:B------:R-:W-:Y:S01]  /*1f90*/  UIMAD UR25, UR27, UR4, URZ ;  /* 0x000000041b1972a4 */ /* 0x000fe2000f8e023f */
[----:B------:R-:W-:Y:S01]  /*1fa0*/  IMAD.MOV.U32 R225, RZ, RZ, 0x10 ;  /* 0x00000010ffe17424 */ /* 0x000fe200078e00ff */
[----:B------:R-:W-:Y:S01]  /*1fb0*/  CS2R R120, SRZ ;  /* 0x0000000000787805 */ /* 0x000fe2000001ff00 */
[----:B------:R-:W-:Y:S01]  /*1fc0*/  IMAD.IADD R27, R29, 0x1, -R6 ;  /* 0x000000011d1b7824 */ /* 0x000fe200078e0a06 */
[----:B------:R-:W-:Y:S01]  /*1fd0*/  LOP3.LUT R212, R7, 0x18, RZ, 0xc0, !PT ;  /* 0x0000001807d47812 */ /* 0x000fe200078ec0ff */
[----:B------:R-:W-:Y:S01]  /*1fe0*/  IMAD.U32 R7, RZ, RZ, UR11 ;  /* 0x0000000bff077e24 */ /* 0x000fe2000f8e00ff */
[----:B------:R-:W-:Y:S01]  /*1ff0*/  SHF.R.U32.HI R6, RZ, 0x3, R0 ;  /* 0x00000003ff067819 */ /* 0x000fe20000011600 */
[----:B------:R-:W-:Y:S01]  /*2000*/  IMAD.SHL.U32 R15, R27, 0x400, RZ ;  /* 0x000004001b0f7824 */ /* 0x000fe200078e00ff */
[----:B------:R-:W-:Y:S01]  /*2010*/  UIMAD UR25, UR17, UR5, UR25 ;  /* 0x00000005111972a4 */ /* 0x000fe2000f8e0219 */
[----:B------:R-:W-:Y:S01]  /*2020*/  IMAD.WIDE.U32 R2, R7, c[0x0][0x210], R2 ;  /* 0x0000840007027a25 */ /* 0x000fe200078e0002 */
[----:B------:R-:W-:Y:S01]  /*2030*/  LOP3.LUT R0, R6, R0, R212, 0x1e, !PT ;  /* 0x0000000006007212 */ /* 0x000fe200078e1ed4 */
[----:B------:R-:W-:Y:S01]  /*2040*/  ULDC.64 UR4, c[0x0][0x218] ;  /* 0x0000860000047ab9 */ /* 0x000fe20000000a00 */
[----:B------:R-:W-:Y:S01]  /*2050*/  IADD3 R7, R25, UR14, RZ ;  /* 0x0000000e19077c10 */ /* 0x000fe2000fffe0ff */
[----:B------:R-:W-:Y:S01]  /*2060*/  IMAD R6, R18, 0x2, R15 ;  /* 0x0000000212067824 */ /* 0x000fe200078e020f */
[----:B------:R-:W-:Y:S01]  /*2070*/  IADD3 R3, R3, UR24, RZ ;  /* 0x0000001803037c10 */ /* 0x000fe2000fffe0ff */
[----:B------:R-:W-:Y:S01]  /*2080*/  UIMAD UR4, UR22, UR4, URZ ;  /* 0x00000004160472a4 */ /* 0x000fe2000f8e023f */
[----:B------:R-:W-:Y:S01]  /*2090*/  IMAD.WIDE.U32 R42, R10, c[0x0][0x188], R4 ;  /* 0x000062000a2a7a25 */ /* 0x000fe200078e0004 */
[----:B------:R-:W-:Y:S01]  /*20a0*/  UIADD3 UR25, UR31, UR25, URZ ;  /* 0x000000191f197290 */ /* 0x000fe2000fffe03f */
[----:B------:R-:W-:Y:S01]  /*20b0*/  IADD3 R5, R23, UR13, RZ ;  /* 0x0000000d17057c10 */ /* 0x000fe2000fffe0ff */
[----:B------:R-:W-:Y:S01]  /*20c0*/  UIMAD UR4, UR23, UR5, UR4 ;  /* 0x00000005170472a4 */ /* 0x000fe2000f8e0204 */
[----:B------:R-:W-:Y:S01]  /*20d0*/  IMAD.IADD R0, R6, 0x1, R0 ;  /* 0x0000000106007824 */ /* 0x000fe200078e0200 */
[----:B------:R-:W-:Y:S01]  /*20e0*/  IADD3 R34, R43, UR28, RZ ;  /* 0x0000001c2b227c10 */ /* 0x000fe2000fffe0ff */
[----:B------:R-:W-:Y:S01]  /*20f0*/  IMAD.WIDE.U32 R40, R10, c[0x0][0x218], R2 ;  /* 0x000086000a287a25 */ /* 0x000fe200078e0002 */
[----:B------:R-:W-:-:S04]  /*2100*/  DEPBAR.LE SB0, 0x1 ;  /* 0x000080400000791a */ /* 0x000fc80000000000 */
[----:B------:R-:W-:Y:S01]  /*2110*/  IMAD.SHL.U32 R227, R0, 0x2, RZ ;  /* 0x0000000200e37824 */ /* 0x000fe200078e00ff */
[----:B------:R-:W-:Y:S01]  /*2120*/  IADD3 R39, R41, UR4, RZ ;  /* 0x0000000429277c10 */ /* 0x000fe2000fffe0ff */
[----:B------:R-:W-:Y:S01]  /*2130*/  IMAD.U32 R2, RZ, RZ, UR30 ;  /* 0x0000001eff027e24 */ /* 0x000fe2000f8e00ff */
[----:B------:R-:W-:Y:S01]  /*2140*/  STL.64 [R1+0x48], R40 ;  /* 0x0000482801007387 */ /* 0x000fe20000100a00 */
[----:B------:R-:W-:Y:S01]  /*2150*/  IMAD.MOV.U32 R38, RZ, RZ, R40 ;  /* 0x000000ffff267224 */ /* 0x000fe200078e0028 */
[C---:B------:R-:W-:Y:S01]  /*2160*/  IADD3 R0, R227.reuse, 0xf480, RZ ;  /* 0x0000f480e3007810 */ /* 0x040fe20007ffe0ff */
[----:B------:R-:W-:Y:S01]  /*2170*/  IMAD.U32 R3, RZ, RZ, UR31 ;  /* 0x0000001fff037e24 */ /* 0x000fe2000f8e00ff */
[----:B------:R-:W-:Y:S01]  /*2180*/  IADD3 R228, R227, 0xf4c0, RZ ;  /* 0x0000f4c0e3e47810 */ /* 0x000fe20007ffe0ff */
[----:B------:R-:W-:Y:S01]  /*2190*/  IMAD.WIDE.U32 R8, R8, UR17, R38 ;  /* 0x0000001108087c25 */ /* 0x000fe2000f8e0026 */
[----:B------:R-:W-:Y:S01]  /*21a0*/  @P2 IADD3 R228, R0, -0x40, RZ ;  /* 0xffffffc000e42810 */ /* 0x000fe20007ffe0ff */
[----:B------:R2:W-:Y:S01]  /*21b0*/  STL.64 [R1+0x40], R42 ;  /* 0x0000402a01007387 */ /* 0x0005e20000100a00 */
[C---:B------:R-:W-:Y:S01]  /*21c0*/  LEA R14, P2, R2.reuse, R42, 0x6 ;  /* 0x0000002a020e7211 */ /* 0x040fe200078430ff */
[----:B------:R-:W-:Y:S01]  /*21d0*/  IMAD.U32 R0, RZ, RZ, UR25 ;  /* 0x00000019ff007e24 */ /* 0x000fe2000f8e00ff */
[----:B------:R-:W-:Y:S01]  /*21e0*/  IADD3 R3, R21, UR26, RZ ;  /* 0x0000001a15037c10 */ /* 0x000fe2000fffe0ff */
[----:B------:R3:W-:Y:S01]  /*21f0*/  STL [R1+0x64], R34 ;  /* 0x0000642201007387 */ /* 0x0007e20000100800 */
[----:B------:R-:W-:Y:S01]  /*2200*/  IMAD.MOV.U32 R4, RZ, RZ, R22 ;  /* 0x000000ffff047224 */ /* 0x000fe200078e0016 */
[----:B------:R-:W-:Y:S01]  /*2210*/  SEL R22, RZ, 0xffffffff, P4 ;  /* 0xffffffffff167807 */ /* 0x000fe20002000000 */
[----:B------:R-:W-:Y:S01]  /*2220*/  IMAD.MOV.U32 R6, RZ, RZ, R24 ;  /* 0x000000ffff067224 */ /* 0x000fe200078e0018 */
[----:B------:R-:W-:Y:S01]  /*2230*/  LEA.HI.X R18, R2, R34, R0, 0x6, P2 ;  /* 0x0000002202127211 */ /* 0x000fe200010f3400 */
[----:B------:R-:W-:Y:S01]  /*2240*/  IMAD.MOV.U32 R2, RZ, RZ, R20 ;  /* 0x000000ffff027224 */ /* 0x000fe200078e0014 */
[----:B------:R-:W-:Y:S01]  /*2250*/  IADD3 R0, R9, UR15, RZ ;  /* 0x0000000f09007c10 */ /* 0x000fe2000fffe0ff */
[----:B------:R4:W-:Y:S01]  /*2260*/  STL.64 [R1+0x28], R38 ;  /* 0x0000282601007387 */ /* 0x0009e20000100a00 */
[C---:B------:R-:W-:Y:S01]  /*2270*/  LEA R16, P2, R8.reuse, c[0x0][0x1f0], 0x1 ;  /* 0x00007c0008107a11 */ /* 0x040fe200078408ff */
[----:B------:R-:W-:Y:S01]  /*2280*/  ULDC.64 UR4, c[0x0][0x278] ;  /* 0x00009e0000047ab9 */ /* 0x000fe20000000a00 */
[----:B------:R-:W-:Y:S01]  /*2290*/  SEL R23, RZ, 0x1, P3 ;  /* 0x00000001ff177807 */ /* 0x000fe20001800000 */
[----:B------:R-:W-:Y:S01]  /*22a0*/  UIMAD UR4, UR22, UR4, URZ ;  /* 0x00000004160472a4 */ /* 0x000fe2000f8e023f */
[----:B------:R-:W-:Y:S01]  /*22b0*/  LEA.HI.X R17, R8, c[0x0][0x1f4], R0, 0x1, P2 ;  /* 0x00007d0008117a11 */ /* 0x000fe200010f0c00 */
[----:B------:R-:W-:Y:S01]  /*22c0*/  USHF.R.S32.HI UR13, URZ, 0x1f, UR20 ;  /* 0x0000001f3f0d7899 */ /* 0x000fe20008011414 */
[----:B------:R-:W-:Y:S01]  /*22d0*/  LOP3.LUT R0, R28, 0xfffffff0, RZ, 0xc0, !PT ;  /* 0xfffffff01c007812 */ /* 0x000fe200078ec0ff */
[----:B------:R-:W-:Y:S01]  /*22e0*/  UIMAD UR5, UR23, UR5, UR4 ;  /* 0x00000005170572a4 */ /* 0x000fe2000f8e0204 */
[----:B------:R-:W-:Y:S01]  /*22f0*/  ISETP.GE.AND P3, PT, R36, c[0x0][0x16c], PT ;  /* 0x00005b0024007a0c */ /* 0x000fe20003f66270 */
[----:B------:R-:W-:Y:S01]  /*2300*/  CS2R R118, SRZ ;  /* 0x0000000000767805 */ /* 0x000fe2000001ff00 */
[----:B------:R-:W-:Y:S01]  /*2310*/  ISETP.GE.AND P2, PT, R26, c[0x0][0x1fc], PT ;  /* 0x00007f001a007a0c */ /* 0x000fe20003f46270 */
[----:B------:R-:W-:Y:S01]  /*2320*/  IMAD.IADD R0, R85, 0x1, -R0 ;  /* 0x0000000155007824 */ /* 0x000fe200078e0a00 */
[----:B------:R-:W-:Y:S01]  /*2330*/  CS2R R116, SRZ ;  /* 0x0000000000747805 */ /* 0x000fe2000001ff00 */
[----:B------:R-:W-:Y:S01]  /*2340*/  CS2R R114, SRZ ;  /* 0x0000000000727805 */ /* 0x000fe2000001ff00 */
[----:B------:R-:W-:Y:S01]  /*2350*/  CS2R R112, SRZ ;  /* 0x0000000000707805 */ /* 0x000fe2000001ff00 */
[C---:B--2---:R-:W-:Y:S01]  /*2360*/  IMAD.WIDE.U32 R42, R10.reuse, c[0x0][0x278], R6 ;  /* 0x00009e000a2a7a25 */ /* 0x044fe200078e0006 */
[----:B------:R-:W-:Y:S01]  /*2370*/  CS2R R110, SRZ ;  /* 0x00000000006e7805 */ /* 0x000fe2000001ff00 */
[----:B------:R-:W-:Y:S01]  /*2380*/  CS2R R108, SRZ ;  /* 0x00000000006c7805 */ /* 0x000fe2000001ff00 */
[----:B------:R-:W-:Y:S01]  /*2390*/  CS2R R106, SRZ ;  /* 0x00000000006a7805 */ /* 0x000fe2000001ff00 */
[----:B---3--:R-:W-:Y:S01]  /*23a0*/  IMAD.WIDE.U32 R34, R10, c[0x0][0x240], R2 ;  /* 0x000090000a227a25 */ /* 0x008fe200078e0002 */
[----:B------:R-:W-:Y:S01]  /*23b0*/  LOP3.LUT R3, R32, 0xfffffff8, RZ, 0xc0, !PT ;  /* 0xfffffff820037812 */ /* 0x000fe200078ec0ff */
[----:B------:R2:W-:Y:S01]  /*23c0*/  STL.64 [R1+0x38], R42 ;  /* 0x0000382a01007387 */ /* 0x0005e20000100a00 */
[----:B------:R-:W-:Y:S01]  /*23d0*/  LOP3.LUT R2, R30, 0xffffffe0, RZ, 0xc0, !PT ;  /* 0xffffffe01e027812 */ /* 0x000fe200078ec0ff */
[----:B------:R-:W-:Y:S01]  /*23e0*/  CS2R R104, SRZ ;  /* 0x0000000000687805 */ /* 0x000fe2000001ff00 */
[----:B------:R-:W-:Y:S01]  /*23f0*/  IADD3 R40, R43, UR5, RZ ;  /* 0x000000052b287c10 */ /* 0x000fe2000fffe0ff */
[----:B------:R-:W-:Y:S01]  /*2400*/  IMAD.IADD R3, R85, 0x1, -R3 ;  /* 0x0000000155037824 */ /* 0x000fe200078e0a03 */
[----:B------:R-:W-:Y:S01]  /*2410*/  ULDC.64 UR4, c[0x0][0x290] ;  /* 0x0000a40000047ab9 */ /* 0x000fe20000000a00 */
[----:B----4-:R-:W-:Y:S01]  /*2420*/  IMAD.WIDE.U32 R38, R10, c[0x0][0x290], R4 ;  /* 0x0000a4000a267a25 */ /* 0x010fe200078e0004 */
[----:B------:R-:W-:Y:S01]  /*2430*/  SHF.R.S32.HI R5, RZ, 0x1f, R11 ;  /* 0x0000001fff057819 */ /* 0x000fe2000001140b */
[----:B------:R-:W-:Y:S01]  /*2440*/  UIMAD UR4, UR22, UR4, URZ ;  /* 0x00000004160472a4 */ /* 0x000fe2000f8e023f */
[----:B------:R-:W-:Y:S01]  /*2450*/  LEA.HI R8, R3, R3, RZ, 0x1 ;  /* 0x0000000303087211 */ /* 0x000fe200078f08ff */
[----:B------:R-:W-:Y:S01]  /*2460*/  IMAD.IADD R2, R85, 0x1, -R2 ;  /* 0x0000000155027824 */ /* 0x000fe200078e0a02 */
[----:B------:R-:W-:Y:S01]  /*2470*/  LEA.HI R5, R5, R11, RZ, 0x2 ;  /* 0x0000000b05057211 */ /* 0x000fe200078f10ff */
[----:B------:R-:W-:Y:S01]  /*2480*/  UIMAD UR4, UR23, UR5, UR4 ;  /* 0x00000005170472a4 */ /* 0x000fe2000f8e0204 */
[----:B------:R-:W-:Y:S01]  /*2490*/  SHF.R.S32.HI R4, RZ, 0x1f, R0 ;  /* 0x0000001fff047819 */ /* 0x000fe20000011400 */
[----:B------:R-:W-:Y:S01]  /*24a0*/  STL.64 [R1+0x30], R38 ;  /* 0x0000302601007387 */ /* 0x000fe20000100a00 */
[----:B------:R-:W-:Y:S01]  /*24b0*/  LOP3.LUT R5, R5, 0x1ffffffc, RZ, 0xc0, !PT ;  /* 0x1ffffffc05057812 */ /* 0x000fe200078ec0ff */
[----:B------:R-:W-:Y:S01]  /*24c0*/  CS2R R102, SRZ ;  /* 0x0000000000667805 */ /* 0x000fe2000001ff00 */
[----:B------:R-:W-:Y:S01]  /*24d0*/  SHF.R.S32.HI R7, RZ, 0x1f, R2 ;  /* 0x0000001fff077819 */ /* 0x000fe20000011402 */
[----:B------:R-:W-:Y:S01]  /*24e0*/  STL.64 [R1+0x58], R34 ;  /* 0x0000582201007387 */ /* 0x000fe20000100a00 */
[----:B------:R-:W-:Y:S01]  /*24f0*/  LOP3.LUT R6, R8, 0x7fffffe, RZ, 0xc0, !PT ;  /* 0x07fffffe08067812 */ /* 0x000fe200078ec0ff */
[----:B------:R-:W-:Y:S01]  /*2500*/  IMAD.IADD R20, R11, 0x1, -R5 ;  /* 0x000000010b147824 */ /* 0x000fe200078e0a05 */
[-C--:B------:R-:W-:Y:S01]  /*2510*/  LEA.HI R10, R0, R0.reuse, RZ, 0x1 ;  /* 0x00000000000a7211 */ /* 0x080fe200078f08ff */
[----:B------:R-:W-:Y:S01]  /*2520*/  IMAD R5, R19, 0x4, R11 ;  /* 0x0000000413057824 */ /* 0x000fe200078e020b */
[----:B------:R-:W-:Y:S01]  /*2530*/  LEA.HI R4, R4, R0, RZ, 0x3 ;  /* 0x0000000004047211 */ /* 0x000fe200078f18ff */
[----:B------:R-:W-:Y:S01]  /*2540*/  IMAD.IADD R9, R3, 0x1, -R6 ;  /* 0x0000000103097824 */ /* 0x000fe200078e0a06 */
[----:B-1----:R-:W-:Y:S01]  /*2550*/  LEA.HI R12, R7, R2, RZ, 0x2 ;  /* 0x00000002070c7211 */ /* 0x002fe200078f10ff */
[----:B------:R-:W-:Y:S01]  /*2560*/  IMAD.SHL.U32 R3, R3, 0x40, RZ ;  /* 0x0000004003037824 */ /* 0x000fe200078e00ff */
[----:B------:R-:W-:Y:S01]  /*2570*/  LOP3.LUT R7, R10, 0x7fffffe, RZ, 0xc0, !PT ;  /* 0x07fffffe0a077812 */ /* 0x000fe200078ec0ff */
[----:B------:R-:W-:Y:S01]  /*2580*/  IMAD R9, R5, 0x8, R9 ;  /* 0x0000000805097824 */ /* 0x000fe200078e0209 */
[----:B------:R-:W-:Y:S01]  /*2590*/  LOP3.LUT R6, R4, 0xfffffff8, RZ, 0xc0, !PT ;  /* 0xfffffff804067812 */ /* 0x000fe200078ec0ff */
[----:B------:R1:W-:Y:S01]  /*25a0*/  STL [R1+0x54], R40 ;  /* 0x0000542801007387 */ /* 0x0003e20000100800 */
[----:B------:R-:W-:Y:S01]  /*25b0*/  SHF.R.S32.HI R4, RZ, 0x3, R4 ;  /* 0x00000003ff047819 */ /* 0x000fe20000011404 */
[----:B------:R-:W-:Y:S01]  /*25c0*/  IMAD.IADD R7, R0, 0x1, -R7 ;  /* 0x0000000100077824 */ /* 0x000fe200078e0a07 */
[----:B------:R-:W-:Y:S01]  /*25d0*/  LOP3.LUT R5, R12, 0x7ffffffc, RZ, 0xc0, !PT ;  /* 0x7ffffffc0c057812 */ /* 0x000fe200078ec0ff */
[----:B------:R-:W-:Y:S01]  /*25e0*/  IMAD.IADD R11, R0, 0x1, -R6 ;  /* 0x00000001000b7824 */ /* 0x000fe200078e0a06 */
[----:B------:R-:W-:Y:S01]  /*25f0*/  SHF.R.S32.HI R0, RZ, 0x1, R8 ;  /* 0x00000001ff007819 */ /* 0x000fe20000011408 */
[C---:B------:R-:W-:Y:S01]  /*2600*/  IMAD R21, R4.reuse, 0x8, R7 ;  /* 0x0000000804157824 */ /* 0x040fe200078e0207 */
[----:B------:R-:W-:Y:S01]  /*2610*/  LOP3.LUT R8, R3, 0x1c0, RZ, 0xc0, !PT ;  /* 0x000001c003087812 */ /* 0x000fe200078ec0ff */
[----:B------:R-:W-:Y:S01]  /*2620*/  IMAD R218, R4, 0x200, R15 ;  /* 0x0000020004da7824 */ /* 0x000fe200078e020f */
[----:B------:R-:W-:Y:S01]  /*2630*/  SEL R4, RZ, 0x2, P4 ;  /* 0x00000002ff047807 */ /* 0x000fe20002000000 */
[----:B------:R-:W-:Y:S01]  /*2640*/  IMAD.IADD R15, R2, 0x1, -R5 ;  /* 0x00000001020f7824 */ /* 0x000fe200078e0a05 */
[C---:B------:R-:W-:Y:S01]  /*2650*/  LOP3.LUT P4, RZ, R0.reuse, 0x2, RZ, 0xc0, !PT ;  /* 0x0000000200ff7812 */ /* 0x040fe2000788c0ff */
[----:B------:R-:W-:Y:S01]  /*2660*/  IMAD.SHL.U32 R2, R29, 0x10, RZ ;  /* 0x000000101d027824 */ /* 0x000fe200078e00ff */
[----:B------:R-:W-:Y:S01]  /*2670*/  SEL R3, RZ, 0x4, P3 ;  /* 0x00000004ff037807 */ /* 0x000fe20001800000 */
[----:B------:R-:W-:Y:S01]  /*2680*/  IMAD.SHL.U32 R0, R0, 0x40, RZ ;  /* 0x0000004000007824 */ /* 0x000fe200078e00ff */
[----:B------:R-:W-:Y:S01]  /*2690*/  LEA R6, P3, R14, c[0x0][0x160], 0x1 ;  /* 0x000058000e067a11 */ /* 0x000fe200078608ff */
[----:B------:R-:W-:Y:S01]  /*26a0*/  IMAD R15, R20, 0x4, R15 ;  /* 0x00000004140f7824 */ /* 0x000fe200078e020f */
[----:B------:R-:W-:Y:S01]  /*26b0*/  LOP3.LUT R2, R8, 0x30, R2, 0xf8, !PT ;  /* 0x0000003008027812 */ /* 0x000fe200078ef802 */
[----:B------:R-:W-:Y:S01]  /*26c0*/  CS2R R100, SRZ ;  /* 0x0000000000647805 */ /* 0x000fe2000001ff00 */
[----:B------:R-:W-:Y:S01]  /*26d0*/  LOP3.LUT R0, R0, 0xc0, RZ, 0xc0, !PT ;  /* 0x000000c000007812 */ /* 0x000fe200078ec0ff */
[----:B------:R-:W-:Y:S01]  /*26e0*/  CS2R R98, SRZ ;  /* 0x0000000000627805 */ /* 0x000fe2000001ff00 */
[--C-:B------:R-:W-:Y:S01]  /*26f0*/  LOP3.LUT R13, R2, 0x8, R32.reuse, 0xf8, !PT ;  /* 0x00000008020d7812 */ /* 0x100fe200078ef820 */
[----:B------:R-:W-:Y:S01]  /*2700*/  CS2R R96, SRZ ;  /* 0x0000000000607805 */ /* 0x000fe2000001ff00 */
[----:B------:R-:W-:Y:S01]  /*2710*/  LOP3.LUT R2, R0, 0x8, R32, 0xf8, !PT ;  /* 0x0000000800027812 */ /* 0x000fe200078ef820 */
[----:B------:R-:W-:Y:S01]  /*2720*/  CS2R R94, SRZ ;  /* 0x00000000005e7805 */ /* 0x000fe2000001ff00 */
[----:B------:R-:W-:Y:S01]  /*2730*/  SHF.R.U32.HI R0, RZ, 0x3, R0 ;  /* 0x00000003ff007819 */ /* 0x000fe20000011600 */
[----:B------:R-:W-:Y:S01]  /*2740*/  CS2R R92, SRZ ;  /* 0x00000000005c7805 */ /* 0x000fe2000001ff00 */
[----:B------:R-:W-:Y:S01]  /*2750*/  LEA.HI.X R7, R14, c[0x0][0x164], R18, 0x1, P3 ;  /* 0x000059000e077a11 */ /* 0x000fe200018f0c12 */
[----:B------:R-:W-:Y:S01]  /*2760*/  CS2R R90, SRZ ;  /* 0x00000000005a7805 */ /* 0x000fe2000001ff00 */
[----:B------:R-:W-:Y:S01]  /*2770*/  LOP3.LUT R2, R2, R0, RZ, 0x3c, !PT ;  /* 0x0000000002027212 */ /* 0x000fe200078e3cff */
[----:B------:R-:W-:Y:S01]  /*2780*/  CS2R R88, SRZ ;  /* 0x0000000000587805 */ /* 0x000fe2000001ff00 */
[----:B------:R-:W-:Y:S01]  /*2790*/  ISETP.GT.AND P3, PT, R85, 0xf, PT ;  /* 0x0000000f5500780c */ /* 0x000fe20003f64270 */
[----:B------:R-:W-:Y:S01]  /*27a0*/  CS2R R86, SRZ ;  /* 0x0000000000567805 */ /* 0x000fe2000001ff00 */
[----:B------:R-:W-:Y:S01]  /*27b0*/  SEL R0, R222, 0xffffffe0, !P4 ;  /* 0xffffffe0de007807 */ /* 0x000fe20006000000 */
[----:B------:R-:W-:Y:S01]  /*27c0*/  IMAD.U32 R2, R9, 0x20, R2 ;  /* 0x0000002009027824 */ /* 0x000fe200078e0002 */
[----:B------:R-:W-:Y:S01]  /*27d0*/  IADD3 R3, R3, R4, R23 ;  /* 0x0000000403037210 */ /* 0x000fe20007ffe017 */
[----:B------:R-:W-:Y:S01]  /*27e0*/  CS2R R82, SRZ ;  /* 0x0000000000527805 */ /* 0x000fe2000001ff00 */
[----:B------:R-:W-:Y:S01]  /*27f0*/  LEA.HI R14, R31, R85, RZ, 0x7 ;  /* 0x000000551f0e7211 */ /* 0x000fe200078f38ff */
[----:B------:R-:W-:Y:S01]  /*2800*/  IMAD.SHL.U32 R214, R2, 0x2, RZ ;  /* 0x0000000202d67824 */ /* 0x000fe200078e00ff */
[----:B------:R-:W-:Y:S01]  /*2810*/  BAR.SYNC.DEFER_BLOCKING 0x0 ;  /* 0x0000000000007b1d */ /* 0x000fe20000010000 */
[----:B------:R-:W-:Y:S01]  /*2820*/  IMAD.SHL.U32 R2, R19, 0x10, RZ ;  /* 0x0000001013027824 */ /* 0x000fe200078e00ff */
[----:B------:R-:W-:Y:S01]  /*2830*/  SEL R18, RZ, 0x1, P5 ;  /* 0x00000001ff127807 */ /* 0x000fe20002800000 */
[----:B------:R-:W-:Y:S01]  /*2840*/  IMAD.IADD R215, R214, 0x1, R0 ;  /* 0x00000001d6d77824 */ /* 0x000fe200078e0200 */
[--C-:B------:R-:W-:Y:S01]  /*2850*/  SHF.R.S32.HI R4, RZ, 0x1, R10.reuse ;  /* 0x00000001ff047819 */ /* 0x100fe2000001140a */
[----:B------:R-:W-:Y:S01]  /*2860*/  CS2R R80, SRZ ;  /* 0x0000000000507805 */ /* 0x000fe2000001ff00 */
[----:B------:R-:W-:Y:S01]  /*2870*/  @!P3 IADD3 R5, P4, R42, UR20, RZ ;  /* 0x000000142a05bc10 */ /* 0x000fe2000ff9e0ff */
[----:B------:R-:W-:Y:S01]  /*2880*/  CS2R R78, SRZ ;  /* 0x00000000004e7805 */ /* 0x000fe2000001ff00 */
[C---:B------:R-:W-:Y:S01]  /*2890*/  LOP3.LUT P5, RZ, R3.reuse, 0x2, RZ, 0xc0, !PT ;  /* 0x0000000203ff7812 */ /* 0x040fe200078ac0ff */
[----:B------:R-:W-:Y:S01]  /*28a0*/  CS2R R76, SRZ ;  /* 0x00000000004c7805 */ /* 0x000fe2000001ff00 */
[----:B------:R-:W-:Y:S01]  /*28b0*/  @!P3 IADD3.X R9, R40, UR13, RZ, P4, !PT ;  /* 0x0000000d2809bc10 */ /* 0x000fe2000a7fe4ff */
[----:B------:R-:W-:Y:S01]  /*28c0*/  CS2R R74, SRZ ;  /* 0x00000000004a7805 */ /* 0x000fe2000001ff00 */
[----:B------:R-:W-:Y:S01]  /*28d0*/  LOP3.LUT P4, RZ, R3, 0x1, RZ, 0xc0, !PT ;  /* 0x0000000103ff7812 */ /* 0x000fe2000788c0ff */
[----:B------:R-:W-:Y:S01]  /*28e0*/  CS2R R72, SRZ ;  /* 0x0000000000487805 */ /* 0x000fe2000001ff00 */
[----:B------:R-:W-:Y:S01]  /*28f0*/  SHF.R.S32.HI R10, RZ, 0x1f, R10 ;  /* 0x0000001fff0a7819 */ /* 0x000fe2000001140a */
[----:B------:R-:W-:Y:S01]  /*2900*/  CS2R R70, SRZ ;  /* 0x0000000000467805 */ /* 0x000fe2000001ff00 */
[C---:B------:R-:W-:Y:S01]  /*2910*/  ISETP.GE.OR P4, PT, R37.reuse, UR21, !P4 ;  /* 0x0000001525007c0c */ /* 0x040fe2000e786670 */
[----:B------:R-:W-:Y:S01]  /*2920*/  CS2R R68, SRZ ;  /* 0x0000000000447805 */ /* 0x000fe2000001ff00 */
[----:B------:R-:W-:Y:S01]  /*2930*/  LOP3.LUT R2, R2, 0x10, RZ, 0xc0, !PT ;  /* 0x0000001002027812 */ /* 0x000fe200078ec0ff */
[----:B------:R-:W-:Y:S01]  /*2940*/  CS2R R66, SRZ ;  /* 0x0000000000427805 */ /* 0x000fe2000001ff00 */
[----:B------:R-:W-:Y:S01]  /*2950*/  SHF.R.U32.HI R8, RZ, 0x3, R8 ;  /* 0x00000003ff087819 */ /* 0x000fe20000011608 */
[----:B------:R-:W-:Y:S01]  /*2960*/  CS2R R64, SRZ ;  /* 0x0000000000407805 */ /* 0x000fe2000001ff00 */
[----:B------:R-:W-:Y:S01]  /*2970*/  ISETP.GE.OR P5, PT, R37, UR21, !P5 ;  /* 0x0000001525007c0c */ /* 0x000fe2000efa6670 */
[----:B------:R-:W-:Y:S01]  /*2980*/  CS2R R62, SRZ ;  /* 0x00000000003e7805 */ /* 0x000fe2000001ff00 */
[----:B------:R-:W3:Y:S01]  /*2990*/  LDSM.16.M88.4 R164, [R214+0x6080] ;  /* 0x00608000d6a4783b */ /* 0x000ee20000000200 */
[----:B------:R-:W-:Y:S01]  /*29a0*/  LEA.HI R0, R10, R4, RZ, 0x2 ;  /* 0x000000040a007211 */ /* 0x000fe200078f10ff */
[----:B------:R-:W-:Y:S01]  /*29b0*/  CS2R R60, SRZ ;  /* 0x00000000003c7805 */ /* 0x000fe2000001ff00 */
[----:B------:R-:W-:Y:S01]  /*29c0*/  LOP3.LUT R8, R13, R8, RZ, 0x3c, !PT ;  /* 0x000000080d087212 */ /* 0x000fe200078e3cff */
[----:B------:R-:W4:Y:S01]  /*29d0*/  LDSM.16.M88.4 R168, [R214+0x7080] ;  /* 0x00708000d6a8783b */ /* 0x000f220000000200 */
[----:B------:R-:W-:Y:S01]  /*29e0*/  SEL R13, RZ, 0xffffffff, P2 ;  /* 0xffffffffff0d7807 */ /* 0x000fe20001000000 */
[----:B------:R-:W-:Y:S01]  /*29f0*/  CS2R R58, SRZ ;  /* 0x00000000003a7805 */ /* 0x000fe2000001ff00 */
[----:B------:R-:W-:Y:S01]  /*2a00*/  LOP3.LUT R0, R0, 0xfffffffc, RZ, 0xc0, !PT ;  /* 0xfffffffc00007812 */ /* 0x000fe200078ec0ff */
[----:B------:R-:W3:Y:S01]  /*2a10*/  LDSM.16.M88.4 R172, [R215+0x6080] ;  /* 0x00608000d7ac783b */ /* 0x000ee20000000200 */
[----:B------:R-:W-:Y:S01]  /*2a20*/  IMAD R213, R19, 0x200, R8 ;  /* 0x0000020013d57824 */ /* 0x000fe200078e0208 */
[----:B------:R-:W-:Y:S01]  /*2a30*/  CS2R R56, SRZ ;  /* 0x0000000000387805 */ /* 0x000fe2000001ff00 */
[----:B------:R-:W-:Y:S01]  /*2a40*/  CS2R R54, SRZ ;  /* 0x0000000000367805 */ /* 0x000fe2000001ff00 */
[----:B------:R-:W3:Y:S01]  /*2a50*/  LDSM.16.M88.4 R176, [R215+0x7080] ;  /* 0x00708000d7b0783b */ /* 0x000ee20000000200 */
[----:B------:R-:W-:Y:S01]  /*2a60*/  IMAD.IADD R4, R4, 0x1, -R0 ;  /* 0x0000000104047824 */ /* 0x000fe200078e0a00 */
[----:B------:R-:W-:Y:S01]  /*2a70*/  CS2R R52, SRZ ;  /* 0x0000000000347805 */ /* 0x000fe2000001ff00 */
[----:B------:R-:W-:Y:S01]  /*2a80*/  IMAD.SHL.U32 R0, R13, 0x2, RZ ;  /* 0x000000020d007824 */ /* 0x000fe200078e00ff */
[----:B------:R-:W3:Y:S01]  /*2a90*/  LDSM.16.M88.4 R180, [R214+0x8080] ;  /* 0x00808000d6b4783b */ /* 0x000ee20000000200 */
[----:B------:R-:W-:Y:S01]  /*2aa0*/  CS2R R50, SRZ ;  /* 0x0000000000327805 */ /* 0x000fe2000001ff00 */
[----:B------:R-:W-:Y:S01]  /*2ab0*/  CS2R R48, SRZ ;  /* 0x0000000000307805 */ /* 0x000fe2000001ff00 */
[----:B------:R-:W-:Y:S01]  /*2ac0*/  CS2R R46, SRZ ;  /* 0x00000000002e7805 */ /* 0x000fe2000001ff00 */
[----:B------:R-:W3:Y:S01]  /*2ad0*/  LDSM.16.M88.4 R184, [R214+0x9080] ;  /* 0x00908000d6b8783b */ /* 0x000ee20000000200 */
[----:B------:R-:W-:Y:S01]  /*2ae0*/  LOP3.LUT R13, R0, 0x2, R18, 0xe2, !PT ;  /* 0x00000002000d7812 */ /* 0x000fe200078ee212 */
[----:B------:R-:W-:Y:S01]  /*2af0*/  IMAD.SHL.U32 R0, R19, 0x8, RZ ;  /* 0x0000000813007824 */ /* 0x000fe200078e00ff */
[----:B------:R-:W-:Y:S01]  /*2b00*/  CS2R R44, SRZ ;  /* 0x00000000002c7805 */ /* 0x000fe2000001ff00 */
[----:B------:R-:W3:Y:S01]  /*2b10*/  LDSM.16.M88.4 R188, [R215+0x8080] ;  /* 0x00808000d7bc783b */ /* 0x000ee20000000200 */
[----:B--2---:R-:W-:Y:S01]  /*2b20*/  CS2R R42, SRZ ;  /* 0x00000000002a7805 */ /* 0x004fe2000001ff00 */
[----:B-1----:R-:W-:Y:S01]  /*2b30*/  CS2R R40, SRZ ;  /* 0x0000000000287805 */ /* 0x002fe2000001ff00 */
[----:B------:R-:W-:Y:S01]  /*2b40*/  IMAD.SHL.U32 R213, R213, 0x2, RZ ;  /* 0x00000002d5d57824 */ /* 0x000fe200078e00ff */
[----:B------:R-:W1:Y:S04]  /*2b50*/  LDSM.16.M88.4 R192, [R215+0x9080] ;  /* 0x00908000d7c0783b */ /* 0x000e680000000200 */
[----:B------:R-:W2:Y:S04]  /*2b60*/  LDSM.16.M88.4 R196, [R214+0xa080] ;  /* 0x00a08000d6c4783b */ /* 0x000ea80000000200 */
        /* <DEDUP_REMOVED lines=12> */
[----:B------:R-:W-:Y:S01]  /*2c30*/  LOP3.LUT R10, R2, 0x8, R3, 0xf8, !PT ;  /* 0x00000008020a7812 */ /* 0x000fe200078ef803 */
[----:B------:R-:W-:Y:S01]  /*2c40*/  IMAD.SHL.U32 R3, R22, 0x2, RZ ;  /* 0x0000000216037824 */ /* 0x000fe200078e00ff */
[----:B------:R-:W-:Y:S02]  /*2c50*/  @!P3 LEA R2, P2, R5, c[0x0][0x258], 0x2 ;  /* 0x000096000502ba11 */ /* 0x000fe400078410ff */
[----:B------:R-:W-:Y:S02]  /*2c60*/  LOP3.LUT P5, RZ, R11, 0x4, RZ, 0xc0, !PT ;  /* 0x000000040bff7812 */ /* 0x000fe400078ac0ff */
[----:B------:R-:W-:-:S02]  /*2c70*/  LOP3.LUT R14, R3, 0x2, R23, 0xe2, !PT ;  /* 0x00000002030e7812 */ /* 0x000fc400078ee217 */
[----:B------:R-:W-:Y:S01]  /*2c80*/  @!P3 LEA.HI.X R3, R5, c[0x0][0x25c], R9, 0x2, P2 ;  /* 0x000097000503ba11 */ /* 0x000fe200010f1409 */
[----:B------:R-:W-:Y:S01]  /*2c90*/  @!P3 IMAD.SHL.U32 R5, R85, 0x10, RZ ;  /* 0x000000105505b824 */ /* 0x000fe200078e00ff */
[----:B------:R-:W-:Y:S01]  /*2ca0*/  ISETP.GE.AND P2, PT, R36, c[0x0][0x1fc], PT ;  /* 0x00007f0024007a0c */ /* 0x000fe20003f46270 */
[----:B------:R1:W-:Y:S01]  /*2cb0*/  LDGSTS.E.BYPASS.LTC128B.128 [R33+0x8080], [R6.64+0x80], !P4 ;  /* 0x0808008006217fae */ /* 0x0003e2000e101d52 */
[----:B------:R-:W-:Y:S01]  /*2cc0*/  LOP3.LUT P4, RZ, R11, 0x2, RZ, 0xc0, !PT ;  /* 0x000000020bff7812 */ /* 0x000fe2000788c0ff */
[----:B------:R-:W-:Y:S01]  /*2cd0*/  CS2R R36, SRZ ;  /* 0x0000000000247805 */ /* 0x000fe2000001ff00 */
[----:B------:R-:W-:Y:S01]  /*2ce0*/  SEL R9, RZ, 0x4, P2 ;  /* 0x00000004ff097807 */ /* 0x000fe20001000000 */
[----:B------:R1:W-:Y:S01]  /*2cf0*/  @!P3 LDGSTS.E.BYPASS.LTC128B.128 [R5+0xf080], [R2.64] ;  /* 0x0f0800000205bfae */ /* 0x0003e2000b901d52 */
[----:B------:R-:W-:Y:S02]  /*2d00*/  SEL R222, R222, 0xffffffe0, !P5 ;  /* 0xffffffe0dede7807 */ /* 0x000fe40006800000 */
[----:B------:R-:W-:Y:S01]  /*2d10*/  SEL R223, R225, 0xfffffff0, !P4 ;  /* 0xfffffff0e1df7807 */ /* 0x000fe20006000000 */
[----:B------:R2:W-:Y:S04]  /*2d20*/  STL [R1+0x18], R14 ;  /* 0x0000180e01007387 */ /* 0x0005e80000100800 */
[----:B------:R-:W0:Y:S04]  /*2d30*/  LDGDEPBAR ;  /* 0x00000000000079af */ /* 0x000e280000000000 */
[----:B------:R3:W-:Y:S01]  /*2d40*/  LDGSTS.E.BYPASS.LTC128B.128 [R33+0xc080], [R16.64], !P0 ;  /* 0x0c08000010217fae */ /* 0x0007e2000c101d52 */
[----:B------:R-:W-:-:S03]  /*2d50*/  LOP3.LUT P0, RZ, R4, 0x2, RZ, 0xc0, !PT ;  /* 0x0000000204ff7812 */ /* 0x000fc6000780c0ff */
[----:B------:R3:W-:Y:S01]  /*2d60*/  LDGSTS.E.BYPASS.LTC128B.128 [R33+0xd080], [R16.64+0x40], !P6 ;  /* 0x0d08004010217fae */ /* 0x0007e2000f101d52 */
[----:B------:R-:W-:-:S03]  /*2d70*/  SEL R225, R225, 0xfffffff0, !P0 ;  /* 0xfffffff0e1e17807 */ /* 0x000fc60004000000 */
[----:B------:R3:W-:Y:S01]  /*2d80*/  LDGSTS.E.BYPASS.LTC128B.128 [R33+0xe080], [R16.64+0x80], !P1 ;  /* 0x0e08008010217fae */ /* 0x0007e2000c901d52 */
[----:B-1----:R-:W-:Y:S01]  /*2d90*/  IMAD.SHL.U32 R2, R11, 0x40, RZ ;  /* 0x000000400b027824 */ /* 0x002fe200078e00ff */
[----:B------:R-:W-:Y:S01]  /*2da0*/  LOP3.LUT R3, R0, 0x8, RZ, 0xc0, !PT ;  /* 0x0000000800037812 */ /* 0x000fe200078ec0ff */
[----:B------:R-:W-:Y:S01]  /*2db0*/  IMAD.SHL.U32 R5, R4, 0x40, RZ ;  /* 0x0000004004057824 */ /* 0x000fe200078e00ff */
[----:B--2---:R-:W-:Y:S01]  /*2dc0*/  IADD3 R14, R39, UR4, RZ ;  /* 0x00000004270e7c10 */ /* 0x004fe2000fffe0ff */
[----:B------:R-:W-:Y:S01]  /*2dd0*/  ULDC.64 UR4, c[0x0][0x240] ;  /* 0x0000900000047ab9 */ /* 0x000fe20000000a00 */
[----:B------:R-:W-:Y:S01]  /*2de0*/  LOP3.LUT R2, R2, 0x1c0, RZ, 0xc0, !PT ;  /* 0x000001c002027812 */ /* 0x000fe200078ec0ff */
[----:B------:R-:W-:Y:S01]  /*2df0*/  UIMAD UR4, UR22, UR4, URZ ;  /* 0x00000004160472a4 */ /* 0x000fe2000f8e023f */
[----:B------:R-:W-:Y:S01]  /*2e00*/  IADD3 R0, P2, R38, UR20, RZ ;  /* 0x0000001426007c10 */ /* 0x000fe2000ff5e0ff */
[----:B------:R-:W-:Y:S01]  /*2e10*/  STL [R1+0x50], R14 ;  /* 0x0000500e01007387 */ /* 0x000fe20000100800 */
[----:B------:R-:W-:Y:S01]  /*2e20*/  SHF.R.U32.HI R7, RZ, 0x3, R2 ;  /* 0x00000003ff077819 */ /* 0x000fe20000011602 */
[----:B------:R-:W-:Y:S01]  /*2e30*/  UIMAD UR5, UR23, UR5, UR4 ;  /* 0x00000005170572a4 */ /* 0x000fe2000f8e0204 */
[----:B------:R-:W-:Y:S01]  /*2e40*/  IADD3.X R6, R14, UR13, RZ, P2, !PT ;  /* 0x0000000d0e067c10 */ /* 0x000fe200097fe4ff */
[----:B------:R-:W-:Y:S01]  /*2e50*/  CS2R R38, SRZ ;  /* 0x0000000000267805 */ /* 0x000fe2000001ff00 */
[----:B------:R-:W-:Y:S01]  /*2e60*/  LOP3.LUT R7, R7, R2, R3, 0x1e, !PT ;  /* 0x0000000207077212 */ /* 0x000fe200078e1e03 */
[----:B------:R-:W-:Y:S01]  /*2e70*/  UMOV UR4, URZ ;  /* 0x0000003f00047c82 */ /* 0x000fe20008000000 */
[----:B------:R-:W-:-:S02]  /*2e80*/  SHF.R.S32.HI R2, RZ, 0x2, R12 ;  /* 0x00000002ff027819 */ /* 0x000fc4000001140c */
[----:B------:R-:W-:Y:S01]  /*2e90*/  LEA R8, P2, R0, c[0x0][0x280], 0x2 ;  /* 0x0000a00000087a11 */ /* 0x000fe200078410ff */
[----:B------:R-:W-:Y:S01]  /*2ea0*/  IMAD.IADD R218, R218, 0x1, R7 ;  /* 0x00000001dada7824 */ /* 0x000fe200078e0207 */
[----:B------:R-:W-:Y:S01]  /*2eb0*/  LOP3.LUT R5, R5, 0xc0, RZ, 0xc0, !PT ;  /* 0x000000c005057812 */ /* 0x000fe200078ec0ff */
[----:B------:R-:W-:Y:S01]  /*2ec0*/  IMAD R2, R27, 0x10, R2 ;  /* 0x000000101b027824 */ /* 0x000fe200078e0202 */
[----:B------:R-:W-:Y:S02]  /*2ed0*/  LOP3.LUT R4, R13, R9, RZ, 0xfc, !PT ;  /* 0x000000090d047212 */ /* 0x000fe400078efcff */
[----:B------:R-:W-:Y:S01]  /*2ee0*/  LEA.HI.X R9, R0, c[0x0][0x284], R6, 0x2, P2 ;  /* 0x0000a10000097a11 */ /* 0x000fe200010f1406 */
[----:B------:R-:W-:Y:S01]  /*2ef0*/  IMAD.SHL.U32 R0, R21, 0x20, RZ ;  /* 0x0000002015007824 */ /* 0x000fe200078e00ff */
[----:B------:R-:W-:Y:S01]  /*2f00*/  SHF.R.U32.HI R6, RZ, 0x3, R5 ;  /* 0x00000003ff067819 */ /* 0x000fe20000011605 */
[----:B------:R1:W-:Y:S01]  /*2f10*/  STL [R1+0x14], R4 ;  /* 0x0000140401007387 */ /* 0x0003e20000100800 */
[----:B------:R-:W-:-:S02]  /*2f20*/  ISETP.GE.AND P2, PT, R85, 0x10, PT ;  /* 0x000000105500780c */ /* 0x000fc40003f46270 */
[CC--:B------:R-:W-:Y:S01]  /*2f30*/  LOP3.LUT R212, R6.reuse, R5.reuse, R212, 0x1e, !PT ;  /* 0x0000000506d47212 */ /* 0x0c0fe200078e1ed4 */
[----:B------:R2:W-:Y:S01]  /*2f40*/  STL [R1+0x8], R2 ;  /* 0x0000080201007387 */ /* 0x0005e20000100800 */
[----:B------:R-:W-:Y:S02]  /*2f50*/  LOP3.LUT R3, R6, R5, R3, 0x1e, !PT ;  /* 0x0000000506037212 */ /* 0x000fe400078e1e03 */
[----:B------:R-:W-:Y:S01]  /*2f60*/  LEA R218, R218, 0x13480, 0x1 ;  /* 0x00013480dada7811 */ /* 0x000fe200078e08ff */
[----:B------:R-:W-:-:S04]  /*2f70*/  IMAD.IADD R212, R0, 0x1, R212 ;  /* 0x0000000100d47824 */ /* 0x000fc800078e02d4 */
[--C-:B------:R-:W-:Y:S01]  /*2f80*/  IMAD R219, R222, 0x2, R218.reuse ;  /* 0x00000002dedb7824 */ /* 0x100fe200078e02da */
[----:B------:R-:W-:Y:S01]  /*2f90*/  LEA R212, R212, 0x80, 0x1 ;  /* 0x00000080d4d47811 */ /* 0x000fe200078e08ff */
[C---:B------:R-:W-:Y:S02]  /*2fa0*/  IMAD R220, R223.reuse, 0x2, R218 ;  /* 0x00000002dfdc7824 */ /* 0x040fe400078e02da */
[----:B------:R-:W-:Y:S02]  /*2fb0*/  IMAD R223, R223, 0x2, R219 ;  /* 0x00000002dfdf7824 */ /* 0x000fe400078e02db */
[----:B------:R-:W-:Y:S02]  /*2fc0*/  IMAD R222, R222, 0x2, R220 ;  /* 0x00000002dede7824 */ /* 0x000fe400078e02dc */
[----:B-1----:R-:W-:Y:S01]  /*2fd0*/  IMAD R4, R27, 0x200, R0 ;  /* 0x000002001b047824 */ /* 0x002fe200078e0200 */
[----:B--2---:R-:W-:-:S03]  /*2fe0*/  LOP3.LUT R2, R6, R10, R5, 0x1e, !PT ;  /* 0x0000000a06027212 */ /* 0x004fc600078e1e05 */
[----:B------:R-:W-:Y:S02]  /*2ff0*/  IMAD.IADD R221, R4, 0x1, R3 ;  /* 0x0000000104dd7824 */ /* 0x000fe400078e0203 */
[----:B------:R-:W-:Y:S02]  /*3000*/  @!P2 IMAD.SHL.U32 R3, R85, 0x10, RZ ;  /* 0x000000105503a824 */ /* 0x000fe400078e00ff */
[----:B------:R-:W-:Y:S01]  /*3010*/  IMAD.IADD R224, R0, 0x1, R2 ;  /* 0x0000000100e07824 */ /* 0x000fe200078e0202 */
[----:B------:R-:W-:Y:S01]  /*3020*/  IADD3 R2, R35, UR5, RZ ;  /* 0x0000000523027c10 */ /* 0x000fe2000fffe0ff */
[----:B------:R-:W-:Y:S01]  /*3030*/  IMAD.SHL.U32 R0, R15, 0x2, RZ ;  /* 0x000000020f007824 */ /* 0x000fe200078e00ff */
[----:B------:R1:W-:Y:S01]  /*3040*/  @!P2 LDGSTS.E.BYPASS.LTC128B.128 [R3+0xf280], [R8.64] ;  /* 0x0f2800000803afae */ /* 0x0003e2000b901d52 */
[C---:B------:R-:W-:Y:S01]  /*3050*/  IMAD.SHL.U32 R216, R221.reuse, 0x2, RZ ;  /* 0x00000002ddd87824 */ /* 0x040fe200078e00ff */
[----:B------:R-:W-:Y:S01]  /*3060*/  CS2R R84, SRZ ;  /* 0x0000000000547805 */ /* 0x000fe2000001ff00 */
[----:B------:R-:W-:Y:S01]  /*3070*/  IMAD.IADD R226, R221, 0x1, R225 ;  /* 0x00000001dde27824 */ /* 0x000fe200078e02e1 */
[----:B------:R-:W-:Y:S01]  /*3080*/  STL [R1+0x60], R2 ;  /* 0x0000600201007387 */ /* 0x000fe20000100800 */
[----:B------:R-:W-:Y:S01]  /*3090*/  UMOV UR5, 0x1 ;  /* 0x0000000100057882 */ /* 0x000fe20000000000 */
[----:B------:R-:W-:-:S02]  /*30a0*/  IADD3 R217, R216, 0xc080, RZ ;  /* 0x0000c080d8d97810 */ /* 0x000fc40007ffe0ff */
[----:B------:R2:W-:Y:S03]  /*30b0*/  STL [R1+0x20], R0 ;  /* 0x0000200001007387 */ /* 0x0005e60000100800 */
[----:B------:R-:W-:Y:S01]  /*30c0*/  IMAD R217, R225, 0x2, R217 ;  /* 0x00000002e1d97824 */ /* 0x000fe200078e02d9 */
[----:B------:R-:W0:Y:S04]  /*30d0*/  LDGDEPBAR ;  /* 0x00000000000079af */ /* 0x000e280000000000 */
[----:B------:R-:W0:Y:S01]  /*30e0*/  LDGDEPBAR ;  /* 0x00000000000079af */ /* 0x000e220000000000 */
[----:B--2---:R-:W-:-:S05]  /*30f0*/  IADD3 R0, -R0, UR6, RZ ;  /* 0x0000000600007c10 */ /* 0x004fca000fffe1ff */
[----:B---34-:R1:W-:Y:S02]  /*3100*/  STL [R1+0x10], R0 ;  /* 0x0000100001007387 */ /* 0x0183e40000100800 */
.L_x_550:
        /* <DEDUP_REMOVED lines=15> */
[----:B------:R-:W-:Y:S01]  /*3200*/  LDSM.16.M88.4 R16, [R214+0x80] ;  /* 0x00008000d610783b */ /* 0x000fe20000000200 */
[----:B------:R-:W-:Y:S07]  /*3210*/  UMOV UR6, UR17 ;  /* 0x0000001100067c82 */ /* 0x000fee0008000000 */
        /* <DEDUP_REMOVED lines=91> */
[----:B--2---:R2:W-:Y:S04]  /*37d0*/  STL [R1+0x4], R0 ;  /* 0x0000040001007387 */ /* 0x0045e80000100800 */
[----:B------:R-:W3:Y:S05]  /*37e0*/  LDL R234, [R1+0x8] ;  /* 0x0000080001ea7983 */ /* 0x000eea0000100800 */
[----:B------:R-:W-:Y:S10]  /*37f0*/  MUFU.TANH R156, R12 ;  /* 0x0000000c009c7308 */ /* 0x000ff40000002400 */
[----:B------:R-:W-:Y:S01]  /*3800*/  MUFU.TANH R251, R13 ;  /* 0x0000000d00fb7308 */ /* 0x000fe20000002400 */
[-C--:B-1----:R-:W-:Y:S09]  /*3810*/  HMMA.16816.F32.BF16 R20, R144, R4.reuse, R20 ;  /* 0x000000049014723c */ /* 0x082ff20000041814 */
[----:B--2---:R-:W1:Y:S01]  /*3820*/  MUFU.TANH R0, R14 ;  /* 0x0000000e00007308 */ /* 0x004e620000002400 */
[C---:B------:R-:W-:Y:S09]  /*3830*/  HMMA.16816.F32.BF16 R24, R136.reuse, R4, R24 ;  /* 0x000000048818723c */ /* 0x040ff20000041818 */
[----:B------:R-:W2:Y:S01]  /*3840*/  MUFU.TANH R235, R15 ;  /* 0x0000000f00eb7308 */ /* 0x000ea20000002400 */
[-C--:B------:R-:W-:Y:S04]  /*3850*/  HMMA.16816.F32.BF16 R28, R136, R6.reuse, R28 ;  /* 0x00000006881c723c */ /* 0x080fe8000004181c */
[----:B------:R-:W-:Y:S04]  /*3860*/  FMUL.FTZ R20, R20, c[0x0][0x2b4] ;  /* 0x0000ad0014147a20 */ /* 0x000fe80000410000 */
[----:B------:R-:W-:Y:S01]  /*3870*/  HMMA.16816.F32.BF16 R32, R144, R6, R32 ;  /* 0x000000069020723c */ /* 0x000fe20000041820 */
[----:B------:R-:W4:Y:S03]  /*3880*/  MUFU.TANH R160, R16 ;  /* 0x0000001000a07308 */ /* 0x000f260000002400 */
[----:B------:R-:W-:Y:S01]  /*3890*/  FMUL.FTZ R21, R21, c[0x0][0x2b4] ;  /* 0x0000ad0015157a20 */ /* 0x000fe20000410000 */
[----:B-1----:R1:W-:Y:S01]  /*38a0*/  STL [R1], R0 ;  /* 0x0000000001007387 */ /* 0x0023e20000100800 */
[----:B------:R-:W-:Y:S02]  /*38b0*/  FMUL.FTZ R22, R22, c[0x0][0x2b4] ;  /* 0x0000ad0016167a20 */ /* 0x000fe40000410000 */
[----:B------:R-:W-:Y:S03]  /*38c0*/  FMUL.FTZ R23, R23, c[0x0][0x2b4] ;  /* 0x0000ad0017177a20 */ /* 0x000fe60000410000 */
[----:B------:R-:W2:Y:S01]  /*38d0*/  MUFU.TANH R229, R17 ;  /* 0x0000001100e57308 */ /* 0x000ea20000002400 */
[----:B------:R-:W-:Y:S02]  /*38e0*/  FMUL.FTZ R24, R24, c[0x0][0x2b4] ;  /* 0x0000ad0018187a20 */ /* 0x000fe40000410000 */
[----:B------:R-:W-:Y:S02]  /*38f0*/  FMUL.FTZ R25, R25, c[0x0][0x2b4] ;  /* 0x0000ad0019197a20 */ /* 0x000fe40000410000 */
[----:B------:R-:W-:Y:S02]  /*3900*/  FMUL.FTZ R28, R28, c[0x0][0x2b4] ;  /* 0x0000ad001c1c7a20 */ /* 0x000fe40000410000 */
[----:B------:R-:W-:Y:S02]  /*3910*/  FMUL.FTZ R29, R29, c[0x0][0x2b4] ;  /* 0x0000ad001d1d7a20 */ /* 0x000fe40000410000 */
[----:B------:R-:W-:Y:S01]  /*3920*/  FMUL.FTZ R30, R30, c[0x0][0x2b4] ;  /* 0x0000ad001e1e7a20 */ /* 0x000fe20000410000 */
[----:B------:R-:W2:Y:S01]  /*3930*/  MUFU.TANH R247, R28 ;  /* 0x0000001c00f77308 */ /* 0x000ea20000002400 */
[----:B------:R-:W-:Y:S02]  /*3940*/  FMUL.FTZ R31, R31, c[0x0][0x2b4] ;  /* 0x0000ad001f1f7a20 */ /* 0x000fe40000410000 */
[----:B------:R-:W-:Y:S02]  /*3950*/  FMUL.FTZ R26, R26, c[0x0][0x2b4] ;  /* 0x0000ad001a1a7a20 */ /* 0x000fe40000410000 */
[----:B------:R-:W-:Y:S02]  /*3960*/  FMUL.FTZ R27, R27, c[0x0][0x2b4] ;  /* 0x0000ad001b1b7a20 */ /* 0x000fe40000410000 */
[----:B------:R-:W-:Y:S01]  /*3970*/  FMUL.FTZ R32, R32, c[0x0][0x2b4] ;  /* 0x0000ad0020207a20 */ /* 0x000fe20000410000 */
[----:B-1----:R-:W-:Y:S02]  /*3980*/  MOV R0, UR4 ;  /* 0x0000000400007c02 */ /* 0x002fe40008000f00 */
        /* <DEDUP_REMOVED lines=20> */
[----:B---3--:R-:W-:Y:S05]  /*3ad0*/  LEA R0, R0, R234, 0x6 ;  /* 0x000000ea00007211 */ /* 0x008fea00078e30ff */
        /* <DEDUP_REMOVED lines=11> */
[----:B--2-4-:R-:W2:Y:S01]  /*3b90*/  LDL.64 R152, [R1+0x40] ;  /* 0x0000400001987983 */ /* 0x014ea20000100a00 */
        /* <DEDUP_REMOVED lines=8> */
[----:B---3--:R-:W3:Y:S01]  /*3c20*/  LDL.64 R148, [R1+0x38] ;  /* 0x0000380001947983 */ /* 0x008ee20000100a00 */
[----:B------:R-:W-:Y:S01]  /*3c30*/  IMAD.U32 R3, RZ, RZ, UR20 ;  /* 0x00000014ff037e24 */ /* 0x000fe2000f8e00ff */
[----:B------:R-:W-:Y:S01]  /*3c40*/  UIMAD UR16, UR16, -0x40, UR9 ;  /* 0xffffffc0101078a4 */ /* 0x000fe2000f8e0209 */
[----:B------:R-:W-:Y:S01]  /*3c50*/  IMAD.U32 R9, RZ, RZ, UR20 ;  /* 0x00000014ff097e24 */ /* 0x000fe2000f8e00ff */
[----:B------:R-:W3:Y:S01]  /*3c60*/  LDL R8, [R1+0xc] ;  /* 0x00000c0001087983 */ /* 0x000ee20000100800 */
[----:B------:R-:W-:Y:S03]  /*3c70*/  UIADD3 UR13, UR21, UR13, URZ ;  /* 0x0000000d150d7290 */ /* 0x000fe6000fffe03f */
[----:B------:R-:W3:Y:S03]  /*3c80*/  LDL R11, [R1+0x54] ;  /* 0x00005400010b7983 */ /* 0x000ee60000100800 */
[----:B------:R-:W-:Y:S01]  /*3c90*/  IMAD.U32 R0, RZ, RZ, UR13 ;  /* 0x0000000dff007e24 */ /* 0x000fe2000f8e00ff */
[----:B------:R-:W3:Y:S04]  /*3ca0*/  LDL R12, [R1+0x1c] ;  /* 0x00001c00010c7983 */ /* 0x000ee80000100800 */
[----:B------:R-:W1:Y:S02]  /*3cb0*/  S2R R151, SR_TID.X ;  /* 0x0000000000977919 */ /* 0x000e640000002100 */
[----:B-1----:R-:W-:Y:S04]  /*3cc0*/  SHF.R.S32.HI R13, RZ, 0x1f, R151 ;  /* 0x0000001fff0d7819 */ /* 0x002fe80000011497 */
[----:B------:R-:W-:Y:S04]  /*3cd0*/  LEA.HI R13, R13, R151, RZ, 0x2 ;  /* 0x000000970d0d7211 */ /* 0x000fe800078f10ff */
[----:B------:R-:W-:Y:S04]  /*3ce0*/  SHF.R.S32.HI R13, RZ, 0x2, R13 ;  /* 0x00000002ff0d7819 */ /* 0x000fe8000001140d */
[----:B------:R-:W-:Y:S02]  /*3cf0*/  ISETP.LT.AND P4, PT, R13, UR16, PT ;  /* 0x000000100d007c0c */ /* 0x000fe4000bf81270 */
[----:B--2---:R-:W-:Y:S04]  /*3d00*/  LEA R3, P1, R3, R152, 0x6 ;  /* 0x0000009803037211 */ /* 0x004fe800078230ff */
[----:B----4-:R-:W-:Y:S01]  /*3d10*/  LEA.HI.X R9, R9, R2, R0, 0x6, P1 ;  /* 0x0000000209097211 */ /* 0x010fe200008f3400 */
[----:B------:R-:W-:Y:S01]  /*3d20*/  IMAD.U32 R2, RZ, RZ, UR17 ;  /* 0x00000011ff027e24 */ /* 0x000fe2000f8e00ff */
[----:B-----5:R-:W-:Y:S04]  /*3d30*/  LOP3.LUT P6, RZ, R10, 0x1, RZ, 0xc0, !PT ;  /* 0x000000010aff7812 */ /* 0x020fe800078cc0ff */
[----:B------:R-:W-:Y:S02]  /*3d40*/  @!P3 LEA R2, R2, 0x40, 0x6 ;  /* 0x000000400202b811 */ /* 0x000fe400078e30ff */
[----:B------:R-:W-:Y:S01]  /*3d50*/  LOP3.LUT P5, RZ, R10, 0x2, RZ, 0xc0, !PT ;  /* 0x000000020aff7812 */ /* 0x000fe200078ac0ff */
[----:B------:R-:W-:Y:S01]  /*3d60*/  IMAD.SHL.U32 R10, R151, 0x4, RZ ;  /* 0x00000004970a7824 */ /* 0x000fe200078e00ff */
[----:B---3--:R-:W-:Y:S02]  /*3d70*/  @!P3 IADD3 R5, P1, R2, R148, RZ ;  /* 0x000000940205b210 */ /* 0x008fe40007f3e0ff */
[----:B------:R-:W-:Y:S01]  /*3d80*/  ISETP.GE.OR P6, PT, R13, UR16, !P6 ;  /* 0x000000100d007c0c */ /* 0x000fe2000f7c6670 */
[----:B------:R-:W-:Y:S01]  /*3d90*/  @!P3 IMAD R7, R7, 0x40, R10 ;  /* 0x000000400707b824 */ /* 0x000fe200078e020a */
[----:B------:R-:W-:Y:S01]  /*3da0*/  IADD3 R0, R8, 0x6080, RZ ;  /* 0x0000608008007810 */ /* 0x000fe20007ffe0ff */
[----:B------:R-:W-:Y:S01]  /*3db0*/  IMAD.U32 R8, RZ, RZ, UR5 ;  /* 0x00000005ff087e24 */ /* 0x000fe2000f8e00ff */
[----:B------:R-:W-:Y:S02]  /*3dc0*/  ISETP.GE.OR P5, PT, R13, UR16, !P5 ;  /* 0x000000100d007c0c */ /* 0x000fe4000efa6670 */
[----:B------:R-:W-:Y:S01]  /*3dd0*/  @!P3 LEA.HI.X.SX32 R6, R2, R11, 0x1, P1 ;  /* 0x0000000b0206b211 */ /* 0x000fe200008f0eff */
[----:B------:R-:W-:Y:S01]  /*3de0*/  IMAD R0, R8, 0x3000, R0 ;  /* 0x0000300008007824 */ /* 0x000fe200078e0200 */
[C---:B------:R-:W-:Y:S02]  /*3df0*/  LEA R2, P2, R3.reuse, c[0x0][0x160], 0x1 ;  /* 0x0000580003027a11 */ /* 0x040fe400078408ff */
[----:B------:R-:W-:Y:S02]  /*3e00*/  ISETP.GE.OR P4, PT, R12, c[0x0][0x16c], !P4 ;  /* 0x00005b000c007a0c */ /* 0x000fe40006786670 */
[----:B------:R-:W-:Y:S02]  /*3e10*/  LEA.HI.X R3, R3, c[0x0][0x164], R9, 0x1, P2 ;  /* 0x0000590003037a11 */ /* 0x000fe400010f0c09 */
[C---:B------:R-:W-:Y:S03]  /*3e20*/  @!P3 LEA R4, P1, R5.reuse, c[0x0][0x258], 0x2 ;  /* 0x000096000504ba11 */ /* 0x040fe600078210ff */
[----:B------:R-:W-:Y:S01]  /*3e30*/  @!PT LDS RZ, [RZ] ;  /* 0x00000000fffff984 */ /* 0x000fe20000000800 */
[----:B------:R-:W-:Y:S01]  /*3e40*/  @!PT LDS RZ, [RZ] ;  /* 0x00000000fffff984 */ /* 0x000fe20000000800 */
[----:B------:R-:W-:Y:S01]  /*3e50*/  @!PT LDS RZ, [RZ] ;  /* 0x00000000fffff984 */ /* 0x000fe20000000800 */
[----:B------:R1:W-:Y:S01]  /*3e60*/  LDGSTS.E.BYPASS.LTC128B.128 [R0], [R2.64], !P6 ;  /* 0x0000000002007fae */ /* 0x0003e2000f101d52 */
[----:B------:R-:W-:Y:S01]  /*3e70*/  @!P3 LEA.HI.X R5, R5, c[0x0][0x25c], R6, 0x2, P1 ;  /* 0x000097000505ba11 */ /* 0x000fe200008f1406 */
[----:B------:R-:W-:Y:S02]  /*3e80*/  @!P3 IMAD.SHL.U32 R6, R7, 0x4, RZ ;  /* 0x000000040706b824 */ /* 0x000fe400078e00ff */
[----:B------:R1:W-:Y:S04]  /*3e90*/  LDGSTS.E.BYPASS.LTC128B.128 [R0+0x1000], [R2.64+0x40], !P5 ;  /* 0x0100004002007fae */ /* 0x0003e8000e901d52 */
[----:B------:R1:W-:Y:S04]  /*3ea0*/  LDGSTS.E.BYPASS.LTC128B.128 [R0+0x2000], [R2.64+0x80], !P4 ;  /* 0x0200008002007fae */ /* 0x0003e8000e101d52 */
[----:B------:R1:W-:Y:S02]  /*3eb0*/  @!P3 LDGSTS.E.BYPASS.LTC128B.128 [R6+0xf080], [R4.64] ;  /* 0x0f0800000406bfae */ /* 0x0003e4000b901d52 */
.L_x_548:
[-C--:B-12-4-:R-:W-:Y:S01]  /*3ec0*/  HMMA.16816.F32.BF16 R4, R132, R164.reuse, RZ ;  /* 0x000000a48404723c */ /* 0x096fe200000418ff */
[----:B------:R-:W2:Y:S01]  /*3ed0*/  LDL R2, [R1+0x20] ;  /* 0x0000200001027983 */ /* 0x000ea20000100800 */
[----:B------:R-:W-:Y:S02]  /*3ee0*/  ULEA UR14, UR17, 0x1, 0x6 ;  /* 0x00000001110e7891 */ /* 0x000fe4000f8e303f */
[----:B---3--:R-:W-:Y:S01]  /*3ef0*/  MOV R0, UR9 ;  /* 0x0000000900007c02 */ /* 0x008fe20008000f00 */
[----:B------:R-:W3:Y:S01]  /*3f00*/  LDL R155, [R1+0x10] ;  /* 0x00001000019b7983 */ /* 0x000ee20000100800 */
[----:B------:R-:W-:Y:S02]  /*3f10*/  USHF.L.U32 UR13, UR12, 0x7, URZ ;  /* 0x000000070c0d7899 */ /* 0x000fe4000800063f */
[C---:B------:R-:W-:Y:S01]  /*3f20*/  HMMA.16816.F32.BF16 R8, R28.reuse, R164, RZ ;  /* 0x000000a41c08723c */ /* 0x040fe200000418ff */
[----:B------:R-:W-:Y:S01]  /*3f30*/  LDS R3, [R234.X4+0xf280] ;  /* 0x00f28000ea037984 */ /* 0x000fe20000004800 */
[----:B------:R-:W-:Y:S02]  /*3f40*/  UIADD3 UR13, UR8, UR14, -UR13 ;  /* 0x0000000e080d7290 */ /* 0x000fe4000fffe80d */
[----:B------:R-:W-:Y:S01]  /*3f50*/  UIADD3 UR17, UR17, 0x1, URZ ;  /* 0x0000000111117890 */ /* 0x000fe2000fffe03f */
[----:B------:R-:W0:Y:S03]  /*3f60*/  LDGDEPBAR ;  /* 0x00000000000079af */ /* 0x000e260000000000 */
[-C--:B------:R-:W-:Y:S01]  /*3f70*/  HMMA.16816.F32.BF16 R12, R28, R166.reuse, RZ ;  /* 0x000000a61c0c723c */ /* 0x080fe200000418ff */
[----:B------:R-:W-:Y:S07]  /*3f80*/  IADD3 R0, R234, UR13, -R0 ;  /* 0x0000000dea007c10 */ /* 0x000fee000fffe800 */
        /* <DEDUP_REMOVED lines=15> */
[----:B------:R-:W5:Y:S07]  /*4080*/  LDSM.16.M88.4 R136, [R217+0x1000] ;  /* 0x00100000d988783b */ /* 0x000f6e0000000200 */
        /* <DEDUP_REMOVED lines=10> */
[-C--:B-----5:R-:W-:Y:S08]  /*4130*/  HMMA.16816.F32.BF16 R4, R136, R188.reuse, R4 ;  /* 0x000000bc8804723c */ /* 0x0a0ff00000041804 */
        /* <DEDUP_REMOVED lines=8> */
[----:B------:R-:W5:Y:S07]  /*41c0*/  LDSM.16.M88.4 R136, [R217+0x2000] ;  /* 0x00200000d988783b */ /* 0x000f6e0000000200 */
        /* <DEDUP_REMOVED lines=10> */
[-C--:B-----5:R-:W-:Y:S01]  /*4270*/  HMMA.16816.F32.BF16 R4, R136, R204.reuse, R4 ;  /* 0x000000cc8804723c */ /* 0x0a0fe20000041804 */
        /* <DEDUP_REMOVED lines=11> */
[--C-:B--2---:R-:W-:Y:S02]  /*4330*/  FADD.FTZ R151, R6, -R0.reuse ;  /* 0x8000000006977221 */ /* 0x104fe40000010000 */
[--C-:B------:R-:W-:Y:S02]  /*4340*/  FADD.FTZ R154, R7, -R0.reuse ;  /* 0x80000000079a7221 */ /* 0x100fe40000010000 */
[-C--:B------:R-:W-:Y:S08]  /*4350*/  HMMA.16816.F32.BF16 R20, R136, R208.reuse, R20 ;  /* 0x000000d08814723c */ /* 0x080ff00000041814 */
[C---:B------:R-:W-:Y:S08]  /*4360*/  HMMA.16816.F32.BF16 R24, R140.reuse, R208, R24 ;  /* 0x000000d08c18723c */ /* 0x040ff00000041818 */
[-C--:B------:R-:W-:Y:S04]  /*4370*/  HMMA.16816.F32.BF16 R28, R140, R210.reuse, R28 ;  /* 0x000000d28c1c723c */ /* 0x080fe8000004181c */
[--C-:B------:R-:W-:Y:S01]  /*4380*/  FADD.FTZ R153, R18, -R0.reuse ;  /* 0x8000000012997221 */ /* 0x100fe20000010000 */
[----:B------:R-:W-:Y:S01]  /*4390*/  MOV R18, R156 ;  /* 0x0000009c00127202 */ /* 0x000fe20000000f00 */
[----:B------:R-:W-:Y:S01]  /*43a0*/  FADD.FTZ R156, R19, -R0 ;  /* 0x80000000139c7221 */ /* 0x000fe20000010000 */
[----:B------:R-:W-:Y:S01]  /*43b0*/  MOV R19, R155 ;  /* 0x0000009b00137202 */ /* 0x000fe20000000f00 */
[----:B------:R-:W-:Y:S04]  /*43c0*/  HMMA.16816.F32.BF16 R32, R136, R210, R32 ;  /* 0x000000d28820723c */ /* 0x000fe80000041820 */
[----:B------:R-:W-:Y:S01]  /*43d0*/  FSEL R140, R231, -INF , P4 ;  /* 0xff800000e78c7808 */ /* 0x000fe20002000000 */
[--C-:B------:R-:W-:Y:S01]  /*43e0*/  FADD.FTZ R149, R21, -R3.reuse ;  /* 0x8000000315957221 */ /* 0x100fe20000010000 */
[----:B------:R-:W-:Y:S01]  /*43f0*/  ISETP.GT.AND P4, PT, R2, 0x41, PT ;  /* 0x000000410200780c */ /* 0x000fe20003f84270 */
[--C-:B------:R-:W-:Y:S01]  /*4400*/  FADD.FTZ R143, R17, -R3.reuse ;  /* 0x80000003118f7221 */ /* 0x100fe20000010000 */
[----:B------:R-:W-:Y:S01]  /*4410*/  FSEL R139, R232, -INF , P2 ;  /* 0xff800000e88b7808 */ /* 0x000fe20001000000 */
[--C-:B------:R-:W-:Y:S01]  /*4420*/  FFMA.FTZ R140, R140, c[0x0][0x29c], -R144.reuse ;  /* 0x0000a7008c8c7a23 */ /* 0x100fe20000010890 */
[----:B------:R-:W-:Y:S02]  /*4430*/  ISETP.GT.AND P2, PT, R2, 0x60, PT ;  /* 0x000000600200780c */ /* 0x000fe40003f44270 */
[----:B------:R-:W-:Y:S01]  /*4440*/  FSEL R138, R160, -INF , P1 ;  /* 0xff800000a08a7808 */ /* 0x000fe20000800000 */
[--C-:B------:R-:W-:Y:S01]  /*4450*/  FFMA.FTZ R139, R139, c[0x0][0x29c], -R144.reuse ;  /* 0x0000a7008b8b7a23 */ /* 0x100fe20000010890 */
[----:B------:R-:W-:Y:S01]  /*4460*/  ISETP.GT.AND P1, PT, R2, 0x61, PT ;  /* 0x000000610200780c */ /* 0x000fe20003f24270 */
[--C-:B------:R-:W-:Y:S01]  /*4470*/  FADD.FTZ R148, R20, -R3.reuse ;  /* 0x8000000314947221 */ /* 0x100fe20000010000 */
        /* <DEDUP_REMOVED lines=8> */
[----:B------:R-:W-:Y:S01]  /*4500*/  IADD3 R137, R132, 0x8, RZ ;  /* 0x0000000884897810 */ /* 0x000fe20007ffe0ff */
[--C-:B------:R-:W-:Y:S01]  /*4510*/  FFMA.FTZ R135, R133, c[0x0][0x29c], -R144.reuse ;  /* 0x0000a70085877a23 */ /* 0x100fe20000010890 */
[----:B------:R-:W-:Y:S01]  /*4520*/  MOV R21, R150 ;  /* 0x0000009600157202 */ /* 0x000fe20000000f00 */
[----:B------:R-:W-:Y:S01]  /*4530*/  FFMA.FTZ R144, R2, c[0x0][0x29c], -R144 ;  /* 0x0000a70002907a23 */ /* 0x000fe20000010890 */
[----:B------:R-:W-:Y:S01]  /*4540*/  IMNMX R2, R155, R137, PT ;  /* 0x000000899b027217 */ /* 0x000fe20003800200 */
[--C-:B------:R-:W-:Y:S01]  /*4550*/  FADD.FTZ R155, R22, -R0.reuse ;  /* 0x80000000169b7221 */ /* 0x100fe20000010000 */
[----:B------:R-:W-:Y:S01]  /*4560*/  MOV R22, R230 ;  /* 0x000000e600167202 */ /* 0x000fe20000000f00 */
[--C-:B------:R-:W-:Y:S01]  /*4570*/  FADD.FTZ R230, R23, -R0.reuse ;  /* 0x8000000017e67221 */ /* 0x100fe20000010000 */
[C---:B------:R-:W-:Y:S01]  /*4580*/  ISETP.GT.AND P2, PT, R2.reuse, 0x1, PT ;  /* 0x000000010200780c */ /* 0x040fe20003f44270 */
[----:B------:R1:W2:Y:S01]  /*4590*/  MUFU.EX2 R23, R140 ;  /* 0x0000008c00177308 */ /* 0x0002a20000000800 */
[----:B------:R-:W-:Y:S01]  /*45a0*/  ISETP.GT.AND P4, PT, R2, RZ, PT ;  /* 0x000000ff0200720c */ /* 0x000fe20003f84270 */
[--C-:B------:R-:W-:Y:S01]  /*45b0*/  FADD.FTZ R137, R16, -R3.reuse ;  /* 0x8000000310897221 */ /* 0x100fe20000010000 */
[----:B------:R-:W-:Y:S01]  /*45c0*/  ISETP.GT.AND P1, PT, R2, 0x20, PT ;  /* 0x000000200200780c */ /* 0x000fe20003f24270 */
[--C-:B------:R-:W-:Y:S01]  /*45d0*/  FADD.FTZ R150, R32, -R3.reuse ;  /* 0x8000000320967221 */ /* 0x100fe20000010000 */
[----:B------:R-:W-:Y:S01]  /*45e0*/  FSEL R17, R244, -INF , P2 ;  /* 0xff800000f4117808 */ /* 0x000fe20001000000 */
[--C-:B------:R-:W-:Y:S01]  /*45f0*/  FADD.FTZ R152, R33, -R3.reuse ;  /* 0x8000000321987221 */ /* 0x100fe20000010000 */
[----:B------:R-:W-:Y:S01]  /*4600*/  ISETP.GT.AND P2, PT, R2, 0x60, PT ;  /* 0x000000600200780c */ /* 0x000fe20003f44270 */
[--C-:B------:R-:W-:Y:S01]  /*4610*/  FADD.FTZ R133, R4, -R3.reuse ;  /* 0x8000000304857221 */ /* 0x100fe20000010000 */
[----:B------:R-:W-:Y:S01]  /*4620*/  FSEL R20, R243, -INF , P4 ;  /* 0xff800000f3147808 */ /* 0x000fe20002000000 */
[----:B------:R-:W-:Y:S01]  /*4630*/  FADD.FTZ R134, R5, -R3 ;  /* 0x8000000305867221 */ /* 0x000fe20000010000 */
[C---:B------:R-:W-:Y:S01]  /*4640*/  ISETP.GT.AND P6, PT, R2.reuse, 0x21, PT ;  /* 0x000000210200780c */ /* 0x040fe20003fc4270 */
[--C-:B------:R-:W-:Y:S01]  /*4650*/  FADD.FTZ R159, R35, -R0.reuse ;  /* 0x80000000239f7221 */ /* 0x100fe20000010000 */
[----:B------:R-:W-:Y:S01]  /*4660*/  ISETP.GT.AND P5, PT, R2, 0x40, PT ;  /* 0x000000400200780c */ /* 0x000fe20003fa4270 */
[--C-:B------:R-:W-:Y:S01]  /*4670*/  FFMA.FTZ R32, R20, c[0x0][0x29c], -R145.reuse ;  /* 0x0000a70014207a23 */ /* 0x100fe20000010891 */
[----:B------:R-:W-:Y:S01]  /*4680*/  ISETP.GT.AND P4, PT, R2, 0x41, PT ;  /* 0x000000410200780c */ /* 0x000fe20003f84270 */
[----:B------:R-:W-:Y:S01]  /*4690*/  FADD.FTZ R162, R34, -R0 ;  /* 0x8000000022a27221 */ /* 0x000fe20000010000 */
[----:B------:R-:W-:Y:S01]  /*46a0*/  FSEL R16, R239, -INF , P1 ;  /* 0xff800000ef107808 */ /* 0x000fe20000800000 */
[----:B------:R-:W-:Y:S01]  /*46b0*/  MUFU.EX2 R20, R141 ;  /* 0x0000008d00147308 */ /* 0x000fe20000000800 */
[----:B------:R-:W-:Y:S01]  /*46c0*/  ISETP.GT.AND P1, PT, R2, 0x61, PT ;  /* 0x000000610200780c */ /* 0x000fe20003f24270 */
[--C-:B------:R-:W-:Y:S01]  /*46d0*/  FFMA.FTZ R7, R17, c[0x0][0x29c], -R145.reuse ;  /* 0x0000a70011077a23 */ /* 0x100fe20000010891 */
[----:B------:R-:W-:Y:S01]  /*46e0*/  FSEL R2, R238, -INF , P2 ;  /* 0xff800000ee027808 */ /* 0x000fe20001000000 */
[--C-:B------:R-:W-:Y:S01]  /*46f0*/  FFMA.FTZ R6, R16, c[0x0][0x29c], -R145.reuse ;  /* 0x0000a70010067a23 */ /* 0x100fe20000010891 */
[----:B------:R-:W-:Y:S01]  /*4700*/  FSEL R5, R241, -INF , P6 ;  /* 0xff800000f1057808 */ /* 0x000fe20003000000 */
[----:B------:R-:W-:Y:S01]  /*4710*/  FFMA.FTZ R35, -R157, R157, 1 ;  /* 0x3f8000009d237423 */ /* 0x000fe2000001019d */
[----:B-1----:R-:W-:Y:S01]  /*4720*/  MOV R140, R22 ;  /* 0x00000016008c7202 */ /* 0x002fe20000000f00 */
[--C-:B------:R-:W-:Y:S01]  /*4730*/  FFMA.FTZ R33, R2, c[0x0][0x29c], -R145.reuse ;  /* 0x0000a70002217a23 */ /* 0x100fe20000010891 */
[----:B------:R-:W-:Y:S01]  /*4740*/  FSEL R4, R240, -INF , P5 ;  /* 0xff800000f0047808 */ /* 0x000fe20002800000 */
[----:B------:R1:W3:Y:S01]  /*4750*/  MUFU.EX2 R22, R139 ;  /* 0x0000008b00167308 */ /* 0x0002e20000000800 */
[----:B------:R-:W-:Y:S01]  /*4760*/  FSEL R0, R237, -INF , P1 ;  /* 0xff800000ed007808 */ /* 0x000fe20000800000 */
[--C-:B------:R-:W-:Y:S01]  /*4770*/  FFMA.FTZ R5, R5, c[0x0][0x29c], -R145.reuse ;  /* 0x0000a70005057a23 */ /* 0x100fe20000010891 */
[----:B------:R-:W-:Y:S01]  /*4780*/  FSEL R3, R242, -INF , P4 ;  /* 0xff800000f2037808 */ /* 0x000fe20002000000 */
[--C-:B------:R-:W-:Y:S01]  /*4790*/  FFMA.FTZ R4, R4, c[0x0][0x29c], -R145.reuse ;  /* 0x0000a70004047a23 */ /* 0x100fe20000010891 */
[----:B------:R-:W-:Y:S01]  /*47a0*/  MOV R34, R18 ;  /* 0x0000001200227202 */ /* 0x000fe20000000f00 */
[----:B--2---:R-:W-:Y:S01]  /*47b0*/  FMUL.FTZ R2, R23, R133 ;  /* 0x0000008517027220 */ /* 0x004fe20000410000 */
[----:B------:R-:W-:Y:S01]  /*47c0*/  MOV R133, R236 ;  /* 0x000000ec00857202 */ /* 0x000fe20000000f00 */
[--C-:B------:R-:W-:Y:S02]  /*47d0*/  FFMA.FTZ R3, R3, c[0x0][0x29c], -R145.reuse ;  /* 0x0000a70003037a23 */ /* 0x100fe40000010891 */
[----:B------:R-:W-:Y:S01]  /*47e0*/  MUFU.EX2 R16, R32 ;  /* 0x0000002000107308 */ /* 0x000fe20000000800 */
[----:B------:R-:W-:Y:S02]  /*47f0*/  FFMA.FTZ R145, R0, c[0x0][0x29c], -R145 ;  /* 0x0000a70000917a23 */ /* 0x000fe40000010891 */
[----:B------:R-:W-:Y:S01]  /*4800*/  FFMA.FTZ R0, -R231, R231, 1 ;  /* 0x3f800000e7007423 */ /* 0x000fe200000101e7 */
[----:B------:R-:W-:Y:S03]  /*4810*/  MOV R231, R19 ;  /* 0x0000001300e77202 */ /* 0x000fe60000000f00 */
[----:B------:R-:W-:Y:S01]  /*4820*/  FMUL.FTZ R236, R2, R0 ;  /* 0x0000000002ec7220 */ /* 0x000fe20000410000 */
[----:B------:R-:W-:Y:S01]  /*4830*/  MOV R157, R231 ;  /* 0x000000e7009d7202 */ /* 0x000fe20000000f00 */
[----:B------:R-:W-:Y:S01]  /*4840*/  FFMA.FTZ R0, -R232, R232, 1 ;  /* 0x3f800000e8007423 */ /* 0x000fe200000101e8 */
[----:B------:R2:W-:Y:S01]  /*4850*/  MUFU.EX2 R32, R33 ;  /* 0x0000002100207308 */ /* 0x0005e20000000800 */
[----:B-1----:R-:W-:Y:S01]  /*4860*/  MOV R139, R21 ;  /* 0x00000015008b7202 */ /* 0x002fe20000000f00 */
[----:B---3--:R-:W-:Y:S01]  /*4870*/  FMUL.FTZ R2, R22, R134 ;  /* 0x0000008616027220 */ /* 0x008fe20000410000 */
[----:B------:R-:W-:Y:S03]  /*4880*/  MOV R134, R235 ;  /* 0x000000eb00867202 */ /* 0x000fe60000000f00 */
[----:B------:R-:W-:Y:S04]  /*4890*/  FMUL.FTZ R235, R2, R0 ;  /* 0x0000000002eb7220 */ /* 0x000fe80000410000 */
[----:B------:R-:W1:Y:S01]  /*48a0*/  MUFU.EX2 R21, R142 ;  /* 0x0000008e00157308 */ /* 0x000e620000000800 */
[----:B------:R-:W-:Y:S01]  /*48b0*/  FFMA.FTZ R0, -R160, R160, 1 ;  /* 0x3f800000a0007423 */ /* 0x000fe200000101a0 */
[----:B------:R-:W-:Y:S08]  /*48c0*/  MOV R160, R233 ;  /* 0x000000e900a07202 */ /* 0x000ff00000000f00 */
[----:B------:R-:W3:Y:S01]  /*48d0*/  MUFU.EX2 R19, R138 ;  /* 0x0000008a00137308 */ /* 0x000ee20000000800 */
[----:B--2---:R-:W-:Y:S01]  /*48e0*/  FMUL.FTZ R33, R20, R143 ;  /* 0x0000008f14217220 */ /* 0x004fe20000410000 */
[----:B------:R-:W-:Y:S08]  /*48f0*/  MOV R143, R34 ;  /* 0x00000022008f7202 */ /* 0x000ff00000000f00 */
[----:B------:R-:W2:Y:S01]  /*4900*/  MUFU.EX2 R17, R135 ;  /* 0x0000008700117308 */ /* 0x000ea20000000800 */
[----:B-1----:R-:W-:Y:S01]  /*4910*/  FMUL.FTZ R2, R21, R137 ;  /* 0x0000008915027220 */ /* 0x002fe20000410000 */
[----:B------:R-:W-:Y:S03]  /*4920*/  MOV R142, R234 ;  /* 0x000000ea008e7202 */ /* 0x000fe60000000f00 */
[----:B------:R-:W-:Y:S01]  /*4930*/  FMUL.FTZ R234, R2, R0 ;  /* 0x0000000002ea7220 */ /* 0x000fe20000410000 */
[----:B------:R-:W-:Y:S04]  /*4940*/  IADD3 R0, R132, 0x20, RZ ;  /* 0x0000002084007810 */ /* 0x000fe80007ffe0ff */
[----:B------:R-:W1:Y:S01]  /*4950*/  MUFU.EX2 R18, R136 ;  /* 0x0000008800127308 */ /* 0x000e620000000800 */
[----:B------:R-:W-:Y:S01]  /*4960*/  FFMA.FTZ R2, -R229, R229, 1 ;  /* 0x3f800000e5027423 */ /* 0x000fe200000101e5 */
[----:B------:R-:W-:Y:S03]  /*4970*/  IMNMX R0, R231, R0, PT ;  /* 0x00000000e7007217 */ /* 0x000fe60003800200 */
[----:B------:R-:W-:Y:S01]  /*4980*/  FMUL.FTZ R233, R33, R2 ;  /* 0x0000000221e97220 */ /* 0x000fe20000410000 */
[----:B------:R-:W-:Y:S01]  /*4990*/  ISETP.GT.AND P1, PT, R0, RZ, PT ;  /* 0x000000ff0000720c */ /* 0x000fe20003f24270 */
[----:B---3--:R-:W-:Y:S01]  /*49a0*/  FMUL.FTZ R33, R19, R148 ;  /* 0x0000009413217220 */ /* 0x008fe20000410000 */
[----:B------:R-:W-:Y:S02]  /*49b0*/  MOV R148, R133 ;  /* 0x0000008500947202 */ /* 0x000fe40000000f00 */
[----:B------:R-:W3:Y:S01]  /*49c0*/  MUFU.EX2 R144, R144 ;  /* 0x0000009000907308 */ /* 0x000ee20000000800 */
[----:B------:R-:W-:Y:S01]  /*49d0*/  FSEL R137, R246, -INF , P1 ;  /* 0xff800000f6897808 */ /* 0x000fe20000800000 */
[----:B------:R-:W-:Y:S01]  /*49e0*/  FFMA.FTZ R2, -R163, R163, 1 ;  /* 0x3f800000a3027423 */ /* 0x000fe200000101a3 */
[----:B------:R-:W-:Y:S01]  /*49f0*/  ISETP.GT.AND P1, PT, R0, 0x1, PT ;  /* 0x000000010000780c */ /* 0x000fe20003f24270 */
[----:B--2---:R-:W-:Y:S01]  /*4a00*/  FMUL.FTZ R34, R17, R150 ;  /* 0x0000009611227220 */ /* 0x004fe20000410000 */
[----:B------:R-:W-:Y:S01]  /*4a10*/  MOV R135, R139 ;  /* 0x0000008b00877202 */ /* 0x000fe20000000f00 */
[----:B------:R-:W-:Y:S01]  /*4a20*/  FMUL.FTZ R232, R33, R2 ;  /* 0x0000000221e87220 */ /* 0x000fe20000410000 */
[----:B------:R-:W-:Y:S01]  /*4a30*/  FSEL R138, R140, -INF , P1 ;  /* 0xff8000008c8a7808 */ /* 0x000fe20000800000 */
[----:B------:R-:W-:Y:S01]  /*4a40*/  FMUL.FTZ R231, R34, R35 ;  /* 0x0000002322e77220 */ /* 0x000fe20000410000 */
[----:B------:R-:W-:Y:S01]  /*4a50*/  ISETP.GT.AND P1, PT, R0, 0x20, PT ;  /* 0x000000200000780c */ /* 0x000fe20003f24270 */
[----:B------:R-:W2:Y:S01]  /*4a60*/  MUFU.EX2 R6, R6 ;  /* 0x0000000600067308 */ /* 0x000ea20000000800 */
[----:B------:R-:W-:Y:S01]  /*4a70*/  FMUL.FTZ R34, R16, R151 ;  /* 0x0000009710227220 */ /* 0x000fe20000410000 */
[----:B------:R-:W-:Y:S01]  /*4a80*/  ISETP.GT.AND P4, PT, R0, 0x41, PT ;  /* 0x000000410000780c */ /* 0x000fe20003f84270 */
[----:B------:R-:W-:Y:S01]  /*4a90*/  FFMA.FTZ R2, -R161, R161, 1 ;  /* 0x3f800000a1027423 */ /* 0x000fe200000101a1 */
[----:B------:R-:W-:Y:S01]  /*4aa0*/  FSEL R139, R143, -INF , P1 ;  /* 0xff8000008f8b7808 */ /* 0x000fe20000800000 */
[----:B-1----:R-:W-:Y:S01]  /*4ab0*/  FMUL.FTZ R33, R18, R149 ;  /* 0x0000009512217220 */ /* 0x002fe20000410000 */
[C---:B------:R-:W-:Y:S01]  /*4ac0*/  ISETP.GT.AND P1, PT, R0.reuse, 0x21, PT ;  /* 0x000000210000780c */ /* 0x040fe20003f24270 */
[----:B------:R-:W-:Y:S01]  /*4ad0*/  FFMA.FTZ R35, -R243, R243, 1 ;  /* 0x3f800000f3237423 */ /* 0x000fe200000101f3 */
[----:B------:R-:W-:Y:S01]  /*4ae0*/  ISETP.GT.AND P2, PT, R0, 0x60, PT ;  /* 0x000000600000780c */ /* 0x000fe20003f44270 */
[----:B------:R-:W-:Y:S01]  /*4af0*/  FMUL.FTZ R136, R33, R2 ;  /* 0x0000000221887220 */ /* 0x000fe20000410000 */
[----:B------:R-:W1:Y:S01]  /*4b00*/  MUFU.EX2 R7, R7 ;  /* 0x0000000700077308 */ /* 0x000e620000000800 */
[----:B------:R-:W-:Y:S01]  /*4b10*/  FFMA.FTZ R2, -R158, R158, 1 ;  /* 0x3f8000009e027423 */ /* 0x000fe2000001019e */
[----:B------:R-:W-:Y:S01]  /*4b20*/  MOV R150, R142 ;  /* 0x0000008e00967202 */ /* 0x000fe20000000f00 */
[----:B------:R-:W-:Y:S01]  /*4b30*/  FMUL.FTZ R163, R34, R35 ;  /* 0x0000002322a37220 */ /* 0x000fe20000410000 */
[----:B------:R-:W-:Y:S01]  /*4b40*/  FSEL R149, R248, -INF , P4 ;  /* 0xff800000f8957808 */ /* 0x000fe20002000000 */
[----:B---3--:R-:W-:Y:S01]  /*4b50*/  FMUL.FTZ R33, R144, R152 ;  /* 0x0000009890217220 */ /* 0x008fe20000410000 */
[----:B------:R-:W-:Y:S01]  /*4b60*/  MOV R243, R148 ;  /* 0x0000009400f37202 */ /* 0x000fe20000000f00 */
[----:B------:R-:W-:Y:S01]  /*4b70*/  FFMA.FTZ R133, -R239, R239, 1 ;  /* 0x3f800000ef857423 */ /* 0x000fe200000101ef */
[----:B------:R-:W-:Y:S01]  /*4b80*/  MOV R239, R134 ;  /* 0x0000008600ef7202 */ /* 0x000fe20000000f00 */
[----:B------:R-:W-:Y:S01]  /*4b90*/  FMUL.FTZ R229, R33, R2 ;  /* 0x0000000221e57220 */ /* 0x000fe20000410000 */
[----:B------:R-:W-:Y:S01]  /*4ba0*/  FSEL R2, R251, -INF , P1 ;  /* 0xff800000fb027808 */ /* 0x000fe20000800000 */
[--C-:B------:R-:W-:Y:S01]  /*4bb0*/  FFMA.FTZ R137, R137, c[0x0][0x29c], -R147.reuse ;  /* 0x0000a70089897a23 */ /* 0x100fe20000010893 */
[----:B------:R-:W-:Y:S01]  /*4bc0*/  ISETP.GT.AND P1, PT, R0, 0x40, PT ;  /* 0x000000400000780c */ /* 0x000fe20003f24270 */
[----:B------:R-:W3:Y:S01]  /*4bd0*/  MUFU.EX2 R5, R5 ;  /* 0x0000000500057308 */ /* 0x000ee20000000800 */
[----:B--2---:R-:W-:Y:S01]  /*4be0*/  FMUL.FTZ R34, R6, R153 ;  /* 0x0000009906227220 */ /* 0x004fe20000410000 */
[----:B------:R-:W-:Y:S01]  /*4bf0*/  F2FP.BF16.PACK_AB R144, R144, R17 ;  /* 0x000000119090723e */ /* 0x000fe200000010ff */
[--C-:B------:R-:W-:Y:S01]  /*4c00*/  FFMA.FTZ R142, R2, c[0x0][0x29c], -R147.reuse ;  /* 0x0000a700028e7a23 */ /* 0x100fe20000010893 */
[----:B------:R-:W-:Y:S01]  /*4c10*/  FSEL R141, R249, -INF , P1 ;  /* 0xff800000f98d7808 */ /* 0x000fe20000800000 */
[----:B------:R2:W4:Y:S01]  /*4c20*/  LDS R2, [R150.X4+0xf300] ;  /* 0x00f3000096027984 */ /* 0x0005220000004800 */
[----:B------:R-:W-:Y:S01]  /*4c30*/  ISETP.GT.AND P1, PT, R0, 0x61, PT ;  /* 0x000000610000780c */ /* 0x000fe20003f24270 */
[----:B------:R-:W-:Y:S01]  /*4c40*/  FFMA.FTZ R35, -R244, R244, 1 ;  /* 0x3f800000f4237423 */ /* 0x000fe200000101f4 */
[----:B------:R-:W-:Y:S01]  /*4c50*/  IADD3 R0, R132, 0x28, RZ ;  /* 0x0000002884007810 */ /* 0x000fe20007ffe0ff */
[----:B------:R-:W-:Y:S01]  /*4c60*/  FFMA.FTZ R132, -R240, R240, 1 ;  /* 0x3f800000f0847423 */ /* 0x000fe200000101f0 */
[----:B------:R-:W-:Y:S01]  /*4c70*/  MUFU.EX2 R137, R137 ;  /* 0x0000008900897308 */ /* 0x000fe20000000800 */
[----:B-1----:R-:W-:Y:S01]  /*4c80*/  FMUL.FTZ R33, R7, R154 ;  /* 0x0000009a07217220 */ /* 0x002fe20000410000 */
[----:B------:R-:W-:Y:S01]  /*4c90*/  MOV R154, R160 ;  /* 0x000000a0009a7202 */ /* 0x000fe20000000f00 */
[----:B------:R-:W-:Y:S01]  /*4ca0*/  FMUL.FTZ R160, R34, R133 ;  /* 0x0000008522a07220 */ /* 0x000fe20000410000 */
[----:B------:R-:W-:Y:S01]  /*4cb0*/  IMNMX R0, R157, R0, PT ;  /* 0x000000009d007217 */ /* 0x000fe20003800200 */
[----:B------:R-:W-:Y:S01]  /*4cc0*/  FFMA.FTZ R133, -R241, R241, 1 ;  /* 0x3f800000f1857423 */ /* 0x000fe200000101f1 */
[----:B------:R-:W-:Y:S01]  /*4cd0*/  MOV R244, R135 ;  /* 0x0000008700f47202 */ /* 0x000fe20000000f00 */
[----:B------:R-:W5:Y:S01]  /*4ce0*/  LDL.LU R241, [R1] ;  /* 0x0000000001f17983 */ /* 0x000f620000300800 */
[----:B------:R-:W-:Y:S01]  /*4cf0*/  FMUL.FTZ R161, R33, R35 ;  /* 0x0000002321a17220 */ /* 0x000fe20000410000 */
[----:B------:R-:W-:Y:S01]  /*4d00*/  FSEL R33, R247, -INF , P2 ;  /* 0xff800000f7217808 */ /* 0x000fe20001000000 */
[----:B------:R-:W1:Y:S01]  /*4d10*/  MUFU.EX2 R4, R4 ;  /* 0x0000000400047308 */ /* 0x000e620000000800 */
[----:B------:R-:W5:Y:S01]  /*4d20*/  LDL.LU R240, [R1+0x4] ;  /* 0x0000040001f07983 */ /* 0x000f620000300800 */
[----:B------:R-:W-:Y:S01]  /*4d30*/  FSEL R35, R245, -INF , P1 ;  /* 0xff800000f5237808 */ /* 0x000fe20000800000 */
[--C-:B------:R-:W-:Y:S01]  /*4d40*/  FFMA.FTZ R139, R139, c[0x0][0x29c], -R147.reuse ;  /* 0x0000a7008b8b7a23 */ /* 0x100fe20000010893 */
[----:B------:R-:W-:Y:S01]  /*4d50*/  ISETP.GT.AND P4, PT, R0, RZ, PT ;  /* 0x000000ff0000720c */ /* 0x000fe20003f84270 */
[--C-:B------:R-:W-:Y:S01]  /*4d60*/  FFMA.FTZ R138, R138, c[0x0][0x29c], -R147.reuse ;  /* 0x0000a7008a8a7a23 */ /* 0x100fe20000010893 */
[C---:B------:R-:W-:Y:S01]  /*4d70*/  ISETP.GT.AND P2, PT, R0.reuse, 0x1, PT ;  /* 0x000000010000780c */ /* 0x040fe20003f44270 */
[--C-:B------:R-:W-:Y:S01]  /*4d80*/  FFMA.FTZ R141, R141, c[0x0][0x29c], -R147.reuse ;  /* 0x0000a7008d8d7a23 */ /* 0x100fe20000010893 */
[C---:B------:R-:W-:Y:S01]  /*4d90*/  ISETP.GT.AND P1, PT, R0.reuse, 0x20, PT ;  /* 0x000000200000780c */ /* 0x040fe20003f24270 */
[--C-:B------:R-:W-:Y:S01]  /*4da0*/  FFMA.FTZ R149, R149, c[0x0][0x29c], -R147.reuse ;  /* 0x0000a70095957a23 */ /* 0x100fe20000010893 */
[----:B------:R-:W4:Y:S01]  /*4db0*/  MUFU.EX2 R3, R3 ;  /* 0x0000000300037308 */ /* 0x000f220000000800 */
[--C-:B------:R-:W-:Y:S01]  /*4dc0*/  FFMA.FTZ R148, R33, c[0x0][0x29c], -R147.reuse ;  /* 0x0000a70021947a23 */ /* 0x100fe20000010893 */
[C---:B------:R-:W-:Y:S01]  /*4dd0*/  ISETP.GT.AND P6, PT, R0.reuse, 0x21, PT ;  /* 0x000000210000780c */ /* 0x040fe20003fc4270 */
[----:B------:R-:W-:Y:S01]  /*4de0*/  FFMA.FTZ R147, R35, c[0x0][0x29c], -R147 ;  /* 0x0000a70023937a23 */ /* 0x000fe20000010893 */
[----:B------:R-:W-:Y:S01]  /*4df0*/  ISETP.GT.AND P5, PT, R0, 0x40, PT ;  /* 0x000000400000780c */ /* 0x000fe20003fa4270 */
[----:B---3--:R-:W-:Y:S01]  /*4e00*/  FMUL.FTZ R34, R5, R156 ;  /* 0x0000009c05227220 */ /* 0x008fe20000410000 */
[----:B------:R-:W-:Y:S01]  /*4e10*/  FSEL R152, R154, -INF , P4 ;  /* 0xff8000009a987808 */ /* 0x000fe20002000000 */
[----:B------:R-:W-:Y:S01]  /*4e20*/  FFMA.FTZ R35, -R246, R246, 1 ;  /* 0x3f800000f6237423 */ /* 0x000fe200000101f6 */
[----:B------:R-:W-:Y:S01]  /*4e30*/  ISETP.GT.AND P4, PT, R0, 0x41, PT ;  /* 0x000000410000780c */ /* 0x000fe20003f84270 */
[----:B------:R-:W-:Y:S01]  /*4e40*/  FMUL.FTZ R158, R34, R133 ;  /* 0x00000085229e7220 */ /* 0x000fe20000410000 */
[----:B------:R-:W3:Y:S01]  /*4e50*/  MUFU.EX2 R145, R145 ;  /* 0x0000009100917308 */ /* 0x000ee20000000800 */
[----:B------:R-:W-:Y:S01]  /*4e60*/  FFMA.FTZ R152, R152, c[0x0][0x29c], -R146 ;  /* 0x0000a70098987a23 */ /* 0x000fe20000010892 */
[----:B------:R-:W-:Y:S01]  /*4e70*/  MOV R246, R140 ;  /* 0x0000008c00f67202 */ /* 0x000fe20000000f00 */
[----:B------:R-:W-:Y:S01]  /*4e80*/  FFMA.FTZ R133, -R238, R238, 1 ;  /* 0x3f800000ee857423 */ /* 0x000fe200000101ee */
[----:B------:R-:W-:Y:S01]  /*4e90*/  MOV R238, R150 ;  /* 0x0000009600ee7202 */ /* 0x000fe20000000f00 */
[----:B-1----:R-:W-:Y:S01]  /*4ea0*/  FMUL.FTZ R33, R4, R155 ;  /* 0x0000009b04217220 */ /* 0x002fe20000410000 */
[----:B--2---:R-:W-:Y:S01]  /*4eb0*/  F2FP.BF16.PACK_AB R150, R22, R23 ;  /* 0x000000171696723e */ /* 0x004fe200000010ff */
[----:B------:R-:W-:Y:S01]  /*4ec0*/  FFMA.FTZ R134, -R242, R242, 1 ;  /* 0x3f800000f2867423 */ /* 0x000fe200000101f2 */
[----:B------:R-:W-:Y:S01]  /*4ed0*/  MOV R242, R154 ;  /* 0x0000009a00f27202 */ /* 0x000fe20000000f00 */
[----:B------:R-:W-:Y:S01]  /*4ee0*/  FMUL.FTZ R157, R33, R132 ;  /* 0x00000084219d7220 */ /* 0x000fe20000410000 */
[----:B------:R-:W1:Y:S01]  /*4ef0*/  MUFU.EX2 R139, R139 ;  /* 0x0000008b008b7308 */ /* 0x000e620000000800 */
[----:B------:R-:W-:Y:S01]  /*4f00*/  FMUL.FTZ R33, R32, R162 ;  /* 0x000000a220217220 */ /* 0x000fe20000410000 */
[----:B------:R-:W-:Y:S01]  /*4f10*/  F2FP.BF16.PACK_AB R140, R20, R21 ;  /* 0x00000015148c723e */ /* 0x000fe200000010ff */
[----:B------:R-:W-:Y:S01]  /*4f20*/  FFMA.FTZ R132, -R237, R237, 1 ;  /* 0x3f800000ed847423 */ /* 0x000fe200000101ed */
[----:B------:R-:W-:Y:S01]  /*4f30*/  MOV R237, R143 ;  /* 0x0000008f00ed7202 */ /* 0x000fe20000000f00 */
[----:B----4-:R-:W-:Y:S01]  /*4f40*/  FMUL.FTZ R34, R3, R230 ;  /* 0x000000e603227220 */ /* 0x010fe20000410000 */
[----:B------:R-:W-:Y:S01]  /*4f50*/  F2FP.BF16.PACK_AB R143, R18, R19 ;  /* 0x00000013128f723e */ /* 0x000fe200000010ff */
[----:B------:R-:W-:Y:S01]  /*4f60*/  FMUL.FTZ R155, R33, R133 ;  /* 0x00000085219b7220 */ /* 0x000fe20000410000 */
[----:B------:R-:W-:Y:S01]  /*4f70*/  FSEL R33, R243, -INF , P4 ;  /* 0xff800000f3217808 */ /* 0x000fe20002000000 */
[----:B------:R-:W-:Y:S01]  /*4f80*/  FMUL.FTZ R134, R34, R134 ;  /* 0x0000008622867220 */ /* 0x000fe20000410000 */
[----:B------:R-:W2:Y:S01]  /*4f90*/  MUFU.EX2 R138, R138 ;  /* 0x0000008a008a7308 */ /* 0x000ea20000000800 */
[----:B------:R-:W-:Y:S01]  /*4fa0*/  FSEL R34, R244, -INF , P5 ;  /* 0xff800000f4227808 */ /* 0x000fe20002800000 */
[--C-:B------:R-:W-:Y:S01]  /*4fb0*/  FADD.FTZ R9, R9, -R2.reuse ;  /* 0x8000000209097221 */ /* 0x100fe20000010000 */
[----:B------:R-:W-:Y:S01]  /*4fc0*/  F2FP.BF16.PACK_AB R18, R3, R4 ;  /* 0x000000040312723e */ /* 0x000fe200000010ff */
[--C-:B------:R-:W-:Y:S01]  /*4fd0*/  FADD.FTZ R12, R12, -R2.reuse ;  /* 0x800000020c0c7221 */ /* 0x100fe20000010000 */
[----:B---3--:R-:W-:Y:S01]  /*4fe0*/  F2FP.BF16.PACK_AB R20, R145, R32 ;  /* 0x000000209114723e */ /* 0x008fe200000010ff */
[--C-:B------:R-:W-:Y:S01]  /*4ff0*/  FADD.FTZ R13, R13, -R2.reuse ;  /* 0x800000020d0d7221 */ /* 0x100fe20000010000 */
[----:B------:R-:W-:Y:S01]  /*5000*/  F2FP.BF16.PACK_AB R32, R235, R236 ;  /* 0x000000eceb20723e */ /* 0x000fe200000010ff */
[--C-:B------:R-:W-:Y:S01]  /*5010*/  FADD.FTZ R24, R24, -R2.reuse ;  /* 0x8000000218187221 */ /* 0x100fe20000010000 */
[----:B------:R-:W-:Y:S01]  /*5020*/  F2FP.BF16.PACK_AB R23, R161, R163 ;  /* 0x000000a3a117723e */ /* 0x000fe200000010ff */
[----:B------:R-:W3:Y:S01]  /*5030*/  MUFU.EX2 R142, R142 ;  /* 0x0000008e008e7308 */ /* 0x000ee20000000800 */
[--C-:B------:R-:W-:Y:S01]  /*5040*/  FADD.FTZ R25, R25, -R2.reuse ;  /* 0x8000000219197221 */ /* 0x100fe20000010000 */
[----:B------:R-:W-:Y:S01]  /*5050*/  F2FP.BF16.PACK_AB R136, R136, R232 ;  /* 0x000000e88888723e */ /* 0x000fe200000010ff */
[----:B------:R-:W-:Y:S01]  /*5060*/  FADD.FTZ R29, R29, -R2 ;  /* 0x800000021d1d7221 */ /* 0x000fe20000010000 */
[----:B------:R-:W-:Y:S01]  /*5070*/  F2FP.BF16.PACK_AB R134, R134, R157 ;  /* 0x0000009d8686723e */ /* 0x000fe200000010ff */
[----:B-1----:R-:W-:Y:S02]  /*5080*/  FMUL.FTZ R12, R139, R12 ;  /* 0x0000000c8b0c7220 */ /* 0x002fe40000410000 */
[----:B------:R-:W-:Y:S01]  /*5090*/  FFMA.FTZ R156, R34, c[0x0][0x29c], -R146 ;  /* 0x0000a700229c7a23 */ /* 0x000fe20000010892 */
[----:B------:R-:W-:Y:S01]  /*50a0*/  F2FP.BF16.PACK_AB R34, R158, R160 ;  /* 0x000000a09e22723e */ /* 0x000fe200000010ff */
[----:B------:R-:W-:Y:S01]  /*50b0*/  FFMA.FTZ R3, -R237, R237, 1 ;  /* 0x3f800000ed037423 */ /* 0x000fe200000101ed */
[----:B------:R-:W-:Y:S01]  /*50c0*/  MUFU.EX2 R141, R141 ;  /* 0x0000008d008d7308 */ /* 0x000fe20000000800 */
[----:B------:R-:W-:Y:S02]  /*50d0*/  FADD.FTZ R28, R28, -R2 ;  /* 0x800000021c1c7221 */ /* 0x000fe40000010000 */
[----:B------:R-:W-:Y:S01]  /*50e0*/  FFMA.FTZ R4, -R246, R246, 1 ;  /* 0x3f800000f6047423 */ /* 0x000fe200000101f6 */
[C---:B--2---:R-:W-:Y:S01]  /*50f0*/  F2FP.BF16.PACK_AB R17, R138.reuse, R137 ;  /* 0x000000898a11723e */ /* 0x044fe200000010ff */
[----:B------:R-:W-:Y:S04]  /*5100*/  FMUL.FTZ R138, R138, R9 ;  /* 0x000000098a8a7220 */ /* 0x000fe80000410000 */
[----:B------:R-:W-:Y:S01]  /*5110*/  FMUL.FTZ R138, R138, R4 ;  /* 0x000000048a8a7220 */ /* 0x000fe20000410000 */
[----:B------:R-:W1:Y:S01]  /*5120*/  MUFU.EX2 R149, R149 ;  /* 0x0000009500957308 */ /* 0x000e620000000800 */
[C---:B---3--:R-:W-:Y:S01]  /*5130*/  F2FP.BF16.PACK_AB R9, R142.reuse, R139 ;  /* 0x0000008b8e09723e */ /* 0x048fe200000010ff */
[----:B------:R-:W-:Y:S08]  /*5140*/  FMUL.FTZ R142, R142, R13 ;  /* 0x0000000d8e8e7220 */ /* 0x000ff00000410000 */
[----:B------:R-:W2:Y:S10]  /*5150*/  MUFU.EX2 R148, R148 ;  /* 0x0000009400947308 */ /* 0x000eb40000000800 */
[----:B------:R-:W3:Y:S01]  /*5160*/  MUFU.EX2 R147, R147 ;  /* 0x0000009300937308 */ /* 0x000ee20000000800 */
[----:B-1----:R-:W-:Y:S09]  /*5170*/  F2FP.BF16.PACK_AB R4, R149, R141 ;  /* 0x0000008d9504723e */ /* 0x002ff200000010ff */
[----:B------:R-:W-:Y:S01]  /*5180*/  MUFU.EX2 R152, R152 ;  /* 0x0000009800987308 */ /* 0x000fe20000000800 */
[----:B--2---:R-:W-:Y:S09]  /*5190*/  FMUL.FTZ R28, R148, R28 ;  /* 0x0000001c941c7220 */ /* 0x004ff20000410000 */
[----:B------:R-:W-:Y:S01]  /*51a0*/  MUFU.EX2 R21, R156 ;  /* 0x0000009c00157308 */ /* 0x000fe20000000800 */
[----:B-----5:R-:W-:Y:S02]  /*51b0*/  FSEL R135, R241, -INF , P1 ;  /* 0xff800000f1877808 */ /* 0x020fe40000800000 */
[----:B------:R-:W-:Y:S02]  /*51c0*/  ISETP.GT.AND P1, PT, R0, 0x61, PT ;  /* 0x000000610000780c */ /* 0x000fe40003f24270 */
[----:B------:R-:W-:Y:S01]  /*51d0*/  FSEL R151, R240, -INF , P2 ;  /* 0xff800000f0977808 */ /* 0x000fe20001000000 */
[----:B------:R-:W-:Y:S01]  /*51e0*/  FFMA.FTZ R133, R135, c[0x0][0x29c], -R146 ;  /* 0x0000a70087857a23 */ /* 0x000fe20000010892 */
[----:B------:R-:W-:Y:S01]  /*51f0*/  ISETP.GT.AND P2, PT, R0, 0x60, PT ;  /* 0x000000600000780c */ /* 0x000fe20003f44270 */
[----:B------:R-:W-:Y:S01]  /*5200*/  FADD.FTZ R0, R8, -R2 ;  /* 0x8000000208007221 */ /* 0x000fe20000010000 */
[----:B------:R-:W-:Y:S01]  /*5210*/  F2FP.BF16.PACK_AB R135, R229, R231 ;  /* 0x000000e7e587723e */ /* 0x000fe200000010ff */
[--C-:B------:R-:W-:Y:S01]  /*5220*/  FFMA.FTZ R151, R151, c[0x0][0x29c], -R146.reuse ;  /* 0x0000a70097977a23 */ /* 0x100fe20000010892 */
[----:B------:R1:W-:Y:S01]  /*5230*/  MUFU.EX2 R22, R133 ;  /* 0x0000008500167308 */ /* 0x0003e20000000800 */
[----:B------:R-:W-:Y:S02]  /*5240*/  FMUL.FTZ R0, R137, R0 ;  /* 0x0000000089007220 */ /* 0x000fe40000410000 */
[----:B------:R-:W-:Y:S02]  /*5250*/  FMUL.FTZ R8, R145, R159 ;  /* 0x0000009f91087220 */ /* 0x000fe40000410000 */
[----:B------:R-:W-:Y:S01]  /*5260*/  FMUL.FTZ R230, R0, R35 ;  /* 0x0000002300e67220 */ /* 0x000fe20000410000 */
[----:B------:R-:W-:Y:S01]  /*5270*/  FSEL R35, R239, -INF , P6 ;  /* 0xff800000ef237808 */ /* 0x000fe20003000000 */
[----:B------:R-:W-:Y:S01]  /*5280*/  FMUL.FTZ R154, R8, R132 ;  /* 0x00000084089a7220 */ /* 0x000fe20000410000 */
[----:B------:R-:W-:Y:S01]  /*5290*/  FSEL R0, R250, -INF , P1 ;  /* 0xff800000fa007808 */ /* 0x000fe20000800000 */
[--C-:B------:R-:W-:Y:S01]  /*52a0*/  FFMA.FTZ R159, R33, c[0x0][0x29c], -R146.reuse ;  /* 0x0000a700219f7a23 */ /* 0x100fe20000010892 */
[----:B------:R-:W2:Y:S01]  /*52b0*/  MUFU.EX2 R151, R151 ;  /* 0x0000009700977308 */ /* 0x000ea20000000800 */
[--C-:B------:R-:W-:Y:S01]  /*52c0*/  FFMA.FTZ R153, R35, c[0x0][0x29c], -R146.reuse ;  /* 0x0000a70023997a23 */ /* 0x100fe20000010892 */
[----:B------:R-:W-:Y:S01]  /*52d0*/  FSEL R8, R252, -INF , P2 ;  /* 0xff800000fc087808 */ /* 0x000fe20001000000 */
[----:B------:R-:W-:Y:S01]  /*52e0*/  FMUL.FTZ R137, R12, R3 ;  /* 0x000000030c897220 */ /* 0x000fe20000410000 */
[----:B------:R-:W-:Y:S01]  /*52f0*/  F2FP.BF16.PACK_AB R33, R7, R16 ;  /* 0x000000100721723e */ /* 0x000fe200000010ff */
[----:B------:R-:W-:Y:S01]  /*5300*/  FMUL.FTZ R16, R141, R24 ;  /* 0x000000188d107220 */ /* 0x000fe20000410000 */
[----:B------:R-:W-:Y:S01]  /*5310*/  F2FP.BF16.PACK_AB R132, R5, R6 ;  /* 0x000000060584723e */ /* 0x000fe200000010ff */
[--C-:B------:R-:W-:Y:S01]  /*5320*/  FFMA.FTZ R162, R8, c[0x0][0x29c], -R146.reuse ;  /* 0x0000a70008a27a23 */ /* 0x100fe20000010892 */
[----:B---3--:R-:W-:Y:S01]  /*5330*/  F2FP.BF16.PACK_AB R5, R147, R148 ;  /* 0x000000949305723e */ /* 0x008fe200000010ff */
[----:B------:R-:W-:Y:S01]  /*5340*/  FFMA.FTZ R146, R0, c[0x0][0x29c], -R146 ;  /* 0x0000a70000927a23 */ /* 0x000fe20000010892 */
[----:B------:R-:W3:Y:S01]  /*5350*/  MUFU.EX2 R19, R153 ;  /* 0x0000009900137308 */ /* 0x000ee20000000800 */
[----:B------:R-:W-:Y:S01]  /*5360*/  FFMA.FTZ R0, -R251, R251, 1 ;  /* 0x3f800000fb007423 */ /* 0x000fe200000101fb */
[----:B------:R-:W-:Y:S01]  /*5370*/  F2FP.BF16.PACK_AB R35, R233, R234 ;  /* 0x000000eae923723e */ /* 0x000fe200000010ff */
[----:B------:R-:W-:Y:S01]  /*5380*/  FMUL.FTZ R12, R149, R25 ;  /* 0x00000019950c7220 */ /* 0x000fe20000410000 */
[----:B-1----:R-:W-:Y:S01]  /*5390*/  F2FP.BF16.PACK_AB R133, R154, R155 ;  /* 0x0000009b9a85723e */ /* 0x002fe200000010ff */
[----:B------:R-:W-:Y:S02]  /*53a0*/  FMUL.FTZ R13, R142, R0 ;  /* 0x000000008e0d7220 */ /* 0x000fe40000410000 */
[----:B------:R-:W-:Y:S01]  /*53b0*/  FMUL.FTZ R147, R147, R29 ;  /* 0x0000001d93937220 */ /* 0x000fe20000410000 */
[----:B------:R-:W1:Y:S01]  /*53c0*/  LDS R0, [R238.X4+0xf320] ;  /* 0x00f32000ee007984 */ /* 0x000e620000004800 */
[----:B------:R-:W-:Y:S01]  /*53d0*/  FFMA.FTZ R8, -R249, R249, 1 ;  /* 0x3f800000f9087423 */ /* 0x000fe200000101f9 */
[----:B------:R-:W4:Y:S01]  /*53e0*/  MUFU.EX2 R7, R159 ;  /* 0x0000009f00077308 */ /* 0x000f220000000800 */
[----:B------:R-:W-:Y:S01]  /*53f0*/  FFMA.FTZ R3, -R247, R247, 1 ;  /* 0x3f800000f7037423 */ /* 0x000fe200000101f7 */
[----:B------:R-:W-:Y:S01]  /*5400*/  STS [R227+0xf480], R150 ;  /* 0x00f48096e3007388 */ /* 0x000fe20000000800 */
[----:B------:R-:W-:Y:S01]  /*5410*/  FFMA.FTZ R2, -R245, R245, 1 ;  /* 0x3f800000f5027423 */ /* 0x000fe200000101f5 */
[----:B------:R-:W-:Y:S01]  /*5420*/  F2FP.BF16.PACK_AB R13, R13, R137 ;  /* 0x000000890d0d723e */ /* 0x000fe200000010ff */
[----:B------:R-:W-:Y:S01]  /*5430*/  FFMA.FTZ R6, -R248, R248, 1 ;  /* 0x3f800000f8067423 */ /* 0x000fe200000101f8 */
[----:B------:R-:W-:Y:S01]  /*5440*/  STS [R227+0xf880], R33 ;  /* 0x00f88021e3007388 */ /* 0x000fe20000000800 */
[----:B------:R-:W-:Y:S02]  /*5450*/  FMUL.FTZ R3, R28, R3 ;  /* 0x000000031c037220 */ /* 0x000fe40000410000 */
[----:B------:R-:W-:Y:S01]  /*5460*/  FMUL.FTZ R2, R147, R2 ;  /* 0x0000000293027220 */ /* 0x000fe20000410000 */
[----:B------:R-:W-:Y:S01]  /*5470*/  STS [R228], R140 ;  /* 0x0000008ce4007388 */ /* 0x000fe20000000800 */
[----:B------:R-:W-:Y:S01]  /*5480*/  FMUL.FTZ R16, R16, R8 ;  /* 0x0000000810107220 */ /* 0x000fe20000410000 */
[----:B------:R-:W5:Y:S01]  /*5490*/  MUFU.EX2 R146, R146 ;  /* 0x0000009200927308 */ /* 0x000f620000000800 */
[----:B------:R-:W-:Y:S01]  /*54a0*/  FMUL.FTZ R12, R12, R6 ;  /* 0x000000060c0c7220 */ /* 0x000fe20000410000 */
[----:B------:R-:W-:Y:S01]  /*54b0*/  STS [R228+0x400], R132 ;  /* 0x00040084e4007388 */ /* 0x000fe20000000800 */
[----:B------:R-:W-:Y:S03]  /*54c0*/  F2FP.BF16.PACK_AB R8, R138, R230 ;  /* 0x000000e68a08723e */ /* 0x000fe600000010ff */
[----:B------:R-:W-:Y:S01]  /*54d0*/  F2FP.BF16.PACK_AB R12, R12, R16 ;  /* 0x000000100c0c723e */ /* 0x000fe200000010ff */
[----:B------:R-:W-:Y:S01]  /*54e0*/  STS [R227+0x10480], R17 ;  /* 0x01048011e3007388 */ /* 0x000fe20000000800 */
[----:B------:R-:W-:Y:S02]  /*54f0*/  F2FP.BF16.PACK_AB R16, R2, R3 ;  /* 0x000000030210723e */ /* 0x000fe400000010ff */
[----:B--2---:R-:W-:Y:S01]  /*5500*/  F2FP.BF16.PACK_AB R3, R151, R152 ;  /* 0x000000989703723e */ /* 0x004fe200000010ff */
[----:B------:R-:W2:Y:S01]  /*5510*/  MUFU.EX2 R6, R162 ;  /* 0x000000a200067308 */ /* 0x000ea20000000800 */
[----:B---3--:R-:W-:Y:S03]  /*5520*/  F2FP.BF16.PACK_AB R2, R19, R22 ;  /* 0x000000161302723e */ /* 0x008fe600000010ff */
[----:B------:R3:W-:Y:S04]  /*5530*/  STS [R227+0x10880], R3 ;  /* 0x01088003e3007388 */ /* 0x0007e80000000800 */
[----:B------:R4:W-:Y:S04]  /*5540*/  STS [R228+0x1400], R2 ;  /* 0x00140002e4007388 */ /* 0x0009e80000000800 */
[----:B------:R2:W-:Y:S01]  /*5550*/  STS [R228+0x1000], R9 ;  /* 0x00100009e4007388 */ /* 0x0005e20000000800 */
[--C-:B-1----:R-:W-:Y:S03]  /*5560*/  FADD.FTZ R10, R10, -R0.reuse ;  /* 0x800000000a0a7221 */ /* 0x102fe60000010000 */
[----:B------:R-:W-:Y:S01]  /*5570*/  STS [R227+0x11480], R143 ;  /* 0x0114808fe3007388 */ /* 0x000fe20000000800 */
[--C-:B------:R-:W-:Y:S02]  /*5580*/  FADD.FTZ R11, R11, -R0.reuse ;  /* 0x800000000b0b7221 */ /* 0x100fe40000010000 */
[----:B------:R-:W-:Y:S01]  /*5590*/  FMUL.FTZ R10, R152, R10 ;  /* 0x0000000a980a7220 */ /* 0x000fe20000410000 */
[----:B------:R-:W-:Y:S01]  /*55a0*/  STS [R227+0x11880], R18 ;  /* 0x01188012e3007388 */ /* 0x000fe20000000800 */
[--C-:B------:R-:W-:Y:S02]  /*55b0*/  FADD.FTZ R14, R14, -R0.reuse ;  /* 0x800000000e0e7221 */ /* 0x100fe40000010000 */
[--C-:B------:R-:W-:Y:S01]  /*55c0*/  FADD.FTZ R15, R15, -R0.reuse ;  /* 0x800000000f0f7221 */ /* 0x100fe20000010000 */
[----:B------:R-:W-:Y:S01]  /*55d0*/  STS [R228+0x2000], R144 ;  /* 0x00200090e4007388 */ /* 0x000fe20000000800 */
[----:B------:R-:W-:Y:S02]  /*55e0*/  FMUL.FTZ R14, R22, R14 ;  /* 0x0000000e160e7220 */ /* 0x000fe40000410000 */
[----:B------:R-:W-:Y:S01]  /*55f0*/  FMUL.FTZ R15, R19, R15 ;  /* 0x0000000f130f7220 */ /* 0x000fe20000410000 */
[----:B------:R-:W-:Y:S01]  /*5600*/  STS [R228+0x2400], R20 ;  /* 0x00240014e4007388 */ /* 0x000fe20000000800 */
[----:B---3--:R-:W-:Y:S02]  /*5610*/  FFMA.FTZ R3, -R240, R240, 1 ;  /* 0x3f800000f0037423 */ /* 0x008fe400000101f0 */
[--C-:B------:R-:W-:Y:S01]  /*5620*/  FADD.FTZ R26, R26, -R0.reuse ;  /* 0x800000001a1a7221 */ /* 0x100fe20000010000 */
[----:B------:R1:W-:Y:S01]  /*5630*/  STS [R227+0x12480], R4 ;  /* 0x01248004e3007388 */ /* 0x0003e20000000800 */
[----:B----4-:R-:W-:Y:S01]  /*5640*/  F2FP.BF16.PACK_AB R2, R7, R21 ;  /* 0x000000150702723e */ /* 0x010fe200000010ff */
[--C-:B------:R-:W-:Y:S02]  /*5650*/  FADD.FTZ R27, R27, -R0.reuse ;  /* 0x800000001b1b7221 */ /* 0x100fe40000010000 */
[--C-:B------:R-:W-:Y:S02]  /*5660*/  FADD.FTZ R30, R30, -R0.reuse ;  /* 0x800000001e1e7221 */ /* 0x100fe40000010000 */
[----:B------:R3:W-:Y:S01]  /*5670*/  STS [R227+0x12880], R2 ;  /* 0x01288002e3007388 */ /* 0x0007e20000000800 */
[----:B--2---:R-:W-:Y:S02]  /*5680*/  FMUL.FTZ R9, R151, R11 ;  /* 0x0000000b97097220 */ /* 0x004fe40000410000 */
[----:B------:R-:W-:Y:S01]  /*5690*/  FMUL.FTZ R21, R21, R26 ;  /* 0x0000001a15157220 */ /* 0x000fe20000410000 */
[----:B------:R2:W-:Y:S01]  /*56a0*/  STS [R228+0x3000], R5 ;  /* 0x00300005e4007388 */ /* 0x0005e20000000800 */
[----:B------:R-:W-:Y:S02]  /*56b0*/  FMUL.FTZ R9, R9, R3 ;  /* 0x0000000309097220 */ /* 0x000fe40000410000 */
[----:B------:R-:W-:Y:S02]  /*56c0*/  FFMA.FTZ R3, -R241, R241, 1 ;  /* 0x3f800000f1037423 */ /* 0x000fe400000101f1 */
[----:B------:R-:W-:Y:S02]  /*56d0*/  FMUL.FTZ R27, R7, R27 ;  /* 0x0000001b071b7220 */ /* 0x000fe40000410000 */
[----:B------:R-:W-:Y:S02]  /*56e0*/  FMUL.FTZ R3, R14, R3 ;  /* 0x000000030e037220 */ /* 0x000fe40000410000 */
[----:B------:R-:W-:Y:S02]  /*56f0*/  FADD.FTZ R31, R31, -R0 ;  /* 0x800000001f1f7221 */ /* 0x000fe40000010000 */
[----:B------:R-:W-:Y:S02]  /*5700*/  FFMA.FTZ R0, -R244, R244, 1 ;  /* 0x3f800000f4007423 */ /* 0x000fe400000101f4 */
[----:B-----5:R-:W-:Y:S02]  /*5710*/  FMUL.FTZ R31, R146, R31 ;  /* 0x0000001f921f7220 */ /* 0x020fe40000410000 */
[----:B-1----:R-:W-:Y:S02]  /*5720*/  FFMA.FTZ R4, -R239, R239, 1 ;  /* 0x3f800000ef047423 */ /* 0x002fe400000101ef */
[----:B------:R-:W-:Y:S02]  /*5730*/  FMUL.FTZ R7, R21, R0 ;  /* 0x0000000015077220 */ /* 0x000fe40000410000 */
[----:B------:R-:W-:Y:S02]  /*5740*/  FMUL.FTZ R4, R15, R4 ;  /* 0x000000040f047220 */ /* 0x000fe40000410000 */
[----:B---3--:R-:W-:Y:S02]  /*5750*/  FFMA.FTZ R2, -R242, R242, 1 ;  /* 0x3f800000f2027423 */ /* 0x008fe400000101f2 */
[----:B------:R-:W-:Y:S01]  /*5760*/  FFMA.FTZ R0, -R252, R252, 1 ;  /* 0x3f800000fc007423 */ /* 0x000fe200000101fc */
[----:B------:R-:W-:Y:S01]  /*5770*/  F2FP.BF16.PACK_AB R4, R4, R3 ;  /* 0x000000030404723e */ /* 0x000fe200000010ff */
[----:B------:R-:W-:Y:S01]  /*5780*/  FMUL.FTZ R10, R10, R2 ;  /* 0x000000020a0a7220 */ /* 0x000fe20000410000 */
[----:B------:R-:W-:Y:S01]  /*5790*/  F2FP.BF16.PACK_AB R2, R146, R6 ;  /* 0x000000069202723e */ /* 0x000fe200000010ff */
[----:B------:R-:W-:Y:S02]  /*57a0*/  FFMA.FTZ R3, -R243, R243, 1 ;  /* 0x3f800000f3037423 */ /* 0x000fe400000101f3 */
[----:B--2---:R-:W-:Y:S02]  /*57b0*/  FMUL.FTZ R5, R6, R30 ;  /* 0x0000001e06057220 */ /* 0x004fe40000410000 */
[----:B------:R1:W-:Y:S01]  /*57c0*/  STS [R228+0x3400], R2 ;  /* 0x00340002e4007388 */ /* 0x0003e20000000800 */
[----:B------:R-:W-:Y:S02]  /*57d0*/  FFMA.FTZ R6, -R250, R250, 1 ;  /* 0x3f800000fa067423 */ /* 0x000fe400000101fa */
[----:B------:R-:W-:Y:S01]  /*57e0*/  FMUL.FTZ R3, R27, R3 ;  /* 0x000000031b037220 */ /* 0x000fe20000410000 */
[----:B------:R-:W-:Y:S01]  /*57f0*/  BAR.SYNC.DEFER_BLOCKING 0x0 ;  /* 0x0000000000007b1d */ /* 0x000fe20000010000 */
[----:B------:R-:W-:Y:S02]  /*5800*/  FMUL.FTZ R5, R5, R0 ;  /* 0x0000000005057220 */ /* 0x000fe40000410000 */
[----:B------:R-:W-:Y:S01]  /*5810*/  FMUL.FTZ R0, R31, R6 ;  /* 0x000000061f007220 */ /* 0x000fe20000410000 */
[----:B------:R-:W-:Y:S02]  /*5820*/  F2FP.BF16.PACK_AB R3, R3, R7 ;  /* 0x000000070303723e */ /* 0x000fe400000010ff */
[----:B-1----:R-:W-:Y:S02]  /*5830*/  F2FP.BF16.PACK_AB R2, R9, R10 ;  /* 0x0000000a0902723e */ /* 0x002fe400000010ff */
        /* <DEDUP_REMOVED lines=107> */
[----:B------:R-:W5:Y:S01]  /*5ef0*/  LDL.64 R154, [R1+0x28] ;  /* 0x00002800019a7983 */ /* 0x000f620000100a00 */
[----:B------:R-:W-:Y:S02]  /*5f00*/  USHF.L.U32 UR14, UR17, 0x6, URZ ;  /* 0x00000006110e7899 */ /* 0x000fe4000800063f */
[----:B------:R-:W-:Y:S01]  /*5f10*/  UIMAD UR13, UR17, UR15, UR13 ;  /* 0x0000000f110d72a4 */ /* 0x000fe2000f8e020d */
[----:B------:R-:W5:Y:S03]  /*5f20*/  LDL R152, [R1+0x50] ;  /* 0x0000500001987983 */ /* 0x000f660000100800 */
[----:B------:R-:W-:Y:S01]  /*5f30*/  UIADD3 UR13, UR21, UR13, URZ ;  /* 0x0000000d150d7290 */ /* 0x000fe2000fffe03f */
[----:B------:R-:W5:Y:S01]  /*5f40*/  LDL R243, [R1+0xc] ;  /* 0x00000c0001f37983 */ /* 0x000f620000100800 */
[----:B------:R-:W-:Y:S03]  /*5f50*/  IMAD.U32 R7, RZ, RZ, UR14 ;  /* 0x0000000eff077e24 */ /* 0x000fe6000f8e00ff */
[----:B------:R-:W1:Y:S01]  /*5f60*/  S2R R239, SR_TID.X ;  /* 0x0000000000ef7919 */ /* 0x000e620000002100 */
[----:B------:R-:W-:Y:S01]  /*5f70*/  IMAD.U32 R8, RZ, RZ, UR13 ;  /* 0x0000000dff087e24 */ /* 0x000fe2000f8e00ff */
[----:B------:R-:W-:Y:S01]  /*5f80*/  UIADD3 UR13, -UR14, UR9, URZ ;  /* 0x000000090e0d7290 */ /* 0x000fe2000fffe13f */
        /* <DEDUP_REMOVED lines=10> */
[----:B---3--:R-:W-:Y:S02]  /*6030*/  LEA R0, P1, R0, R158, 0x6 ;  /* 0x0000009e00007211 */ /* 0x008fe400078230ff */
[----:B----4-:R-:W-:Y:S02]  /*6040*/  IADD3 R5, P0, R156, UR14, RZ ;  /* 0x0000000e9c057c10 */ /* 0x010fe4000ff1e0ff */
[----:B-----5:R-:W-:Y:S02]  /*6050*/  LEA.HI.X R8, R4, R155, R8, 0x6, P1 ;  /* 0x0000009b04087211 */ /* 0x020fe400008f3408 */
[C---:B------:R-:W-:Y:S02]  /*6060*/  LEA R4, P1, R0.reuse, c[0x0][0x1f0], 0x1 ;  /* 0x00007c0000047a11 */ /* 0x040fe400078208ff */
[----:B------:R-:W-:Y:S02]  /*6070*/  LEA.HI.X.SX32 R7, R7, R152, 0x1, P0 ;  /* 0x0000009807077211 */ /* 0x000fe400000f0eff */
[C---:B------:R-:W-:Y:S04]  /*6080*/  LEA R6, P0, R5.reuse, c[0x0][0x280], 0x2 ;  /* 0x0000a00005067a11 */ /* 0x040fe800078010ff */
[----:B------:R-:W-:Y:S02]  /*6090*/  LEA.HI.X R7, R5, c[0x0][0x284], R7, 0x2, P0 ;  /* 0x0000a10005077a11 */ /* 0x000fe400000f1407 */
[----:B------:R-:W-:Y:S05]  /*60a0*/  LEA.HI.X R5, R0, c[0x0][0x1f4], R8, 0x1, P1 ;  /* 0x00007d0000057a11 */ /* 0x000fea00008f0c08 */
[----:B------:R-:W-:Y:S01]  /*60b0*/  @!PT LDS RZ, [RZ] ;  /* 0x00000000fffff984 */ /* 0x000fe20000000800 */
[----:B------:R-:W-:Y:S01]  /*60c0*/  @!PT LDS RZ, [RZ] ;  /* 0x00000000fffff984 */ /* 0x000fe20000000800 */
[----:B------:R-:W-:Y:S01]  /*60d0*/  @!PT LDS RZ, [RZ] ;  /* 0x00000000fffff984 */ /* 0x000fe20000000800 */
[----:B------:R2:W-:Y:S01]  /*60e0*/  LDGSTS.E.BYPASS.LTC128B.128 [R243+0xc080], [R4.64], !P5 ;  /* 0x0c08000004f37fae */ /* 0x0005e2000e901d52 */
[----:B-1----:R-:W-:Y:S03]  /*60f0*/  @!P3 IMAD.SHL.U32 R0, R244, 0x10, RZ ;  /* 0x00000010f400b824 */ /* 0x002fe600078e00ff */
[----:B------:R2:W-:Y:S04]  /*6100*/  LDGSTS.E.BYPASS.LTC128B.128 [R243+0xd080], [R4.64+0x40], !P4 ;  /* 0x0d08004004f37fae */ /* 0x0005e8000e101d52 */
[----:B------:R2:W-:Y:S04]  /*6110*/  LDGSTS.E.BYPASS.LTC128B.128 [R243+0xe080], [R4.64+0x80], !P2 ;  /* 0x0e08008004f37fae */ /* 0x0005e8000d101d52 */
[----:B------:R2:W-:Y:S02]  /*6120*/  @!P3 LDGSTS.E.BYPASS.LTC128B.128 [R0+0xf280], [R6.64] ;  /* 0x0f2800000600bfae */ /* 0x0005e4000b901d52 */
.L_x_549:
        /* <DEDUP_REMOVED lines=9> */
[----:B------:R-:W-:Y:S01]  /*61c0*/  UISETP.GE.AND UP1, UPT, UR5, 0x1, UPT ;  /* 0x000000010500788c */ /* 0x000fe2000bf26270 */
[----:B------:R-:W1:Y:S03]  /*61d0*/  LDSM.16.M88.4 R132, [R219] ;  /* 0x00000000db84783b */ /* 0x000e660000000200 */
[-C--:B------:R-:W-:Y:S01]  /*61e0*/  HMMA.16816.F32.BF16 R12, R24, R28.reuse, RZ ;  /* 0x0000001c180c723c */ /* 0x080fe200000418ff */
[----:B------:R-:W4:Y:S04]  /*61f0*/  LDSM.16.M88.4 R136, [R219+0x1000] ;  /* 0x00100000db88783b */ /* 0x000f280000000200 */
        /* <DEDUP_REMOVED lines=227> */
.L_x_547:
[----:B------:R-:W-:Y:S01]  /*7030*/  USHF.L.U32 UR6, UR12, 0x7, URZ ;  /* 0x000000070c067899 */ /* 0x000fe2000800063f */
[----:B------:R-:W-:Y:S05]  /*7040*/  @P1 BRA `(.L_x_551) ;  /* 0x000012b000001947 */ /* 0x000fea0003800000 */
[----:B------:R-:W1:Y:S01]  /*7050*/  S2R R31, SR_TID.X ;  /* 0x00000000001f7919 */ /* 0x000e620000002100 */
[----:B------:R-:W-:Y:S01]  /*7060*/  F2FP.BF16.PACK_AB R36, R37, R36 ;  /* 0x000000242524723e */ /* 0x000fe200000010ff */
[----:B------:R-:W-:Y:S01]  /*7070*/  ULDC.64 UR4, c[0x0][0x358] ;  /* 0x0000d60000047ab9 */ /* 0x000fe20000000a00 */
[----:B------:R-:W-:Y:S01]  /*7080*/  F2FP.BF16.PACK_AB R38, R39, R38 ;  /* 0x000000262726723e */ /* 0x000fe200000010ff */
[----:B------:R-:W-:Y:S01]  /*7090*/  UISETP.NE.U32.AND UP1, UPT, URZ, UR4, UPT ;  /* 0x000000043f00728c */ /* 0x000fe2000bf25070 */
[----:B------:R-:W-:Y:S01]  /*70a0*/  F2FP.BF16.PACK_AB R48, R49, R48 ;  /* 0x000000303130723e */ /* 0x000fe200000010ff */
[----:B------:R-:W-:Y:S01]  /*70b0*/  UMOV UR7, 0x4 ;  /* 0x0000000400077882 */ /* 0x000fe20000000000 */
[----:B------:R-:W-:Y:S01]  /*70c0*/  F2FP.BF16.PACK_AB R50, R51, R50 ;  /* 0x000000323332723e */ /* 0x000fe200000010ff */
[----:B------:R-:W-:Y:S01]  /*70d0*/  UISETP.NE.AND.EX UP1, UPT, URZ, UR5, UPT, UP1 ;  /* 0x000000053f00728c */ /* 0x000fe2000bf25310 */
[----:B------:R-:W-:-:S02]  /*70e0*/  F2FP.BF16.PACK_AB R40, R41, R40 ;  /* 0x000000282928723e */ /* 0x000fc400000010ff */
[----:B------:R-:W-:Y:S01]  /*70f0*/  F2FP.BF16.PACK_AB R42, R43, R42 ;  /* 0x0000002a2b2a723e */ /* 0x000fe200000010ff */
[----:B------:R-:W-:Y:S01]  /*7100*/  ULDC.64 UR4, c[0x0][0x358] ;  /* 0x0000d60000047ab9 */ /* 0x000fe20000000a00 */
[----:B------:R-:W-:Y:S01]  /*7110*/  F2FP.BF16.PACK_AB R44, R45, R44 ;  /* 0x0000002c2d2c723e */ /* 0x000fe200000010ff */
[----:B------:R-:W-:Y:S01]  /*7120*/  UIMAD.WIDE UR4, UR10, UR7, UR4 ;  /* 0x000000070a0472a5 */ /* 0x000fe2000f8e0204 */
[----:B------:R-:W-:Y:S02]  /*7130*/  F2FP.BF16.PACK_AB R46, R47, R46 ;  /* 0x0000002e2f2e723e */ /* 0x000fe400000010ff */
[----:B------:R-:W-:Y:S02]  /*7140*/  F2FP.BF16.PACK_AB R52, R53, R52 ;  /* 0x000000343534723e */ /* 0x000fe400000010ff */
[----:B------:R-:W-:Y:S02]  /*7150*/  F2FP.BF16.PACK_AB R54, R55, R54 ;  /* 0x000000363736723e */ /* 0x000fe400000010ff */
[----:B------:R-:W-:-:S02]  /*7160*/  F2FP.BF16.PACK_AB R64, R65, R64 ;  /* 0x000000404140723e */ /* 0x000fc400000010ff */
[----:B------:R-:W-:Y:S02]  /*7170*/  F2FP.BF16.PACK_AB R66, R67, R66 ;  /* 0x000000424342723e */ /* 0x000fe400000010ff */
[----:B-1----:R-:W-:Y:S02]  /*7180*/  SHF.R.S32.HI R30, RZ, 0x1f, R31 ;  /* 0x0000001fff1e7819 */ /* 0x002fe4000001141f */
[----:B------:R-:W-:Y:S02]  /*7190*/  F2FP.BF16.PACK_AB R56, R57, R56 ;  /* 0x000000383938723e */ /* 0x000fe400000010ff */
[CC--:B------:R-:W-:Y:S02]  /*71a0*/  LEA.HI R3, R30.reuse, R31.reuse, RZ, 0x2 ;  /* 0x0000001f1e037211 */ /* 0x0c0fe400078f10ff */
[----:B------:R-:W-:Y:S02]  /*71b0*/  LEA.HI R2, R30, R31, RZ, 0x5 ;  /* 0x0000001f1e027211 */ /* 0x000fe400078f28ff */
[----:B------:R-:W-:-:S02]  /*71c0*/  SHF.R.S32.HI R28, RZ, 0x2, R3 ;  /* 0x00000002ff1c7819 */ /* 0x000fc40000011403 */
[----:B------:R-:W-:Y:S02]  /*71d0*/  SHF.R.S32.HI R0, RZ, 0x1f, R3 ;  /* 0x0000001fff007819 */ /* 0x000fe40000011403 */
[----:B------:R-:W-:Y:S02]  /*71e0*/  SHF.R.S32.HI R24, RZ, 0x5, R2 ;  /* 0x00000005ff187819 */ /* 0x000fe40000011402 */
        /* <DEDUP_REMOVED lines=62> */
[----:B-----5:R-:W-:-:S02]  /*75d0*/  F2FP.BF16.PACK_AB R9, R119, R118 ;  /* 0x000000767709723e */ /* 0x020fc400000010ff */
        /* <DEDUP_REMOVED lines=9> */
[----:B------:R-:W-:Y:S01]  /*7670*/  PLOP3.LUT P1, PT, PT, PT, UP1, 0x80, 0x0 ;  /* 0x000000000000781c */ /* 0x000fe20003f2f018 */
        /* <DEDUP_REMOVED lines=36> */
[----:B------:R3:W-:Y:S04]  /*78c0*/  STS [R0+0x5280], R7 ;  /* 0x0052800700007388 */ /* 0x0007e80000000800 */
[----:B------:R-:W-:Y:S04]  /*78d0*/  STS [R2+0x5080], R4 ;  /* 0x0050800402007388 */ /* 0x000fe80000000800 */
[----:B------:R4:W-:Y:S01]  /*78e0*/  STS [R2+0x5280], R3 ;  /* 0x0052800302007388 */ /* 0x0009e20000000800 */
[----:B-1----:R-:W-:-:S02]  /*78f0*/  IMAD.U32 R9, RZ, RZ, UR5 ;  /* 0x00000005ff097e24 */ /* 0x002fc4000f8e00ff */
[----:B--2---:R-:W-:Y:S01]  /*7900*/  IMAD.U32 R8, RZ, RZ, UR4 ;  /* 0x00000004ff087e24 */ /* 0x004fe2000f8e00ff */
[----:B------:R-:W-:Y:S06]  /*7910*/  BAR.SYNC.DEFER_BLOCKING 0x1, 0x100 ;  /* 0x0044000000007b1d */ /* 0x000fec0000010000 */
[----:B------:R-:W-:Y:S02]  /*7920*/  ULDC.64 UR4, c[0x0][0x360] ;  /* 0x0000d80000047ab9 */ /* 0x000fe40000000a00 */
[----:B------:R-:W-:Y:S01]  /*7930*/  UISETP.NE.U32.AND UP0, UPT, URZ, UR4, UPT ;  /* 0x000000043f00728c */ /* 0x000fe2000bf05070 */
[----:B---3--:R-:W2:Y:S03]  /*7940*/  @P1 LDG.E R0, [R8.64] ;  /* 0x0000001208001981 */ /* 0x008ea6000c1e1900 */
[----:B------:R-:W-:Y:S01]  /*7950*/  UISETP.NE.AND.EX UP0, UPT, URZ, UR5, UPT, UP0 ;  /* 0x000000053f00728c */ /* 0x000fe2000bf05300 */
[----:B------:R-:W-:-:S02]  /*7960*/  IMAD.MOV.U32 R5, RZ, RZ, c[0x0][0x2f0] ;  /* 0x0000bc00ff057624 */ /* 0x000fc400078e00ff */
[----:B------:R-:W-:-:S03]  /*7970*/  ULDC.64 UR4, c[0x0][0x360] ;  /* 0x0000d80000047ab9 */ /* 0x000fc60000000a00 */
[----:B------:R-:W-:-:S05]  /*7980*/  PLOP3.LUT P0, PT, PT, PT, UP0, 0x80, 0x0 ;  /* 0x000000000000781c */ /* 0x000fca0003f0f008 */
[----:B------:R-:W-:-:S06]  /*7990*/  @UP0 UIMAD.WIDE UR4, UR10, UR7, UR4 ;  /* 0x000000070a0402a5 */ /* 0x000fcc000f8e0204 */
[----:B----4-:R-:W-:Y:S02]  /*79a0*/  IMAD.U32 R2, RZ, RZ, UR4 ;  /* 0x00000004ff027e24 */ /* 0x010fe4000f8e00ff */
[----:B------:R-:W-:-:S05]  /*79b0*/  IMAD.U32 R3, RZ, RZ, UR5 ;  /* 0x00000005ff037e24 */ /* 0x000fca000f8e00ff */
[----:B------:R1:W5:Y:S01]  /*79c0*/  @P0 LDG.E R5, [R2.64] ;  /* 0x0000001202050981 */ /* 0x000362000c1e1900 */
[----:B------:R-:W-:Y:S02]  /*79d0*/  UMOV UR14, URZ ;  /* 0x0000003f000e7c82 */ /* 0x000fe40008000000 */
[----:B------:R-:W-:Y:S01]  /*79e0*/  UMOV UR15, URZ ;  /* 0x0000003f000f7c82 */ /* 0x000fe20008000000 */
[----:B--2---:R-:W2:Y:S02]  /*79f0*/  @P1 R2UR UR5, R0 ;  /* 0x00000000000513c2 */ /* 0x004ea400000e0000 */
[----:B--2---:R-:W-:Y:S02]  /*7a00*/  @UP1 USHF.R.S32.HI UR4, URZ, 0x1f, UR5 ;  /* 0x0000001f3f041899 */ /* 0x004fe40008011405 */
[----:B------:R-:W-:-:S05]  /*7a10*/  @UP1 UMOV UR14, UR5 ;  /* 0x00000005000e1c82 */ /* 0x000fca0008000000 */
[----:B------:R-:W-:Y:S01]  /*7a20*/  @UP1 UMOV UR15, UR4 ;  /* 0x00000004000f1c82 */ /* 0x000fe20008000000 */
[----:B------:R-:W-:Y:S05]  /*7a30*/  @P0 BRA `(.L_x_552) ;  /* 0x0000004000000947 */ /* 0x000fea0003800000 */
[----:B-1----:R-:W-:Y:S05]  /*7a40*/  @!P1 BRA `(.L_x_552) ;  /* 0x0000003000009947 */ /* 0x002fea0003800000 */
[----:B------:R-:W2:Y:S04]  /*7a50*/  LDG.E R0, [R8.64] ;  /* 0x0000001208007981 */ /* 0x000ea8000c1e1900 */
[----:B------:R-:W2:Y:S02]  /*7a60*/  LDG.E R2, [R8.64+0x4] ;  /* 0x0000041208027981 */ /* 0x000ea4000c1e1900 */
[----:B--2--5:R-:W-:Y:S02]  /*7a70*/  IADD3 R5, -R0, R2, RZ ;  /* 0x0000000200057210 */ /* 0x024fe40007ffe1ff */
.L_x_552:
[----:B-1----:R-:W-:Y:S01]  /*7a80*/  LEA.HI R0, R30, R31, RZ, 0x3 ;  /* 0x0000001f1e007211 */ /* 0x002fe200078f18ff */
[----:B------:R-:W-:Y:S01]  /*7a90*/  IMAD.SHL.U32 R12, R29, 0x8, RZ ;  /* 0x000000081d0c7824 */ /* 0x000fe200078e00ff */
[----:B------:R-:W-:Y:S01]  /*7aa0*/  LEA.HI R2, R28, R28, RZ, 0x1 ;  /* 0x0000001c1c027211 */ /* 0x000fe200078f08ff */
[----:B------:R-:W-:Y:S01]  /*7ab0*/  USHF.R.S32.HI UR7, URZ, 0x1f, UR11 ;  /* 0x0000001f3f077899 */ /* 0x000fe2000801140b */
[----:B-----5:R-:W-:Y:S01]  /*7ac0*/  IADD3 R5, R5, -UR6, RZ ;  /* 0x8000000605057c10 */ /* 0x020fe2000fffe0ff */
[----:B------:R-:W-:Y:S01]  /*7ad0*/  IMAD.SHL.U32 R0, R0, 0x8, RZ ;  /* 0x0000000800007824 */ /* 0x000fe200078e00ff */
[----:B------:R-:W-:Y:S01]  /*7ae0*/  LOP3.LUT R2, R2, 0x3fffffe, RZ, 0xc0, !PT ;  /* 0x03fffffe02027812 */ /* 0x000fe200078ec0ff */
[----:B------:R-:W-:Y:S01]  /*7af0*/  ULDC.64 UR4, c[0x0][0x338] ;  /* 0x0000ce0000047ab9 */ /* 0x000fe20000000a00 */
[----:B------:R-:W-:Y:S01]  /*7b00*/  SHF.R.S32.HI R13, RZ, 0x1f, R12 ;  /* 0x0000001fff0d7819 */ /* 0x000fe2000001140c */
[----:B------:R-:W-:Y:S01]  /*7b10*/  UIMAD UR4, UR7, UR4, URZ ;  /* 0x00000004070472a4 */ /* 0x000fe2000f8e023f */
[----:B------:R-:W-:Y:S01]  /*7b20*/  LOP3.LUT R0, R0, 0xc0, RZ, 0xc0, !PT ;  /* 0x000000c000007812 */ /* 0x000fe200078ec0ff */
[----:B------:R-:W-:Y:S01]  /*7b30*/  IMAD.IADD R2, R28, 0x1, -R2 ;  /* 0x000000011c027824 */ /* 0x000fe200078e0a02 */
[----:B------:R-:W-:Y:S01]  /*7b40*/  USHF.R.S32.HI UR8, URZ, 0x1f, UR10 ;  /* 0x0000001f3f087899 */ /* 0x000fe2000801140a */
[----:B------:R-:W-:Y:S01]  /*7b50*/  IMNMX R14, R5, 0x80, PT ;  /* 0x00000080050e7817 */ /* 0x000fe20003800200 */
[----:B------:R-:W-:Y:S01]  /*7b60*/  UIMAD UR5, UR11, UR5, UR4 ;  /* 0x000000050b0572a4 */ /* 0x000fe2000f8e0204 */
[----:B------:R-:W-:Y:S01]  /*7b70*/  LOP3.LUT R3, R0, 0x18, R12, 0xf8, !PT ;  /* 0x0000001800037812 */ /* 0x000fe200078ef80c */
[----:B------:R-:W-:Y:S01]  /*7b80*/  IMAD R2, R24, 0x8, R2 ;  /* 0x0000000818027824 */ /* 0x000fe200078e0202 */
[----:B------:R-:W-:Y:S01]  /*7b90*/  SHF.R.U32.HI R0, RZ, 0x3, R0 ;  /* 0x00000003ff007819 */ /* 0x000fe20000011600 */
[----:B------:R-:W-:Y:S01]  /*7ba0*/  USEL UR10, UR10, URZ, !UP1 ;  /* 0x0000003f0a0a7287 */ /* 0x000fe2000c800000 */
[C---:B------:R-:W-:Y:S01]  /*7bb0*/  ISETP.GE.AND P4, PT, R28.reuse, R14, PT ;  /* 0x0000000e1c00720c */ /* 0x040fe20003f86270 */
[----:B------:R-:W-:Y:S01]  /*7bc0*/  USEL UR8, UR8, URZ, !UP1 ;  /* 0x0000003f08087287 */ /* 0x000fe2000c800000 */
[----:B------:R-:W-:Y:S01]  /*7bd0*/  LOP3.LUT R0, R3, R0, RZ, 0x3c, !PT ;  /* 0x0000000003007212 */ /* 0x000fe200078e3cff */
[----:B------:R-:W-:Y:S01]  /*7be0*/  IMAD.U32 R6, RZ, RZ, UR12 ;  /* 0x0000000cff067e24 */ /* 0x000fe2000f8e00ff */
[----:B------:R-:W-:Y:S01]  /*7bf0*/  IADD3 R4, P0, R28, UR14, RZ ;  /* 0x0000000e1c047c10 */ /* 0x000fe2000ff1e0ff */
[----:B------:R-:W-:Y:S01]  /*7c00*/  IMAD.U32 R29, RZ, RZ, UR10 ;  /* 0x0000000aff1d7e24 */ /* 0x000fe2000f8e00ff */
[----:B------:R-:W-:Y:S01]  /*7c10*/  BSSY B0, `(.L_x_553) ;  /* 0x0000029000007945 */ /* 0x000fe20003800000 */
[----:B------:R-:W-:Y:S01]  /*7c20*/  IMAD.U32 R0, R2, 0x20, R0 ;  /* 0x0000002002007824 */ /* 0x000fe200078e0000 */
[----:B------:R-:W-:Y:S01]  /*7c30*/  LEA.HI.X.SX32 R5, R28, UR15, 0x1, P0 ;  /* 0x0000000f1c057c11 */ /* 0x000fe200080f0eff */
[----:B------:R-:W-:Y:S01]  /*7c40*/  IMAD.U32 R2, RZ, RZ, UR11 ;  /* 0x0000000bff027e24 */ /* 0x000fe2000f8e00ff */
[----:B------:R-:W-:Y:S01]  /*7c50*/  IADD3 R15, R12, 0x20, RZ ;  /* 0x000000200c0f7810 */ /* 0x000fe20007ffe0ff */
[----:B------:R-:W-:-:S02]  /*7c60*/  IMAD.SHL.U32 R0, R0, 0x2, RZ ;  /* 0x0000000200007824 */ /* 0x000fc400078e00ff */
[----:B------:R-:W-:-:S03]  /*7c70*/  IMAD.WIDE.U32 R2, R2, c[0x0][0x338], R12 ;  /* 0x0000ce0002027a25 */ /* 0x000fc600078e000c */
[----:B------:R1:W2:Y:S01]  /*7c80*/  LDS.128 R40, [R0+0x7080] ;  /* 0x0070800000287984 */ /* 0x0002a20000000c00 */
[----:B------:R-:W-:Y:S01]  /*7c90*/  IMAD.WIDE R8, R6, 0x80, R4 ;  /* 0x0000008006087825 */ /* 0x000fe200078e0204 */
[----:B------:R-:W-:Y:S01]  /*7ca0*/  IADD3 R3, R3, UR5, RZ ;  /* 0x0000000503037c10 */ /* 0x000fe2000fffe0ff */
[----:B------:R-:W-:Y:S01]  /*7cb0*/  ULDC.64 UR4, c[0x0][0x340] ;  /* 0x0000d00000047ab9 */ /* 0x000fe20000000a00 */
[----:B------:R1:W3:Y:S01]  /*7cc0*/  LDS.128 R36, [R0+0x9080] ;  /* 0x0090800000247984 */ /* 0x0002e20000000c00 */
[----:B------:R-:W-:Y:S02]  /*7cd0*/  UIMAD UR4, UR8, UR4, URZ ;  /* 0x00000004080472a4 */ /* 0x000fe4000f8e023f */
[----:B------:R-:W-:Y:S01]  /*7ce0*/  IMAD.WIDE.U32 R10, R29, c[0x0][0x340], R2 ;  /* 0x0000d0001d0a7a25 */ /* 0x000fe200078e0002 */
[----:B------:R1:W4:Y:S01]  /*7cf0*/  LDS.128 R32, [R0+0xb080] ;  /* 0x00b0800000207984 */ /* 0x0003220000000c00 */
[----:B------:R-:W-:-:S03]  /*7d00*/  UIMAD UR4, UR10, UR5, UR4 ;  /* 0x000000050a0472a4 */ /* 0x000fc6000f8e0204 */
[----:B------:R1:W1:Y:S03]  /*7d10*/  LDS.128 R52, [R0+0x80] ;  /* 0x0000800000347984 */ /* 0x0002660000000c00 */
[----:B------:R-:W-:Y:S01]  /*7d20*/  IADD3 R7, R11, UR4, RZ ;  /* 0x000000040b077c10 */ /* 0x000fe2000fffe0ff */
        /* <DEDUP_REMOVED lines=23> */
.L_x_554:
[----:B------:R-:W-:Y:S05]  /*7ea0*/  BSYNC B0 ;  /* 0x0000000000007941 */ /* 0x000fea0003800000 */
.L_x_553:
        /* <DEDUP_REMOVED lines=21> */
.L_x_556:
[----:B------:R-:W-:Y:S05]  /*8000*/  BSYNC B0 ;  /* 0x0000000000007941 */ /* 0x000fea0003800000 */
.L_x_555:
[----:B------:R-:W-:Y:S01]  /*8010*/  ULDC.64 UR4, c[0x0][0x308] ;  /* 0x0000c20000047ab9 */ /* 0x000fe20000000a00 */
[----:B-1----:R-:W-:Y:S01]  /*8020*/  MOV R2, UR11 ;  /* 0x0000000b00027c02 */ /* 0x002fe20008000f00 */
[----:B------:R-:W-:Y:S01]  /*8030*/  UIMAD UR4, UR7, UR4, URZ ;  /* 0x00000004070472a4 */ /* 0x000fe2000f8e023f */
[----:B------:R-:W-:Y:S03]  /*8040*/  BSSY B0, `(.L_x_557) ;  /* 0x0000018000007945 */ /* 0x000fe60003800000 */
        /* <DEDUP_REMOVED lines=23> */
.L_x_558:
[----:B------:R-:W-:Y:S05]  /*81c0*/  BSYNC B0 ;  /* 0x0000000000007941 */ /* 0x000fea0003800000 */
.L_x_557:
        /* <DEDUP_REMOVED lines=19> */
.L_x_551:
[----:B------:R-:W-:Y:S02]  /*8300*/  ULDC.64 UR4, c[0x0][0x358] ;  /* 0x0000d60000047ab9 */ /* 0x000fe40000000a00 */
[----:B------:R-:W-:-:S02]  /*8310*/  UISETP.NE.U32.AND UP1, UPT, URZ, UR4, UPT ;  /* 0x000000043f00728c */ /* 0x000fc4000bf25070 */
[----:B------:R-:W-:Y:S02]  /*8320*/  UMOV UR7, 0x4 ;  /* 0x0000000400077882 */ /* 0x000fe40000000000 */
[----:B------:R-:W-:-:S03]  /*8330*/  UISETP.NE.AND.EX UP1, UPT, URZ, UR5, UPT, UP1 ;  /* 0x000000053f00728c */ /* 0x000fc6000bf25310 */
[----:B------:R-:W-:Y:S02]  /*8340*/  ULDC.64 UR4, c[0x0][0x358] ;  /* 0x0000d60000047ab9 */ /* 0x000fe40000000a00 */
[----:B------:R-:W-:Y:S01]  /*8350*/  UIMAD.WIDE UR4, UR10, UR7, UR4 ;  /* 0x000000070a0472a5 */ /* 0x000fe2000f8e0204 */
[----:B------:R-:W-:-:S05]  /*8360*/  PLOP3.LUT P1, PT, PT, PT, UP1, 0x80, 0x0 ;  /* 0x000000000000781c */ /* 0x000fca0003f2f018 */
[----:B------:R-:W-:Y:S01]  /*8370*/  IMAD.U32 R4, RZ, RZ, UR4 ;  /* 0x00000004ff047e24 */ /* 0x000fe2000f8e00ff */
[----:B------:R-:W-:Y:S01]  /*8380*/  MOV R5, UR5 ;  /* 0x0000000500057c02 */ /* 0x000fe20008000f00 */
[----:B------:R-:W-:-:S06]  /*8390*/  ULDC.64 UR4, c[0x0][0x360] ;  /* 0x0000d80000047ab9 */ /* 0x000fcc0000000a00 */
[----:B------:R-:W2:Y:S01]  /*83a0*/  @P1 LDG.E R0, [R4.64] ;  /* 0x0000001204001981 */ /* 0x000ea2000c1e1900 */
[----:B------:R-:W-:Y:S01]  /*83b0*/  UISETP.NE.U32.AND UP0, UPT, URZ, UR4, UPT ;  /* 0x000000043f00728c */ /* 0x000fe2000bf05070 */
[----:B------:R-:W-:-:S03]  /*83c0*/  IMAD.MOV.U32 R6, RZ, RZ, c[0x0][0x2f0] ;  /* 0x0000bc00ff067624 */ /* 0x000fc600078e00ff */
[----:B------:R-:W-:-:S03]  /*83d0*/  UISETP.NE.AND.EX UP0, UPT, URZ, UR5, UPT, UP0 ;  /* 0x000000053f00728c */ /* 0x000fc6000bf05300 */
[----:B------:R-:W-:-:S03]  /*83e0*/  ULDC.64 UR4, c[0x0][0x360] ;  /* 0x0000d80000047ab9 */ /* 0x000fc60000000a00 */
[----:B------:R-:W-:-:S05]  /*83f0*/  PLOP3.LUT P0, PT, PT, PT, UP0, 0x80, 0x0 ;  /* 0x000000000000781c */ /* 0x000fca0003f0f008 */
[----:B------:R-:W-:-:S06]  /*8400*/  @UP0 UIMAD.WIDE UR4, UR10, UR7, UR4 ;  /* 0x000000070a0402a5 */ /* 0x000fcc000f8e0204 */
[----:B------:R-:W-:Y:S01]  /*8410*/  MOV R2, UR4 ;  /* 0x0000000400027c02 */ /* 0x000fe20008000f00 */
        /* <DEDUP_REMOVED lines=13> */
.L_x_559:
[----:B-1----:R-:W1:Y:S01]  /*84f0*/  S2R R2, SR_TID.X ;  /* 0x0000000000027919 */ /* 0x002e620000002100 */
[----:B------:R-:W-:Y:S01]  /*8500*/  USHF.R.S32.HI UR7, URZ, 0x1f, UR11 ;  /* 0x0000001f3f077899 */ /* 0x000fe2000801140b */
[----:B-----5:R-:W-:Y:S01]  /*8510*/  IADD3 R14, R6, -UR6, RZ ;  /* 0x80000006060e7c10 */ /* 0x020fe2000fffe0ff */
[----:B------:R-:W-:Y:S01]  /*8520*/  ULDC.64 UR4, c[0x0][0x308] ;  /* 0x0000c20000047ab9 */ /* 0x000fe20000000a00 */
[----:B------:R-:W-:Y:S01]  /*8530*/  IMAD.U32 R6, RZ, RZ, UR12 ;  /* 0x0000000cff067e24 */ /* 0x000fe2000f8e00ff */
[----:B------:R-:W-:Y:S01]  /*8540*/  UIMAD UR4, UR7, UR4, URZ ;  /* 0x00000004070472a4 */ /* 0x000fe2000f8e023f */
[----:B------:R-:W-:Y:S01]  /*8550*/  BSSY B0, `(.L_x_560) ;  /* 0x0000029000007945 */ /* 0x000fe20003800000 */
[----:B------:R-:W-:-:S02]  /*8560*/  USHF.R.S32.HI UR8, URZ, 0x1f, UR10 ;  /* 0x0000001f3f087899 */ /* 0x000fc4000801140a */
[----:B------:R-:W-:Y:S02]  /*8570*/  UIMAD UR5, UR11, UR5, UR4 ;  /* 0x000000050b0572a4 */ /* 0x000fe4000f8e0204 */
[----:B------:R-:W-:Y:S02]  /*8580*/  USEL UR10, UR10, URZ, !UP1 ;  /* 0x0000003f0a0a7287 */ /* 0x000fe4000c800000 */
[----:B------:R-:W-:-:S04]  /*8590*/  USEL UR8, UR8, URZ, !UP1 ;  /* 0x0000003f08087287 */ /* 0x000fc8000c800000 */
[----:B------:R-:W-:Y:S01]  /*85a0*/  IMAD.U32 R17, RZ, RZ, UR10 ;  /* 0x0000000aff117e24 */ /* 0x000fe2000f8e00ff */
[----:B-1----:R-:W-:-:S04]  /*85b0*/  SHF.R.S32.HI R4, RZ, 0x1f, R2 ;  /* 0x0000001fff047819 */ /* 0x002fc80000011402 */
[----:B------:R-:W-:-:S04]  /*85c0*/  LEA.HI R4, R4, R2, RZ, 0x2 ;  /* 0x0000000204047211 */ /* 0x000fc800078f10ff */
[----:B------:R-:W-:-:S05]  /*85d0*/  LOP3.LUT R0, R4, 0x1ffffffc, RZ, 0xc0, !PT ;  /* 0x1ffffffc04007812 */ /* 0x000fca00078ec0ff */
[----:B------:R-:W-:Y:S02]  /*85e0*/  IMAD.IADD R0, R2, 0x1, -R0 ;  /* 0x0000000102007824 */ /* 0x000fe400078e0a00 */
[----:B------:R-:W-:Y:S02]  /*85f0*/  IMAD.U32 R2, RZ, RZ, UR11 ;  /* 0x0000000bff027e24 */ /* 0x000fe4000f8e00ff */
[----:B------:R-:W-:Y:S01]  /*8600*/  IMAD.SHL.U32 R12, R0, 0x8, RZ ;  /* 0x00000008000c7824 */ /* 0x000fe200078e00ff */
[----:B------:R-:W-:-:S04]  /*8610*/  SHF.R.S32.HI R0, RZ, 0x2, R4 ;  /* 0x00000002ff007819 */ /* 0x000fc80000011404 */
[--C-:B------:R-:W-:Y:S02]  /*8620*/  SHF.R.S32.HI R13, RZ, 0x1f, R12.reuse ;  /* 0x0000001fff0d7819 */ /* 0x100fe4000001140c */
[C---:B------:R-:W-:Y:S02]  /*8630*/  ISETP.GE.AND P4, PT, R0.reuse, R14, PT ;  /* 0x0000000e0000720c */ /* 0x040fe40003f86270 */
[----:B------:R-:W-:Y:S01]  /*8640*/  IADD3 R4, P0, R0, UR14, RZ ;  /* 0x0000000e00047c10 */ /* 0x000fe2000ff1e0ff */
[----:B------:R-:W-:Y:S01]  /*8650*/  IMAD.WIDE.U32 R2, R2, c[0x0][0x308], R12 ;  /* 0x0000c20002027a25 */ /* 0x000fe200078e000c */
[----:B------:R-:W-:Y:S02]  /*8660*/  IADD3 R15, R12, 0x20, RZ ;  /* 0x000000200c0f7810 */ /* 0x000fe40007ffe0ff */
[----:B------:R-:W-:Y:S02]  /*8670*/  LEA.HI.X.SX32 R5, R0, UR15, 0x1, P0 ;  /* 0x0000000f00057c11 */ /* 0x000fe400080f0eff */
[----:B------:R-:W-:Y:S01]  /*8680*/  IADD3 R3, R3, UR5, RZ ;  /* 0x0000000503037c10 */ /* 0x000fe2000fffe0ff */
[----:B------:R-:W-:Y:S01]  /*8690*/  ULDC.64 UR4, c[0x0][0x310] ;  /* 0x0000c40000047ab9 */ /* 0x000fe20000000a00 */
[----:B------:R-:W-:Y:S01]  /*86a0*/  IADD3 R16, R12, 0x40, RZ ;  /* 0x000000400c107810 */ /* 0x000fe20007ffe0ff */
[----:B------:R-:W-:Y:S01]  /*86b0*/  UIMAD UR4, UR8, UR4, URZ ;  /* 0x00000004080472a4 */ /* 0x000fe2000f8e023f */
[----:B------:R-:W-:-:S03]  /*86c0*/  IMAD.WIDE R6, R6, 0x80, R4 ;  /* 0x0000008006067825 */ /* 0x000fc600078e0204 */
[----:B------:R-:W-:Y:S01]  /*86d0*/  UIMAD UR4, UR10, UR5, UR4 ;  /* 0x000000050a0472a4 */ /* 0x000fe2000f8e0204 */
        /* <DEDUP_REMOVED lines=16> */
.L_x_561:
[----:B------:R-:W-:Y:S05]  /*87e0*/  BSYNC B0 ;  /* 0x0000000000007941 */ /* 0x000fea0003800000 */
.L_x_560:
        /* <DEDUP_REMOVED lines=19> */
.L_x_563:
[----:B------:R-:W-:Y:S05]  /*8920*/  BSYNC B0 ;  /* 0x0000000000007941 */ /* 0x000fea0003800000 */
.L_x_562:
        /* <DEDUP_REMOVED lines=26> */
.L_x_565:
[----:B------:R-:W-:Y:S05]  /*8ad0*/  BSYNC B0 ;  /* 0x0000000000007941 */ /* 0x000fea0003800000 */
.L_x_564:
        /* <DEDUP_REMOVED lines=18> */
.L_x_566:
        /* <DEDUP_REMOVED lines=16> */
.L_x_1406:


//--------------------- .text._ZN7cutlass13device_kernelIN5flash19enable_sm80_to_sm89INS1_16FlashAttnBwdSm80INS1_25CollectiveMainloopBwdSm80ILi2ELi1EN4cute5tupleIJNS5_1CILi64EEENS7_ILi128EEENS7_ILi96EEEEEENS_10bfloat16_tEfNS_4arch4Sm80ELb1ELb0ELb1ELb1ELb1ELb0ELb0ELb0ELi2ELi2ELi4ELi2ELb1EEENS1_21CollectiveEpilogueBwdISB_SC_SE_Li256ELb1ELb0ELi2EEENS1_25SingleTileBwdLPTSchedulerILb1ELi128ELb1EEEEEEEEEvNT_6ParamsE --------------------------
	.section	.text._ZN7cutlass13device_kernelIN5flash19enable_sm80_to_sm89INS1_16FlashAttnBwdSm80INS1_25CollectiveMainloopBwdSm80ILi2ELi1EN4cute5tupleIJNS5_1CILi64EEENS7_ILi128EEENS7_ILi96EEEEEENS_10bfloat16_tEfNS_4arch4Sm80ELb1ELb0ELb1ELb1ELb1ELb0ELb0ELb0ELi2ELi2ELi4ELi2ELb1EEENS1_21CollectiveEpilogueBwdISB_SC_SE_Li256ELb1ELb0ELi2EEENS1_25SingleTileBwdLPTSchedulerILb1ELi128ELb1EEEEEEEEEvNT_6ParamsE,"ax",@progbits
	.sectioninfo	@"SHI_REGISTERS=255"
	.align	128
.text._ZN7cutlass13device_kernelIN5flash19enable_sm80_to_sm89INS1_16FlashAttnBwdSm80INS1_25CollectiveMainloopBwdSm80ILi2ELi1EN4cute5tupleIJNS5_1CILi64EEENS7_ILi128EEENS7_ILi96EEEEEENS_10bfloat16_tEfNS_4arch4Sm80ELb1ELb0ELb1ELb1ELb1ELb0ELb0ELb0ELi2ELi2ELi4ELi2ELb1EEENS1_21CollectiveEpilogueBwdISB_SC_SE_Li256ELb1ELb0ELi2EEENS1_25SingleTileBwdLPTSchedulerILb1ELi128ELb1EEEEEEEEEvNT_6ParamsE:
        .type           _ZN7cutlass13device_kernelIN5flash19enable_sm80_to_sm89INS1_16FlashAttnBwdSm80INS1_25CollectiveMainloopBwdSm80ILi2ELi1EN4cute5tupleIJNS5_1CILi64EEENS7_ILi128EEENS7_ILi96EEEEEENS_10bfloat16_tEfNS_4arch4Sm80ELb1ELb0ELb1ELb1ELb1ELb0ELb0ELb0ELi2ELi2ELi4ELi2ELb1EEENS1_21CollectiveEpilogueBwdISB_SC_SE_Li256ELb1ELb0ELi2EEENS1_25SingleTileBwdLPTSchedulerILb1ELi128ELb1EEEEEEEEEvNT_6ParamsE,@function
        .size           _ZN7cutlass13device_kernelIN5flash19enable_sm80_to_sm89INS1_16FlashAttnBwdSm80INS1_25CollectiveMainloopBwdSm80ILi2ELi1EN4cute5tupleIJNS5_1CILi64EEENS7_ILi128EEENS7_ILi96EEEEEENS_10bfloat16_tEfNS_4arch4Sm80ELb1ELb0ELb1ELb1ELb1ELb0ELb0ELb0ELi2ELi2ELi4ELi2ELb1EEENS1_21CollectiveEpilogueBwdISB_SC_SE_Li256ELb1ELb0ELi2EEENS1_25SingleTileBwdLPTSchedulerILb1ELi128ELb1EEEEEEEEEvNT_6ParamsE,(.L_x_1407 - _ZN7cutlass13device_kernelIN5flash19enable_sm80_to_sm89INS1_16FlashAttnBwdSm80INS1_25CollectiveMainloopBwdSm80ILi2ELi1EN4cute5tupleIJNS5_1CILi64EEENS7_ILi128EEENS7_ILi96EEEEEENS_10bfloat16_tEfNS_4arch4Sm80ELb1ELb0ELb1ELb1ELb1ELb0ELb0ELb0ELi2ELi2ELi4ELi2ELb1EEENS1_21CollectiveEpilogueBwdISB_SC_SE_Li256ELb1ELb0ELi2EEENS1_25SingleTileBwdLPTSchedulerILb1ELi128ELb1EEEEEEEEEvNT_6ParamsE)
        .other          _ZN7cutlass13device_kernelIN5flash19enable_sm80_to_sm89INS1_16FlashAttnBwdSm80INS1_25CollectiveMainloopBwdSm80ILi2ELi1EN4cute5tupleIJNS5_1CILi64EEENS7_ILi128EEENS7_ILi96EEEEEENS_10bfloat16_tEfNS_4arch4Sm80ELb1ELb0ELb1ELb1ELb1ELb0ELb0ELb0ELi2ELi2ELi4ELi2ELb1EEENS1_21CollectiveEpilogueBwdISB_SC_SE_Li256ELb1ELb0ELi2EEENS1_25SingleTileBwdLPTSchedulerILb1ELi128ELb1EEEEEEEEEvNT_6ParamsE,@"STO_CUDA_ENTRY STV_DEFAULT"
_ZN7cutlass13device_kernelIN5flash19enable_sm80_to_sm89INS1_16FlashAttnBwdSm80INS1_25CollectiveMainloopBwdSm80ILi2ELi1EN4cute5tupleIJNS5_1CILi64EEENS7_ILi128EEENS7_ILi96EEEEEENS_10bfloat16_tEfNS_4arch4Sm80ELb1ELb0ELb1ELb1ELb1ELb0ELb0ELb0ELi2ELi2ELi4ELi2ELb1EEENS1_21CollectiveEpilogueBwdISB_SC_SE_Li256ELb1ELb0ELi2EEENS1_25SingleTileBwdLPTSchedulerILb1ELi128ELb1EEEEEEEEEvNT_6ParamsE:
        /* <DEDUP_REMOVED lines=30> */
.L_x_568:
[----:B------:R-:W-:Y:S02]  /*01e0*/  ULDC UR7, c[0x0][0x3ac] ;  /* 0x0000eb0000077ab9 */ /* 0x000fe40000000800 */
[----:B------:R-:W-:Y:S02]  /*01f0*/  UISETP.NE.AND UP0, UPT, UR7, 0x1, UPT ;  /* 0x000000010700788c */ /* 0x000fe4000bf05270 */
[----:B------:R-:W-:Y:S02]  /*0200*/  ULDC.64 UR4, c[0x0][0x3b0] ;  /* 0x0000ec0000047ab9 */ /* 0x000fe40000000a00 */
[----:B------:R-:W-:Y:S02]  /*0210*/  UIMAD.WIDE.U32 UR10, UR6, UR4, URZ ;  /* 0x00000004060a72a5 */ /* 0x000fe4000f8e003f */
[----:B------:R-:W-:-:S05]  /*0220*/  UMOV UR9, UR6 ;  /* 0x0000000600097c82 */ /* 0x000fca0008000000 */
[----:B------:R-:W-:-:S04]  /*0230*/  @UP0 USHF.R.U32.HI UR9, URZ, UR5, UR11 ;  /* 0x000000053f090299 */ /* 0x000fc8000801160b */
[----:B------:R-:W-:-:S04]  /*0240*/  UIMAD UR7, UR9, UR7, URZ ;  /* 0x00000007090772a4 */ /* 0x000fc8000f8e023f */
.L_x_569:
        /* <DEDUP_REMOVED lines=12> */
[----:B------:R-:W-:-:S06]  /*0310*/  UIMAD UR4, UR4, UR6, UR5 ;  /* 0x00000006040472a4 */ /* 0x000fcc000f8e0205 */
[----:B------:R-:W-:-:S05]  /*0320*/  IMAD.U32 R0, RZ, RZ, UR4 ;  /* 0x00000004ff007e24 */ /* 0x000fca000f8e00ff */
[----:B------:R1:W-:Y:S01]  /*0330*/  STL [R1+0x20], R0 ;  /* 0x0000200001007387 */ /* 0x0003e20000100800 */
[----:B------:R-:W-:Y:S05]  /*0340*/  @!P0 BRA `(.L_x_570) ;  /* 0x0000008000008947 */ /* 0x000fea0003800000 */
[----:B------:R-:W-:Y:S02]  /*0350*/  UMOV UR4, 0x4 ;  /* 0x0000000400047882 */ /* 0x000fe40000000000 */
[----:B------:R-:W-:Y:S02]  /*0360*/  ULDC.64 UR6, c[0x0][0x3e0] ;  /* 0x0000f80000067ab9 */ /* 0x000fe40000000a00 */
[----:B------:R-:W-:-:S06]  /*0370*/  UIMAD.WIDE UR4, UR13, UR4, UR6 ;  /* 0x000000040d0472a5 */ /* 0x000fcc000f8e0206 */
[----:B------:R-:W-:Y:S02]  /*0380*/  MOV R2, UR4 ;  /* 0x0000000400027c02 */ /* 0x000fe40008000f00 */
[----:B------:R-:W-:-:S05]  /*0390*/  MOV R3, UR5 ;  /* 0x0000000500037c02 */ /* 0x000fca0008000f00 */
[----:B-1----:R-:W2:Y:S02]  /*03a0*/  LDG.E R0, [R2.64] ;  /* 0x0000001202007981 */ /* 0x002ea4000c1e1900 */
[----:B--2---:R1:W2:Y:S02]  /*03b0*/  R2UR UR5, R0 ;  /* 0x00000000000573c2 */ /* 0x0042a400000e0000 */
[----:B-12---:R-:W-:Y:S05]  /*03c0*/  BRA `(.L_x_571) ;  /* 0x000000f000007947 */ /* 0x006fea0003800000 */
.L_x_570:
        /* <DEDUP_REMOVED lines=9> */
[----:B-1----:R-:W3:Y:S01]  /*0460*/  LDG.E R0, [R2.64+0x4] ;  /* 0x0000041202007981 */ /* 0x002ee2000c1e1900 */
[----:B--2---:R-:W1:Y:S08]  /*0470*/  R2UR UR5, R4 ;  /* 0x00000000040573c2 */ /* 0x004e7000000e0000 */
[----:B---3--:R-:W1:Y:S02]  /*0480*/  R2UR UR4, R0 ;  /* 0x00000000000473c2 */ /* 0x008e6400000e0000 */
[----:B-1----:R-:W-:Y:S01]  /*0490*/  UIADD3 UR5, -UR5, UR4, URZ ;  /* 0x0000000405057290 */ /* 0x002fe2000fffe13f */
[----:B------:R-:W-:Y:S05]  /*04a0*/  BRA `(.L_x_571) ;  /* 0x0000001000007947 */ /* 0x000fea0003800000 */
.L_x_572:
[----:B------:R-:W-:Y:S02]  /*04b0*/  ULDC UR5, c[0x0][0x3d4] ;  /* 0x0000f50000057ab9 */ /* 0x000fe40000000800 */
.L_x_571:
[----:B------:R-:W-:Y:S02]  /*04c0*/  UIADD3 UR5, UR5, 0x7f, URZ ;  /* 0x0000007f05057890 */ /* 0x000fe4000fffe03f */
[----:B------:R-:W-:-:S02]  /*04d0*/  ULOP3.LUT UR14, URZ, UR9, URZ, 0x33, !UPT ;  /* 0x000000093f0e7292 */ /* 0x000fc4000f8e333f */
[----:B------:R-:W-:-:S04]  /*04e0*/  USHF.R.S32.HI UR4, URZ, 0x1f, UR5 ;  /* 0x0000001f3f047899 */ /* 0x000fc80008011405 */
[----:B------:R-:W-:-:S04]  /*04f0*/  ULEA.HI UR4, UR4, UR5, URZ, 0x7 ;  /* 0x0000000504047291 */ /* 0x000fc8000f8f383f */
[----:B------:R-:W-:-:S04]  /*0500*/  USHF.R.S32.HI UR4, URZ, 0x7, UR4 ;  /* 0x000000073f047899 */ /* 0x000fc80008011404 */
[----:B------:R-:W-:Y:S02]  /*0510*/  UISETP.GT.AND UP0, UPT, UR4, UR9, UPT ;  /* 0x000000090400728c */ /* 0x000fe4000bf04270 */
[----:B------:R-:W-:Y:S02]  /*0520*/  UIADD3 UR14, UR4, UR14, URZ ;  /* 0x0000000e040e7290 */ /* 0x000fe4000fffe03f */
[----:B------:R-:W-:Y:S01]  /*0530*/  USEL UR13, UR13, 0xffffffff, UP0 ;  /* 0xffffffff0d0d7887 */ /* 0x000fe20008000000 */
[----:B------:R-:W-:Y:S05]  /*0540*/  BRA `(.L_x_573) ;  /* 0x000004b000007947 */ /* 0x000fea0003800000 */
.L_x_567:
[----:B------:R-:W-:Y:S02]  /*0550*/  ULDC.64 UR6, c[0x0][0x3b8] ;  /* 0x0000ee0000067ab9 */ /* 0x000fe40000000a00 */
[----:B------:R-:W-:Y:S02]  /*0560*/  UISETP.NE.AND UP0, UPT, UR6, 0x1, UPT ;  /* 0x000000010600788c */ /* 0x000fe4000bf05270 */
[----:B------:R-:W-:Y:S02]  /*0570*/  UIMAD.WIDE.U32 UR10, UR4, UR7, URZ ;  /* 0x00000007040a72a5 */ /* 0x000fe4000f8e003f */
[----:B------:R-:W-:-:S02]  /*0580*/  ULDC UR5, c[0x0][0x3c0] ;  /* 0x0000f00000057ab9 */ /* 0x000fc40000000800 */
        /* <DEDUP_REMOVED lines=17> */
.L_x_574:
[----:B------:R-:W-:Y:S02]  /*06a0*/  ULDC UR7, c[0x0][0x3ac] ;  /* 0x0000eb0000077ab9 */ /* 0x000fe40000000800 */
[----:B------:R-:W-:Y:S02]  /*06b0*/  UISETP.NE.AND UP0, UPT, UR7, 0x1, UPT ;  /* 0x000000010700788c */ /* 0x000fe4000bf05270 */
[----:B------:R-:W-:Y:S02]  /*06c0*/  ULDC.64 UR4, c[0x0][0x3b0] ;  /* 0x0000ec0000047ab9 */ /* 0x000fe40000000a00 */
[----:B------:R-:W-:Y:S02]  /*06d0*/  UIMAD.WIDE.U32 UR10, UR6, UR4, URZ ;  /* 0x00000004060a72a5 */ /* 0x000fe4000f8e003f */
[----:B------:R-:W-:-:S05]  /*06e0*/  UMOV UR9, UR6 ;  /* 0x0000000600097c82 */ /* 0x000fca0008000000 */
[----:B------:R-:W-:-:S04]  /*06f0*/  @UP0 USHF.R.U32.HI UR9, URZ, UR5, UR11 ;  /* 0x000000053f090299 */ /* 0x000fc8000801160b */
[----:B------:R-:W-:-:S04]  /*0700*/  UIMAD UR7, UR9, UR7, URZ ;  /* 0x00000007090772a4 */ /* 0x000fc8000f8e023f */
.L_x_575:
        /* <DEDUP_REMOVED lines=24> */
.L_x_576:
        /* <DEDUP_REMOVED lines=14> */
.L_x_578:
[----:B------:R-:W-:Y:S02]  /*0970*/  ULDC UR5, c[0x0][0x3d4] ;  /* 0x0000f50000057ab9 */ /* 0x000fe40000000800 */
.L_x_577:
[----:B------:R-:W-:Y:S02]  /*0980*/  UIADD3 UR5, UR5, 0x7f, URZ ;  /* 0x0000007f05057890 */ /* 0x000fe4000fffe03f */
[----:B------:R-:W-:-:S02]  /*0990*/  ULOP3.LUT UR14, URZ, UR9, URZ, 0x33, !UPT ;  /* 0x000000093f0e7292 */ /* 0x000fc4000f8e333f */
[----:B------:R-:W-:-:S04]  /*09a0*/  USHF.R.S32.HI UR4, URZ, 0x1f, UR5 ;  /* 0x0000001f3f047899 */ /* 0x000fc80008011405 */
[----:B------:R-:W-:-:S04]  /*09b0*/  ULEA.HI UR4, UR4, UR5, URZ, 0x7 ;  /* 0x0000000504047291 */ /* 0x000fc8000f8f383f */
[----:B------:R-:W-:-:S04]  /*09c0*/  USHF.R.S32.HI UR4, URZ, 0x7, UR4 ;  /* 0x000000073f047899 */ /* 0x000fc80008011404 */
[----:B------:R-:W-:Y:S02]  /*09d0*/  UISETP.GT.AND UP0, UPT, UR4, UR9, UPT ;  /* 0x000000090400728c */ /* 0x000fe4000bf04270 */
[----:B------:R-:W-:Y:S02]  /*09e0*/  UIADD3 UR14, UR4, UR14, URZ ;  /* 0x0000000e040e7290 */ /* 0x000fe4000fffe03f */
[----:B------:R-:W-:-:S06]  /*09f0*/  USEL UR13, UR13, 0xffffffff, UP0 ;  /* 0xffffffff0d0d7887 */ /* 0x000fcc0008000000 */
.L_x_573:
        /* <DEDUP_REMOVED lines=22> */
[----:B------:R-:W-:Y:S01]  /*0b60*/  MOV R15, RZ ;  /* 0x000000ff000f7202 */ /* 0x000fe20000000f00 */
[----:B-1----:R1:W3:Y:S01]  /*0b70*/  @P0 LDG.E R0, [R2.64] ;  /* 0x0000001202000981 */ /* 0x0022e2000c1e1900 */
[----:B------:R-:W-:Y:S01]  /*0b80*/  IMAD.MOV.U32 R11, RZ, RZ, RZ ;  /* 0x000000ffff0b7224 */ /* 0x000fe200078e00ff */
        /* <DEDUP_REMOVED lines=24> */
.L_x_579:
        /* <DEDUP_REMOVED lines=10> */
.L_x_580:
[----:B------:R-:W-:Y:S05]  /*0db0*/  @!P1 BRA `(.L_x_581) ;  /* 0x0000005000009947 */ /* 0x000fea0003800000 */
[----:B------:R1:W2:Y:S04]  /*0dc0*/  LDG.E R0, [R2.64] ;  /* 0x0000001202007981 */ /* 0x0002a8000c1e1900 */
[----:B-1----:R-:W3:Y:S01]  /*0dd0*/  LDG.E R2, [R2.64+0x4] ;  /* 0x0000041202027981 */ /* 0x002ee2000c1e1900 */
[----:B--2---:R-:W1:Y:S08]  /*0de0*/  R2UR UR11, R0 ;  /* 0x00000000000b73c2 */ /* 0x004e7000000e0000 */
[----:B---3--:R-:W1:Y:S02]  /*0df0*/  R2UR UR4, R2 ;  /* 0x00000000020473c2 */ /* 0x008e6400000e0000 */
[----:B-1----:R-:W-:-:S06]  /*0e00*/  UIADD3 UR11, -UR11, UR4, URZ ;  /* 0x000000040b0b7290 */ /* 0x002fcc000fffe13f */
.L_x_581:
        /* <DEDUP_REMOVED lines=13> */
[----:B------:R-:W-:Y:S01]  /*0ee0*/  IMAD.MOV.U32 R120, RZ, RZ, RZ ;  /* 0x000000ffff787224 */ /* 0x000fe200078e00ff */
[----:B------:R-:W-:Y:S01]  /*0ef0*/  MOV R10, RZ ;  /* 0x000000ff000a7202 */ /* 0x000fe20000000f00 */
[----:B------:R-:W-:Y:S01]  /*0f00*/  IMAD.MOV.U32 R118, RZ, RZ, RZ ;  /* 0x000000ffff767224 */ /* 0x000fe200078e00ff */
[----:B------:R-:W-:Y:S01]  /*0f10*/  ULEA.HI UR10, UR10, UR4, URZ, 0x6 ;  /* 0x000000040a0a7291 */ /* 0x000fe2000f8f303f */
[----:B------:R-:W-:Y:S01]  /*0f20*/  IMAD.MOV.U32 R116, RZ, RZ, RZ ;  /* 0x000000ffff747224 */ /* 0x000fe200078e00ff */
[----:B------:R-:W-:Y:S01]  /*0f30*/  USHF.R.S32.HI UR4, URZ, 0x1f, UR5 ;  /* 0x0000001f3f047899 */ /* 0x000fe20008011405 */
[----:B------:R-:W-:Y:S01]  /*0f40*/  CS2R R110, SRZ ;  /* 0x00000000006e7805 */ /* 0x000fe2000001ff00 */
[----:B------:R-:W-:Y:S01]  /*0f50*/  USHF.R.S32.HI UR10, URZ, 0x6, UR10 ;  /* 0x000000063f0a7899 */ /* 0x000fe2000801140a */
[----:B------:R-:W-:Y:S01]  /*0f60*/  CS2R R12, SRZ ;  /* 0x00000000000c7805 */ /* 0x000fe2000001ff00 */
[----:B------:R-:W-:Y:S01]  /*0f70*/  ULEA.HI UR4, UR4, UR5, URZ, 0x6 ;  /* 0x0000000504047291 */ /* 0x000fe2000f8f303f */
[----:B------:R-:W-:Y:S01]  /*0f80*/  MOV R108, RZ ;  /* 0x000000ff006c7202 */ /* 0x000fe20000000f00 */
[----:B------:R-:W-:Y:S01]  /*0f90*/  UISETP.LT.AND UP0, UPT, URZ, UR10, UPT ;  /* 0x0000000a3f00728c */ /* 0x000fe2000bf01270 */
[----:B------:R-:W-:Y:S01]  /*0fa0*/  IMAD.MOV.U32 R114, RZ, RZ, RZ ;  /* 0x000000ffff727224 */ /* 0x000fe200078e00ff */
[----:B------:R-:W-:Y:S01]  /*0fb0*/  USHF.R.S32.HI UR9, URZ, 0x6, UR4 ;  /* 0x000000063f097899 */ /* 0x000fe20008011404 */
[----:B------:R-:W-:Y:S01]  /*0fc0*/  MOV R14, RZ ;  /* 0x000000ff000e7202 */ /* 0x000fe20000000f00 */
[----:B------:R-:W-:Y:S01]  /*0fd0*/  USEL UR10, URZ, UR10, !UP0 ;  /* 0x0000000a3f0a7287 */ /* 0x000fe2000c000000 */
[----:B------:R-:W-:Y:S01]  /*0fe0*/  IMAD.MOV.U32 R112, RZ, RZ, RZ ;  /* 0x000000ffff707224 */ /* 0x000fe200078e00ff */
[----:B------:R-:W-:Y:S01]  /*0ff0*/  CS2R R106, SRZ ;  /* 0x00000000006a7805 */ /* 0x000fe2000001ff00 */
        /* <DEDUP_REMOVED lines=44> */
[----:B------:R-:W2:Y:S01]  /*12c0*/  LDL R30, [R1+0x20] ;  /* 0x00002000011e7983 */ /* 0x000ea20000100800 */
[----:B------:R-:W-:Y:S01]  /*12d0*/  IMAD.MOV.U32 R0, RZ, RZ, c[0x0][0x248] ;  /* 0x00009200ff007624 */ /* 0x000fe200078e00ff */
[--C-:B------:R-:W-:Y:S01]  /*12e0*/  SHF.R.S32.HI R32, RZ, 0x1f, R85.reuse ;  /* 0x0000001fff207819 */ /* 0x100fe20000011455 */
[----:B------:R-:W-:Y:S01]  /*12f0*/  USHF.R.S32.HI UR15, URZ, 0x1f, UR13 ;  /* 0x0000001f3f0f7899 */ /* 0x000fe2000801140d */
[----:B------:R-:W-:Y:S01]  /*1300*/  SHF.R.S32.HI R19, RZ, 0x1f, R85 ;  /* 0x0000001fff137819 */ /* 0x000fe20000011455 */
[----:B------:R-:W-:Y:S01]  /*1310*/  USEL UR16, UR13, URZ, !UP1 ;  /* 0x0000003f0d107287 */ /* 0x000fe2000c800000 */
[----:B------:R-:W-:Y:S01]  /*1320*/  ISETP.NE.AND P0, PT, R0, 0x1, PT ;  /* 0x000000010000780c */ /* 0x000fe20003f05270 */
[----:B------:R-:W-:Y:S01]  /*1330*/  USEL UR7, UR15, URZ, !UP1 ;  /* 0x0000003f0f077287 */ /* 0x000fe2000c800000 */
[CC--:B------:R-:W-:Y:S01]  /*1340*/  LEA.HI R17, R32.reuse, R85.reuse, RZ, 0x2 ;  /* 0x0000005520117211 */ /* 0x0c0fe200078f10ff */
[----:B------:R-:W-:Y:S01]  /*1350*/  ULDC.64 UR4, c[0x0][0x1e8] ;  /* 0x00007a0000047ab9 */ /* 0x000fe20000000a00 */
[CC--:B------:R-:W-:Y:S01]  /*1360*/  LEA.HI R35, R32.reuse, R85.reuse, RZ, 0x3 ;  /* 0x0000005520237211 */ /* 0x0c0fe200078f18ff */
[----:B------:R-:W-:Y:S01]  /*1370*/  UIMAD UR4, UR7, UR4, URZ ;  /* 0x00000004070472a4 */ /* 0x000fe2000f8e023f */
[----:B------:R-:W-:Y:S01]  /*1380*/  LOP3.LUT R3, R17, 0xfffffffc, RZ, 0xc0, !PT ;  /* 0xfffffffc11037812 */ /* 0x000fe200078ec0ff */
[----:B------:R-:W-:Y:S01]  /*1390*/  UIADD3 UR8, -UR8, UR11, URZ ;  /* 0x0000000b08087290 */ /* 0x000fe2000fffe13f */
[----:B------:R-:W-:Y:S01]  /*13a0*/  SHF.R.S32.HI R40, RZ, 0x2, R17 ;  /* 0x00000002ff287819 */ /* 0x000fe20000011411 */
[----:B------:R-:W-:Y:S01]  /*13b0*/  UIMAD UR17, UR16, UR5, UR4 ;  /* 0x00000005101172a4 */ /* 0x000fe2000f8e0204 */
[-C--:B------:R-:W-:Y:S01]  /*13c0*/  LEA.HI R29, R32, R85.reuse, RZ, 0x5 ;  /* 0x00000055201d7211 */ /* 0x080fe200078f28ff */
[----:B------:R-:W-:Y:S01]  /*13d0*/  IMAD.IADD R18, R85, 0x1, -R3 ;  /* 0x0000000155127824 */ /* 0x000fe200078e0a03 */
[----:B------:R-:W-:Y:S01]  /*13e0*/  SHF.R.S32.HI R23, RZ, 0x1f, R40 ;  /* 0x0000001fff177819 */ /* 0x000fe20000011428 */
[----:B------:R-:W-:Y:S01]  /*13f0*/  ULDC.64 UR4, c[0x0][0x1b8] ;  /* 0x00006e0000047ab9 */ /* 0x000fe20000000a00 */
[----:B------:R-:W-:Y:S01]  /*1400*/  SHF.R.S32.HI R28, RZ, 0x5, R29 ;  /* 0x00000005ff1c7819 */ /* 0x000fe2000001141d */
[----:B------:R-:W-:Y:S01]  /*1410*/  IMAD.SHL.U32 R8, R18, 0x8, RZ ;  /* 0x0000000812087824 */ /* 0x000fe200078e00ff */
[----:B------:R-:W-:Y:S01]  /*1420*/  UIMAD UR4, UR7, UR4, URZ ;  /* 0x00000004070472a4 */ /* 0x000fe2000f8e023f */
[----:B------:R-:W-:Y:S01]  /*1430*/  LEA.HI R25, R32, R85, RZ, 0x4 ;  /* 0x0000005520197211 */ /* 0x000fe200078f20ff */
[----:B------:R-:W-:Y:S01]  /*1440*/  USEL UR15, UR15, URZ, !UP2 ;  /* 0x0000003f0f0f7287 */ /* 0x000fe2000d000000 */
[----:B------:R-:W-:Y:S01]  /*1450*/  IMAD.MOV.U32 R222, RZ, RZ, 0x20 ;  /* 0x00000020ffde7424 */ /* 0x000fe200078e00ff */
[----:B------:R-:W-:Y:S01]  /*1460*/  SHF.R.S32.HI R9, RZ, 0x1f, R8 ;  /* 0x0000001fff097819 */ /* 0x000fe20000011408 */
[----:B------:R-:W-:Y:S01]  /*1470*/  UIMAD UR4, UR16, UR5, UR4 ;  /* 0x00000005100472a4 */ /* 0x000fe2000f8e0204 */
[C---:B------:R-:W-:Y:S01]  /*1480*/  IADD3 R22, R8.reuse, 0x20, RZ ;  /* 0x0000002008167810 */ /* 0x040fe20007ffe0ff */
[----:B------:R-:W-:Y:S01]  /*1490*/  USHF.R.S32.HI UR21, URZ, 0x1f, UR10 ;  /* 0x0000001f3f157899 */ /* 0x000fe2000801140a */
[C---:B------:R-:W-:Y:S01]  /*14a0*/  IADD3 R37, R8.reuse, 0x40, RZ ;  /* 0x0000004008257810 */ /* 0x040fe20007ffe0ff */
[----:B------:R-:W-:Y:S01]  /*14b0*/  IMAD.MOV.U32 R225, RZ, RZ, 0x10 ;  /* 0x00000010ffe17424 */ /* 0x000fe200078e00ff */
[----:B------:R-:W-:Y:S01]  /*14c0*/  ISETP.GE.AND P3, PT, R8, c[0x0][0x1cc], PT ;  /* 0x0000730008007a0c */ /* 0x000fe20003f66270 */
[----:B------:R-:W-:Y:S01]  /*14d0*/  CS2R R130, SRZ ;  /* 0x0000000000827805 */ /* 0x000fe2000001ff00 */
[----:B------:R-:W-:Y:S01]  /*14e0*/  ISETP.GE.AND P2, PT, R22, c[0x0][0x1cc], PT ;  /* 0x0000730016007a0c */ /* 0x000fe20003f46270 */
[----:B------:R-:W-:Y:S01]  /*14f0*/  STL [R1+0x1c], R37 ;  /* 0x00001c2501007387 */ /* 0x000fe20000100800 */
[----:B------:R-:W-:Y:S01]  /*1500*/  SHF.R.S32.HI R16, RZ, 0x4, R25 ;  /* 0x00000004ff107819 */ /* 0x000fe20000011419 */
        /* <DEDUP_REMOVED lines=42> */
[----:B--2---:R-:W-:Y:S01]  /*17b0*/  @P0 IMAD.HI.U32 R2, R30, c[0x0][0x24c], RZ ;  /* 0x000093001e020a27 */ /* 0x004fe200078e00ff */
[----:B------:R-:W-:-:S03]  /*17c0*/  SHF.R.S32.HI R24, RZ, 0x1f, R30 ;  /* 0x0000001fff187819 */ /* 0x000fc6000001141e */
[----:B------:R-:W-:Y:S01]  /*17d0*/  IMAD.MOV.U32 R0, RZ, RZ, R30 ;  /* 0x000000ffff007224 */ /* 0x000fe200078e001e */
[----:B------:R-:W-:Y:S02]  /*17e0*/  @P0 SHF.R.U32.HI R0, RZ, c[0x0][0x250], R2 ;  /* 0x00009400ff000a19 */ /* 0x000fe40000011602 */
[----:B-----5:R-:W-:Y:S02]  /*17f0*/  IADD3 R10, P0, R40, R11, RZ ;  /* 0x0000000b280a7210 */ /* 0x020fe40007f1e0ff */
[----:B------:R-:W-:Y:S01]  /*1800*/  SHF.R.S32.HI R2, RZ, 0x1f, R0 ;  /* 0x0000001fff027819 */ /* 0x000fe20000011400 */
[----:B------:R-:W-:Y:S01]  /*1810*/  IMAD.WIDE.U32 R4, R0, c[0x0][0x1e0], R8 ;  /* 0x0000780000047a25 */ /* 0x000fe200078e0008 */
[----:B------:R-:W-:Y:S02]  /*1820*/  LEA.HI.X.SX32 R11, R11, R23, 0x1, P0 ;  /* 0x000000170b0b7211 */ /* 0x000fe400000f0eff */
[----:B------:R-:W-:Y:S01]  /*1830*/  IADD3 R20, P0, R40, R15, RZ ;  /* 0x0000000f28147210 */ /* 0x000fe20007f1e0ff */
[----:B------:R-:W-:-:S02]  /*1840*/  IMAD R3, R2, c[0x0][0x1e0], RZ ;  /* 0x0000780002037a24 */ /* 0x000fc400078e02ff */
[----:B------:R-:W-:Y:S01]  /*1850*/  IMAD R2, R2, c[0x0][0x1b0], RZ ;  /* 0x00006c0002027a24 */ /* 0x000fe200078e02ff */
[----:B------:R-:W-:Y:S01]  /*1860*/  LEA.HI.X.SX32 R23, R15, R23, 0x1, P0 ;  /* 0x000000170f177211 */ /* 0x000fe200000f0eff */
[C---:B------:R-:W-:Y:S01]  /*1870*/  IMAD R6, R0.reuse, c[0x0][0x1e4], R3 ;  /* 0x0000790000067a24 */ /* 0x040fe200078e0203 */
[----:B------:R-:W-:Y:S01]  /*1880*/  LEA.HI R15, R25, R16, RZ, 0x1 ;  /* 0x00000010190f7211 */ /* 0x000fe200078f08ff */
[C---:B------:R-:W-:Y:S02]  /*1890*/  IMAD R7, R0.reuse, c[0x0][0x1b4], R2 ;  /* 0x00006d0000077a24 */ /* 0x040fe400078e0202 */
[----:B------:R-:W-:Y:S01]  /*18a0*/  IMAD.WIDE.U32 R2, R0, c[0x0][0x1b0], R8 ;  /* 0x00006c0000027a25 */ /* 0x000fe200078e0008 */
[----:B------:R-:W-:-:S03]  /*18b0*/  LOP3.LUT R15, R15, 0xfffffffe, RZ, 0xc0, !PT ;  /* 0xfffffffe0f0f7812 */ /* 0x000fc600078ec0ff */
[----:B------:R-:W-:Y:S02]  /*18c0*/  IMAD.IADD R5, R5, 0x1, R6 ;  /* 0x0000000105057824 */ /* 0x000fe400078e0206 */
[----:B------:R-:W-:Y:S01]  /*18d0*/  IMAD.U32 R0, RZ, RZ, UR16 ;  /* 0x00000010ff007e24 */ /* 0x000fe2000f8e00ff */
[----:B------:R-:W-:Y:S01]  /*18e0*/  USEL UR16, UR13, URZ, !UP2 ;  /* 0x0000003f0d107287 */ /* 0x000fe2000d000000 */
[----:B------:R-:W-:Y:S02]  /*18f0*/  IMAD.IADD R3, R3, 0x1, R7 ;  /* 0x0000000103037824 */ /* 0x000fe400078e0207 */
[----:B------:R-:W-:-:S04]  /*1900*/  IMAD.WIDE.U32 R6, R0, c[0x0][0x1e8], R4 ;  /* 0x00007a0000067a25 */ /* 0x000fc800078e0004 */
[----:B------:R-:W-:Y:S01]  /*1910*/  IMAD.WIDE.U32 R4, R0, c[0x0][0x1b8], R2 ;  /* 0x00006e0000047a25 */ /* 0x000fe200078e0002 */
[----:B------:R-:W-:Y:S01]  /*1920*/  IADD3 R7, R7, UR17, RZ ;  /* 0x0000001107077c10 */ /* 0x000fe2000fffe0ff */
[----:B------:R-:W-:Y:S02]  /*1930*/  USHF.L.U32 UR17, UR10, 0x6, URZ ;  /* 0x000000060a117899 */ /* 0x000fe4000800063f */
[----:B------:R-:W-:Y:S01]  /*1940*/  IMAD.U32 R2, RZ, RZ, UR14 ;  /* 0x0000000eff027e24 */ /* 0x000fe2000f8e00ff */
[----:B------:R-:W-:Y:S01]  /*1950*/  IADD3 R5, R5, UR4, RZ ;  /* 0x0000000405057c10 */ /* 0x000fe2000fffe0ff */
[----:B------:R-:W-:Y:S01]  /*1960*/  IMAD.SHL.U32 R0, R35, 0x8, RZ ;  /* 0x0000000823007824 */ /* 0x000fe200078e00ff */
[----:B------:R-:W-:Y:S01]  /*1970*/  UIMAD UR4, UR6, 0x60, URZ ;  /* 0x00000060060478a4 */ /* 0x000fe2000f8e023f */
[----:B------:R-:W-:Y:S01]  /*1980*/  IMAD.WIDE R2, R2, 0x80, R10 ;  /* 0x0000008002027825 */ /* 0x000fe200078e020a */
[----:B------:R-:W-:Y:S02]  /*1990*/  UIADD3 UR20, -UR17, UR12, URZ ;  /* 0x0000000c11147290 */ /* 0x000fe4000fffe13f */
[----:B------:R-:W-:Y:S01]  /*19a0*/  LOP3.LUT R0, R0, 0xc0, RZ, 0xc0, !PT ;  /* 0x000000c000007812 */ /* 0x000fe200078ec0ff */
[----:B------:R-:W-:-:S02]  /*19b0*/  IMAD R10, R3, c[0x0][0x1d8], RZ ;  /* 0x00007600030a7a24 */ /* 0x000fc400078e02ff */
[----:B------:R-:W-:Y:S01]  /*19c0*/  IMAD R3, R3, c[0x0][0x1a8], RZ ;  /* 0x00006a0003037a24 */ /* 0x000fe200078e02ff */
[----:B------:R-:W-:Y:S01]  /*19d0*/  SHF.R.U32.HI R14, RZ, 0x3, R0 ;  /* 0x00000003ff0e7819 */ /* 0x000fe20000011600 */
[----:B------:R-:W-:Y:S01]  /*19e0*/  IMAD R12, R2, c[0x0][0x1dc], R10 ;  /* 0x00007700020c7a24 */ /* 0x000fe200078e020a */
[----:B------:R-:W-:Y:S01]  /*19f0*/  LOP3.LUT R13, R0, 0x18, R8, 0xf8, !PT ;  /* 0x00000018000d7812 */ /* 0x000fe200078ef808 */
[----:B------:R-:W-:-:S03]  /*1a00*/  IMAD.WIDE.U32 R10, R2, c[0x0][0x1d8], R6 ;  /* 0x00007600020a7a25 */ /* 0x000fc600078e0006 */
[----:B------:R-:W-:Y:S01]  /*1a10*/  LOP3.LUT R14, R13, R14, RZ, 0x3c, !PT ;  /* 0x0000000e0d0e7212 */ /* 0x000fe200078e3cff */
[C---:B------:R-:W-:Y:S02]  /*1a20*/  IMAD R0, R2.reuse, c[0x0][0x1ac], R3 ;  /* 0x00006b0002007a24 */ /* 0x040fe400078e0203 */
[----:B------:R-:W-:Y:S01]  /*1a30*/  IMAD.WIDE.U32 R6, R2, c[0x0][0x1a8], R4 ;  /* 0x00006a0002067a25 */ /* 0x000fe200078e0004 */
[----:B------:R-:W-:Y:S02]  /*1a40*/  LEA.HI R5, R17, R40, RZ, 0x1 ;  /* 0x0000002811057211 */ /* 0x000fe400078f08ff */
[----:B------:R-:W-:Y:S01]  /*1a50*/  LEA R4, P1, R10, c[0x0][0x1c0], 0x1 ;  /* 0x000070000a047a11 */ /* 0x000fe200078208ff */
[----:B------:R-:W-:Y:S01]  /*1a60*/  IMAD.IADD R3, R11, 0x1, R12 ;  /* 0x000000010b037824 */ /* 0x000fe200078e020c */
[----:B------:R-:W-:Y:S01]  /*1a70*/  LEA R2, P0, R6, c[0x0][0x190], 0x1 ;  /* 0x0000640006027a11 */ /* 0x000fe200078008ff */
[----:B------:R-:W-:Y:S01]  /*1a80*/  IMAD.IADD R0, R7, 0x1, R0 ;  /* 0x0000000107007824 */ /* 0x000fe200078e0200 */
[----:B------:R-:W-:Y:S01]  /*1a90*/  LOP3.LUT R7, R5, 0x7fffffe, RZ, 0xc0, !PT ;  /* 0x07fffffe05077812 */ /* 0x000fe200078ec0ff */
[----:B------:R-:W-:Y:S01]  /*1aa0*/  IMAD.MOV.U32 R13, RZ, RZ, c[0x0][0x1dc] ;  /* 0x00007700ff0d7624 */ /* 0x000fe200078e00ff */
[----:B------:R-:W-:Y:S01]  /*1ab0*/  LEA.HI.X R5, R10, c[0x0][0x1c4], R3, 0x1, P1 ;  /* 0x000071000a057a11 */ /* 0x000fe200008f0c03 */
[----:B------:R-:W-:Y:S01]  /*1ac0*/  IMAD.MOV.U32 R11, RZ, RZ, c[0x0][0x1a8] ;  /* 0x00006a00ff0b7624 */ /* 0x000fe200078e00ff */
[----:B------:R-:W-:Y:S01]  /*1ad0*/  LEA.HI.X R3, R6, c[0x0][0x194], R0, 0x1, P0 ;  /* 0x0000650006037a11 */ /* 0x000fe200000f0c00 */
[----:B------:R-:W-:-:S02]  /*1ae0*/  IMAD.IADD R0, R40, 0x1, -R7 ;  /* 0x0000000128007824 */ /* 0x000fc400078e0a07 */
[----:B------:R-:W-:Y:S01]  /*1af0*/  IMAD.MOV.U32 R7, RZ, RZ, c[0x0][0x1d8] ;  /* 0x00007600ff077624 */ /* 0x000fe200078e00ff */
[----:B------:R-:W-:Y:S01]  /*1b00*/  LEA R10, P0, R11, R2, 0x7 ;  /* 0x000000020b0a7211 */ /* 0x000fe200078038ff */
[----:B------:R-:W-:Y:S02]  /*1b10*/  IMAD R0, R28, 0x8, R0 ;  /* 0x000000081c007824 */ /* 0x000fe400078e0200 */
[----:B------:R-:W-:Y:S01]  /*1b20*/  IMAD.MOV.U32 R12, RZ, RZ, c[0x0][0x1ac] ;  /* 0x00006b00ff0c7624 */ /* 0x000fe200078e00ff */
[C---:B------:R-:W-:Y:S01]  /*1b30*/  LEA R6, P1, R7.reuse, R4, 0x7 ;  /* 0x0000000407067211 */ /* 0x040fe200078238ff */
[----:B------:R-:W-:Y:S01]  /*1b40*/  IMAD.U32 R14, R0, 0x20, R14 ;  /* 0x00000020000e7824 */ /* 0x000fe200078e000e */
[----:B------:R-:W-:Y:S01]  /*1b50*/  IADD3 R0, -R40, UR8, RZ ;  /* 0x0000000828007c10 */ /* 0x000fe2000fffe1ff */
[----:B------:R-:W-:Y:S01]  /*1b60*/  IMAD.IADD R26, R16, 0x1, -R15 ;  /* 0x00000001101a7824 */ /* 0x000fe200078e0a0f */
[----:B------:R-:W-:Y:S01]  /*1b70*/  LEA.HI.X R7, R7, R5, R13, 0x7, P1 ;  /* 0x0000000507077211 */ /* 0x000fe200008f3c0d */
[----:B------:R-:W-:Y:S01]  /*1b80*/  IMAD.SHL.U32 R36, R14, 0x2, RZ ;  /* 0x000000020e247824 */ /* 0x000fe200078e00ff */
[----:B------:R-:W-:Y:S01]  /*1b90*/  ISETP.GE.AND P1, PT, R37, c[0x0][0x1cc], PT ;  /* 0x0000730025007a0c */ /* 0x000fe20003f26270 */
[----:B------:R-:W-:Y:S01]  /*1ba0*/  IMAD.U32 R13, RZ, RZ, UR4 ;  /* 0x00000004ff0d7e24 */ /* 0x000fe2000f8e00ff */
[----:B------:R-:W-:-:S02]  /*1bb0*/  ISETP.LT.OR P6, PT, R0, 0x1, P3 ;  /* 0x000000010000780c */ /* 0x000fc40001fc1670 */
[C---:B------:R-:W-:Y:S01]  /*1bc0*/  ISETP.LT.OR P5, PT, R0.reuse, 0x1, P2 ;  /* 0x000000010000780c */ /* 0x040fe200017a1670 */
[----:B------:R-:W-:Y:S01]  /*1bd0*/  STL [R1+0xc], R36 ;  /* 0x00000c2401007387 */ /* 0x000fe20000100800 */
[C---:B------:R-:W-:Y:S02]  /*1be0*/  ISETP.LT.OR P4, PT, R0.reuse, 0x1, P1 ;  /* 0x000000010000780c */ /* 0x040fe40000f81670 */
[C---:B------:R-:W-:Y:S02]  /*1bf0*/  ISETP.LT.OR P3, PT, R0.reuse, 0x41, P3 ;  /* 0x000000410000780c */ /* 0x040fe40001f61670 */
[----:B------:R-:W-:Y:S02]  /*1c00*/  SHF.R.S32.HI R14, RZ, 0x1f, R17 ;  /* 0x0000001fff0e7819 */ /* 0x000fe40000011411 */
[C---:B------:R-:W-:Y:S02]  /*1c10*/  ISETP.LT.OR P2, PT, R0.reuse, 0x41, P2 ;  /* 0x000000410000780c */ /* 0x040fe40001741670 */
[----:B------:R-:W-:Y:S01]  /*1c20*/  ISETP.LT.OR P1, PT, R0, 0x41, P1 ;  /* 0x000000410000780c */ /* 0x000fe20000f21670 */
[----:B------:R-:W-:Y:S01]  /*1c30*/  @!PT LDS RZ, [RZ] ;  /* 0x00000000fffff984 */ /* 0x000fe20000000800 */
[----:B------:R-:W-:Y:S01]  /*1c40*/  @!PT LDS RZ, [RZ] ;  /* 0x00000000fffff984 */ /* 0x000fe20000000800 */
[----:B------:R-:W-:Y:S01]  /*1c50*/  @!PT LDS RZ, [RZ] ;  /* 0x00000000fffff984 */ /* 0x000fe20000000800 */
[----:B------:R1:W-:Y:S01]  /*1c60*/  LDGSTS.E.BYPASS.LTC128B.128 [R36+0x6080], [R4.64], !P6 ;  /* 0x0608000004247fae */ /* 0x0003e2000f101d52 */
[----:B------:R-:W-:-:S02]  /*1c70*/  LEA.HI.X R11, R11, R3, R12, 0x7, P0 ;  /* 0x000000030b0b7211 */ /* 0x000fc400000f3c0c */
[----:B------:R-:W-:Y:S01]  /*1c80*/  IADD3 R12, P0, R85, UR4, RZ ;  /* 0x00000004550c7c10 */ /* 0x000fe2000ff1e0ff */
[----:B------:R1:W-:Y:S01]  /*1c90*/  LDGSTS.E.BYPASS.LTC128B.128 [R36+0x8080], [R4.64+0x40], !P5 ;  /* 0x0808004004247fae */ /* 0x0003e2000e901d52 */
[----:B------:R-:W-:Y:S01]  /*1ca0*/  ISETP.GE.AND P6, PT, R22, c[0x0][0x19c], PT ;  /* 0x0000670016007a0c */ /* 0x000fe20003fc6270 */
[----:B------:R-:W-:Y:S01]  /*1cb0*/  USHF.R.S32.HI UR4, URZ, 0x1f, UR6 ;  /* 0x0000001f3f047899 */ /* 0x000fe20008011406 */
[----:B------:R-:W-:Y:S01]  /*1cc0*/  LEA.HI.X.SX32 R13, R13, R19, 0x1, P0 ;  /* 0x000000130d0d7211 */ /* 0x000fe200000f0eff */
[----:B------:R1:W-:Y:S01]  /*1cd0*/  LDGSTS.E.BYPASS.LTC128B.128 [R36+0xa080], [R4.64+0x80], !P4 ;  /* 0x0a08008004247fae */ /* 0x0003e2000e101d52 */
[----:B------:R-:W-:Y:S02]  /*1ce0*/  ISETP.GE.AND P0, PT, R8, c[0x0][0x19c], PT ;  /* 0x0000670008007a0c */ /* 0x000fe40003f06270 */
[----:B------:R-:W-:Y:S01]  /*1cf0*/  ISETP.GE.AND P4, PT, R37, c[0x0][0x19c], PT ;  /* 0x0000670025007a0c */ /* 0x000fe20003f86270 */
[----:B------:R2:W-:Y:S01]  /*1d00*/  LDGSTS.E.BYPASS.LTC128B.128 [R36+0x7080], [R6.64], !P3 ;  /* 0x0708000006247fae */ /* 0x0005e2000d901d52 */
[----:B------:R-:W-:-:S02]  /*1d10*/  ISETP.LT.OR P3, PT, R0, 0x1, P6 ;  /* 0x000000010000780c */ /* 0x000fc40003761670 */
[C---:B------:R-:W-:Y:S01]  /*1d20*/  ISETP.LT.OR P6, PT, R0.reuse, 0x41, P6 ;  /* 0x000000410000780c */ /* 0x040fe200037c1670 */
[----:B------:R2:W-:Y:S01]  /*1d30*/  LDGSTS.E.BYPASS.LTC128B.128 [R36+0x9080], [R6.64+0x40], !P2 ;  /* 0x0908004006247fae */ /* 0x0005e2000d101d52 */
[C---:B------:R-:W-:Y:S02]  /*1d40*/  ISETP.LT.OR P2, PT, R0.reuse, 0x1, P0 ;  /* 0x000000010000780c */ /* 0x040fe40000741670 */
[C---:B------:R-:W-:Y:S01]  /*1d50*/  ISETP.LT.OR P0, PT, R0.reuse, 0x41, P0 ;  /* 0x000000410000780c */ /* 0x040fe20000701670 */
[----:B------:R2:W-:Y:S01]  /*1d60*/  LDGSTS.E.BYPASS.LTC128B.128 [R36+0xb080], [R6.64+0x80], !P1 ;  /* 0x0b08008006247fae */ /* 0x0005e2000c901d52 */
[C---:B------:R-:W-:Y:S02]  /*1d70*/  ISETP.LT.OR P1, PT, R0.reuse, 0x1, P4 ;  /* 0x000000010000780c */ /* 0x040fe40002721670 */
[----:B------:R-:W-:Y:S01]  /*1d80*/  ISETP.LT.OR P4, PT, R0, 0x41, P4 ;  /* 0x000000410000780c */ /* 0x000fe20002781670 */
[----:B------:R-:W0:Y:S01]  /*1d90*/  LDGDEPBAR ;  /* 0x00000000000079af */ /* 0x000e220000000000 */
[----:B------:R-:W-:Y:S01]  /*1da0*/  IMAD R0, R24, c[0x0][0x288], RZ ;  /* 0x0000a20018007a24 */ /* 0x000fe200078e02ff */
[----:B------:R-:W-:-:S03]  /*1db0*/  ISETP.GE.AND P5, PT, R8, c[0x0][0x1fc], PT ;  /* 0x00007f0008007a0c */ /* 0x000fc60003fa6270 */
[----:B------:R-:W-:Y:S01]  /*1dc0*/  IMAD R15, R30, c[0x0][0x28c], R0 ;  /* 0x0000a3001e0f7a24 */ /* 0x000fe200078e0200 */
[----:B------:R3:W-:Y:S04]  /*1dd0*/  LDGSTS.E.BYPASS.LTC128B.128 [R36+0x80], [R2.64], !P2 ;  /* 0x0008000002247fae */ /* 0x0007e8000d101d52 */
[----:B------:R3:W-:Y:S01]  /*1de0*/  LDGSTS.E.BYPASS.LTC128B.128 [R36+0x2080], [R2.64+0x40], !P3 ;  /* 0x0208004002247fae */ /* 0x0007e2000d901d52 */
[----:B-1----:R-:W-:Y:S02]  /*1df0*/  LEA.HI R4, R32, R85, RZ, 0x6 ;  /* 0x0000005520047211 */ /* 0x002fe400078f30ff */
[----:B------:R-:W-:Y:S01]  /*1e00*/  LEA.HI R5, R14, R40, RZ, 0x3 ;  /* 0x000000280e057211 */ /* 0x000fe200078f18ff */
[----:B------:R3:W-:Y:S01]  /*1e10*/  LDGSTS.E.BYPASS.LTC128B.128 [R36+0x4080], [R2.64+0x80], !P1 ;  /* 0x0408008002247fae */ /* 0x0007e2000c901d52 */
[----:B------:R-:W-:-:S02]  /*1e20*/  SHF.R.S32.HI R14, RZ, 0x6, R4 ;  /* 0x00000006ff0e7819 */ /* 0x000fc40000011404 */
[----:B------:R-:W-:Y:S01]  /*1e30*/  LOP3.LUT R5, R5, 0xfffffff8, RZ, 0xc0, !PT ;  /* 0xfffffff805057812 */ /* 0x000fe200078ec0ff */
[----:B------:R1:W-:Y:S01]  /*1e40*/  LDGSTS.E.BYPASS.LTC128B.128 [R36+0x1080], [R10.64], !P0 ;  /* 0x010800000a247fae */ /* 0x0003e2000c101d52 */
[----:B------:R-:W-:Y:S01]  /*1e50*/  ISETP.GE.AND P3, PT, R8, c[0x0][0x16c], PT ;  /* 0x00005b0008007a0c */ /* 0x000fe20003f66270 */
[----:B------:R-:W-:Y:S02]  /*1e60*/  IMAD.SHL.U32 R4, R14, 0x8, RZ ;  /* 0x000000080e047824 */ /* 0x000fe400078e00ff */
[----:B------:R-:W-:Y:S01]  /*1e70*/  IMAD.IADD R5, R40, 0x1, -R5 ;  /* 0x0000000128057824 */ /* 0x000fe200078e0a05 */
[----:B--2---:R-:W-:Y:S01]  /*1e80*/  LEA.HI R6, R29, R28, RZ, 0x1 ;  /* 0x0000001c1d067211 */ /* 0x004fe200078f08ff */
[----:B------:R1:W-:Y:S01]  /*1e90*/  LDGSTS.E.BYPASS.LTC128B.128 [R36+0x3080], [R10.64+0x40], !P6 ;  /* 0x030800400a247fae */ /* 0x0003e2000f101d52 */
[----:B------:R-:W-:Y:S01]  /*1ea0*/  LOP3.LUT R212, R4, 0x18, RZ, 0xc0, !PT ;  /* 0x0000001804d47812 */ /* 0x000fe200078ec0ff */
[C---:B------:R-:W-:Y:S01]  /*1eb0*/  IMAD.SHL.U32 R4, R5.reuse, 0x40, RZ ;  /* 0x0000004005047824 */ /* 0x040fe200078e00ff */
[----:B------:R-:W-:Y:S01]  /*1ec0*/  LOP3.LUT R6, R6, 0xfffffffe, RZ, 0xc0, !PT ;  /* 0xfffffffe06067812 */ /* 0x000fe200078ec0ff */
[----:B------:R1:W-:Y:S01]  /*1ed0*/  LDGSTS.E.BYPASS.LTC128B.128 [R36+0x5080], [R10.64+0x80], !P4 ;  /* 0x050800800a247fae */ /* 0x0003e2000e101d52 */
[----:B------:R-:W-:-:S02]  /*1ee0*/  LOP3.LUT P2, RZ, R5, 0x4, RZ, 0xc0, !PT ;  /* 0x0000000405ff7812 */ /* 0x000fc4000784c0ff */
[----:B------:R-:W-:Y:S01]  /*1ef0*/  LOP3.LUT R4, R4, 0x1c0, RZ, 0xc0, !PT ;  /* 0x000001c004047812 */ /* 0x000fe200078ec0ff */
[----:B------:R-:W-:Y:S01]  /*1f00*/  IMAD.IADD R27, R28, 0x1, -R6 ;  /* 0x000000011c1b7824 */ /* 0x000fe200078e0a06 */
[----:B------:R-:W-:Y:S01]  /*1f10*/  ISETP.GE.AND P4, PT, R22, c[0x0][0x16c], PT ;  /* 0x00005b0016007a0c */ /* 0x000fe20003f86270 */
[----:B------:R-:W0:Y:S01]  /*1f20*/  LDGDEPBAR ;  /* 0x00000000000079af */ /* 0x000e220000000000 */
[----:B------:R-:W-:Y:S01]  /*1f30*/  SHF.R.U32.HI R6, RZ, 0x3, R4 ;  /* 0x00000003ff067819 */ /* 0x000fe20000011604 */
[----:B------:R-:W-:Y:S01]  /*1f40*/  IMAD.SHL.U32 R21, R27, 0x400, RZ ;  /* 0x000004001b157824 */ /* 0x000fe200078e00ff */
[----:B------:R-:W-:Y:S02]  /*1f50*/  SEL R34, RZ, 0x1, P3 ;  /* 0x00000001ff227807 */ /* 0x000fe40001800000 */
[----:B------:R-:W-:Y:S01]  /*1f60*/  LOP3.LUT R4, R6, R4, R212, 0x1e, !PT ;  /* 0x0000000406047212 */ /* 0x000fe200078e1ed4 */
[----:B------:R-:W-:Y:S01]  /*1f70*/  IMAD.SHL.U32 R6, R85, 0x4, RZ ;  /* 0x0000000455067824 */ /* 0x000fe200078e00ff */
[----:B------:R-:W-:Y:S01]  /*1f80*/  ISETP.GE.AND P3, PT, R37, c[0x0][0x16c], PT ;  /* 0x00005b0025007a0c */ /* 0x000fe20003f66270 */
[----:B------:R-:W-:-:S03]  /*1f90*/  IMAD R5, R18, 0x2, R21 ;  /* 0x0000000212057824 */ /* 0x000fc600078e0215 */
[----:B---3--:R-:W-:Y:S01]  /*1fa0*/  IADD3 R2, P1, R6, UR6, RZ ;  /* 0x0000000606027c10 */ /* 0x008fe2000ff3e0ff */
[----:B------:R-:W-:Y:S01]  /*1fb0*/  IMAD.IADD R227, R5, 0x1, R4 ;  /* 0x0000000105e37824 */ /* 0x000fe200078e0204 */
[----:B------:R-:W-:Y:S01]  /*1fc0*/  ULDC.64 UR6, c[0x0][0x218] ;  /* 0x0000860000067ab9 */ /* 0x000fe20000000a00 */
[----:B------:R-:W-:Y:S01]  /*1fd0*/  IMAD R4, R24, c[0x0][0x270], RZ ;  /* 0x00009c0018047a24 */ /* 0x000fe200078e02ff */
[----:B------:R-:W-:Y:S01]  /*1fe0*/  LEA.HI.X.SX32 R3, R6, UR4, 0x1, P1 ;  /* 0x0000000406037c11 */ /* 0x000fe200088f0eff */
[----:B------:R-:W-:Y:S01]  /*1ff0*/  IMAD R5, R24, c[0x0][0x238], RZ ;  /* 0x00008e0018057a24 */ /* 0x000fe200078e02ff */
[----:B------:R-:W-:Y:S01]  /*2000*/  ISETP.LT.AND P1, PT, R40, UR20, PT ;  /* 0x0000001428007c0c */ /* 0x000fe2000bf21270 */
[C---:B------:R-:W-:Y:S01]  /*2010*/  IMAD R16, R30.reuse, c[0x0][0x274], R4 ;  /* 0x00009d001e107a24 */ /* 0x040fe200078e0204 */
[----:B------:R-:W-:Y:S01]  /*2020*/  ULDC.64 UR4, c[0x0][0x188] ;  /* 0x0000620000047ab9 */ /* 0x000fe20000000a00 */
[--C-:B------:R-:W-:Y:S01]  /*2030*/  IMAD.WIDE.U32 R6, R30, c[0x0][0x270], R2.reuse ;  /* 0x00009c001e067a25 */ /* 0x100fe200078e0002 */
[----:B------:R-:W-:Y:S01]  /*2040*/  ISETP.GE.OR P6, PT, R22, c[0x0][0x1fc], !P1 ;  /* 0x00007f0016007a0c */ /* 0x000fe20004fc6670 */
[----:B------:R-:W-:Y:S01]  /*2050*/  UIMAD UR4, UR15, UR4, URZ ;  /* 0x000000040f0472a4 */ /* 0x000fe2000f8e023f */
[----:B------:R-:W-:Y:S01]  /*2060*/  ISETP.GE.OR P0, PT, R8, c[0x0][0x1fc], !P1 ;  /* 0x00007f0008007a0c */ /* 0x000fe20004f06670 */
[----:B------:R-:W-:Y:S01]  /*2070*/  IMAD.WIDE.U32 R2, R30, c[0x0][0x288], R2 ;  /* 0x0000a2001e027a25 */ /* 0x000fe200078e0002 */
[----:B------:R-:W-:Y:S01]  /*2080*/  UIMAD UR6, UR15, UR6, URZ ;  /* 0x000000060f0672a4 */ /* 0x000fe2000f8e023f */
[----:B------:R-:W-:-:S04]  /*2090*/  DEPBAR.LE SB0, 0x1 ;  /* 0x000080400000791a */ /* 0x000fc80000000000 */
[C---:B------:R-:W-:Y:S01]  /*20a0*/  IMAD R0, R30.reuse, c[0x0][0x23c], R5 ;  /* 0x00008f001e007a24 */ /* 0x040fe200078e0205 */
[----:B------:R-:W-:Y:S01]  /*20b0*/  UIMAD UR22, UR16, UR5, UR4 ;  /* 0x00000005101672a4 */ /* 0x000fe2000f8e0204 */
[----:B------:R-:W-:Y:S01]  /*20c0*/  IMAD.WIDE.U32 R4, R30, c[0x0][0x238], R12 ;  /* 0x00008e001e047a25 */ /* 0x000fe200078e000c */
[----:B------:R-:W-:Y:S01]  /*20d0*/  UIMAD UR23, UR16, UR7, UR6 ;  /* 0x00000007101772a4 */ /* 0x000fe2000f8e0206 */
[----:B------:R-:W-:Y:S01]  /*20e0*/  ISETP.GE.OR P1, PT, R37, c[0x0][0x1fc], !P1 ;  /* 0x00007f0025007a0c */ /* 0x000fe20004f26670 */
[----:B------:R-:W-:Y:S01]  /*20f0*/  ULDC.64 UR4, c[0x0][0x178] ;  /* 0x00005e0000047ab9 */ /* 0x000fe20000000a00 */
[----:B------:R-:W-:Y:S01]  /*2100*/  IMAD.SHL.U32 R227, R227, 0x2, RZ ;  /* 0x00000002e3e37824 */ /* 0x000fe200078e00ff */
[----:B------:R-:W-:Y:S01]  /*2110*/  UIMAD.WIDE.U32 UR24, UR10, UR4, URZ ;  /* 0x000000040a1872a5 */ /* 0x000fe2000f8e003f */
[----:B------:R-:W-:Y:S01]  /*2120*/  IMAD.MOV.U32 R12, RZ, RZ, R2 ;  /* 0x000000ffff0c7224 */ /* 0x000fe200078e0002 */
[----:B------:R-:W-:Y:S01]  /*2130*/  LOP3.LUT R2, R35, 0xfffffff8, RZ, 0xc0, !PT ;  /* 0xfffffff823027812 */ /* 0x000fe200078ec0ff */
[----:B------:R-:W-:Y:S01]  /*2140*/  IMAD.IADD R19, R5, 0x1, R0 ;  /* 0x0000000105137824 */ /* 0x000fe200078e0200 */
[----:B------:R-:W-:Y:S01]  /*2150*/  IADD3 R0, R227, 0xf480, RZ ;  /* 0x0000f480e3007810 */ /* 0x000fe20007ffe0ff */
[----:B------:R-:W-:Y:S01]  /*2160*/  IMAD.IADD R13, R3, 0x1, R15 ;  /* 0x00000001030d7824 */ /* 0x000fe200078e020f */
[----:B------:R-:W-:Y:S01]  /*2170*/  IADD3 R228, R227, 0xf4c0, RZ ;  /* 0x0000f4c0e3e47810 */ /* 0x000fe20007ffe0ff */
[----:B------:R-:W-:Y:S01]  /*2180*/  IMAD.IADD R17, R7, 0x1, R16 ;  /* 0x0000000107117824 */ /* 0x000fe200078e0210 */
[----:B------:R-:W-:Y:S01]  /*2190*/  @P2 IADD3 R228, R0, -0x40, RZ ;  /* 0xffffffc000e42810 */ /* 0x000fe20007ffe0ff */
[----:B------:R-:W-:Y:S01]  /*21a0*/  IMAD.IADD R15, R85, 0x1, -R2 ;  /* 0x00000001550f7824 */ /* 0x000fe200078e0a02 */
[----:B------:R-:W-:Y:S01]  /*21b0*/  LOP3.LUT R0, R25, 0xfffffff0, RZ, 0xc0, !PT ;  /* 0xfffffff019007812 */ /* 0x000fe200078ec0ff */
[----:B------:R-:W-:Y:S01]  /*21c0*/  IMAD.MOV.U32 R16, RZ, RZ, R6 ;  /* 0x000000ffff107224 */ /* 0x000fe200078e0006 */
[----:B------:R-:W-:Y:S01]  /*21d0*/  SHF.R.S32.HI R6, RZ, 0x1f, R14 ;  /* 0x0000001fff067819 */ /* 0x000fe2000001140e */
[C---:B------:R-:W-:Y:S01]  /*21e0*/  IMAD R3, R23.reuse, c[0x0][0x178], RZ ;  /* 0x00005e0017037a24 */ /* 0x040fe200078e02ff */
[----:B------:R-:W-:Y:S01]  /*21f0*/  ISETP.GE.AND P2, PT, R22, c[0x0][0x1fc], PT ;  /* 0x00007f0016007a0c */ /* 0x000fe20003f46270 */
[----:B------:R-:W-:Y:S01]  /*2200*/  IMAD R2, R23, c[0x0][0x208], RZ ;  /* 0x0000820017027a24 */ /* 0x000fe200078e02ff */
[----:B------:R-:W-:Y:S01]  /*2210*/  LEA.HI R22, R15, R15, RZ, 0x1 ;  /* 0x0000000f0f167211 */ /* 0x000fe200078f08ff */
[----:B------:R-:W-:Y:S01]  /*2220*/  IMAD.IADD R0, R85, 0x1, -R0 ;  /* 0x0000000155007824 */ /* 0x000fe200078e0a00 */
[----:B------:R-:W-:Y:S01]  /*2230*/  LEA.HI R6, R6, R14, RZ, 0x2 ;  /* 0x0000000e06067211 */ /* 0x000fe200078f10ff */
[----:B------:R-:W-:Y:S01]  /*2240*/  IMAD.MOV.U32 R18, RZ, RZ, R4 ;  /* 0x000000ffff127224 */ /* 0x000fe200078e0004 */
[----:B------:R-:W-:Y:S01]  /*2250*/  LOP3.LUT R7, R22, 0x7fffffe, RZ, 0xc0, !PT ;  /* 0x07fffffe16077812 */ /* 0x000fe200078ec0ff */
[----:B-1----:R-:W-:Y:S01]  /*2260*/  IMAD R10, R20, c[0x0][0x17c], R3 ;  /* 0x00005f00140a7a24 */ /* 0x002fe200078e0203 */
[----:B------:R-:W-:Y:S01]  /*2270*/  LOP3.LUT R6, R6, 0x1ffffffc, RZ, 0xc0, !PT ;  /* 0x1ffffffc06067812 */ /* 0x000fe200078ec0ff */
[C---:B------:R-:W-:Y:S01]  /*2280*/  IMAD R11, R20.reuse, c[0x0][0x20c], R2 ;  /* 0x00008300140b7a24 */ /* 0x040fe200078e0202 */
[----:B------:R-:W-:Y:S01]  /*2290*/  UIMAD UR4, UR21, UR4, URZ ;  /* 0x00000004150472a4 */ /* 0x000fe2000f8e023f */
[----:B------:R-:W-:Y:S01]  /*22a0*/  IMAD.WIDE.U32 R4, R20, c[0x0][0x178], R8 ;  /* 0x00005e0014047a25 */ /* 0x000fe200078e0008 */
[----:B------:R-:W-:-:S02]  /*22b0*/  ULDC.64 UR6, c[0x0][0x208] ;  /* 0x0000820000067ab9 */ /* 0x000fc40000000a00 */
[----:B------:R-:W-:Y:S01]  /*22c0*/  UIMAD UR4, UR10, UR5, UR4 ;  /* 0x000000050a0472a4 */ /* 0x000fe2000f8e0204 */
[----:B------:R-:W-:Y:S01]  /*22d0*/  IMAD.WIDE.U32 R2, R20, c[0x0][0x208], R8 ;  /* 0x0000820014027a25 */ /* 0x000fe200078e0008 */
[----:B------:R-:W-:Y:S02]  /*22e0*/  SHF.R.S32.HI R8, RZ, 0x1f, R0 ;  /* 0x0000001fff087819 */ /* 0x000fe40000011400 */
[-C--:B------:R-:W-:Y:S01]  /*22f0*/  LEA.HI R20, R0, R0.reuse, RZ, 0x1 ;  /* 0x0000000000147211 */ /* 0x080fe200078f08ff */
[----:B------:R-:W-:Y:S01]  /*2300*/  IMAD.IADD R9, R15, 0x1, -R7 ;  /* 0x000000010f097824 */ /* 0x000fe200078e0a07 */
[----:B------:R-:W-:Y:S01]  /*2310*/  UIADD3 UR4, UR25, UR4, URZ ;  /* 0x0000000419047290 */ /* 0x000fe2000fffe03f */
[----:B------:R-:W-:Y:S01]  /*2320*/  IMAD.IADD R31, R14, 0x1, -R6 ;  /* 0x000000010e1f7824 */ /* 0x000fe200078e0a06 */
[----:B------:R-:W-:Y:S01]  /*2330*/  LEA.HI R6, R8, R0, RZ, 0x3 ;  /* 0x0000000008067211 */ /* 0x000fe200078f18ff */
[----:B------:R-:W-:Y:S01]  /*2340*/  IMAD R7, R26, 0x4, R14 ;  /* 0x000000041a077824 */ /* 0x000fe200078e020e */
[----:B------:R-:W-:Y:S01]  /*2350*/  LOP3.LUT R8, R20, 0x7fffffe, RZ, 0xc0, !PT ;  /* 0x07fffffe14087812 */ /* 0x000fe200078ec0ff */
[----:B------:R-:W-:Y:S01]  /*2360*/  IMAD.IADD R5, R5, 0x1, R10 ;  /* 0x0000000105057824 */ /* 0x000fe200078e020a */
[----:B------:R-:W-:Y:S01]  /*2370*/  SEL R14, RZ, 0x2, P4 ;  /* 0x00000002ff0e7807 */ /* 0x000fe20002000000 */
[----:B------:R-:W-:Y:S01]  /*2380*/  IMAD R25, R7, 0x8, R9 ;  /* 0x0000000807197824 */ /* 0x000fe200078e0209 */
[----:B------:R-:W-:Y:S01]  /*2390*/  LOP3.LUT R9, R6, 0xfffffff8, RZ, 0xc0, !PT ;  /* 0xfffffff806097812 */ /* 0x000fe200078ec0ff */
[----:B------:R-:W-:Y:S01]  /*23a0*/  IMAD.IADD R7, R0, 0x1, -R8 ;  /* 0x0000000100077824 */ /* 0x000fe200078e0a08 */
[----:B------:R-:W-:Y:S01]  /*23b0*/  SHF.R.S32.HI R6, RZ, 0x3, R6 ;  /* 0x00000003ff067819 */ /* 0x000fe20000011406 */
[----:B------:R-:W-:-:S02]  /*23c0*/  IMAD R8, R24, c[0x0][0x210], RZ ;  /* 0x0000840018087a24 */ /* 0x000fc400078e02ff */
[----:B------:R-:W-:Y:S01]  /*23d0*/  IMAD.IADD R23, R0, 0x1, -R9 ;  /* 0x0000000100177824 */ /* 0x000fe200078e0a09 */
[----:B------:R-:W-:Y:S01]  /*23e0*/  LOP3.LUT R0, R29, 0xffffffe0, RZ, 0xc0, !PT ;  /* 0xffffffe01d007812 */ /* 0x000fe200078ec0ff */
[C---:B------:R-:W-:Y:S01]  /*23f0*/  IMAD R33, R6.reuse, 0x8, R7 ;  /* 0x0000000806217824 */ /* 0x040fe200078e0207 */
[----:B------:R-:W-:Y:S01]  /*2400*/  SEL R9, RZ, 0x4, P3 ;  /* 0x00000004ff097807 */ /* 0x000fe20001800000 */
[----:B------:R-:W-:Y:S02]  /*2410*/  IMAD R218, R6, 0x200, R21 ;  /* 0x0000020006da7824 */ /* 0x000fe400078e0215 */
[----:B------:R-:W-:Y:S02]  /*2420*/  IMAD.IADD R0, R85, 0x1, -R0 ;  /* 0x0000000155007824 */ /* 0x000fe400078e0a00 */
[----:B------:R-:W-:Y:S02]  /*2430*/  IMAD R6, R24, c[0x0][0x180], RZ ;  /* 0x0000600018067a24 */ /* 0x000fe400078e02ff */
[----:B------:R-:W-:Y:S01]  /*2440*/  IMAD.WIDE.U32 R4, R30, c[0x0][0x180], R4 ;  /* 0x000060001e047a25 */ /* 0x000fe200078e0004 */
[----:B------:R-:W-:-:S03]  /*2450*/  SHF.R.S32.HI R7, RZ, 0x1f, R0 ;  /* 0x0000001fff077819 */ /* 0x000fc60000011400 */
[----:B------:R-:W-:Y:S01]  /*2460*/  IMAD.IADD R3, R3, 0x1, R11 ;  /* 0x0000000103037824 */ /* 0x000fe200078e020b */
[----:B------:R-:W-:Y:S01]  /*2470*/  LEA.HI R24, R7, R0, RZ, 0x2 ;  /* 0x0000000007187211 */ /* 0x000fe200078f10ff */
[C---:B------:R-:W-:Y:S02]  /*2480*/  IMAD R7, R30.reuse, c[0x0][0x184], R6 ;  /* 0x000061001e077a24 */ /* 0x040fe400078e0206 */
[----:B------:R-:W-:Y:S01]  /*2490*/  IMAD R6, R30, c[0x0][0x214], R8 ;  /* 0x000085001e067a24 */ /* 0x000fe200078e0208 */
[----:B------:R-:W-:Y:S01]  /*24a0*/  LOP3.LUT R8, R24, 0x7ffffffc, RZ, 0xc0, !PT ;  /* 0x7ffffffc18087812 */ /* 0x000fe200078ec0ff */
[----:B------:R-:W-:Y:S02]  /*24b0*/  IMAD.IADD R5, R5, 0x1, R7 ;  /* 0x0000000105057824 */ /* 0x000fe400078e0207 */
[----:B------:R-:W-:Y:S02]  /*24c0*/  IMAD.U32 R7, RZ, RZ, UR16 ;  /* 0x00000010ff077e24 */ /* 0x000fe4000f8e00ff */
[----:B------:R-:W-:-:S02]  /*24d0*/  IMAD.IADD R29, R0, 0x1, -R8 ;  /* 0x00000001001d7824 */ /* 0x000fc400078e0a08 */
[----:B------:R-:W-:-:S04]  /*24e0*/  IMAD.WIDE.U32 R42, R7, c[0x0][0x188], R4 ;  /* 0x00006200072a7a25 */ /* 0x000fc800078e0004 */
[----:B------:R-:W-:Y:S01]  /*24f0*/  IMAD.U32 R4, RZ, RZ, UR24 ;  /* 0x00000018ff047e24 */ /* 0x000fe2000f8e00ff */
[----:B------:R-:W-:Y:S01]  /*2500*/  IADD3 R10, R43, UR22, RZ ;  /* 0x000000162b0a7c10 */ /* 0x000fe2000fffe0ff */
[----:B------:R-:W-:Y:S01]  /*2510*/  IMAD.U32 R5, RZ, RZ, UR25 ;  /* 0x00000019ff057e24 */ /* 0x000fe2000f8e00ff */
[----:B------:R1:W-:Y:S01]  /*2520*/  STL.64 [R1+0x48], R42 ;  /* 0x0000482a01007387 */ /* 0x0003e20000100a00 */
[----:B------:R-:W-:Y:S01]  /*2530*/  IMAD.U32 R0, RZ, RZ, UR4 ;  /* 0x00000004ff007e24 */ /* 0x000fe2000f8e00ff */
[----:B------:R-:W-:Y:S01]  /*2540*/  LEA R5, P3, R4, R42, 0x6 ;  /* 0x0000002a04057211 */ /* 0x000fe200078630ff */
[----:B------:R-:W-:Y:S01]  /*2550*/  IMAD.WIDE.U32 R2, R30, c[0x0][0x210], R2 ;  /* 0x000084001e027a25 */ /* 0x000fe200078e0002 */
[----:B------:R2:W-:Y:S01]  /*2560*/  STL [R1+0x64], R10 ;  /* 0x0000640a01007387 */ /* 0x0005e20000100800 */
[----:B------:R-:W-:Y:S01]  /*2570*/  UMOV UR22, 0x6 ;  /* 0x0000000600167882 */ /* 0x000fe20000000000 */
[----:B------:R-:W-:Y:S01]  /*2580*/  LEA.HI.X R0, R4, R10, R0, 0x6, P3 ;  /* 0x0000000a04007211 */ /* 0x000fe200018f3400 */
[----:B------:R-:W-:Y:S01]  /*2590*/  IMAD.IADD R3, R3, 0x1, R6 ;  /* 0x0000000103037824 */ /* 0x000fe200078e0206 */
[----:B------:R-:W-:Y:S01]  /*25a0*/  USHF.L.U32 UR24, UR6, 0x6, URZ ;  /* 0x0000000606187899 */ /* 0x000fe2000800063f */
[----:B------:R-:W-:Y:S01]  /*25b0*/  IMAD.SHL.U32 R4, R15, 0x40, RZ ;  /* 0x000000400f047824 */ /* 0x000fe200078e00ff */
[----:B------:R-:W-:Y:S01]  /*25c0*/  USHF.L.U64.HI UR7, UR6, UR22, UR7 ;  /* 0x0000001606077299 */ /* 0x000fe20008010207 */
[----:B------:R-:W-:Y:S01]  /*25d0*/  SEL R30, RZ, 0xffffffff, P4 ;  /* 0xffffffffff1e7807 */ /* 0x000fe20002000000 */
[C---:B------:R-:W-:Y:S01]  /*25e0*/  IMAD.WIDE.U32 R16, R7.reuse, c[0x0][0x278], R16 ;  /* 0x00009e0007107a25 */ /* 0x040fe200078e0010 */
[----:B------:R-:W-:Y:S01]  /*25f0*/  ULDC.64 UR4, c[0x0][0x278] ;  /* 0x00009e0000047ab9 */ /* 0x000fe20000000a00 */
[----:B------:R-:W-:Y:S01]  /*2600*/  LOP3.LUT R15, R4, 0x1c0, RZ, 0xc0, !PT ;  /* 0x000001c0040f7812 */ /* 0x000fe200078ec0ff */
[----:B------:R-:W-:Y:S01]  /*2610*/  UIMAD UR7, UR7, UR10, URZ ;  /* 0x0000000a070772a4 */ /* 0x000fe2000f8e023f */
[----:B------:R-:W-:Y:S01]  /*2620*/  IMAD.WIDE.U32 R18, R7, c[0x0][0x240], R18 ;  /* 0x0000900007127a25 */ /* 0x000fe200078e0012 */
[----:B------:R-:W-:-:S02]  /*2630*/  UIMAD UR4, UR15, UR4, URZ ;  /* 0x000000040f0472a4 */ /* 0x000fc4000f8e023f */
[----:B------:R-:W-:Y:S01]  /*2640*/  UIMAD UR7, UR21, UR24, UR7 ;  /* 0x00000018150772a4 */ /* 0x000fe2000f8e0207 */
[----:B------:R-:W-:Y:S01]  /*2650*/  IMAD R29, R31, 0x4, R29 ;  /* 0x000000041f1d7824 */ /* 0x000fe200078e021d */
[----:B------:R-:W-:Y:S02]  /*2660*/  UIMAD UR4, UR16, UR5, UR4 ;  /* 0x00000005100472a4 */ /* 0x000fe4000f8e0204 */
[----:B------:R-:W-:Y:S01]  /*2670*/  USHF.R.S32.HI UR6, URZ, 0x1f, UR17 ;  /* 0x0000001f3f067899 */ /* 0x000fe20008011411 */
[----:B-1----:R-:W-:-:S03]  /*2680*/  IMAD.WIDE.U32 R42, R7, c[0x0][0x218], R2 ;  /* 0x00008600072a7a25 */ /* 0x002fc600078e0002 */
[----:B------:R-:W-:Y:S01]  /*2690*/  IADD3 R41, R17, UR4, RZ ;  /* 0x0000000411297c10 */ /* 0x000fe2000fffe0ff */
[----:B------:R-:W-:Y:S01]  /*26a0*/  ULDC.64 UR4, c[0x0][0x290] ;  /* 0x0000a40000047ab9 */ /* 0x000fe20000000a00 */
[----:B------:R-:W-:Y:S01]  /*26b0*/  BAR.SYNC.DEFER_BLOCKING 0x0 ;  /* 0x0000000000007b1d */ /* 0x000fe20000010000 */
[----:B--2---:R-:W-:Y:S01]  /*26c0*/  LEA R10, P3, R5, c[0x0][0x160], 0x1 ;  /* 0x00005800050a7a11 */ /* 0x004fe200078608ff */
[----:B------:R-:W-:Y:S01]  /*26d0*/  IMAD.U32 R2, RZ, RZ, UR24 ;  /* 0x00000018ff027e24 */ /* 0x000fe2000f8e00ff */
[----:B------:R-:W-:Y:S01]  /*26e0*/  IADD3 R39, R43, UR23, RZ ;  /* 0x000000172b277c10 */ /* 0x000fe2000fffe0ff */
[----:B------:R-:W-:Y:S01]  /*26f0*/  IMAD.MOV.U32 R38, RZ, RZ, R42 ;  /* 0x000000ffff267224 */ /* 0x000fe200078e002a */
[----:B------:R-:W-:Y:S01]  /*2700*/  LEA.HI.X R11, R5, c[0x0][0x164], R0, 0x1, P3 ;  /* 0x00005900050b7a11 */ /* 0x000fe200018f0c00 */
[----:B------:R-:W-:Y:S01]  /*2710*/  IMAD.SHL.U32 R5, R28, 0x10, RZ ;  /* 0x000000101c057824 */ /* 0x000fe200078e00ff */
[----:B------:R-:W-:Y:S01]  /*2720*/  SHF.R.S32.HI R0, RZ, 0x1, R22 ;  /* 0x00000001ff007819 */ /* 0x000fe20000011416 */
[----:B------:R-:W-:Y:S01]  /*2730*/  IMAD.WIDE.U32 R2, R2, UR10, R38 ;  /* 0x0000000a02027c25 */ /* 0x000fe2000f8e0026 */
[----:B------:R1:W-:Y:S01]  /*2740*/  STL.64 [R1+0x40], R42 ;  /* 0x0000402a01007387 */ /* 0x0003e20000100a00 */
[----:B------:R-:W-:Y:S01]  /*2750*/  ISETP.GT.AND P3, PT, R85, 0xf, PT ;  /* 0x0000000f5500780c */ /* 0x000fe20003f64270 */
[----:B------:R-:W-:Y:S01]  /*2760*/  UIMAD UR4, UR15, UR4, URZ ;  /* 0x000000040f0472a4 */ /* 0x000fe2000f8e023f */
[C---:B------:R-:W-:Y:S01]  /*2770*/  IMAD.SHL.U32 R4, R0.reuse, 0x40, RZ ;  /* 0x0000004000047824 */ /* 0x040fe200078e00ff */
[----:B------:R-:W-:Y:S01]  /*2780*/  LOP3.LUT P4, RZ, R0, 0x2, RZ, 0xc0, !PT ;  /* 0x0000000200ff7812 */ /* 0x000fe2000788c0ff */
[----:B------:R2:W-:Y:S01]  /*2790*/  STL.64 [R1+0x28], R38 ;  /* 0x0000282601007387 */ /* 0x0005e20000100a00 */
[----:B------:R-:W-:Y:S01]  /*27a0*/  LOP3.LUT R0, R15, 0x30, R5, 0xf8, !PT ;  /* 0x000000300f007812 */ /* 0x000fe200078ef805 */
[----:B------:R-:W-:Y:S01]  /*27b0*/  UIMAD UR4, UR16, UR5, UR4 ;  /* 0x00000005100472a4 */ /* 0x000fe2000f8e0204 */
[----:B------:R-:W-:Y:S01]  /*27c0*/  LOP3.LUT R4, R4, 0xc0, RZ, 0xc0, !PT ;  /* 0x000000c004047812 */ /* 0x000fe200078ec0ff */
[----:B------:R-:W-:Y:S01]  /*27d0*/  STL.64 [R1+0x38], R16 ;  /* 0x0000381001007387 */ /* 0x000fe20000100a00 */
[----:B------:R-:W-:-:S02]  /*27e0*/  LOP3.LUT R21, R0, 0x8, R35, 0xf8, !PT ;  /* 0x0000000800157812 */ /* 0x000fc400078ef823 */
[----:B------:R-:W-:Y:S02]  /*27f0*/  LOP3.LUT R6, R4, 0x8, R35, 0xf8, !PT ;  /* 0x0000000804067812 */ /* 0x000fe400078ef823 */
[----:B------:R-:W-:Y:S02]  /*2800*/  SHF.R.U32.HI R4, RZ, 0x3, R4 ;  /* 0x00000003ff047819 */ /* 0x000fe40000011604 */
[----:B------:R-:W-:Y:S02]  /*2810*/  SEL R0, R222, 0xffffffe0, !P4 ;  /* 0xffffffe0de007807 */ /* 0x000fe40006000000 */
[----:B------:R-:W-:Y:S02]  /*2820*/  IADD3 R5, R3, UR7, RZ ;  /* 0x0000000703057c10 */ /* 0x000fe4000fffe0ff */
[----:B------:R-:W-:Y:S02]  /*2830*/  LEA R8, P4, R2, c[0x0][0x1f0], 0x1 ;  /* 0x00007c0002087a11 */ /* 0x000fe400078808ff */
[----:B------:R-:W-:-:S02]  /*2840*/  LOP3.LUT R3, R6, R4, RZ, 0x3c, !PT ;  /* 0x0000000406037212 */ /* 0x000fc400078e3cff */
[----:B------:R-:W-:Y:S02]  /*2850*/  SHF.R.S32.HI R4, RZ, 0x1f, R20 ;  /* 0x0000001fff047819 */ /* 0x000fe40000011414 */
[----:B------:R-:W-:Y:S01]  /*2860*/  SHF.R.U32.HI R15, RZ, 0x3, R15 ;  /* 0x00000003ff0f7819 */ /* 0x000fe2000001160f */
[----:B-1----:R-:W-:-:S03]  /*2870*/  CS2R R42, SRZ ;  /* 0x00000000002a7805 */ /* 0x002fc6000001ff00 */
[----:B------:R-:W-:Y:S01]  /*2880*/  LOP3.LUT R15, R21, R15, RZ, 0x3c, !PT ;  /* 0x0000000f150f7212 */ /* 0x000fe200078e3cff */
[----:B--2---:R-:W-:Y:S01]  /*2890*/  IMAD.WIDE.U32 R38, R7, c[0x0][0x290], R12 ;  /* 0x0000a40007267a25 */ /* 0x004fe200078e000c */
[----:B------:R-:W-:Y:S02]  /*28a0*/  IADD3 R7, R9, R14, R34 ;  /* 0x0000000e09077210 */ /* 0x000fe40007ffe022 */
[----:B------:R-:W-:Y:S01]  /*28b0*/  LEA.HI.X R9, R2, c[0x0][0x1f4], R5, 0x1, P4 ;  /* 0x00007d0002097a11 */ /* 0x000fe200020f0c05 */
[----:B------:R-:W-:Y:S01]  /*28c0*/  IMAD.U32 R2, R25, 0x20, R3 ;  /* 0x0000002019027824 */ /* 0x000fe200078e0003 */
[----:B------:R-:W-:Y:S01]  /*28d0*/  @!P3 IADD3 R5, P4, R16, UR17, RZ ;  /* 0x000000111005bc10 */ /* 0x000fe2000ff9e0ff */
[----:B------:R-:W-:Y:S01]  /*28e0*/  STL.64 [R1+0x30], R38 ;  /* 0x0000302601007387 */ /* 0x000fe20000100a00 */
[----:B------:R-:W-:Y:S01]  /*28f0*/  SHF.R.S32.HI R3, RZ, 0x1, R20 ;  /* 0x00000001ff037819 */ /* 0x000fe20000011414 */
[----:B------:R-:W-:Y:S01]  /*2900*/  IMAD.SHL.U32 R214, R2, 0x2, RZ ;  /* 0x0000000202d67824 */ /* 0x000fe200078e00ff */
[----:B------:R-:W-:Y:S01]  /*2910*/  @!P3 IADD3.X R6, R41, UR6, RZ, P4, !PT ;  /* 0x000000062906bc10 */ /* 0x000fe2000a7fe4ff */
[----:B------:R-:W-:Y:S01]  /*2920*/  STL.64 [R1+0x58], R18 ;  /* 0x0000581201007387 */ /* 0x000fe20000100a00 */
[C---:B------:R-:W-:Y:S01]  /*2930*/  LOP3.LUT P4, RZ, R7.reuse, 0x1, RZ, 0xc0, !PT ;  /* 0x0000000107ff7812 */ /* 0x040fe2000788c0ff */
[----:B------:R-:W-:Y:S01]  /*2940*/  IMAD.IADD R215, R214, 0x1, R0 ;  /* 0x00000001d6d77824 */ /* 0x000fe200078e0200 */
[----:B------:R-:W-:Y:S01]  /*2950*/  LEA.HI R4, R4, R3, RZ, 0x2 ;  /* 0x0000000304047211 */ /* 0x000fe200078f10ff */
[----:B------:R-:W1:Y:S01]  /*2960*/  LDSM.16.M88.4 R164, [R214+0x6080] ;  /* 0x00608000d6a4783b */ /* 0x000e620000000200 */
[----:B------:R-:W-:Y:S01]  /*2970*/  ISETP.GE.OR P4, PT, R40, UR20, !P4 ;  /* 0x0000001428007c0c */ /* 0x000fe2000e786670 */
[----:B------:R-:W-:Y:S01]  /*2980*/  IMAD.SHL.U32 R0, R26, 0x10, RZ ;  /* 0x000000101a007824 */ /* 0x000fe200078e00ff */
[----:B------:R-:W-:Y:S01]  /*2990*/  SEL R13, RZ, 0x1, P5 ;  /* 0x00000001ff0d7807 */ /* 0x000fe20002800000 */
[----:B------:R-:W2:Y:S01]  /*29a0*/  LDSM.16.M88.4 R168, [R214+0x7080] ;  /* 0x00708000d6a8783b */ /* 0x000ea20000000200 */
[----:B------:R-:W-:Y:S01]  /*29b0*/  LEA.HI R12, R32, R85, RZ, 0x7 ;  /* 0x00000055200c7211 */ /* 0x000fe200078f38ff */
[----:B------:R-:W-:Y:S01]  /*29c0*/  IMAD R213, R26, 0x200, R15 ;  /* 0x000002001ad57824 */ /* 0x000fe200078e020f */
[----:B------:R-:W-:Y:S01]  /*29d0*/  LOP3.LUT P5, RZ, R7, 0x2, RZ, 0xc0, !PT ;  /* 0x0000000207ff7812 */ /* 0x000fe200078ac0ff */
[----:B------:R-:W3:Y:S01]  /*29e0*/  LDSM.16.M88.4 R172, [R215+0x6080] ;  /* 0x00608000d7ac783b */ /* 0x000ee20000000200 */
[----:B------:R-:W-:Y:S01]  /*29f0*/  LOP3.LUT R4, R4, 0xfffffffc, RZ, 0xc0, !PT ;  /* 0xfffffffc04047812 */ /* 0x000fe200078ec0ff */
[----:B------:R-:W-:Y:S01]  /*2a00*/  IMAD.SHL.U32 R213, R213, 0x2, RZ ;  /* 0x00000002d5d57824 */ /* 0x000fe200078e00ff */
[----:B------:R-:W-:Y:S01]  /*2a10*/  SHF.R.U32.HI R2, RZ, 0x4, R12 ;  /* 0x00000004ff027819 */ /* 0x000fe2000001160c */
[----:B------:R-:W4:Y:S01]  /*2a20*/  LDSM.16.M88.4 R176, [R215+0x7080] ;  /* 0x00708000d7b0783b */ /* 0x000f220000000200 */
[----:B------:R-:W-:Y:S01]  /*2a30*/  LOP3.LUT R0, R0, 0x10, RZ, 0xc0, !PT ;  /* 0x0000001000007812 */ /* 0x000fe200078ec0ff */
[----:B------:R-:W-:Y:S01]  /*2a40*/  IMAD.IADD R4, R3, 0x1, -R4 ;  /* 0x0000000103047824 */ /* 0x000fe200078e0a04 */
[----:B------:R-:W-:Y:S01]  /*2a50*/  ISETP.GE.OR P5, PT, R40, UR20, !P5 ;  /* 0x0000001428007c0c */ /* 0x000fe2000efa6670 */
[----:B------:R-:W1:Y:S01]  /*2a60*/  LDSM.16.M88.4 R180, [R214+0x8080] ;  /* 0x00808000d6b4783b */ /* 0x000e620000000200 */
[----:B------:R-:W-:Y:S01]  /*2a70*/  IMAD.SHL.U32 R3, R30, 0x2, RZ ;  /* 0x000000021e037824 */ /* 0x000fe200078e00ff */
[----:B------:R-:W-:-:S02]  /*2a80*/  LOP3.LUT R12, R0, 0x8, R2, 0xf8, !PT ;  /* 0x00000008000c7812 */ /* 0x000fc400078ef802 */
        /* <DEDUP_REMOVED lines=14> */
[----:B------:R-:W-:Y:S01]  /*2b70*/  SEL R7, RZ, 0xffffffff, P2 ;  /* 0xffffffffff077807 */ /* 0x000fe20001000000 */
[----:B------:R1:W-:Y:S01]  /*2b80*/  LDGSTS.E.BYPASS.LTC128B.128 [R36+0x7080], [R10.64+0x40], !P5 ;  /* 0x070800400a247fae */ /* 0x0003e2000e901d52 */
[----:B------:R-:W-:Y:S02]  /*2b90*/  ISETP.GE.OR P4, PT, R40, UR20, !P4 ;  /* 0x0000001428007c0c */ /* 0x000fe4000e786670 */
[----:B------:R-:W-:Y:S01]  /*2ba0*/  @!P3 LEA R2, P2, R5, c[0x0][0x258], 0x2 ;  /* 0x000096000502ba11 */ /* 0x000fe200078410ff */
[----:B------:R-:W-:Y:S01]  /*2bb0*/  IMAD.SHL.U32 R0, R7, 0x2, RZ ;  /* 0x0000000207007824 */ /* 0x000fe200078e00ff */
[----:B------:R-:W-:Y:S01]  /*2bc0*/  LOP3.LUT R7, R3, 0x2, R34, 0xe2, !PT ;  /* 0x0000000203077812 */ /* 0x000fe200078ee222 */
[----:B--2---:R-:W-:Y:S01]  /*2bd0*/  CS2R R40, SRZ ;  /* 0x0000000000287805 */ /* 0x004fe2000001ff00 */
[----:B------:R-:W-:Y:S01]  /*2be0*/  @!P3 LEA.HI.X R3, R5, c[0x0][0x25c], R6, 0x2, P2 ;  /* 0x000097000503ba11 */ /* 0x000fe200010f1406 */
[----:B------:R-:W-:Y:S01]  /*2bf0*/  @!P3 IMAD.SHL.U32 R5, R85, 0x10, RZ ;  /* 0x000000105505b824 */ /* 0x000fe200078e00ff */
[----:B------:R-:W-:Y:S01]  /*2c00*/  LOP3.LUT R13, R0, 0x2, R13, 0xe2, !PT ;  /* 0x00000002000d7812 */ /* 0x000fe200078ee20d */
[----:B------:R-:W-:Y:S01]  /*2c10*/  IMAD.SHL.U32 R0, R26, 0x8, RZ ;  /* 0x000000081a007824 */ /* 0x000fe200078e00ff */
[----:B------:R-:W-:Y:S01]  /*2c20*/  ISETP.GE.AND P2, PT, R37, c[0x0][0x1fc], PT ;  /* 0x00007f0025007a0c */ /* 0x000fe20003f46270 */
[----:B------:R2:W-:Y:S01]  /*2c30*/  STL [R1+0x18], R7 ;  /* 0x0000180701007387 */ /* 0x0005e20000100800 */
[----:B------:R-:W-:-:S03]  /*2c40*/  LOP3.LUT P5, RZ, R23, 0x4, RZ, 0xc0, !PT ;  /* 0x0000000417ff7812 */ /* 0x000fc600078ac0ff */
[----:B------:R1:W-:Y:S01]  /*2c50*/  LDGSTS.E.BYPASS.LTC128B.128 [R36+0x8080], [R10.64+0x80], !P4 ;  /* 0x080800800a247fae */ /* 0x0003e2000e101d52 */
[----:B------:R-:W-:Y:S02]  /*2c60*/  LOP3.LUT P4, RZ, R23, 0x2, RZ, 0xc0, !PT ;  /* 0x0000000217ff7812 */ /* 0x000fe4000788c0ff */
[----:B------:R-:W-:Y:S01]  /*2c70*/  SEL R222, R222, 0xffffffe0, !P5 ;  /* 0xffffffe0dede7807 */ /* 0x000fe20006800000 */
[----:B------:R3:W-:Y:S01]  /*2c80*/  @!P3 LDGSTS.E.BYPASS.LTC128B.128 [R5+0xf080], [R2.64] ;  /* 0x0f0800000205bfae */ /* 0x0007e2000b901d52 */
[----:B------:R-:W-:-:S03]  /*2c90*/  SEL R223, R225, 0xfffffff0, !P4 ;  /* 0xfffffff0e1df7807 */ /* 0x000fc60006000000 */
[----:B------:R-:W0:Y:S04]  /*2ca0*/  LDGDEPBAR ;  /* 0x00000000000079af */ /* 0x000e280000000000 */
[----:B------:R4:W-:Y:S01]  /*2cb0*/  LDGSTS.E.BYPASS.LTC128B.128 [R36+0xc080], [R8.64], !P0 ;  /* 0x0c08000008247fae */ /* 0x0009e2000c101d52 */
[----:B------:R-:W-:-:S03]  /*2cc0*/  LOP3.LUT P0, RZ, R4, 0x2, RZ, 0xc0, !PT ;  /* 0x0000000204ff7812 */ /* 0x000fc6000780c0ff */
[----:B------:R4:W-:Y:S01]  /*2cd0*/  LDGSTS.E.BYPASS.LTC128B.128 [R36+0xd080], [R8.64+0x40], !P6 ;  /* 0x0d08004008247fae */ /* 0x0009e2000f101d52 */
[----:B------:R-:W-:-:S03]  /*2ce0*/  SEL R225, R225, 0xfffffff0, !P0 ;  /* 0xfffffff0e1e17807 */ /* 0x000fc60004000000 */
[----:B------:R4:W-:Y:S01]  /*2cf0*/  LDGSTS.E.BYPASS.LTC128B.128 [R36+0xe080], [R8.64+0x80], !P1 ;  /* 0x0e08008008247fae */ /* 0x0009e2000c901d52 */
[----:B--2---:R-:W-:Y:S01]  /*2d00*/  IADD3 R7, R39, UR4, RZ ;  /* 0x0000000427077c10 */ /* 0x004fe2000fffe0ff */
[----:B------:R-:W-:Y:S02]  /*2d10*/  ULDC.64 UR4, c[0x0][0x240] ;  /* 0x0000900000047ab9 */ /* 0x000fe40000000a00 */
[----:B------:R-:W-:Y:S02]  /*2d20*/  UIMAD UR4, UR15, UR4, URZ ;  /* 0x000000040f0472a4 */ /* 0x000fe4000f8e023f */
[----:B------:R2:W-:Y:S01]  /*2d30*/  STL [R1+0x54], R7 ;  /* 0x0000540701007387 */ /* 0x0005e20000100800 */
[----:B-1----:R-:W-:Y:S01]  /*2d40*/  SEL R11, RZ, 0x4, P2 ;  /* 0x00000004ff0b7807 */ /* 0x002fe20001000000 */
[----:B------:R-:W-:Y:S01]  /*2d50*/  UIMAD UR5, UR16, UR5, UR4 ;  /* 0x00000005100572a4 */ /* 0x000fe2000f8e0204 */
[----:B---3--:R-:W-:Y:S01]  /*2d60*/  IMAD.SHL.U32 R2, R23, 0x40, RZ ;  /* 0x0000004017027824 */ /* 0x008fe200078e00ff */
[----:B------:R-:W-:Y:S01]  /*2d70*/  LOP3.LUT R3, R0, 0x8, RZ, 0xc0, !PT ;  /* 0x0000000800037812 */ /* 0x000fe200078ec0ff */
[----:B------:R-:W-:Y:S01]  /*2d80*/  IMAD.SHL.U32 R5, R4, 0x40, RZ ;  /* 0x0000004004057824 */ /* 0x000fe200078e00ff */
[----:B------:R-:W-:Y:S01]  /*2d90*/  IADD3 R0, P2, R38, UR17, RZ ;  /* 0x0000001126007c10 */ /* 0x000fe2000ff5e0ff */
[----:B------:R-:W-:Y:S01]  /*2da0*/  UMOV UR4, URZ ;  /* 0x0000003f00047c82 */ /* 0x000fe20008000000 */
[----:B------:R-:W-:Y:S01]  /*2db0*/  LOP3.LUT R2, R2, 0x1c0, RZ, 0xc0, !PT ;  /* 0x000001c002027812 */ /* 0x000fe200078ec0ff */
[----:B------:R-:W-:Y:S01]  /*2dc0*/  CS2R R38, SRZ ;  /* 0x0000000000267805 */ /* 0x000fe2000001ff00 */
[----:B------:R-:W-:-:S02]  /*2dd0*/  IADD3.X R6, R7, UR6, RZ, P2, !PT ;  /* 0x0000000607067c10 */ /* 0x000fc400097fe4ff */
[C---:B------:R-:W-:Y:S02]  /*2de0*/  LEA R10, P2, R0.reuse, c[0x0][0x280], 0x2 ;  /* 0x0000a000000a7a11 */ /* 0x040fe400078410ff */
[----:B------:R-:W-:Y:S02]  /*2df0*/  LOP3.LUT R5, R5, 0xc0, RZ, 0xc0, !PT ;  /* 0x000000c005057812 */ /* 0x000fe400078ec0ff */
[----:B------:R-:W-:Y:S02]  /*2e00*/  LOP3.LUT R4, R13, R11, RZ, 0xfc, !PT ;  /* 0x0000000b0d047212 */ /* 0x000fe400078efcff */
[----:B------:R-:W-:Y:S01]  /*2e10*/  LEA.HI.X R11, R0, c[0x0][0x284], R6, 0x2, P2 ;  /* 0x0000a100000b7a11 */ /* 0x000fe200010f1406 */
[----:B------:R-:W-:Y:S01]  /*2e20*/  IMAD.SHL.U32 R0, R33, 0x20, RZ ;  /* 0x0000002021007824 */ /* 0x000fe200078e00ff */
[----:B------:R-:W-:Y:S01]  /*2e30*/  SHF.R.U32.HI R6, RZ, 0x3, R5 ;  /* 0x00000003ff067819 */ /* 0x000fe20000011605 */
[----:B------:R1:W-:Y:S01]  /*2e40*/  STL [R1+0x14], R4 ;  /* 0x0000140401007387 */ /* 0x0003e20000100800 */
[----:B------:R-:W-:Y:S01]  /*2e50*/  ISETP.GE.AND P2, PT, R85, 0x10, PT ;  /* 0x000000105500780c */ /* 0x000fe20003f46270 */
[----:B----4-:R-:W-:Y:S01]  /*2e60*/  CS2R R36, SRZ ;  /* 0x0000000000247805 */ /* 0x010fe2000001ff00 */
[----:B--2---:R-:W-:-:S02]  /*2e70*/  SHF.R.U32.HI R7, RZ, 0x3, R2 ;  /* 0x00000003ff077819 */ /* 0x004fc40000011602 */
[-C--:B------:R-:W-:Y:S02]  /*2e80*/  LOP3.LUT R212, R6, R5.reuse, R212, 0x1e, !PT ;  /* 0x0000000506d47212 */ /* 0x080fe400078e1ed4 */
[--C-:B------:R-:W-:Y:S02]  /*2e90*/  LOP3.LUT R7, R7, R2, R3.reuse, 0x1e, !PT ;  /* 0x0000000207077212 */ /* 0x100fe400078e1e03 */
[----:B------:R-:W-:Y:S01]  /*2ea0*/  SHF.R.S32.HI R2, RZ, 0x2, R24 ;  /* 0x00000002ff027819 */ /* 0x000fe20000011418 */
[----:B------:R-:W-:Y:S01]  /*2eb0*/  IMAD.IADD R212, R0, 0x1, R212 ;  /* 0x0000000100d47824 */ /* 0x000fe200078e02d4 */
[----:B------:R-:W-:Y:S01]  /*2ec0*/  LOP3.LUT R3, R6, R5, R3, 0x1e, !PT ;  /* 0x0000000506037212 */ /* 0x000fe200078e1e03 */
[----:B------:R-:W-:Y:S02]  /*2ed0*/  IMAD.IADD R218, R218, 0x1, R7 ;  /* 0x00000001dada7824 */ /* 0x000fe400078e0207 */
[----:B------:R-:W-:Y:S01]  /*2ee0*/  IMAD R2, R27, 0x10, R2 ;  /* 0x000000101b027824 */ /* 0x000fe200078e0202 */
[----:B------:R-:W-:-:S02]  /*2ef0*/  LEA R212, R212, 0x80, 0x1 ;  /* 0x00000080d4d47811 */ /* 0x000fc400078e08ff */
[----:B------:R-:W-:Y:S02]  /*2f00*/  LEA R218, R218, 0x13480, 0x1 ;  /* 0x00013480dada7811 */ /* 0x000fe400078e08ff */
[----:B------:R2:W-:Y:S03]  /*2f10*/  STL [R1+0x8], R2 ;  /* 0x0000080201007387 */ /* 0x0005e60000100800 */
[--C-:B------:R-:W-:Y:S02]  /*2f20*/  IMAD R219, R222, 0x2, R218.reuse ;  /* 0x00000002dedb7824 */ /* 0x100fe400078e02da */
[----:B------:R-:W-:Y:S02]  /*2f30*/  IMAD R220, R223, 0x2, R218 ;  /* 0x00000002dfdc7824 */ /* 0x000fe400078e02da */
[----:B-1----:R-:W-:Y:S02]  /*2f40*/  IMAD R4, R27, 0x200, R0 ;  /* 0x000002001b047824 */ /* 0x002fe400078e0200 */
[----:B------:R-:W-:-:S02]  /*2f50*/  IMAD R223, R223, 0x2, R219 ;  /* 0x00000002dfdf7824 */ /* 0x000fc400078e02db */
[----:B------:R-:W-:Y:S02]  /*2f60*/  IMAD.IADD R221, R4, 0x1, R3 ;  /* 0x0000000104dd7824 */ /* 0x000fe400078e0203 */
[----:B------:R-:W-:Y:S02]  /*2f70*/  @!P2 IMAD.SHL.U32 R3, R85, 0x10, RZ ;  /* 0x000000105503a824 */ /* 0x000fe400078e00ff */
[C---:B------:R-:W-:Y:S01]  /*2f80*/  IMAD.SHL.U32 R216, R221.reuse, 0x2, RZ ;  /* 0x00000002ddd87824 */ /* 0x040fe200078e00ff */
[----:B------:R-:W-:Y:S01]  /*2f90*/  CS2R R84, SRZ ;  /* 0x0000000000547805 */ /* 0x000fe2000001ff00 */
[----:B------:R-:W-:Y:S01]  /*2fa0*/  IMAD R222, R222, 0x2, R220 ;  /* 0x00000002dede7824 */ /* 0x000fe200078e02dc */
[----:B------:R1:W-:Y:S01]  /*2fb0*/  @!P2 LDGSTS.E.BYPASS.LTC128B.128 [R3+0xf280], [R10.64] ;  /* 0x0f2800000a03afae */ /* 0x0003e2000b901d52 */
[----:B------:R-:W-:Y:S01]  /*2fc0*/  IMAD.IADD R226, R221, 0x1, R225 ;  /* 0x00000001dde27824 */ /* 0x000fe200078e02e1 */
[----:B------:R-:W-:Y:S02]  /*2fd0*/  IADD3 R217, R216, 0xc080, RZ ;  /* 0x0000c080d8d97810 */ /* 0x000fe40007ffe0ff */
[----:B------:R-:W0:Y:S01]  /*2fe0*/  LDGDEPBAR ;  /* 0x00000000000079af */ /* 0x000e220000000000 */
[----:B--2---:R-:W-:-:S03]  /*2ff0*/  LOP3.LUT R2, R6, R12, R5, 0x1e, !PT ;  /* 0x0000000c06027212 */ /* 0x004fc600078e1e05 */
[----:B------:R-:W0:Y:S01]  /*3000*/  LDGDEPBAR ;  /* 0x00000000000079af */ /* 0x000e220000000000 */
[----:B------:R-:W-:Y:S02]  /*3010*/  IMAD R217, R225, 0x2, R217 ;  /* 0x00000002e1d97824 */ /* 0x000fe400078e02d9 */
[----:B------:R-:W-:Y:S01]  /*3020*/  IMAD.IADD R224, R0, 0x1, R2 ;  /* 0x0000000100e07824 */ /* 0x000fe200078e0202 */
[----:B------:R-:W-:Y:S01]  /*3030*/  IADD3 R2, R19, UR5, RZ ;  /* 0x0000000513027c10 */ /* 0x000fe2000fffe0ff */
[----:B------:R-:W-:Y:S01]  /*3040*/  IMAD.SHL.U32 R0, R29, 0x2, RZ ;  /* 0x000000021d007824 */ /* 0x000fe200078e00ff */
[----:B------:R-:W-:-:S03]  /*3050*/  UMOV UR5, 0x1 ;  /* 0x0000000100057882 */ /* 0x000fc60000000000 */
[----:B------:R-:W-:Y:S04]  /*3060*/  STL [R1+0x68], R2 ;  /* 0x0000680201007387 */ /* 0x000fe80000100800 */
[----:B------:R2:W-:Y:S02]  /*3070*/  STL [R1+0x50], R0 ;  /* 0x0000500001007387 */ /* 0x0005e40000100800 */
[----:B--2---:R-:W-:-:S05]  /*3080*/  IADD3 R0, -R0, UR8, RZ ;  /* 0x0000000800007c10 */ /* 0x004fca000fffe1ff */
[----:B------:R1:W-:Y:S02]  /*3090*/  STL [R1+0x10], R0 ;  /* 0x0000100001007387 */ /* 0x0003e40000100800 */
.L_x_585:
        /* <DEDUP_REMOVED lines=31> */
[----:B------:R-:W-:Y:S01]  /*3290*/  LDSM.16.M88.4 R160, [R215+0x4080] ;  /* 0x00408000d7a0783b */ /* 0x000fe20000000200 */
        /* <DEDUP_REMOVED lines=15> */
[-C--:B-----5:R-:W-:Y:S01]  /*3390*/  HMMA.16816.F32.BF16 R4, R152, R156.reuse, R4 ;  /* 0x0000009c9804723c */ /* 0x0a0fe20000041804 */
[----:B------:R-:W4:Y:S07]  /*33a0*/  LDSM.16.M88.4 R148, [R2+0x7880] ;  /* 0x007880000294783b */ /* 0x000f2e0000000200 */
[C---:B---3--:R-:W-:Y:S08]  /*33b0*/  HMMA.16816.F32.BF16 R8, R132.reuse, R156, R8 ;  /* 0x0000009c8408723c */ /* 0x048ff00000041808 */
        /* <DEDUP_REMOVED lines=9> */
[-C--:B--2---:R-:W-:Y:S01]  /*3450*/  HMMA.16816.F32.BF16 R4, R136, R144.reuse, R4 ;  /* 0x000000908804723c */ /* 0x084fe20000041804 */
[----:B------:R-:W-:Y:S07]  /*3460*/  LDSM.16.M88.4 R152, [R214+0x5080] ;  /* 0x00508000d698783b */ /* 0x000fee0000000200 */
[C---:B----4-:R-:W-:Y:S08]  /*3470*/  HMMA.16816.F32.BF16 R8, R148.reuse, R144, R8 ;  /* 0x000000909408723c */ /* 0x050ff00000041808 */
[-C--:B------:R-:W-:Y:S08]  /*3480*/  HMMA.16816.F32.BF16 R12, R148, R146.reuse, R12 ;  /* 0x00000092940c723c */ /* 0x080ff0000004180c */
[C---:B------:R-:W-:Y:S01]  /*3490*/  HMMA.16816.F32.BF16 R16, R136.reuse, R146, R16 ;  /* 0x000000928810723c */ /* 0x040fe20000041810 */
[----:B------:R-:W2:Y:S07]  /*34a0*/  LDSM.16.M88.4 R144, [R0+0x8880] ;  /* 0x008880000090783b */ /* 0x000eae0000000200 */
[-C--:B---3--:R-:W-:Y:S08]  /*34b0*/  HMMA.16816.F32.BF16 R20, R136, R156.reuse, R20 ;  /* 0x0000009c8814723c */ /* 0x088ff00000041814 */
[C---:B------:R-:W-:Y:S08]  /*34c0*/  HMMA.16816.F32.BF16 R24, R148.reuse, R156, R24 ;  /* 0x0000009c9418723c */ /* 0x040ff00000041818 */
[-C--:B------:R-:W-:Y:S01]  /*34d0*/  HMMA.16816.F32.BF16 R28, R148, R158.reuse, R28 ;  /* 0x0000009e941c723c */ /* 0x080fe2000004181c */
[----:B------:R-:W3:Y:S07]  /*34e0*/  LDSM.16.M88.4 R148, [R3+0x8080] ;  /* 0x008080000394783b */ /* 0x000eee0000000200 */
[----:B------:R-:W-:Y:S01]  /*34f0*/  HMMA.16816.F32.BF16 R32, R136, R158, R32 ;  /* 0x0000009e8820723c */ /* 0x000fe20000041820 */
[----:B------:R-:W4:Y:S07]  /*3500*/  LDSM.16.M88.4 R136, [R2+0x8880] ;  /* 0x008880000288783b */ /* 0x000f2e0000000200 */
[-C--:B-1----:R-:W-:Y:S08]  /*3510*/  HMMA.16816.F32.BF16 R4, R132, R140.reuse, R4 ;  /* 0x0000008c8404723c */ /* 0x082ff00000041804 */
[C---:B--2---:R-:W-:Y:S08]  /*3520*/  HMMA.16816.F32.BF16 R8, R144.reuse, R140, R8 ;  /* 0x0000008c9008723c */ /* 0x044ff00000041808 */
[-C--:B------:R-:W-:Y:S08]  /*3530*/  HMMA.16816.F32.BF16 R12, R144, R142.reuse, R12 ;  /* 0x0000008e900c723c */ /* 0x080ff0000004180c */
[C---:B------:R-:W-:Y:S08]  /*3540*/  HMMA.16816.F32.BF16 R16, R132.reuse, R142, R16 ;  /* 0x0000008e8410723c */ /* 0x040ff00000041810 */
[-C--:B------:R-:W-:Y:S08]  /*3550*/  HMMA.16816.F32.BF16 R20, R132, R152.reuse, R20 ;  /* 0x000000988414723c */ /* 0x080ff00000041814 */
[C---:B------:R-:W-:Y:S08]  /*3560*/  HMMA.16816.F32.BF16 R24, R144.reuse, R152, R24 ;  /* 0x000000989018723c */ /* 0x040ff00000041818 */
[-C--:B------:R-:W-:Y:S08]  /*3570*/  HMMA.16816.F32.BF16 R28, R144, R154.reuse, R28 ;  /* 0x0000009a901c723c */ /* 0x080ff0000004181c */
[----:B------:R-:W-:Y:S08]  /*3580*/  HMMA.16816.F32.BF16 R32, R132, R154, R32 ;  /* 0x0000009a8420723c */ /* 0x000ff00000041820 */
[-C--:B---3--:R-:W-:Y:S08]  /*3590*/  HMMA.16816.F32.BF16 R4, R148, R160.reuse, R4 ;  /* 0x000000a09404723c */ /* 0x088ff00000041804 */
        /* <DEDUP_REMOVED lines=139> */
.L_x_583:
        /* <DEDUP_REMOVED lines=518> */
[----:B------:R-:W5:Y:S01]  /*5eb0*/  LDL R152, [R1+0x54] ;  /* 0x0000540001987983 */ /* 0x000f620000100800 */
[----:B------:R-:W-:Y:S02]  /*5ec0*/  UIADD3 UR7, -UR6, UR12, URZ ;  /* 0x0000000c06077290 */ /* 0x000fe4000fffe13f */
[----:B------:R-:W-:Y:S01]  /*5ed0*/  IMAD.U32 R7, RZ, RZ, UR6 ;  /* 0x00000006ff077e24 */ /* 0x000fe2000f8e00ff */
[----:B------:R-:W5:Y:S01]  /*5ee0*/  LDL R243, [R1+0xc] ;  /* 0x00000c0001f37983 */ /* 0x000f620000100800 */
[----:B------:R-:W-:Y:S03]  /*5ef0*/  UIADD3 UR15, UR17, UR15, URZ ;  /* 0x0000000f110f7290 */ /* 0x000fe6000fffe03f */
[----:B------:R-:W1:Y:S03]  /*5f00*/  S2R R239, SR_TID.X ;  /* 0x0000000000ef7919 */ /* 0x000e660000002100 */
        /* <DEDUP_REMOVED lines=27> */
.L_x_584:
        /* <DEDUP_REMOVED lines=80> */
[-C--:B------:R-:W-:Y:S04]  /*65c0*/  HMMA.16816.F32.BF16 R12, R148, R152.reuse, R12 ;  /* 0x00000098940c723c */ /* 0x080fe8000004180c */
        /* <DEDUP_REMOVED lines=159> */
.L_x_582:
        /* <DEDUP_REMOVED lines=165> */
.L_x_587:
[----:B-1----:R-:W2:Y:S01]  /*7a10*/  LDL R31, [R1+0x20] ;  /* 0x00002000011f7983 */ /* 0x002ea20000100800 */
[----:B------:R-:W-:Y:S01]  /*7a20*/  LEA.HI R0, R30, R32, RZ, 0x3 ;  /* 0x000000201e007211 */ /* 0x000fe200078f18ff */
[----:B------:R-:W-:Y:S01]  /*7a30*/  IMAD.SHL.U32 R12, R29, 0x8, RZ ;  /* 0x000000081d0c7824 */ /* 0x000fe200078e00ff */
[----:B------:R-:W-:Y:S01]  /*7a40*/  LEA.HI R2, R28, R28, RZ, 0x1 ;  /* 0x0000001c1c027211 */ /* 0x000fe200078f08ff */
[----:B------:R-:W-:Y:S01]  /*7a50*/  USHF.R.S32.HI UR7, URZ, 0x1f, UR13 ;  /* 0x0000001f3f077899 */ /* 0x000fe2000801140d */
[----:B-----5:R-:W-:Y:S01]  /*7a60*/  IADD3 R5, R5, -UR6, RZ ;  /* 0x8000000605057c10 */ /* 0x020fe2000fffe0ff */
[----:B------:R-:W-:Y:S01]  /*7a70*/  IMAD.SHL.U32 R0, R0, 0x8, RZ ;  /* 0x0000000800007824 */ /* 0x000fe200078e00ff */
[----:B------:R-:W-:Y:S01]  /*7a80*/  LOP3.LUT R2, R2, 0x3fffffe, RZ, 0xc0, !PT ;  /* 0x03fffffe02027812 */ /* 0x000fe200078ec0ff */
[----:B------:R-:W-:Y:S01]  /*7a90*/  USEL UR13, UR13, URZ, !UP1 ;  /* 0x0000003f0d0d7287 */ /* 0x000fe2000c800000 */
[----:B------:R-:W-:Y:S01]  /*7aa0*/  SHF.R.S32.HI R13, RZ, 0x1f, R12 ;  /* 0x0000001fff0d7819 */ /* 0x000fe2000001140c */
[----:B------:R-:W-:Y:S01]  /*7ab0*/  USEL UR7, UR7, URZ, !UP1 ;  /* 0x0000003f07077287 */ /* 0x000fe2000c800000 */
[----:B------:R-:W-:Y:S01]  /*7ac0*/  LOP3.LUT R0, R0, 0xc0, RZ, 0xc0, !PT ;  /* 0x000000c000007812 */ /* 0x000fe200078ec0ff */
[----:B------:R-:W-:Y:S01]  /*7ad0*/  IMAD.IADD R2, R28, 0x1, -R2 ;  /* 0x000000011c027824 */ /* 0x000fe200078e0a02 */
[----:B------:R-:W-:Y:S01]  /*7ae0*/  IMNMX R14, R5, 0x80, PT ;  /* 0x00000080050e7817 */ /* 0x000fe20003800200 */
[----:B------:R-:W-:Y:S01]  /*7af0*/  ULDC.64 UR4, c[0x0][0x340] ;  /* 0x0000d00000047ab9 */ /* 0x000fe20000000a00 */
[----:B------:R-:W-:Y:S01]  /*7b00*/  LOP3.LUT R3, R0, 0x18, R12, 0xf8, !PT ;  /* 0x0000001800037812 */ /* 0x000fe200078ef80c */
[----:B------:R-:W-:Y:S01]  /*7b10*/  IMAD R2, R24, 0x8, R2 ;  /* 0x0000000818027824 */ /* 0x000fe200078e0202 */
[----:B------:R-:W-:Y:S01]  /*7b20*/  SHF.R.U32.HI R0, RZ, 0x3, R0 ;  /* 0x00000003ff007819 */ /* 0x000fe20000011600 */
[----:B------:R-:W-:Y:S01]  /*7b30*/  UIMAD UR4, UR7, UR4, URZ ;  /* 0x00000004070472a4 */ /* 0x000fe2000f8e023f */
[----:B------:R-:W-:Y:S01]  /*7b40*/  ISETP.GE.AND P4, PT, R28, R14, PT ;  /* 0x0000000e1c00720c */ /* 0x000fe20003f86270 */
[----:B------:R-:W-:Y:S01]  /*7b50*/  IMAD.U32 R30, RZ, RZ, UR13 ;  /* 0x0000000dff1e7e24 */ /* 0x000fe2000f8e00ff */
[----:B------:R-:W-:Y:S01]  /*7b60*/  LOP3.LUT R0, R3, R0, RZ, 0x3c, !PT ;  /* 0x0000000003007212 */ /* 0x000fe200078e3cff */
[----:B------:R-:W-:Y:S01]  /*7b70*/  UIMAD UR4, UR13, UR5, UR4 ;  /* 0x000000050d0472a4 */ /* 0x000fe2000f8e0204 */
[----:B------:R-:W-:Y:S01]  /*7b80*/  IMAD.U32 R6, RZ, RZ, UR14 ;  /* 0x0000000eff067e24 */ /* 0x000fe2000f8e00ff */
[----:B------:R-:W-:Y:S01]  /*7b90*/  BSSY B0, `(.L_x_588) ;  /* 0x0000029000007945 */ /* 0x000fe20003800000 */
[----:B------:R-:W-:Y:S01]  /*7ba0*/  IADD3 R15, R12, 0x20, RZ ;  /* 0x000000200c0f7810 */ /* 0x000fe20007ffe0ff */
[----:B------:R-:W-:-:S04]  /*7bb0*/  IMAD.U32 R0, R2, 0x20, R0 ;  /* 0x0000002002007824 */ /* 0x000fc800078e0000 */
[----:B------:R-:W-:-:S05]  /*7bc0*/  IMAD.SHL.U32 R0, R0, 0x2, RZ ;  /* 0x0000000200007824 */ /* 0x000fca00078e00ff */
[----:B------:R1:W3:Y:S04]  /*7bd0*/  LDS.128 R40, [R0+0x7080] ;  /* 0x0070800000287984 */ /* 0x0002e80000000c00 */
[----:B------:R1:W4:Y:S04]  /*7be0*/  LDS.128 R36, [R0+0x9080] ;  /* 0x0090800000247984 */ /* 0x0003280000000c00 */
[----:B------:R1:W1:Y:S04]  /*7bf0*/  LDS.128 R32, [R0+0xb080] ;  /* 0x00b0800000207984 */ /* 0x0002680000000c00 */
[----:B------:R1:W1:Y:S04]  /*7c00*/  LDS.128 R52, [R0+0x80] ;  /* 0x0000800000347984 */ /* 0x0002680000000c00 */
[----:B------:R1:W1:Y:S04]  /*7c10*/  LDS.128 R48, [R0+0x2080] ;  /* 0x0020800000307984 */ /* 0x0002680000000c00 */
[----:B------:R1:W1:Y:S04]  /*7c20*/  LDS.128 R44, [R0+0x4080] ;  /* 0x00408000002c7984 */ /* 0x0002680000000c00 */
[----:B------:R1:W1:Y:S04]  /*7c30*/  LDS.128 R60, [R0+0x1080] ;  /* 0x00108000003c7984 */ /* 0x0002680000000c00 */
[----:B------:R1:W1:Y:S04]  /*7c40*/  LDS.128 R56, [R0+0x3080] ;  /* 0x0030800000387984 */ /* 0x0002680000000c00 */
[----:B------:R1:W1:Y:S01]  /*7c50*/  LDS.128 R64, [R0+0x5080] ;  /* 0x0050800000407984 */ /* 0x0002620000000c00 */
[----:B--2---:R-:W-:-:S05]  /*7c60*/  SHF.R.S32.HI R29, RZ, 0x1f, R31 ;  /* 0x0000001fff1d7819 */ /* 0x004fca000001141f */
[----:B------:R-:W-:-:S04]  /*7c70*/  IMAD R2, R29, c[0x0][0x338], RZ ;  /* 0x0000ce001d027a24 */ /* 0x000fc800078e02ff */
[C---:B------:R-:W-:Y:S02]  /*7c80*/  IMAD R4, R31.reuse, c[0x0][0x33c], R2 ;  /* 0x0000cf001f047a24 */ /* 0x040fe400078e0202 */
[----:B------:R-:W-:-:S04]  /*7c90*/  IMAD.WIDE.U32 R2, R31, c[0x0][0x338], R12 ;  /* 0x0000ce001f027a25 */ /* 0x000fc800078e000c */
[----:B------:R-:W-:Y:S01]  /*7ca0*/  IMAD.IADD R3, R3, 0x1, R4 ;  /* 0x0000000103037824 */ /* 0x000fe200078e0204 */
[----:B------:R-:W-:-:S03]  /*7cb0*/  IADD3 R4, P0, R28, UR8, RZ ;  /* 0x000000081c047c10 */ /* 0x000fc6000ff1e0ff */
[----:B------:R-:W-:Y:S01]  /*7cc0*/  IMAD.WIDE.U32 R10, R30, c[0x0][0x340], R2 ;  /* 0x0000d0001e0a7a25 */ /* 0x000fe200078e0002 */
[----:B------:R-:W-:-:S04]  /*7cd0*/  LEA.HI.X.SX32 R5, R28, UR9, 0x1, P0 ;  /* 0x000000091c057c11 */ /* 0x000fc800080f0eff */
[----:B------:R-:W-:Y:S01]  /*7ce0*/  IADD3 R7, R11, UR4, RZ ;  /* 0x000000040b077c10 */ /* 0x000fe2000fffe0ff */
[----:B------:R-:W-:Y:S01]  /*7cf0*/  IMAD.WIDE R8, R6, 0x80, R4 ;  /* 0x0000008006087825 */ /* 0x000fe200078e0204 */
[----:B------:R-:W-:Y:S05]  /*7d00*/  @P4 BRA `(.L_x_589) ;  /* 0x0000011000004947 */ /* 0x000fea0003800000 */
[C---:B-1-34-:R-:W-:Y:S01]  /*7d10*/  ISETP.GE.AND P3, PT, R12.reuse, c[0x0][0x324], PT ;  /* 0x0000c9000c007a0c */ /* 0x05afe20003f66270 */
[----:B------:R-:W1:Y:S01]  /*7d20*/  LDS.128 R24, [R0+0x8080] ;  /* 0x0080800000187984 */ /* 0x000e620000000c00 */
[----:B------:R-:W-:Y:S01]  /*7d30*/  IMAD.MOV.U32 R6, RZ, RZ, R10 ;  /* 0x000000ffff067224 */ /* 0x000fe200078e000a */
[----:B------:R-:W-:Y:S02]  /*7d40*/  IADD3 R2, R12, 0x40, RZ ;  /* 0x000000400c027810 */ /* 0x000fe40007ffe0ff */
[----:B------:R-:W-:Y:S01]  /*7d50*/  LDS.128 R16, [R0+0xa080] ;  /* 0x00a0800000107984 */ /* 0x000fe20000000c00 */
[----:B------:R-:W-:Y:S01]  /*7d60*/  IMAD.WIDE.U32 R4, R8, c[0x0][0x330], R6 ;  /* 0x0000cc0008047a25 */ /* 0x000fe200078e0006 */
[----:B------:R-:W-:Y:S02]  /*7d70*/  ISETP.GE.AND P2, PT, R15, c[0x0][0x324], PT ;  /* 0x0000c9000f007a0c */ /* 0x000fe40003f46270 */
[----:B------:R-:W-:-:S02]  /*7d80*/  ISETP.GE.AND P1, PT, R2, c[0x0][0x324], PT ;  /* 0x0000c90002007a0c */ /* 0x000fc40003f26270 */
[----:B------:R-:W-:Y:S02]  /*7d90*/  LEA R2, P0, R4, c[0x0][0x318], 0x1 ;  /* 0x0000c60004027a11 */ /* 0x000fe400078008ff */
[----:B------:R2:W3:Y:S02]  /*7da0*/  @!P3 LDS.128 R20, [R0+0x6080] ;  /* 0x006080000014b984 */ /* 0x0004e40000000c00 */
[----:B--2---:R-:W-:-:S04]  /*7db0*/  IMAD R0, R9, c[0x0][0x330], RZ ;  /* 0x0000cc0009007a24 */ /* 0x004fc800078e02ff */
[----:B------:R-:W-:-:S04]  /*7dc0*/  IMAD R0, R8, c[0x0][0x334], R0 ;  /* 0x0000cd0008007a24 */ /* 0x000fc800078e0200 */
[----:B------:R-:W-:-:S05]  /*7dd0*/  IMAD.IADD R0, R5, 0x1, R0 ;  /* 0x0000000105007824 */ /* 0x000fca00078e0200 */
[----:B------:R-:W-:-:S05]  /*7de0*/  LEA.HI.X R3, R4, c[0x0][0x31c], R0, 0x1, P0 ;  /* 0x0000c70004037a11 */ /* 0x000fca00000f0c00 */
[----:B-1----:R1:W-:Y:S04]  /*7df0*/  @!P2 STG.E.128 [R2.64+0x40], R24 ;  /* 0x000040180200a986 */ /* 0x0023e8000c101d12 */
[----:B---3--:R1:W-:Y:S04]  /*7e00*/  @!P3 STG.E.128 [R2.64], R20 ;  /* 0x000000140200b986 */ /* 0x0083e8000c101d12 */
[----:B------:R1:W-:Y:S02]  /*7e10*/  @!P1 STG.E.128 [R2.64+0x80], R16 ;  /* 0x0000801002009986 */ /* 0x0003e4000c101d12 */
.L_x_589:
[----:B-1-34-:R-:W-:Y:S05]  /*7e20*/  BSYNC B0 ;  /* 0x0000000000007941 */ /* 0x01afea0003800000 */
.L_x_588:
[----:B------:R-:W-:Y:S01]  /*7e30*/  IADD3 R28, R28, 0x40, RZ ;  /* 0x000000401c1c7810 */ /* 0x000fe20007ffe0ff */
[----:B------:R-:W-:Y:S03]  /*7e40*/  BSSY B0, `(.L_x_590) ;  /* 0x0000014000007945 */ /* 0x000fe60003800000 */
[----:B------:R-:W-:-:S13]  /*7e50*/  ISETP.GE.AND P3, PT, R28, R14, PT ;  /* 0x0000000e1c00720c */ /* 0x000fda0003f66270 */
        /* <DEDUP_REMOVED lines=15> */
[----:B------:R1:W-:Y:S04]  /*7f50*/  @!P2 STG.E.128 [R2.64], R40 ;  /* 0x000000280200a986 */ /* 0x0003e8000c101d12 */
[----:B------:R1:W-:Y:S04]  /*7f60*/  @!P1 STG.E.128 [R2.64+0x40], R36 ;  /* 0x0000402402009986 */ /* 0x0003e8000c101d12 */
[----:B------:R1:W-:Y:S02]  /*7f70*/  @!P0 STG.E.128 [R2.64+0x80], R32 ;  /* 0x0000802002008986 */ /* 0x0003e4000c101d12 */
.L_x_591:
[----:B------:R-:W-:Y:S05]  /*7f80*/  BSYNC B0 ;  /* 0x0000000000007941 */ /* 0x000fea0003800000 */
.L_x_590:
[----:B------:R-:W-:Y:S01]  /*7f90*/  IMAD R0, R29, c[0x0][0x308], RZ ;  /* 0x0000c2001d007a24 */ /* 0x000fe200078e02ff */
[----:B------:R-:W-:Y:S01]  /*7fa0*/  ULDC.64 UR4, c[0x0][0x310] ;  /* 0x0000c40000047ab9 */ /* 0x000fe20000000a00 */
[C---:B-1----:R-:W-:Y:S01]  /*7fb0*/  IMAD.WIDE.U32 R2, R31.reuse, c[0x0][0x308], R12 ;  /* 0x0000c2001f027a25 */ /* 0x042fe200078e000c */
[----:B------:R-:W-:Y:S01]  /*7fc0*/  UIMAD UR4, UR7, UR4, URZ ;  /* 0x00000004070472a4 */ /* 0x000fe2000f8e023f */
[----:B------:R-:W-:Y:S02]  /*7fd0*/  BSSY B0, `(.L_x_592) ;  /* 0x0000015000007945 */ /* 0x000fe40003800000 */
[----:B------:R-:W-:Y:S01]  /*7fe0*/  IMAD R0, R31, c[0x0][0x30c], R0 ;  /* 0x0000c3001f007a24 */ /* 0x000fe200078e0200 */
[----:B------:R-:W-:-:S04]  /*7ff0*/  UIMAD UR4, UR13, UR5, UR4 ;  /* 0x000000050d0472a4 */ /* 0x000fc8000f8e0204 */
[----:B------:R-:W-:-:S05]  /*8000*/  IADD3 R3, R3, R0, RZ ;  /* 0x0000000003037210 */ /* 0x000fca0007ffe0ff */
        /* <DEDUP_REMOVED lines=17> */
.L_x_593:
[----:B------:R-:W-:Y:S05]  /*8120*/  BSYNC B0 ;  /* 0x0000000000007941 */ /* 0x000fea0003800000 */
.L_x_592:
        /* <DEDUP_REMOVED lines=19> */
.L_x_586:
        /* <DEDUP_REMOVED lines=31> */
.L_x_594:
[----:B-1----:R-:W2:Y:S01]  /*8450*/  LDL R0, [R1+0x20] ;  /* 0x0000200001007983 */ /* 0x002ea20000100800 */
[----:B------:R-:W-:Y:S01]  /*8460*/  USHF.R.S32.HI UR7, URZ, 0x1f, UR13 ;  /* 0x0000001f3f077899 */ /* 0x000fe2000801140d */
[----:B-----5:R-:W-:Y:S01]  /*8470*/  IADD3 R14, R6, -UR6, RZ ;  /* 0x80000006060e7c10 */ /* 0x020fe2000fffe0ff */
[----:B------:R-:W-:Y:S01]  /*8480*/  USEL UR13, UR13, URZ, !UP1 ;  /* 0x0000003f0d0d7287 */ /* 0x000fe2000c800000 */
[----:B------:R-:W1:Y:S01]  /*8490*/  S2R R2, SR_TID.X ;  /* 0x0000000000027919 */ /* 0x000e620000002100 */
[----:B------:R-:W-:Y:S01]  /*84a0*/  USEL UR7, UR7, URZ, !UP1 ;  /* 0x0000003f07077287 */ /* 0x000fe2000c800000 */
[----:B------:R-:W-:Y:S01]  /*84b0*/  IMAD.U32 R6, RZ, RZ, UR14 ;  /* 0x0000000eff067e24 */ /* 0x000fe2000f8e00ff */
[----:B------:R-:W-:Y:S01]  /*84c0*/  ULDC.64 UR4, c[0x0][0x310] ;  /* 0x0000c40000047ab9 */ /* 0x000fe20000000a00 */
[----:B------:R-:W-:Y:S01]  /*84d0*/  BSSY B0, `(.L_x_595) ;  /* 0x0000027000007945 */ /* 0x000fe20003800000 */
[----:B------:R-:W-:Y:S01]  /*84e0*/  UIMAD UR4, UR7, UR4, URZ ;  /* 0x00000004070472a4 */ /* 0x000fe2000f8e023f */
[----:B------:R-:W-:-:S03]  /*84f0*/  IMAD.U32 R17, RZ, RZ, UR13 ;  /* 0x0000000dff117e24 */ /* 0x000fc6000f8e00ff */
[----:B------:R-:W-:Y:S01]  /*8500*/  UIMAD UR4, UR13, UR5, UR4 ;  /* 0x000000050d0472a4 */ /* 0x000fe2000f8e0204 */
[----:B-1----:R-:W-:-:S04]  /*8510*/  SHF.R.S32.HI R4, RZ, 0x1f, R2 ;  /* 0x0000001fff047819 */ /* 0x002fc80000011402 */
[----:B------:R-:W-:Y:S01]  /*8520*/  LEA.HI R4, R4, R2, RZ, 0x2 ;  /* 0x0000000204047211 */ /* 0x000fe200078f10ff */
[----:B--2---:R-:W-:-:S03]  /*8530*/  IMAD.MOV.U32 R19, RZ, RZ, R0 ;  /* 0x000000ffff137224 */ /* 0x004fc600078e0000 */
[----:B------:R-:W-:Y:S02]  /*8540*/  LOP3.LUT R0, R4, 0x1ffffffc, RZ, 0xc0, !PT ;  /* 0x1ffffffc04007812 */ /* 0x000fe400078ec0ff */
[----:B------:R-:W-:-:S03]  /*8550*/  SHF.R.S32.HI R18, RZ, 0x1f, R19 ;  /* 0x0000001fff127819 */ /* 0x000fc60000011413 */
[----:B------:R-:W-:-:S04]  /*8560*/  IMAD.IADD R0, R2, 0x1, -R0 ;  /* 0x0000000102007824 */ /* 0x000fc800078e0a00 */
[----:B------:R-:W-:Y:S02]  /*8570*/  IMAD.SHL.U32 R12, R0, 0x8, RZ ;  /* 0x00000008000c7824 */ /* 0x000fe400078e00ff */
[----:B------:R-:W-:-:S03]  /*8580*/  IMAD R0, R18, c[0x0][0x308], RZ ;  /* 0x0000c20012007a24 */ /* 0x000fc600078e02ff */
[----:B------:R-:W-:Y:S01]  /*8590*/  SHF.R.S32.HI R13, RZ, 0x1f, R12 ;  /* 0x0000001fff0d7819 */ /* 0x000fe2000001140c */
[C---:B------:R-:W-:Y:S01]  /*85a0*/  IMAD R0, R19.reuse, c[0x0][0x30c], R0 ;  /* 0x0000c30013007a24 */ /* 0x040fe200078e0200 */
[C---:B------:R-:W-:Y:S02]  /*85b0*/  IADD3 R15, R12.reuse, 0x20, RZ ;  /* 0x000000200c0f7810 */ /* 0x040fe40007ffe0ff */
[----:B------:R-:W-:Y:S01]  /*85c0*/  IADD3 R16, R12, 0x40, RZ ;  /* 0x000000400c107810 */ /* 0x000fe20007ffe0ff */
[----:B------:R-:W-:-:S04]  /*85d0*/  IMAD.WIDE.U32 R2, R19, c[0x0][0x308], R12 ;  /* 0x0000c20013027a25 */ /* 0x000fc800078e000c */
[----:B------:R-:W-:Y:S01]  /*85e0*/  IMAD.IADD R3, R3, 0x1, R0 ;  /* 0x0000000103037824 */ /* 0x000fe200078e0200 */
[----:B------:R-:W-:-:S03]  /*85f0*/  SHF.R.S32.HI R0, RZ, 0x2, R4 ;  /* 0x00000002ff007819 */ /* 0x000fc60000011404 */
[----:B------:R-:W-:Y:S01]  /*8600*/  IMAD.WIDE.U32 R10, R17, c[0x0][0x310], R2 ;  /* 0x0000c400110a7a25 */ /* 0x000fe200078e0002 */
[C---:B------:R-:W-:Y:S02]  /*8610*/  ISETP.GE.AND P4, PT, R0.reuse, R14, PT ;  /* 0x0000000e0000720c */ /* 0x040fe40003f86270 */
[C---:B------:R-:W-:Y:S02]  /*8620*/  IADD3 R4, P0, R0.reuse, UR8, RZ ;  /* 0x0000000800047c10 */ /* 0x040fe4000ff1e0ff */
[----:B------:R-:W-:Y:S02]  /*8630*/  IADD3 R3, R11, UR4, RZ ;  /* 0x000000040b037c10 */ /* 0x000fe4000fffe0ff */
[----:B------:R-:W-:-:S05]  /*8640*/  LEA.HI.X.SX32 R5, R0, UR9, 0x1, P0 ;  /* 0x0000000900057c11 */ /* 0x000fca00080f0eff */
[----:B------:R-:W-:Y:S02]  /*8650*/  IMAD.WIDE R6, R6, 0x80, R4 ;  /* 0x0000008006067825 */ /* 0x000fe400078e0204 */
        /* <DEDUP_REMOVED lines=14> */
.L_x_596:
[----:B------:R-:W-:Y:S05]  /*8740*/  BSYNC B0 ;  /* 0x0000000000007941 */ /* 0x000fea0003800000 */
.L_x_595:
        /* <DEDUP_REMOVED lines=19> */
.L_x_598:
[----:B------:R-:W-:Y:S05]  /*8880*/  BSYNC B0 ;  /* 0x0000000000007941 */ /* 0x000fea0003800000 */
.L_x_597:
        /* <DEDUP_REMOVED lines=24> */
.L_x_600:
[----:B------:R-:W-:Y:S05]  /*8a10*/  BSYNC B0 ;  /* 0x0000000000007941 */ /* 0x000fea0003800000 */
.L_x_599:
        /* <DEDUP_REMOVED lines=18> */
.L_x_601:
        /* <DEDUP_REMOVED lines=12> */
.L_x_1407:


//--------------------- .text._ZN7cutlass13device_kernelIN5flash19enable_sm80_to_sm89INS1_16FlashAttnBwdSm80INS1_25CollectiveMainloopBwdSm80ILi2ELi1EN4cute5tupleIJNS5_1CILi64EEENS7_ILi128EEENS7_ILi96EEEEEENS_10bfloat16_tEfNS_4arch4Sm80ELb1ELb0ELb1ELb1ELb0ELb0ELb0ELb0ELi2ELi2ELi4ELi2ELb1EEENS1_24CollectiveEpilogueBwdGQAISB_fSE_Li256ELb1ELb0EEENS1_25SingleTileBwdLPTSchedulerILb1ELi128ELb0EEEEEEEEEvNT_6ParamsE --------------------------
	.section	.text._ZN7cutlass13device_kernelIN5flash19enable_sm80_to_sm89INS1_16FlashAttnBwdSm80INS1_25CollectiveMainloopBwdSm80ILi2ELi1EN4cute5tupleIJNS5_1CILi64EEENS7_ILi128EEENS7_ILi96EEEEEENS_10bfloat16_tEfNS_4arch4Sm80ELb1ELb0ELb1ELb1ELb0ELb0ELb0ELb0ELi2ELi2ELi4ELi2ELb1EEENS1_24CollectiveEpilogueBwdGQAISB_fSE_Li256ELb1ELb0EEENS1_25SingleTileBwdLPTSchedulerILb1ELi128ELb0EEEEEEEEEvNT_6ParamsE,"ax",@progbits
	.sectioninfo	@"SHI_REGISTERS=255"
	.align	128
.text._ZN7cutlass13device_kernelIN5flash19enable_sm80_to_sm89INS1_16FlashAttnBwdSm80INS1_25CollectiveMainloopBwdSm80ILi2ELi1EN4cute5tupleIJNS5_1CILi64EEENS7_ILi128EEENS7_ILi96EEEEEENS_10bfloat16_tEfNS_4arch4Sm80ELb1ELb0ELb1ELb1ELb0ELb0ELb0ELb0ELi2ELi2ELi4ELi2ELb1EEENS1_24CollectiveEpilogueBwdGQAISB_fSE_Li256ELb1ELb0EEENS1_25SingleTileBwdLPTSchedulerILb1ELi128ELb0EEEEEEEEEvNT_6ParamsE:
        .type           _ZN7cutlass13device_kernelIN5flash19enable_sm80_to_sm89INS1_16FlashAttnBwdSm80INS1_25CollectiveMainloopBwdSm80ILi2ELi1EN4cute5tupleIJNS5_1CILi64EEENS7_ILi128EEENS7_ILi96EEEEEENS_10bfloat16_tEfNS_4arch4Sm80ELb1ELb0ELb1ELb1ELb0ELb0ELb0ELb0ELi2ELi2ELi4ELi2ELb1EEENS1_24CollectiveEpilogueBwdGQAISB_fSE_Li256ELb1ELb0EEENS1_25SingleTileBwdLPTSchedulerILb1ELi128ELb0EEEEEEEEEvNT_6ParamsE,@function
        .size           _ZN7cutlass13device_kernelIN5flash19enable_sm80_to_sm89INS1_16FlashAttnBwdSm80INS1_25CollectiveMainloopBwdSm80ILi2ELi1EN4cute5tupleIJNS5_1CILi64EEENS7_ILi128EEENS7_ILi96EEEEEENS_10bfloat16_tEfNS_4arch4Sm80ELb1ELb0ELb1ELb1ELb0ELb0ELb0ELb0ELi2ELi2ELi4ELi2ELb1EEENS1_24CollectiveEpilogueBwdGQAISB_fSE_Li256ELb1ELb0EEENS1_25SingleTileBwdLPTSchedulerILb1ELi128ELb0EEEEEEEEEvNT_6ParamsE,(.L_x_1408 - _ZN7cutlass13device_kernelIN5flash19enable_sm80_to_sm89INS1_16FlashAttnBwdSm80INS1_25CollectiveMainloopBwdSm80ILi2ELi1EN4cute5tupleIJNS5_1CILi64EEENS7_ILi128EEENS7_ILi96EEEEEENS_10bfloat16_tEfNS_4arch4Sm80ELb1ELb0ELb1ELb1ELb0ELb0ELb0ELb0ELi2ELi2ELi4ELi2ELb1EEENS1_24CollectiveEpilogueBwdGQAISB_fSE_Li256ELb1ELb0EEENS1_25SingleTileBwdLPTSchedulerILb1ELi128ELb0EEEEEEEEEvNT_6ParamsE)
        .other          _ZN7cutlass13device_kernelIN5flash19enable_sm80_to_sm89INS1_16FlashAttnBwdSm80INS1_25CollectiveMainloopBwdSm80ILi2ELi1EN4cute5tupleIJNS5_1CILi64EEENS7_ILi128EEENS7_ILi96EEEEEENS_10bfloat16_tEfNS_4arch4Sm80ELb1ELb0ELb1ELb1ELb0ELb0ELb0ELb0ELi2ELi2ELi4ELi2ELb1EEENS1_24CollectiveEpilogueBwdGQAISB_fSE_Li256ELb1ELb0EEENS1_25SingleTileBwdLPTSchedulerILb1ELi128ELb0EEEEEEEEEvNT_6ParamsE,@"STO_CUDA_ENTRY STV_DEFAULT"
_ZN7cutlass13device_kernelIN5flash19enable_sm80_to_sm89INS1_16FlashAttnBwdSm80INS1_25CollectiveMainloopBwdSm80ILi2ELi1EN4cute5tupleIJNS5_1CILi64EEENS7_ILi128EEENS7_ILi96EEEEEENS_10bfloat16_tEfNS_4arch4Sm80ELb1ELb0ELb1ELb1ELb0ELb0ELb0ELb0ELi2ELi2ELi4ELi2ELb1EEENS1_24CollectiveEpilogueBwdGQAISB_fSE_Li256ELb1ELb0EEENS1_25SingleTileBwdLPTSchedulerILb1ELi128ELb0EEEEEEEEEvNT_6ParamsE:
        /* <DEDUP_REMOVED lines=31> */
.L_x_603:
        /* <DEDUP_REMOVED lines=8> */
.L_x_604:
        /* <DEDUP_REMOVED lines=8> */
[----:B------:R-:W-:Y:S02]  /*02f0*/  UMOV UR7, UR5 ;  /* 0x0000000500077c82 */ /* 0x000fe40008000000 */
        /* <DEDUP_REMOVED lines=12> */
.L_x_605:
        /* <DEDUP_REMOVED lines=14> */
.L_x_607:
[----:B------:R-:W-:Y:S02]  /*04a0*/  ULDC UR5, c[0x0][0x3dc] ;  /* 0x0000f70000057ab9 */ /* 0x000fe40000000800 */
.L_x_606:
[----:B------:R-:W-:-:S04]  /*04b0*/  UIADD3 UR5, UR5, 0x7f, URZ ;  /* 0x0000007f05057890 */ /* 0x000fc8000fffe03f */
[----:B------:R-:W-:-:S04]  /*04c0*/  USHF.R.S32.HI UR4, URZ, 0x1f, UR5 ;  /* 0x0000001f3f047899 */ /* 0x000fc80008011405 */
[----:B------:R-:W-:-:S04]  /*04d0*/  ULEA.HI UR4, UR4, UR5, URZ, 0x7 ;  /* 0x0000000504047291 */ /* 0x000fc8000f8f383f */
[----:B------:R-:W-:-:S04]  /*04e0*/  USHF.R.S32.HI UR4, URZ, 0x7, UR4 ;  /* 0x000000073f047899 */ /* 0x000fc80008011404 */
[----:B------:R-:W-:-:S04]  /*04f0*/  UISETP.GE.AND UP0, UPT, UR14, UR4, UPT ;  /* 0x000000040e00728c */ /* 0x000fc8000bf06270 */
[----:B------:R-:W-:-:S06]  /*0500*/  USEL UR7, UR7, 0xffffffff, !UP0 ;  /* 0xffffffff07077887 */ /* 0x000fcc000c000000 */
[----:B------:R-:W-:-:S05]  /*0510*/  MOV R0, UR7 ;  /* 0x0000000700007c02 */ /* 0x000fca0008000f00 */
[----:B------:R1:W-:Y:S01]  /*0520*/  STL [R1+0x68], R0 ;  /* 0x0000680001007387 */ /* 0x0003e20000100800 */
[----:B------:R-:W-:Y:S05]  /*0530*/  BRA `(.L_x_608) ;  /* 0x000004a000007947 */ /* 0x000fea0003800000 */
.L_x_602:
        /* <DEDUP_REMOVED lines=22> */
.L_x_609:
        /* <DEDUP_REMOVED lines=8> */
.L_x_610:
        /* <DEDUP_REMOVED lines=21> */
.L_x_611:
        /* <DEDUP_REMOVED lines=14> */
.L_x_613:
[----:B------:R-:W-:Y:S02]  /*0950*/  ULDC UR5, c[0x0][0x3dc] ;  /* 0x0000f70000057ab9 */ /* 0x000fe40000000800 */
.L_x_612:
[----:B------:R-:W-:-:S04]  /*0960*/  UIADD3 UR5, UR5, 0x7f, URZ ;  /* 0x0000007f05057890 */ /* 0x000fc8000fffe03f */
[----:B------:R-:W-:-:S04]  /*0970*/  USHF.R.S32.HI UR4, URZ, 0x1f, UR5 ;  /* 0x0000001f3f047899 */ /* 0x000fc80008011405 */
[----:B------:R-:W-:-:S04]  /*0980*/  ULEA.HI UR4, UR4, UR5, URZ, 0x7 ;  /* 0x0000000504047291 */ /* 0x000fc8000f8f383f */
[----:B------:R-:W-:-:S04]  /*0990*/  USHF.R.S32.HI UR4, URZ, 0x7, UR4 ;  /* 0x000000073f047899 */ /* 0x000fc80008011404 */
[----:B------:R-:W-:-:S04]  /*09a0*/  UISETP.GE.AND UP0, UPT, UR14, UR4, UPT ;  /* 0x000000040e00728c */ /* 0x000fc8000bf06270 */
[----:B------:R-:W-:-:S06]  /*09b0*/  USEL UR7, UR7, 0xffffffff, !UP0 ;  /* 0xffffffff07077887 */ /* 0x000fcc000c000000 */
[----:B------:R-:W-:-:S05]  /*09c0*/  MOV R0, UR7 ;  /* 0x0000000700007c02 */ /* 0x000fca0008000f00 */
[----:B------:R1:W-:Y:S02]  /*09d0*/  STL [R1+0x68], R0 ;  /* 0x0000680001007387 */ /* 0x0003e40000100800 */
.L_x_608:
[----:B------:R-:W2:Y:S02]  /*09e0*/  LDL R23, [R1+0x68] ;  /* 0x0000680001177983 */ /* 0x000ea40000100800 */
[----:B--2---:R-:W-:-:S13]  /*09f0*/  ISETP.GE.AND P0, PT, R23, RZ, PT ;  /* 0x000000ff1700720c */ /* 0x004fda0003f06270 */
[----:B------:R-:W-:Y:S05]  /*0a00*/  @!P0 EXIT ;  /* 0x000000000000894d */ /* 0x000fea0003800000 */
[----:B------:R-:W-:Y:S01]  /*0a10*/  ISETP.NE.U32.AND P1, PT, RZ, c[0x0][0x2d8], PT ;  /* 0x0000b600ff007a0c */ /* 0x000fe20003f25070 */
[----:B------:R-:W-:Y:S01]  /*0a20*/  IMAD.MOV.U32 R9, RZ, RZ, 0x4 ;  /* 0x00000004ff097424 */ /* 0x000fe200078e00ff */
[----:B------:R-:W-:Y:S02]  /*0a30*/  ISETP.NE.U32.AND P0, PT, RZ, c[0x0][0x2c8], PT ;  /* 0x0000b200ff007a0c */ /* 0x000fe40003f05070 */
[----:B------:R-:W-:Y:S01]  /*0a40*/  ISETP.NE.AND.EX P1, PT, RZ, c[0x0][0x2dc], PT, P1 ;  /* 0x0000b700ff007a0c */ /* 0x000fe20003f25310 */
[----:B------:R-:W-:Y:S01]  /*0a50*/  IMAD.WIDE R4, R23, R9, c[0x0][0x2c8] ;  /* 0x0000b20017047625 */ /* 0x000fe200078e0209 */
        /* <DEDUP_REMOVED lines=11> */
[----:B------:R-:W-:Y:S01]  /*0b10*/  ULDC UR11, c[0x0][0x198] ;  /* 0x00006600000b7ab9 */ /* 0x000fe20000000800 */
[----:B------:R-:W-:Y:S01]  /*0b20*/  CS2R R10, SRZ ;  /* 0x00000000000a7805 */ /* 0x000fe2000001ff00 */
[----:B------:R-:W-:Y:S02]  /*0b30*/  IMAD.MOV.U32 R18, RZ, RZ, RZ ;  /* 0x000000ffff127224 */ /* 0x000fe400078e00ff */
[----:B--2---:R-:W-:Y:S01]  /*0b40*/  @P0 IMAD R0, R23, 0x40, R0 ;  /* 0x0000004017000824 */ /* 0x004fe200078e0200 */
[----:B---3--:R1:W2:Y:S01]  /*0b50*/  @P1 R2UR UR12, R8 ;  /* 0x00000000080c13c2 */ /* 0x0082a200000e0000 */
[--C-:B----4-:R-:W-:Y:S01]  /*0b60*/  @P0 SHF.R.S32.HI R17, RZ, 0x1f, R7.reuse ;  /* 0x0000001fff110819 */ /* 0x110fe20000011407 */
[----:B------:R-:W-:-:S02]  /*0b70*/  @P0 IMAD.MOV.U32 R16, RZ, RZ, R7 ;  /* 0x000000ffff100224 */ /* 0x000fc400078e0007 */
[----:B-1----:R-:W-:-:S04]  /*0b80*/  @P0 SHF.R.S32.HI R8, RZ, 0x1f, R0 ;  /* 0x0000001fff080819 */ /* 0x002fc80000011400 */
[----:B------:R-:W-:Y:S02]  /*0b90*/  @P0 LEA.HI R0, R8, R0, RZ, 0x6 ;  /* 0x0000000008000211 */ /* 0x000fe400078f30ff */
[--C-:B-----5:R-:W-:Y:S01]  /*0ba0*/  @P2 SHF.R.S32.HI R11, RZ, 0x1f, R6.reuse ;  /* 0x0000001fff0b2819 */ /* 0x120fe20000011406 */
        /* <DEDUP_REMOVED lines=9> */
.L_x_614:
[----:B------:R-:W-:-:S04]  /*0c40*/  ISETP.NE.U32.AND P1, PT, RZ, c[0x0][0x2e0], PT ;  /* 0x0000b800ff007a0c */ /* 0x000fc80003f25070 */
[----:B------:R-:W-:-:S13]  /*0c50*/  ISETP.NE.AND.EX P1, PT, RZ, c[0x0][0x2e4], PT, P1 ;  /* 0x0000b900ff007a0c */ /* 0x000fda0003f25310 */
[----:B------:R-:W-:Y:S05]  /*0c60*/  @!P1 BRA `(.L_x_615) ;  /* 0x0000004000009947 */ /* 0x000fea0003800000 */
[----:B------:R-:W-:-:S05]  /*0c70*/  IMAD.WIDE R2, R23, R9, c[0x0][0x2e0] ;  /* 0x0000b80017027625 */ /* 0x000fca00078e0209 */
[----:B------:R-:W2:Y:S02]  /*0c80*/  LDG.E R0, [R2.64] ;  /* 0x0000001002007981 */ /* 0x000ea4000c1e1900 */
[----:B--2---:R1:W2:Y:S02]  /*0c90*/  R2UR UR11, R0 ;  /* 0x00000000000b73c2 */ /* 0x0042a400000e0000 */
[----:B-12---:R-:W-:Y:S05]  /*0ca0*/  BRA `(.L_x_616) ;  /* 0x0000006000007947 */ /* 0x006fea0003800000 */
.L_x_615:
[----:B------:R-:W-:Y:S05]  /*0cb0*/  @!P2 BRA `(.L_x_616) ;  /* 0x000000500000a947 */ /* 0x000fea0003800000 */
[----:B------:R1:W2:Y:S04]  /*0cc0*/  LDG.E R0, [R2.64] ;  /* 0x0000001002007981 */ /* 0x0002a8000c1e1900 */
[----:B-1----:R-:W3:Y:S01]  /*0cd0*/  LDG.E R2, [R2.64+0x4] ;  /* 0x0000041002027981 */ /* 0x002ee2000c1e1900 */
[----:B--2---:R-:W1:Y:S08]  /*0ce0*/  R2UR UR11, R0 ;  /* 0x00000000000b73c2 */ /* 0x004e7000000e0000 */
[----:B---3--:R-:W1:Y:S02]  /*0cf0*/  R2UR UR4, R2 ;  /* 0x00000000020473c2 */ /* 0x008e6400000e0000 */
[----:B-1----:R-:W-:-:S06]  /*0d00*/  UIADD3 UR11, -UR11, UR4, URZ ;  /* 0x000000040b0b7290 */ /* 0x002fcc000fffe13f */
.L_x_616:
        /* <DEDUP_REMOVED lines=65> */
[----:B------:R-:W-:Y:S01]  /*1120*/  ULDC.64 UR4, c[0x0][0x248] ;  /* 0x0000920000047ab9 */ /* 0x000fe20000000a00 */
[----:B------:R-:W-:Y:S01]  /*1130*/  SHF.R.S32.HI R38, RZ, 0x1f, R132 ;  /* 0x0000001fff267819 */ /* 0x000fe20000011484 */
[----:B------:R-:W-:Y:S01]  /*1140*/  UISETP.NE.AND UP0, UPT, UR4, 0x1, UPT ;  /* 0x000000010400788c */ /* 0x000fe2000bf05270 */
[----:B------:R-:W-:Y:S01]  /*1150*/  SHF.R.S32.HI R20, RZ, 0x1f, R23 ;  /* 0x0000001fff147819 */ /* 0x000fe20000011417 */
[----:B------:R-:W-:Y:S01]  /*1160*/  UIMAD.WIDE.U32 UR6, UR13, UR5, URZ ;  /* 0x000000050d0672a5 */ /* 0x000fe2000f8e003f */
[-C--:B------:R-:W-:Y:S01]  /*1170*/  LEA.HI R21, R38, R132.reuse, RZ, 0x2 ;  /* 0x0000008426157211 */ /* 0x080fe200078f10ff */
[----:B------:R-:W-:Y:S01]  /*1180*/  ULDC UR4, c[0x0][0x250] ;  /* 0x0000940000047ab9 */ /* 0x000fe20000000800 */
[----:B------:R-:W-:Y:S01]  /*1190*/  SEL R12, R20, RZ, !P2 ;  /* 0x000000ff140c7207 */ /* 0x000fe20005000000 */
[----:B------:R-:W-:Y:S01]  /*11a0*/  UMOV UR18, UR13 ;  /* 0x0000000d00127c82 */ /* 0x000fe20008000000 */
[----:B------:R-:W-:Y:S01]  /*11b0*/  LOP3.LUT R0, R21, 0xfffffffc, RZ, 0xc0, !PT ;  /* 0xfffffffc15007812 */ /* 0x000fe200078ec0ff */
[----:B------:R-:W-:Y:S01]  /*11c0*/  IMAD.U32 R14, RZ, RZ, UR14 ;  /* 0x0000000eff0e7e24 */ /* 0x000fe2000f8e00ff */
[----:B------:R-:W-:Y:S01]  /*11d0*/  SHF.R.S32.HI R43, RZ, 0x2, R21 ;  /* 0x00000002ff2b7819 */ /* 0x000fe20000011415 */
[----:B------:R-:W-:Y:S01]  /*11e0*/  UIADD3 UR8, -UR8, UR11, URZ ;  /* 0x0000000b08087290 */ /* 0x000fe2000fffe13f */
[----:B------:R-:W-:Y:S01]  /*11f0*/  LEA.HI R40, R38, R132, RZ, 0x3 ;  /* 0x0000008426287211 */ /* 0x000fe200078f18ff */
[----:B------:R-:W-:Y:S01]  /*1200*/  @UP0 UMOV UR5, UR7 ;  /* 0x0000000700050c82 */ /* 0x000fe20008000000 */
[----:B------:R-:W-:Y:S01]  /*1210*/  IMAD.IADD R27, R132, 0x1, -R0 ;  /* 0x00000001841b7824 */ /* 0x000fe200078e0a00 */
[----:B------:R-:W-:Y:S01]  /*1220*/  @UP0 USHF.R.U32.HI UR18, URZ, UR4, UR5 ;  /* 0x000000043f120299 */ /* 0x000fe20008011605 */
[----:B------:R-:W-:Y:S01]  /*1230*/  SHF.R.S32.HI R24, RZ, 0x1f, R43 ;  /* 0x0000001fff187819 */ /* 0x000fe2000001142b */
[----:B------:R-:W-:Y:S01]  /*1240*/  ULDC.64 UR6, c[0x0][0x1e0] ;  /* 0x0000780000067ab9 */ /* 0x000fe20000000a00 */
[----:B------:R-:W-:Y:S01]  /*1250*/  IMAD.SHL.U32 R8, R27, 0x8, RZ ;  /* 0x000000081b087824 */ /* 0x000fe200078e00ff */
[----:B------:R-:W-:Y:S01]  /*1260*/  USHF.R.S32.HI UR15, URZ, 0x1f, UR18 ;  /* 0x0000001f3f0f7899 */ /* 0x000fe20008011412 */
[----:B------:R-:W-:Y:S01]  /*1270*/  IADD3 R10, P1, R43, R10, RZ ;  /* 0x0000000a2b0a7210 */ /* 0x000fe20007f3e0ff */
[----:B------:R-:W-:Y:S01]  /*1280*/  ULDC.64 UR4, c[0x0][0x1b0] ;  /* 0x00006c0000047ab9 */ /* 0x000fe20000000a00 */
[----:B------:R-:W-:Y:S01]  /*1290*/  IMAD.U32 R6, RZ, RZ, UR18 ;  /* 0x00000012ff067e24 */ /* 0x000fe2000f8e00ff */
[----:B------:R-:W-:Y:S01]  /*12a0*/  UIMAD UR6, UR15, UR6, URZ ;  /* 0x000000060f0672a4 */ /* 0x000fe2000f8e023f */
[--C-:B------:R-:W-:Y:S01]  /*12b0*/  SHF.R.S32.HI R9, RZ, 0x1f, R8.reuse ;  /* 0x0000001fff097819 */ /* 0x100fe20000011408 */
[----:B------:R-:W-:Y:S01]  /*12c0*/  UIMAD UR4, UR15, UR4, URZ ;  /* 0x000000040f0472a4 */ /* 0x000fe2000f8e023f */
[----:B------:R-:W-:Y:S01]  /*12d0*/  SEL R0, R23, RZ, !P2 ;  /* 0x000000ff17007207 */ /* 0x000fe20005000000 */
[----:B------:R-:W-:Y:S01]  /*12e0*/  UIMAD UR6, UR18, UR7, UR6 ;  /* 0x00000007120672a4 */ /* 0x000fe2000f8e0206 */
[----:B------:R-:W-:Y:S01]  /*12f0*/  IMAD.X R11, R24, 0x1, R11, P1 ;  /* 0x00000001180b7824 */ /* 0x000fe200008e060b */
[----:B------:R-:W-:Y:S01]  /*1300*/  UIMAD UR4, UR18, UR5, UR4 ;  /* 0x00000005120472a4 */ /* 0x000fe2000f8e0204 */
[--C-:B------:R-:W-:Y:S01]  /*1310*/  IMAD.WIDE.U32 R2, R6, c[0x0][0x1e0], R8.reuse ;  /* 0x0000780006027a25 */ /* 0x100fe200078e0008 */
[----:B------:R-:W-:Y:S01]  /*1320*/  IADD3 R22, P1, R43, R16, RZ ;  /* 0x000000102b167210 */ /* 0x000fe20007f3e0ff */
[----:B------:R-:W-:Y:S01]  /*1330*/  USHF.R.S32.HI UR19, URZ, 0x1f, UR13 ;  /* 0x0000001f3f137899 */ /* 0x000fe2000801140d */
[-C--:B------:R-:W-:Y:S01]  /*1340*/  LEA.HI R30, R38, R132.reuse, RZ, 0x5 ;  /* 0x00000084261e7211 */ /* 0x080fe200078f28ff */
[----:B------:R-:W-:Y:S01]  /*1350*/  IMAD.WIDE.U32 R6, R6, c[0x0][0x1b0], R8 ;  /* 0x00006c0006067a25 */ /* 0x000fe200078e0008 */
[----:B------:R-:W-:Y:S01]  /*1360*/  IADD3 R5, R3, UR6, RZ ;  /* 0x0000000603057c10 */ /* 0x000fe2000fffe0ff */
[----:B------:R-:W-:Y:S01]  /*1370*/  ULDC.64 UR6, c[0x0][0x180] ;  /* 0x0000600000067ab9 */ /* 0x000fe20000000a00 */
[----:B------:R-:W-:Y:S01]  /*1380*/  SHF.R.S32.HI R33, RZ, 0x5, R30 ;  /* 0x00000005ff217819 */ /* 0x000fe2000001141e */
[----:B------:R-:W-:Y:S01]  /*1390*/  IMAD.MOV.U32 R4, RZ, RZ, R2 ;  /* 0x000000ffff047224 */ /* 0x000fe200078e0002 */
[----:B------:R-:W-:Y:S01]  /*13a0*/  IADD3 R3, R7, UR4, RZ ;  /* 0x0000000407037c10 */ /* 0x000fe2000fffe0ff */
[----:B------:R-:W-:Y:S01]  /*13b0*/  IMAD R7, R12, c[0x0][0x1e8], RZ ;  /* 0x00007a000c077a24 */ /* 0x000fe200078e02ff */
[C---:B------:R-:W-:Y:S01]  /*13c0*/  IADD3 R25, R8.reuse, 0x20, RZ ;  /* 0x0000002008197810 */ /* 0x040fe20007ffe0ff */
[----:B------:R-:W-:Y:S01]  /*13d0*/  IMAD.MOV.U32 R2, RZ, RZ, R6 ;  /* 0x000000ffff027224 */ /* 0x000fe200078e0006 */
[----:B------:R-:W-:Y:S01]  /*13e0*/  IADD3 R42, R8, 0x40, RZ ;  /* 0x00000040082a7810 */ /* 0x000fe20007ffe0ff */
[----:B------:R-:W-:Y:S01]  /*13f0*/  IMAD R13, R0, c[0x0][0x1ec], R7 ;  /* 0x00007b00000d7a24 */ /* 0x000fe200078e0207 */
[----:B------:R-:W-:Y:S01]  /*1400*/  ISETP.GE.AND P4, PT, R8, c[0x0][0x1cc], PT ;  /* 0x0000730008007a0c */ /* 0x000fe20003f86270 */
[----:B------:R-:W-:Y:S01]  /*1410*/  IMAD R12, R12, c[0x0][0x1b8], RZ ;  /* 0x00006e000c0c7a24 */ /* 0x000fe200078e02ff */
[----:B------:R-:W-:Y:S01]  /*1420*/  LEA.HI R29, R38, R132, RZ, 0x4 ;  /* 0x00000084261d7211 */ /* 0x000fe200078f20ff */
[C---:B------:R-:W-:Y:S01]  /*1430*/  IMAD.WIDE.U32 R6, R0.reuse, c[0x0][0x1e8], R4 ;  /* 0x00007a0000067a25 */ /* 0x040fe200078e0004 */
[----:B------:R-:W-:Y:S01]  /*1440*/  ULDC.64 UR4, c[0x0][0x270] ;  /* 0x00009c0000047ab9 */ /* 0x000fe20000000a00 */
[----:B------:R-:W-:Y:S01]  /*1450*/  SEL R26, R23, RZ, !P0 ;  /* 0x000000ff171a7207 */ /* 0x000fe20004000000 */
[----:B------:R-:W-:Y:S01]  /*1460*/  UIMAD UR4, UR19, UR4, URZ ;  /* 0x00000004130472a4 */ /* 0x000fe2000f8e023f */
[----:B------:R-:W-:Y:S01]  /*1470*/  IMAD.WIDE.U32 R4, R0, c[0x0][0x1b8], R2 ;  /* 0x00006e0000047a25 */ /* 0x000fe200078e0002 */
[----:B------:R-:W-:Y:S01]  /*1480*/  UIMAD UR20, UR19, UR6, URZ ;  /* 0x00000006131472a4 */ /* 0x000fe2000f8e023f */
[----:B------:R-:W-:Y:S01]  /*1490*/  STL [R1+0x1c], R42 ;  /* 0x00001c2a01007387 */ /* 0x000fe20000100800 */
[----:B------:R-:W-:Y:S01]  /*14a0*/  UIMAD UR5, UR13, UR5, UR4 ;  /* 0x000000050d0572a4 */ /* 0x000fe2000f8e0204 */
[----:B------:R-:W-:Y:S01]  /*14b0*/  IMAD.WIDE R2, R14, 0x80, R10 ;  /* 0x000000800e027825 */ /* 0x000fe200078e020a */
[----:B------:R-:W-:Y:S01]  /*14c0*/  USHF.L.U32 UR15, UR10, 0x6, URZ ;  /* 0x000000060a0f7899 */ /* 0x000fe2000800063f */
[----:B------:R-:W-:Y:S01]  /*14d0*/  CS2R R130, SRZ ;  /* 0x0000000000827805 */ /* 0x000fe2000001ff00 */
[----:B------:R-:W-:Y:S01]  /*14e0*/  CS2R R128, SRZ ;  /* 0x0000000000807805 */ /* 0x000fe2000001ff00 */
[----:B------:R-:W-:Y:S01]  /*14f0*/  IMAD R12, R0, c[0x0][0x1bc], R12 ;  /* 0x00006f00000c7a24 */ /* 0x000fe200078e020c */
[----:B------:R-:W-:Y:S01]  /*1500*/  UIADD3 UR18, -UR15, UR12, URZ ;  /* 0x0000000c0f127290 */ /* 0x000fe2000fffe13f */
[----:B------:R-:W-:Y:S01]  /*1510*/  IMAD.SHL.U32 R0, R40, 0x8, RZ ;  /* 0x0000000828007824 */ /* 0x000fe200078e00ff */
[----:B------:R-:W-:Y:S01]  /*1520*/  CS2R R126, SRZ ;  /* 0x00000000007e7805 */ /* 0x000fe2000001ff00 */
[----:B------:R-:W-:Y:S01]  /*1530*/  IMAD R10, R3, c[0x0][0x1d8], RZ ;  /* 0x00007600030a7a24 */ /* 0x000fe200078e02ff */
[----:B------:R-:W-:Y:S01]  /*1540*/  CS2R R124, SRZ ;  /* 0x00000000007c7805 */ /* 0x000fe2000001ff00 */
[----:B------:R-:W-:Y:S01]  /*1550*/  IMAD.IADD R7, R7, 0x1, R13 ;  /* 0x0000000107077824 */ /* 0x000fe200078e020d */
[----:B------:R-:W-:Y:S01]  /*1560*/  LOP3.LUT R0, R0, 0xc0, RZ, 0xc0, !PT ;  /* 0x000000c000007812 */ /* 0x000fe200078ec0ff */
[----:B------:R-:W-:Y:S01]  /*1570*/  IMAD.IADD R5, R5, 0x1, R12 ;  /* 0x0000000105057824 */ /* 0x000fe200078e020c */
[----:B------:R-:W-:Y:S01]  /*1580*/  CS2R R122, SRZ ;  /* 0x00000000007a7805 */ /* 0x000fe2000001ff00 */
[C---:B------:R-:W-:Y:S01]  /*1590*/  IMAD R13, R2.reuse, c[0x0][0x1dc], R10 ;  /* 0x00007700020d7a24 */ /* 0x040fe200078e020a */
[----:B------:R-:W-:Y:S01]  /*15a0*/  SHF.R.U32.HI R12, RZ, 0x3, R0 ;  /* 0x00000003ff0c7819 */ /* 0x000fe20000011600 */
[C---:B------:R-:W-:Y:S01]  /*15b0*/  IMAD.WIDE.U32 R10, R2.reuse, c[0x0][0x1d8], R6 ;  /* 0x00007600020a7a25 */ /* 0x040fe200078e0006 */
[----:B------:R-:W-:Y:S01]  /*15c0*/  CS2R R120, SRZ ;  /* 0x0000000000787805 */ /* 0x000fe2000001ff00 */
[----:B------:R-:W-:Y:S01]  /*15d0*/  CS2R R118, SRZ ;  /* 0x0000000000767805 */ /* 0x000fe2000001ff00 */
[----:B------:R-:W-:Y:S01]  /*15e0*/  CS2R R116, SRZ ;  /* 0x0000000000747805 */ /* 0x000fe2000001ff00 */
[----:B------:R-:W-:Y:S01]  /*15f0*/  IMAD.WIDE.U32 R6, R2, c[0x0][0x1a8], R4 ;  /* 0x00006a0002067a25 */ /* 0x000fe200078e0004 */
[----:B------:R-:W-:Y:S01]  /*1600*/  LOP3.LUT R5, R0, 0x18, R8, 0xf8, !PT ;  /* 0x0000001800057812 */ /* 0x000fe200078ef808 */
[----:B------:R-:W-:Y:S01]  /*1610*/  CS2R R114, SRZ ;  /* 0x0000000000727805 */ /* 0x000fe2000001ff00 */
[----:B------:R-:W-:Y:S01]  /*1620*/  LEA R4, P2, R10, c[0x0][0x1c0], 0x1 ;  /* 0x000070000a047a11 */ /* 0x000fe200078408ff */
[----:B------:R-:W-:Y:S01]  /*1630*/  IMAD.IADD R0, R11, 0x1, R13 ;  /* 0x000000010b007824 */ /* 0x000fe200078e020d */
[----:B------:R-:W-:Y:S01]  /*1640*/  LOP3.LUT R12, R5, R12, RZ, 0x3c, !PT ;  /* 0x0000000c050c7212 */ /* 0x000fe200078e3cff */
[----:B------:R-:W-:Y:S01]  /*1650*/  IMAD R3, R3, c[0x0][0x1a8], RZ ;  /* 0x00006a0003037a24 */ /* 0x000fe200078e02ff */
[----:B------:R-:W-:Y:S01]  /*1660*/  CS2R R112, SRZ ;  /* 0x0000000000707805 */ /* 0x000fe2000001ff00 */
[----:B------:R-:W-:Y:S01]  /*1670*/  IMAD.X R24, R24, 0x1, R17, P1 ;  /* 0x0000000118187824 */ /* 0x000fe200008e0611 */
[----:B------:R-:W-:Y:S01]  /*1680*/  LEA.HI.X R5, R10, c[0x0][0x1c4], R0, 0x1, P2 ;  /* 0x000071000a057a11 */ /* 0x000fe200010f0c00 */
[----:B------:R-:W-:Y:S01]  /*1690*/  IMAD R3, R2, c[0x0][0x1ac], R3 ;  /* 0x00006b0002037a24 */ /* 0x000fe200078e0203 */
[----:B------:R-:W-:Y:S01]  /*16a0*/  LEA.HI R0, R21, R43, RZ, 0x1 ;  /* 0x0000002b15007211 */ /* 0x000fe200078f08ff */
[----:B------:R-:W-:Y:S01]  /*16b0*/  IMAD.MOV.U32 R13, RZ, RZ, c[0x0][0x1d8] ;  /* 0x00007600ff0d7624 */ /* 0x000fe200078e00ff */
[----:B------:R-:W-:Y:S01]  /*16c0*/  LEA R2, P1, R6, c[0x0][0x190], 0x1 ;  /* 0x0000640006027a11 */ /* 0x000fe200078208ff */
[----:B------:R-:W-:Y:S01]  /*16d0*/  IMAD.IADD R3, R7, 0x1, R3 ;  /* 0x0000000107037824 */ /* 0x000fe200078e0203 */
[----:B------:R-:W-:Y:S01]  /*16e0*/  LOP3.LUT R0, R0, 0x7fffffe, RZ, 0xc0, !PT ;  /* 0x07fffffe00007812 */ /* 0x000fe200078ec0ff */
[----:B------:R-:W-:Y:S01]  /*16f0*/  IMAD.MOV.U32 R11, RZ, RZ, c[0x0][0x1a8] ;  /* 0x00006a00ff0b7624 */ /* 0x000fe200078e00ff */
[----:B------:R-:W-:Y:S01]  /*1700*/  CS2R R110, SRZ ;  /* 0x00000000006e7805 */ /* 0x000fe2000001ff00 */
[----:B------:R-:W-:Y:S01]  /*1710*/  IMAD.MOV.U32 R16, RZ, RZ, c[0x0][0x1dc] ;  /* 0x00007700ff107624 */ /* 0x000fe200078e00ff */
[----:B------:R-:W-:Y:S01]  /*1720*/  LEA.HI.X R3, R6, c[0x0][0x194], R3, 0x1, P1 ;  /* 0x0000650006037a11 */ /* 0x000fe200008f0c03 */
[----:B------:R-:W-:Y:S01]  /*1730*/  IMAD.IADD R6, R43, 0x1, -R0 ;  /* 0x000000012b067824 */ /* 0x000fe200078e0a00 */
[----:B------:R-:W-:Y:S01]  /*1740*/  LEA R14, P2, R11, R2, 0x7 ;  /* 0x000000020b0e7211 */ /* 0x000fe200078438ff */
[----:B------:R-:W-:Y:S01]  /*1750*/  IMAD.MOV.U32 R15, RZ, RZ, c[0x0][0x1ac] ;  /* 0x00006b00ff0f7624 */ /* 0x000fe200078e00ff */
[----:B------:R-:W-:Y:S01]  /*1760*/  IADD3 R0, -R43, UR8, RZ ;  /* 0x000000082b007c10 */ /* 0x000fe2000fffe1ff */
[----:B------:R-:W-:Y:S01]  /*1770*/  IMAD R7, R33, 0x8, R6 ;  /* 0x0000000821077824 */ /* 0x000fe200078e0206 */
[----:B------:R-:W-:Y:S01]  /*1780*/  LEA R6, P3, R13, R4, 0x7 ;  /* 0x000000040d067211 */ /* 0x000fe200078638ff */
[----:B------:R-:W-:Y:S01]  /*1790*/  IMAD.MOV.U32 R222, RZ, RZ, 0x20 ;  /* 0x00000020ffde7424 */ /* 0x000fe200078e00ff */
[----:B------:R-:W-:Y:S01]  /*17a0*/  LEA.HI.X R15, R11, R3, R15, 0x7, P2 ;  /* 0x000000030b0f7211 */ /* 0x000fe200010f3c0f */
[----:B------:R-:W-:Y:S01]  /*17b0*/  IMAD.U32 R10, R7, 0x20, R12 ;  /* 0x00000020070a7824 */ /* 0x000fe200078e000c */
[----:B------:R-:W-:Y:S01]  /*17c0*/  LEA.HI.X R7, R13, R5, R16, 0x7, P3 ;  /* 0x000000050d077211 */ /* 0x000fe200018f3c10 */
[----:B------:R-:W-:Y:S01]  /*17d0*/  IMAD.SHL.U32 R12, R132, 0x4, RZ ;  /* 0x00000004840c7824 */ /* 0x000fe200078e00ff */
[----:B------:R-:W-:Y:S01]  /*17e0*/  ISETP.GE.AND P3, PT, R25, c[0x0][0x1cc], PT ;  /* 0x0000730019007a0c */ /* 0x000fe20003f66270 */
[----:B------:R-:W-:Y:S01]  /*17f0*/  IMAD.SHL.U32 R41, R10, 0x2, RZ ;  /* 0x000000020a297824 */ /* 0x000fe200078e00ff */
[----:B------:R-:W-:Y:S01]  /*1800*/  ISETP.GE.AND P2, PT, R42, c[0x0][0x1cc], PT ;  /* 0x000073002a007a0c */ /* 0x000fe20003f46270 */
[----:B------:R-:W-:Y:S01]  /*1810*/  IMAD R13, R18, 0x60, RZ ;  /* 0x00000060120d7824 */ /* 0x000fe200078e02ff */
[C---:B------:R-:W-:Y:S01]  /*1820*/  ISETP.LT.OR P1, PT, R0.reuse, 0x1, P4 ;  /* 0x000000010000780c */ /* 0x040fe20002721670 */
[----:B------:R-:W-:Y:S01]  /*1830*/  IMAD.MOV.U32 R225, RZ, RZ, 0x10 ;  /* 0x00000010ffe17424 */ /* 0x000fe200078e00ff */
[C---:B------:R-:W-:Y:S01]  /*1840*/  ISETP.LT.OR P6, PT, R0.reuse, 0x1, P3 ;  /* 0x000000010000780c */ /* 0x040fe20001fc1670 */
[----:B------:R-:W-:Y:S01]  /*1850*/  STL [R1+0xc], R41 ;  /* 0x00000c2901007387 */ /* 0x000fe20000100800 */
[C---:B------:R-:W-:Y:S01]  /*1860*/  ISETP.LT.OR P5, PT, R0.reuse, 0x1, P2 ;  /* 0x000000010000780c */ /* 0x040fe200017a1670 */
[----:B------:R-:W-:Y:S01]  /*1870*/  CS2R R108, SRZ ;  /* 0x00000000006c7805 */ /* 0x000fe2000001ff00 */
[C---:B------:R-:W-:Y:S01]  /*1880*/  ISETP.LT.OR P4, PT, R0.reuse, 0x41, P4 ;  /* 0x000000410000780c */ /* 0x040fe20002781670 */
[----:B------:R-:W-:Y:S01]  /*1890*/  CS2R R106, SRZ ;  /* 0x00000000006a7805 */ /* 0x000fe2000001ff00 */
[C---:B------:R-:W-:Y:S01]  /*18a0*/  ISETP.LT.OR P3, PT, R0.reuse, 0x41, P3 ;  /* 0x000000410000780c */ /* 0x040fe20001f61670 */
[----:B------:R-:W-:Y:S01]  /*18b0*/  CS2R R104, SRZ ;  /* 0x0000000000687805 */ /* 0x000fe2000001ff00 */
[----:B------:R-:W-:Y:S01]  /*18c0*/  ISETP.LT.OR P2, PT, R0, 0x41, P2 ;  /* 0x000000410000780c */ /* 0x000fe20001741670 */
[----:B------:R-:W-:Y:S01]  /*18d0*/  CS2R R102, SRZ ;  /* 0x0000000000667805 */ /* 0x000fe2000001ff00 */
[----:B------:R-:W-:Y:S01]  /*18e0*/  SHF.R.S32.HI R11, RZ, 0x1f, R18 ;  /* 0x0000001fff0b7819 */ /* 0x000fe20000011412 */
[----:B------:R-:W-:Y:S01]  /*18f0*/  @!PT LDS RZ, [RZ] ;  /* 0x00000000fffff984 */ /* 0x000fe20000000800 */
[----:B------:R-:W-:Y:S01]  /*1900*/  @!PT LDS RZ, [RZ] ;  /* 0x00000000fffff984 */ /* 0x000fe20000000800 */
[----:B------:R-:W-:Y:S01]  /*1910*/  @!PT LDS RZ, [RZ] ;  /* 0x00000000fffff984 */ /* 0x000fe20000000800 */
[----:B------:R1:W-:Y:S01]  /*1920*/  LDGSTS.E.BYPASS.LTC128B.128 [R41+0x6080], [R4.64], !P1 ;  /* 0x0608000004297fae */ /* 0x0003e2000c901d50 */
[C---:B------:R-:W-:Y:S01]  /*1930*/  IADD3 R10, P1, R12.reuse, R18, RZ ;  /* 0x000000120c0a7210 */ /* 0x040fe20007f3e0ff */
[----:B------:R-:W-:Y:S01]  /*1940*/  CS2R R100, SRZ ;  /* 0x0000000000647805 */ /* 0x000fe2000001ff00 */
[----:B------:R-:W-:Y:S01]  /*1950*/  SHF.R.S32.HI R16, RZ, 0x1f, R132 ;  /* 0x0000001fff107819 */ /* 0x000fe20000011484 */
[----:B------:R1:W-:Y:S01]  /*1960*/  LDGSTS.E.BYPASS.LTC128B.128 [R41+0x8080], [R4.64+0x40], !P6 ;  /* 0x0808004004297fae */ /* 0x0003e2000f101d50 */
[----:B------:R-:W-:Y:S01]  /*1970*/  LEA.HI.X.SX32 R11, R12, R11, 0x1, P1 ;  /* 0x0000000b0c0b7211 */ /* 0x000fe200008f0eff */
[----:B------:R-:W-:Y:S01]  /*1980*/  CS2R R98, SRZ ;  /* 0x0000000000627805 */ /* 0x000fe2000001ff00 */
[----:B------:R-:W-:Y:S01]  /*1990*/  IADD3 R12, P1, R13, R132, RZ ;  /* 0x000000840d0c7210 */ /* 0x000fe20007f3e0ff */
[----:B------:R1:W-:Y:S01]  /*19a0*/  LDGSTS.E.BYPASS.LTC128B.128 [R41+0xa080], [R4.64+0x80], !P5 ;  /* 0x0a08008004297fae */ /* 0x0003e2000e901d50 */
[----:B------:R-:W-:Y:S01]  /*19b0*/  ISETP.GE.AND P5, PT, R25, c[0x0][0x19c], PT ;  /* 0x0000670019007a0c */ /* 0x000fe20003fa6270 */
[----:B------:R-:W-:Y:S01]  /*19c0*/  CS2R R96, SRZ ;  /* 0x0000000000607805 */ /* 0x000fe2000001ff00 */
[----:B------:R-:W-:Y:S01]  /*19d0*/  LEA.HI.X.SX32 R13, R13, R16, 0x1, P1 ;  /* 0x000000100d0d7211 */ /* 0x000fe200008f0eff */
[----:B------:R2:W-:Y:S01]  /*19e0*/  LDGSTS.E.BYPASS.LTC128B.128 [R41+0x7080], [R6.64], !P4 ;  /* 0x0708000006297fae */ /* 0x0005e2000e101d50 */
[----:B------:R-:W-:Y:S01]  /*19f0*/  ISETP.LT.OR P4, PT, R0, 0x1, P5 ;  /* 0x000000010000780c */ /* 0x000fe20002f81670 */
[----:B------:R-:W-:Y:S01]  /*1a00*/  CS2R R94, SRZ ;  /* 0x00000000005e7805 */ /* 0x000fe2000001ff00 */
[----:B------:R-:W-:Y:S01]  /*1a10*/  SHF.R.S32.HI R18, RZ, 0x4, R29 ;  /* 0x00000004ff127819 */ /* 0x000fe2000001141d */
[----:B------:R2:W-:Y:S01]  /*1a20*/  LDGSTS.E.BYPASS.LTC128B.128 [R41+0x9080], [R6.64+0x40], !P3 ;  /* 0x0908004006297fae */ /* 0x0005e2000d901d50 */
[----:B------:R-:W-:Y:S01]  /*1a30*/  ISETP.GE.AND P3, PT, R42, c[0x0][0x19c], PT ;  /* 0x000067002a007a0c */ /* 0x000fe20003f66270 */
[----:B------:R-:W-:Y:S01]  /*1a40*/  CS2R R92, SRZ ;  /* 0x00000000005c7805 */ /* 0x000fe2000001ff00 */
[----:B------:R-:W-:Y:S01]  /*1a50*/  LEA.HI R19, R29, R18, RZ, 0x1 ;  /* 0x000000121d137211 */ /* 0x000fe200078f08ff */
[----:B------:R2:W-:Y:S01]  /*1a60*/  LDGSTS.E.BYPASS.LTC128B.128 [R41+0xb080], [R6.64+0x80], !P2 ;  /* 0x0b08008006297fae */ /* 0x0005e2000d101d50 */
[----:B------:R-:W-:Y:S01]  /*1a70*/  ISETP.GE.AND P2, PT, R8, c[0x0][0x19c], PT ;  /* 0x0000670008007a0c */ /* 0x000fe20003f46270 */
[----:B------:R-:W-:Y:S01]  /*1a80*/  CS2R R90, SRZ ;  /* 0x00000000005a7805 */ /* 0x000fe2000001ff00 */
[C---:B------:R-:W-:Y:S01]  /*1a90*/  ISETP.LT.OR P1, PT, R0.reuse, 0x1, P3 ;  /* 0x000000010000780c */ /* 0x040fe20001f21670 */
[----:B------:R-:W0:Y:S01]  /*1aa0*/  LDGDEPBAR ;  /* 0x00000000000079af */ /* 0x000e220000000000 */
        /* <DEDUP_REMOVED lines=10> */
[----:B-1----:R-:W-:Y:S01]  /*1b50*/  IMAD.U32 R4, RZ, RZ, UR13 ;  /* 0x0000000dff047e24 */ /* 0x002fe2000f8e00ff */
[----:B------:R-:W-:Y:S01]  /*1b60*/  CS2R R76, SRZ ;  /* 0x00000000004c7805 */ /* 0x000fe2000001ff00 */
[----:B------:R-:W-:Y:S01]  /*1b70*/  CS2R R74, SRZ ;  /* 0x00000000004a7805 */ /* 0x000fe2000001ff00 */
[----:B------:R1:W-:Y:S01]  /*1b80*/  LDGSTS.E.BYPASS.LTC128B.128 [R41+0x80], [R2.64], !P6 ;  /* 0x0008000002297fae */ /* 0x0003e2000f101d50 */
[----:B------:R-:W-:Y:S01]  /*1b90*/  IMAD.WIDE.U32 R4, R4, c[0x0][0x270], R10 ;  /* 0x00009c0004047a25 */ /* 0x000fe200078e000a */
[C---:B------:R-:W-:Y:S01]  /*1ba0*/  ISETP.GE.AND P6, PT, R8.reuse, c[0x0][0x1fc], PT ;  /* 0x00007f0008007a0c */ /* 0x040fe20003fc6270 */
[----:B------:R-:W-:Y:S01]  /*1bb0*/  CS2R R72, SRZ ;  /* 0x0000000000487805 */ /* 0x000fe2000001ff00 */
[----:B------:R1:W-:Y:S01]  /*1bc0*/  LDGSTS.E.BYPASS.LTC128B.128 [R41+0x2080], [R2.64+0x40], !P4 ;  /* 0x0208004002297fae */ /* 0x0003e2000e101d50 */
[----:B------:R-:W-:Y:S01]  /*1bd0*/  CS2R R70, SRZ ;  /* 0x0000000000467805 */ /* 0x000fe2000001ff00 */
[----:B------:R-:W-:Y:S01]  /*1be0*/  CS2R R68, SRZ ;  /* 0x0000000000447805 */ /* 0x000fe2000001ff00 */
[----:B------:R-:W-:Y:S01]  /*1bf0*/  CS2R R66, SRZ ;  /* 0x0000000000427805 */ /* 0x000fe2000001ff00 */
[----:B------:R1:W-:Y:S01]  /*1c00*/  LDGSTS.E.BYPASS.LTC128B.128 [R41+0x4080], [R2.64+0x80], !P1 ;  /* 0x0408008002297fae */ /* 0x0003e2000c901d50 */
[----:B--2---:R-:W-:Y:S01]  /*1c10*/  IMAD.U32 R7, RZ, RZ, UR13 ;  /* 0x0000000dff077e24 */ /* 0x004fe2000f8e00ff */
[----:B------:R-:W-:Y:S01]  /*1c20*/  ISETP.LT.AND P1, PT, R43, UR18, PT ;  /* 0x000000122b007c0c */ /* 0x000fe2000bf21270 */
[----:B------:R-:W-:Y:S01]  /*1c30*/  IMAD.U32 R6, RZ, RZ, UR13 ;  /* 0x0000000dff067e24 */ /* 0x000fe2000f8e00ff */
[----:B------:R2:W-:Y:S01]  /*1c40*/  LDGSTS.E.BYPASS.LTC128B.128 [R41+0x1080], [R14.64], !P2 ;  /* 0x010800000e297fae */ /* 0x0005e2000d101d50 */
[----:B------:R-:W-:Y:S01]  /*1c50*/  IMAD.WIDE.U32 R12, R7, c[0x0][0x238], R12 ;  /* 0x00008e00070c7a25 */ /* 0x000fe200078e000c */
[----:B------:R-:W-:Y:S01]  /*1c60*/  ISETP.GE.OR P4, PT, R8, c[0x0][0x1fc], !P1 ;  /* 0x00007f0008007a0c */ /* 0x000fe20004f86670 */
[----:B------:R-:W-:Y:S01]  /*1c70*/  CS2R R64, SRZ ;  /* 0x0000000000407805 */ /* 0x000fe2000001ff00 */
[----:B------:R2:W-:Y:S01]  /*1c80*/  LDGSTS.E.BYPASS.LTC128B.128 [R41+0x3080], [R14.64+0x40], !P5 ;  /* 0x030800400e297fae */ /* 0x0005e2000e901d50 */
[----:B------:R-:W-:Y:S01]  /*1c90*/  IMAD.WIDE.U32 R16, R6, c[0x0][0x288], R10 ;  /* 0x0000a20006107a25 */ /* 0x000fe200078e000a */
[----:B------:R-:W-:Y:S01]  /*1ca0*/  LOP3.LUT R6, R19, 0xfffffffe, RZ, 0xc0, !PT ;  /* 0xfffffffe13067812 */ /* 0x000fe200078ec0ff */
[----:B------:R-:W-:Y:S01]  /*1cb0*/  CS2R R62, SRZ ;  /* 0x00000000003e7805 */ /* 0x000fe2000001ff00 */
[----:B------:R-:W-:Y:S01]  /*1cc0*/  LEA.HI R10, R38, R132, RZ, 0x6 ;  /* 0x00000084260a7211 */ /* 0x000fe200078f30ff */
[----:B------:R2:W-:Y:S01]  /*1cd0*/  LDGSTS.E.BYPASS.LTC128B.128 [R41+0x5080], [R14.64+0x80], !P3 ;  /* 0x050800800e297fae */ /* 0x0005e2000d901d50 */
[C---:B------:R-:W-:Y:S01]  /*1ce0*/  ISETP.GE.AND P5, PT, R25.reuse, c[0x0][0x1fc], PT ;  /* 0x00007f0019007a0c */ /* 0x040fe20003fa6270 */
[----:B------:R-:W-:Y:S01]  /*1cf0*/  IMAD.IADD R28, R18, 0x1, -R6 ;  /* 0x00000001121c7824 */ /* 0x000fe200078e0a06 */
[----:B------:R-:W-:Y:S01]  /*1d00*/  SEL R18, R20, RZ, !P0 ;  /* 0x000000ff14127207 */ /* 0x000fe20004000000 */
[----:B------:R-:W-:Y:S01]  /*1d10*/  IMAD.MOV.U32 R20, RZ, RZ, R4 ;  /* 0x000000ffff147224 */ /* 0x000fe200078e0004 */
[----:B------:R-:W-:Y:S01]  /*1d20*/  SHF.R.S32.HI R10, RZ, 0x6, R10 ;  /* 0x00000006ff0a7819 */ /* 0x000fe2000001140a */
[----:B------:R-:W0:Y:S01]  /*1d30*/  LDGDEPBAR ;  /* 0x00000000000079af */ /* 0x000e220000000000 */
[----:B------:R-:W-:Y:S01]  /*1d40*/  ISETP.GE.AND P0, PT, R8, c[0x0][0x16c], PT ;  /* 0x00005b0008007a0c */ /* 0x000fe20003f06270 */
[----:B------:R-:W-:Y:S01]  /*1d50*/  IMAD R0, R18, c[0x0][0x188], RZ ;  /* 0x0000620012007a24 */ /* 0x000fe200078e02ff */
[----:B------:R-:W-:Y:S01]  /*1d60*/  ISETP.GE.OR P3, PT, R25, c[0x0][0x1fc], !P1 ;  /* 0x00007f0019007a0c */ /* 0x000fe20004f66670 */
[----:B------:R-:W-:Y:S01]  /*1d70*/  CS2R R60, SRZ ;  /* 0x00000000003c7805 */ /* 0x000fe2000001ff00 */
[----:B------:R-:W-:Y:S01]  /*1d80*/  SEL R39, RZ, 0x1, P0 ;  /* 0x00000001ff277807 */ /* 0x000fe20000000000 */
[----:B------:R-:W-:Y:S01]  /*1d90*/  CS2R R58, SRZ ;  /* 0x00000000003a7805 */ /* 0x000fe2000001ff00 */
[----:B------:R-:W-:Y:S01]  /*1da0*/  ISETP.GE.AND P0, PT, R42, c[0x0][0x16c], PT ;  /* 0x00005b002a007a0c */ /* 0x000fe20003f06270 */
[----:B-1----:R-:W-:Y:S01]  /*1db0*/  IMAD R2, R24, c[0x0][0x178], RZ ;  /* 0x00005e0018027a24 */ /* 0x002fe200078e02ff */
[----:B------:R-:W-:Y:S01]  /*1dc0*/  SHF.R.S32.HI R3, RZ, 0x1f, R21 ;  /* 0x0000001fff037819 */ /* 0x000fe20000011415 */
[----:B------:R-:W-:Y:S01]  /*1dd0*/  CS2R R56, SRZ ;  /* 0x0000000000387805 */ /* 0x000fe2000001ff00 */
[----:B------:R-:W-:Y:S01]  /*1de0*/  IADD3 R21, R5, UR5, RZ ;  /* 0x0000000505157c10 */ /* 0x000fe2000fffe0ff */
[C---:B------:R-:W-:Y:S01]  /*1df0*/  IMAD R6, R22.reuse, c[0x0][0x17c], R2 ;  /* 0x00005f0016067a24 */ /* 0x040fe200078e0202 */
[----:B------:R-:W-:Y:S01]  /*1e00*/  LEA.HI R7, R3, R43, RZ, 0x3 ;  /* 0x0000002b03077211 */ /* 0x000fe200078f18ff */
[----:B------:R-:W-:Y:S01]  /*1e10*/  IMAD.WIDE.U32 R2, R22, c[0x0][0x178], R8 ;  /* 0x00005e0016027a25 */ /* 0x000fe200078e0008 */
[----:B------:R-:W-:Y:S01]  /*1e20*/  ULDC.64 UR4, c[0x0][0x288] ;  /* 0x0000a20000047ab9 */ /* 0x000fe20000000a00 */
[----:B------:R-:W-:Y:S01]  /*1e30*/  ISETP.GE.OR P1, PT, R42, c[0x0][0x1fc], !P1 ;  /* 0x00007f002a007a0c */ /* 0x000fe20004f26670 */
[----:B------:R-:W-:Y:S01]  /*1e40*/  UIMAD UR6, UR19, UR4, URZ ;  /* 0x00000004130672a4 */ /* 0x000fe2000f8e023f */
[----:B------:R-:W-:Y:S01]  /*1e50*/  LOP3.LUT R5, R7, 0xfffffff8, RZ, 0xc0, !PT ;  /* 0xfffffff807057812 */ /* 0x000fe200078ec0ff */
[----:B------:R-:W-:Y:S01]  /*1e60*/  IMAD.SHL.U32 R7, R10, 0x8, RZ ;  /* 0x000000080a077824 */ /* 0x000fe200078e00ff */
[----:B------:R-:W-:Y:S01]  /*1e70*/  UIMAD UR4, UR13, UR7, UR20 ;  /* 0x000000070d0472a4 */ /* 0x000fe2000f8e0214 */
[----:B------:R-:W-:Y:S01]  /*1e80*/  IMAD.IADD R3, R3, 0x1, R6 ;  /* 0x0000000103037824 */ /* 0x000fe200078e0206 */
[----:B------:R-:W-:Y:S01]  /*1e90*/  UIMAD UR7, UR13, UR5, UR6 ;  /* 0x000000050d0772a4 */ /* 0x000fe2000f8e0206 */
[----:B------:R-:W-:Y:S01]  /*1ea0*/  IMAD.IADD R4, R43, 0x1, -R5 ;  /* 0x000000012b047824 */ /* 0x000fe200078e0a05 */
[----:B------:R-:W-:Y:S01]  /*1eb0*/  LEA.HI R5, R30, R33, RZ, 0x1 ;  /* 0x000000211e057211 */ /* 0x000fe200078f08ff */
[----:B------:R-:W-:Y:S01]  /*1ec0*/  IMAD.U32 R6, RZ, RZ, UR13 ;  /* 0x0000000dff067e24 */ /* 0x000fe2000f8e00ff */
[----:B------:R-:W-:Y:S01]  /*1ed0*/  LOP3.LUT R212, R7, 0x18, RZ, 0xc0, !PT ;  /* 0x0000001807d47812 */ /* 0x000fe200078ec0ff */
[----:B------:R-:W-:Y:S01]  /*1ee0*/  USHF.R.S32.HI UR6, URZ, 0x1f, UR10 ;  /* 0x0000001f3f067899 */ /* 0x000fe2000801140a */
[C---:B------:R-:W-:Y:S01]  /*1ef0*/  LOP3.LUT P2, RZ, R4.reuse, 0x4, RZ, 0xc0, !PT ;  /* 0x0000000404ff7812 */ /* 0x040fe2000784c0ff */
[----:B------:R-:W-:Y:S01]  /*1f00*/  IMAD.SHL.U32 R4, R4, 0x40, RZ ;  /* 0x0000004004047824 */ /* 0x000fe200078e00ff */
[----:B------:R-:W-:Y:S01]  /*1f10*/  LOP3.LUT R5, R5, 0xfffffffe, RZ, 0xc0, !PT ;  /* 0xfffffffe05057812 */ /* 0x000fe200078ec0ff */
[----:B------:R-:W-:Y:S01]  /*1f20*/  IMAD.WIDE.U32 R2, R6, c[0x0][0x180], R2 ;  /* 0x0000600006027a25 */ /* 0x000fe200078e0002 */
[----:B--2---:R-:W-:Y:S01]  /*1f30*/  IADD3 R15, R17, UR7, RZ ;  /* 0x00000007110f7c10 */ /* 0x004fe2000fffe0ff */
[----:B------:R-:W-:Y:S01]  /*1f40*/  UMOV UR7, 0x6 ;  /* 0x0000000600077882 */ /* 0x000fe20000000000 */
[----:B------:R-:W-:Y:S01]  /*1f50*/  LOP3.LUT R4, R4, 0x1c0, RZ, 0xc0, !PT ;  /* 0x000001c004047812 */ /* 0x000fe200078ec0ff */
[----:B------:R-:W-:Y:S01]  /*1f60*/  IMAD.IADD R31, R33, 0x1, -R5 ;  /* 0x00000001211f7824 */ /* 0x000fe200078e0a05 */
[----:B------:R-:W-:Y:S01]  /*1f70*/  IADD3 R3, R3, UR4, RZ ;  /* 0x0000000403037c10 */ /* 0x000fe2000fffe0ff */
[----:B------:R-:W-:Y:S01]  /*1f80*/  ULDC.64 UR4, c[0x0][0x178] ;  /* 0x00005e0000047ab9 */ /* 0x000fe20000000a00 */
[----:B------:R-:W-:Y:S01]  /*1f90*/  SHF.R.U32.HI R5, RZ, 0x3, R4 ;  /* 0x00000003ff057819 */ /* 0x000fe20000011604 */
[----:B------:R-:W-:Y:S01]  /*1fa0*/  IMAD.SHL.U32 R23, R31, 0x400, RZ ;  /* 0x000004001f177824 */ /* 0x000fe200078e00ff */
[----:B------:R-:W-:Y:S01]  /*1fb0*/  UIMAD UR20, UR6, UR4, URZ ;  /* 0x00000004061472a4 */ /* 0x000fe2000f8e023f */
[----:B------:R-:W-:Y:S01]  /*1fc0*/  IMAD.WIDE.U32 R34, R26, c[0x0][0x188], R2 ;  /* 0x000062001a227a25 */ /* 0x000fe200078e0002 */
[----:B------:R-:W-:Y:S01]  /*1fd0*/  LOP3.LUT R4, R5, R4, R212, 0x1e, !PT ;  /* 0x0000000405047212 */ /* 0x000fe200078e1ed4 */
[----:B------:R-:W-:Y:S01]  /*1fe0*/  UIMAD.WIDE.U32 UR22, UR10, UR4, URZ ;  /* 0x000000040a1672a5 */ /* 0x000fe2000f8e003f */
[----:B------:R-:W-:-:S04]  /*1ff0*/  DEPBAR.LE SB0, 0x1 ;  /* 0x000080400000791a */ /* 0x000fc80000000000 */
[----:B------:R-:W-:Y:S01]  /*2000*/  IMAD R5, R27, 0x2, R23 ;  /* 0x000000021b057824 */ /* 0x000fe200078e0217 */
[----:B------:R-:W-:Y:S01]  /*2010*/  UIMAD UR20, UR10, UR5, UR20 ;  /* 0x000000050a1472a4 */ /* 0x000fe2000f8e0214 */
[----:B------:R-:W-:Y:S01]  /*2020*/  IMAD.U32 R2, RZ, RZ, UR22 ;  /* 0x00000016ff027e24 */ /* 0x000fe2000f8e00ff */
[----:B------:R-:W-:Y:S01]  /*2030*/  STL.64 [R1+0x48], R34 ;  /* 0x0000482201007387 */ /* 0x000fe20000100a00 */
[----:B------:R-:W-:Y:S01]  /*2040*/  IMAD.IADD R4, R5, 0x1, R4 ;  /* 0x0000000105047824 */ /* 0x000fe200078e0204 */
[----:B------:R-:W-:Y:S01]  /*2050*/  UIADD3 UR20, UR23, UR20, URZ ;  /* 0x0000001417147290 */ /* 0x000fe2000fffe03f */
[----:B------:R-:W-:Y:S01]  /*2060*/  IMAD.U32 R3, RZ, RZ, UR23 ;  /* 0x00000017ff037e24 */ /* 0x000fe2000f8e00ff */
[----:B------:R-:W-:Y:S01]  /*2070*/  ULDC.64 UR4, c[0x0][0x238] ;  /* 0x00008e0000047ab9 */ /* 0x000fe20000000a00 */
[----:B------:R-:W-:Y:S01]  /*2080*/  IMAD.SHL.U32 R227, R4, 0x2, RZ ;  /* 0x0000000204e37824 */ /* 0x000fe200078e00ff */
[----:B------:R-:W-:Y:S01]  /*2090*/  UIMAD UR4, UR19, UR4, URZ ;  /* 0x00000004130472a4 */ /* 0x000fe2000f8e023f */
[----:B------:R-:W-:Y:S01]  /*20a0*/  IMAD.MOV.U32 R14, RZ, RZ, R16 ;  /* 0x000000ffff0e7224 */ /* 0x000fe200078e0010 */
[----:B------:R-:W-:Y:S01]  /*20b0*/  CS2R R54, SRZ ;  /* 0x0000000000367805 */ /* 0x000fe2000001ff00 */
[----:B------:R-:W-:Y:S01]  /*20c0*/  IMAD.U32 R3, RZ, RZ, UR20 ;  /* 0x00000014ff037e24 */ /* 0x000fe2000f8e00ff */
[C---:B------:R-:W-:Y:S01]  /*20d0*/  IADD3 R4, R227.reuse, 0xf480, RZ ;  /* 0x0000f480e3047810 */ /* 0x040fe20007ffe0ff */
[----:B------:R-:W-:Y:S01]  /*20e0*/  UIMAD UR4, UR13, UR5, UR4 ;  /* 0x000000050d0472a4 */ /* 0x000fe2000f8e0204 */
[----:B------:R-:W-:Y:S01]  /*20f0*/  IADD3 R228, R227, 0xf4c0, RZ ;  /* 0x0000f4c0e3e47810 */ /* 0x000fe20007ffe0ff */
[----:B------:R-:W-:Y:S01]  /*2100*/  IMAD.WIDE.U32 R20, R26, c[0x0][0x278], R20 ;  /* 0x00009e001a147a25 */ /* 0x000fe200078e0014 */
[----:B------:R-:W-:Y:S01]  /*2110*/  @P2 IADD3 R228, R4, -0x40, RZ ;  /* 0xffffffc004e42810 */ /* 0x000fe20007ffe0ff */
[----:B------:R-:W-:Y:S01]  /*2120*/  CS2R R52, SRZ ;  /* 0x0000000000347805 */ /* 0x000fe2000001ff00 */
[----:B------:R-:W-:Y:S01]  /*2130*/  BAR.SYNC.DEFER_BLOCKING 0x0 ;  /* 0x0000000000007b1d */ /* 0x000fe20000010000 */
[----:B------:R-:W-:Y:S01]  /*2140*/  IMAD R4, R26, c[0x0][0x18c], R0 ;  /* 0x000063001a047a24 */ /* 0x000fe200078e0200 */
[----:B------:R-:W-:Y:S01]  /*2150*/  LEA R19, P2, R2, R34, 0x6 ;  /* 0x0000002202137211 */ /* 0x000fe200078430ff */
[----:B------:R-:W-:Y:S01]  /*2160*/  IMAD R0, R24, c[0x0][0x208], RZ ;  /* 0x0000820018007a24 */ /* 0x000fe200078e02ff */
[----:B------:R-:W-:Y:S01]  /*2170*/  IADD3 R13, R13, UR4, RZ ;  /* 0x000000040d0d7c10 */ /* 0x000fe2000fffe0ff */
[----:B------:R-:W-:Y:S01]  /*2180*/  IMAD.IADD R11, R35, 0x1, R4 ;  /* 0x00000001230b7824 */ /* 0x000fe200078e0204 */
[----:B------:R-:W-:Y:S01]  /*2190*/  ULDC.64 UR4, c[0x0][0x210] ;  /* 0x0000840000047ab9 */ /* 0x000fe20000000a00 */
[C---:B------:R-:W-:Y:S01]  /*21a0*/  IMAD R0, R22.reuse, c[0x0][0x20c], R0 ;  /* 0x0000830016007a24 */ /* 0x040fe200078e0200 */
[----:B------:R-:W-:Y:S01]  /*21b0*/  UIMAD UR4, UR19, UR4, URZ ;  /* 0x00000004130472a4 */ /* 0x000fe2000f8e023f */
[----:B------:R-:W-:Y:S01]  /*21c0*/  IMAD.WIDE.U32 R4, R22, c[0x0][0x208], R8 ;  /* 0x0000820016047a25 */ /* 0x000fe200078e0008 */
[----:B------:R-:W-:Y:S01]  /*21d0*/  LEA.HI.X R24, R2, R11, R3, 0x6, P2 ;  /* 0x0000000b02187211 */ /* 0x000fe200010f3403 */
[----:B------:R1:W-:Y:S01]  /*21e0*/  STL [R1+0x64], R11 ;  /* 0x0000640b01007387 */ /* 0x0003e20000100800 */
[----:B------:R-:W-:Y:S01]  /*21f0*/  LOP3.LUT R9, R40, 0xfffffff8, RZ, 0xc0, !PT ;  /* 0xfffffff828097812 */ /* 0x000fe200078ec0ff */
[----:B------:R-:W-:Y:S01]  /*2200*/  IMAD.IADD R3, R5, 0x1, R0 ;  /* 0x0000000105037824 */ /* 0x000fe200078e0200 */
[----:B------:R-:W-:Y:S01]  /*2210*/  UIMAD UR4, UR13, UR5, UR4 ;  /* 0x000000050d0472a4 */ /* 0x000fe2000f8e0204 */
[----:B------:R-:W-:Y:S01]  /*2220*/  IMAD.U32 R0, RZ, RZ, UR13 ;  /* 0x0000000dff007e24 */ /* 0x000fe2000f8e00ff */
[----:B------:R-:W-:Y:S01]  /*2230*/  ISETP.GE.AND P2, PT, R25, c[0x0][0x16c], PT ;  /* 0x00005b0019007a0c */ /* 0x000fe20003f46270 */
[----:B------:R-:W-:Y:S01]  /*2240*/  IMAD.MOV.U32 R2, RZ, RZ, R4 ;  /* 0x000000ffff027224 */ /* 0x000fe200078e0004 */
[----:B------:R-:W-:Y:S01]  /*2250*/  CS2R R50, SRZ ;  /* 0x0000000000327805 */ /* 0x000fe2000001ff00 */
[----:B------:R-:W-:Y:S01]  /*2260*/  IMAD.IADD R9, R132, 0x1, -R9 ;  /* 0x0000000184097824 */ /* 0x000fe200078e0a09 */
[----:B------:R-:W-:Y:S01]  /*2270*/  SEL R37, RZ, 0xffffffff, P2 ;  /* 0xffffffffff257807 */ /* 0x000fe20001000000 */
[----:B------:R-:W-:Y:S01]  /*2280*/  IMAD.WIDE.U32 R4, R0, c[0x0][0x210], R2 ;  /* 0x0000840000047a25 */ /* 0x000fe200078e0002 */
[----:B------:R-:W-:Y:S01]  /*2290*/  LOP3.LUT R0, R29, 0xfffffff0, RZ, 0xc0, !PT ;  /* 0xfffffff01d007812 */ /* 0x000fe200078ec0ff */
[----:B------:R-:W-:Y:S01]  /*22a0*/  CS2R R48, SRZ ;  /* 0x0000000000307805 */ /* 0x000fe2000001ff00 */
[----:B------:R-:W-:Y:S01]  /*22b0*/  SHF.R.S32.HI R2, RZ, 0x1f, R10 ;  /* 0x0000001fff027819 */ /* 0x000fe2000001140a */
[----:B------:R-:W-:Y:S01]  /*22c0*/  IMAD.WIDE.U32 R14, R26, c[0x0][0x290], R14 ;  /* 0x0000a4001a0e7a25 */ /* 0x000fe200078e000e */
[----:B------:R-:W-:-:S02]  /*22d0*/  LEA.HI R16, R9, R9, RZ, 0x1 ;  /* 0x0000000909107211 */ /* 0x000fc400078f08ff */
[----:B------:R-:W-:Y:S01]  /*22e0*/  LEA.HI R2, R2, R10, RZ, 0x2 ;  /* 0x0000000a02027211 */ /* 0x000fe200078f10ff */
[----:B------:R-:W-:Y:S01]  /*22f0*/  IMAD.IADD R0, R132, 0x1, -R0 ;  /* 0x0000000184007824 */ /* 0x000fe200078e0a00 */
[----:B------:R-:W-:Y:S01]  /*2300*/  LOP3.LUT R6, R16, 0x7fffffe, RZ, 0xc0, !PT ;  /* 0x07fffffe10067812 */ /* 0x000fe200078ec0ff */
[----:B------:R-:W-:Y:S01]  /*2310*/  IMAD.WIDE.U32 R12, R26, c[0x0][0x240], R12 ;  /* 0x000090001a0c7a25 */ /* 0x000fe200078e000c */
[----:B------:R-:W-:Y:S02]  /*2320*/  LOP3.LUT R3, R2, 0x1ffffffc, RZ, 0xc0, !PT ;  /* 0x1ffffffc02037812 */ /* 0x000fe400078ec0ff */
[----:B------:R-:W-:Y:S02]  /*2330*/  SHF.R.S32.HI R7, RZ, 0x1f, R0 ;  /* 0x0000001fff077819 */ /* 0x000fe40000011400 */
[-C--:B-1----:R-:W-:Y:S01]  /*2340*/  LEA.HI R11, R0, R0.reuse, RZ, 0x1 ;  /* 0x00000000000b7211 */ /* 0x082fe200078f08ff */
[----:B------:R-:W-:Y:S01]  /*2350*/  IMAD.IADD R34, R10, 0x1, -R3 ;  /* 0x000000010a227824 */ /* 0x000fe200078e0a03 */
[----:B------:R-:W-:Y:S01]  /*2360*/  LEA.HI R2, R7, R0, RZ, 0x3 ;  /* 0x0000000007027211 */ /* 0x000fe200078f18ff */
[----:B------:R-:W-:Y:S01]  /*2370*/  IMAD.IADD R7, R9, 0x1, -R6 ;  /* 0x0000000109077824 */ /* 0x000fe200078e0a06 */
[----:B------:R-:W-:Y:S01]  /*2380*/  LOP3.LUT R6, R11, 0x7fffffe, RZ, 0xc0, !PT ;  /* 0x07fffffe0b067812 */ /* 0x000fe200078ec0ff */
[----:B------:R-:W-:Y:S01]  /*2390*/  IMAD R3, R28, 0x4, R10 ;  /* 0x000000041c037824 */ /* 0x000fe200078e020a */
[----:B------:R-:W-:-:S02]  /*23a0*/  LOP3.LUT R8, R2, 0xfffffff8, RZ, 0xc0, !PT ;  /* 0xfffffff802087812 */ /* 0x000fc400078ec0ff */
[----:B------:R-:W-:Y:S01]  /*23b0*/  SHF.R.S32.HI R2, RZ, 0x3, R2 ;  /* 0x00000003ff027819 */ /* 0x000fe20000011402 */
[C---:B------:R-:W-:Y:S01]  /*23c0*/  IMAD.IADD R6, R0.reuse, 0x1, -R6 ;  /* 0x0000000100067824 */ /* 0x040fe200078e0a06 */
[----:B------:R-:W-:Y:S01]  /*23d0*/  SEL R10, RZ, 0x4, P0 ;  /* 0x00000004ff0a7807 */ /* 0x000fe20000000000 */
[----:B------:R-:W-:Y:S01]  /*23e0*/  IMAD R27, R3, 0x8, R7 ;  /* 0x00000008031b7824 */ /* 0x000fe200078e0207 */
[----:B------:R-:W-:Y:S01]  /*23f0*/  IADD3 R3, R5, UR4, RZ ;  /* 0x0000000405037c10 */ /* 0x000fe2000fffe0ff */
[----:B------:R-:W-:Y:S01]  /*2400*/  IMAD.IADD R17, R0, 0x1, -R8 ;  /* 0x0000000100117824 */ /* 0x000fe200078e0a08 */
[----:B------:R-:W-:Y:S01]  /*2410*/  LOP3.LUT R5, R30, 0xffffffe0, RZ, 0xc0, !PT ;  /* 0xffffffe01e057812 */ /* 0x000fe200078ec0ff */
[C---:B------:R-:W-:Y:S01]  /*2420*/  IMAD R35, R2.reuse, 0x8, R6 ;  /* 0x0000000802237824 */ /* 0x040fe200078e0206 */
[----:B------:R-:W-:Y:S01]  /*2430*/  ULDC.64 UR4, c[0x0][0x208] ;  /* 0x0000820000047ab9 */ /* 0x000fe20000000a00 */
[----:B------:R-:W-:Y:S01]  /*2440*/  IMAD R36, R2, 0x200, R23 ;  /* 0x0000020002247824 */ /* 0x000fe200078e0217 */
[----:B------:R-:W-:Y:S01]  /*2450*/  USHF.L.U32 UR19, UR4, 0x6, URZ ;  /* 0x0000000604137899 */ /* 0x000fe2000800063f */
[----:B------:R-:W-:Y:S01]  /*2460*/  IMAD R0, R18, c[0x0][0x218], RZ ;  /* 0x0000860012007a24 */ /* 0x000fe200078e02ff */
[----:B------:R-:W-:Y:S01]  /*2470*/  USHF.L.U64.HI UR4, UR4, UR7, UR5 ;  /* 0x0000000704047299 */ /* 0x000fe20008010205 */
[----:B------:R-:W-:Y:S01]  /*2480*/  IMAD.MOV.U32 R2, RZ, RZ, R4 ;  /* 0x000000ffff027224 */ /* 0x000fe200078e0004 */
[----:B------:R-:W-:Y:S01]  /*2490*/  SEL R30, RZ, 0x2, P2 ;  /* 0x00000002ff1e7807 */ /* 0x000fe20001000000 */
[C---:B------:R-:W-:Y:S01]  /*24a0*/  IMAD R4, R26.reuse, c[0x0][0x21c], R0 ;  /* 0x000087001a047a24 */ /* 0x040fe200078e0200 */
[----:B------:R-:W-:Y:S01]  /*24b0*/  UIMAD UR4, UR4, UR10, URZ ;  /* 0x0000000a040472a4 */ /* 0x000fe2000f8e023f */
[----:B------:R-:W-:Y:S01]  /*24c0*/  IMAD.WIDE.U32 R46, R26, c[0x0][0x218], R2 ;  /* 0x000086001a2e7a25 */ /* 0x000fe200078e0002 */
[C---:B------:R-:W-:Y:S01]  /*24d0*/  ISETP.GT.AND P2, PT, R132.reuse, 0xf, PT ;  /* 0x0000000f8400780c */ /* 0x040fe20003f44270 */
[----:B------:R-:W-:Y:S01]  /*24e0*/  UMOV UR5, 0x1 ;  /* 0x0000000100057882 */ /* 0x000fe20000000000 */
[----:B------:R-:W-:Y:S01]  /*24f0*/  LEA R22, P0, R19, c[0x0][0x160], 0x1 ;  /* 0x0000580013167a11 */ /* 0x000fe200078008ff */
[----:B------:R-:W-:Y:S01]  /*2500*/  IMAD.IADD R0, R132, 0x1, -R5 ;  /* 0x0000000184007824 */ /* 0x000fe200078e0a05 */
[----:B------:R-:W-:Y:S01]  /*2510*/  UIMAD UR4, UR6, UR19, UR4 ;  /* 0x00000013060472a4 */ /* 0x000fe2000f8e0204 */
[----:B------:R-:W-:Y:S01]  /*2520*/  IMAD.IADD R45, R47, 0x1, R4 ;  /* 0x000000012f2d7824 */ /* 0x000fe200078e0204 */
[----:B------:R-:W-:Y:S01]  /*2530*/  LEA.HI.X R23, R19, c[0x0][0x164], R24, 0x1, P0 ;  /* 0x0000590013177a11 */ /* 0x000fe200000f0c18 */
[----:B------:R-:W-:Y:S01]  /*2540*/  IMAD.U32 R2, RZ, RZ, UR19 ;  /* 0x00000013ff027e24 */ /* 0x000fe2000f8e00ff */
[----:B------:R-:W-:Y:S01]  /*2550*/  SHF.R.S32.HI R4, RZ, 0x1f, R0 ;  /* 0x0000001fff047819 */ /* 0x000fe20000011400 */
[----:B------:R-:W-:Y:S01]  /*2560*/  IMAD.MOV.U32 R44, RZ, RZ, R46 ;  /* 0x000000ffff2c7224 */ /* 0x000fe200078e002e */
[----:B------:R1:W-:Y:S01]  /*2570*/  STL.64 [R1+0x40], R46 ;  /* 0x0000402e01007387 */ /* 0x0003e20000100a00 */
[----:B------:R-:W-:-:S02]  /*2580*/  SHF.R.S32.HI R7, RZ, 0x1, R11 ;  /* 0x00000001ff077819 */ /* 0x000fc4000001140b */
[----:B------:R-:W-:Y:S01]  /*2590*/  LEA.HI R29, R4, R0, RZ, 0x2 ;  /* 0x00000000041d7211 */ /* 0x000fe200078f10ff */
[----:B------:R-:W-:Y:S01]  /*25a0*/  IMAD.WIDE.U32 R2, R2, UR10, R44 ;  /* 0x0000000a02027c25 */ /* 0x000fe2000f8e002c */
[----:B------:R2:W-:Y:S02]  /*25b0*/  STL.64 [R1+0x28], R44 ;  /* 0x0000282c01007387 */ /* 0x0005e40000100a00 */
[----:B------:R-:W-:Y:S01]  /*25c0*/  LOP3.LUT R5, R29, 0x7ffffffc, RZ, 0xc0, !PT ;  /* 0x7ffffffc1d057812 */ /* 0x000fe200078ec0ff */
[----:B------:R-:W-:Y:S01]  /*25d0*/  IMAD R4, R18, c[0x0][0x278], RZ ;  /* 0x00009e0012047a24 */ /* 0x000fe200078e02ff */
[----:B------:R-:W-:Y:S01]  /*25e0*/  IADD3 R3, R3, UR4, RZ ;  /* 0x0000000403037c10 */ /* 0x000fe2000fffe0ff */
[----:B------:R-:W-:Y:S01]  /*25f0*/  USHF.R.S32.HI UR4, URZ, 0x1f, UR15 ;  /* 0x0000001f3f047899 */ /* 0x000fe2000801140f */
[----:B------:R-:W-:Y:S01]  /*2600*/  LEA R24, P0, R2, c[0x0][0x1f0], 0x1 ;  /* 0x00007c0002187a11 */ /* 0x000fe200078008ff */
[----:B------:R-:W-:Y:S01]  /*2610*/  IMAD R4, R26, c[0x0][0x27c], R4 ;  /* 0x00009f001a047a24 */ /* 0x000fe200078e0204 */
[----:B------:R3:W-:Y:S01]  /*2620*/  STL.64 [R1+0x38], R20 ;  /* 0x0000381401007387 */ /* 0x0007e20000100a00 */
[----:B------:R-:W-:Y:S01]  /*2630*/  IMAD.IADD R32, R0, 0x1, -R5 ;  /* 0x0000000100207824 */ /* 0x000fe200078e0a05 */
[----:B------:R-:W-:Y:S01]  /*2640*/  LEA.HI.X R25, R2, c[0x0][0x1f4], R3, 0x1, P0 ;  /* 0x00007d0002197a11 */ /* 0x000fe200000f0c03 */
[----:B------:R-:W-:Y:S01]  /*2650*/  IMAD R0, R18, c[0x0][0x240], RZ ;  /* 0x0000900012007a24 */ /* 0x000fe200078e02ff */
[----:B------:R-:W-:Y:S01]  /*2660*/  @!P2 IADD3 R2, P0, R20, UR15, RZ ;  /* 0x0000000f1402ac10 */ /* 0x000fe2000ff1e0ff */
[----:B------:R-:W-:Y:S01]  /*2670*/  IMAD.IADD R6, R21, 0x1, R4 ;  /* 0x0000000115067824 */ /* 0x000fe200078e0204 */
[----:B------:R-:W-:Y:S01]  /*2680*/  LEA.HI R5, R38, R132, RZ, 0x7 ;  /* 0x0000008426057211 */ /* 0x000fe200078f38ff */
[----:B------:R-:W-:-:S02]  /*2690*/  IMAD R3, R18, c[0x0][0x290], RZ ;  /* 0x0000a40012037a24 */ /* 0x000fc400078e02ff */
[----:B------:R-:W-:Y:S01]  /*26a0*/  IMAD.SHL.U32 R4, R9, 0x40, RZ ;  /* 0x0000004009047824 */ /* 0x000fe200078e00ff */
[----:B------:R-:W-:Y:S01]  /*26b0*/  SHF.R.U32.HI R9, RZ, 0x4, R5 ;  /* 0x00000004ff097819 */ /* 0x000fe20000011605 */
[----:B------:R4:W-:Y:S01]  /*26c0*/  STL [R1+0x54], R6 ;  /* 0x0000540601007387 */ /* 0x0009e20000100800 */
[----:B------:R-:W-:Y:S01]  /*26d0*/  IMAD R32, R34, 0x4, R32 ;  /* 0x0000000422207824 */ /* 0x000fe200078e0220 */
[----:B-1----:R-:W-:Y:S02]  /*26e0*/  CS2R R46, SRZ ;  /* 0x00000000002e7805 */ /* 0x002fe4000001ff00 */
[----:B------:R-:W-:Y:S04]  /*26f0*/  STL.64 [R1+0x30], R14 ;  /* 0x0000300e01007387 */ /* 0x000fe80000100a00 */
[----:B------:R-:W-:Y:S01]  /*2700*/  STL.64 [R1+0x58], R12 ;  /* 0x0000580c01007387 */ /* 0x000fe20000100a00 */
[----:B--2---:R-:W-:Y:S01]  /*2710*/  CS2R R44, SRZ ;  /* 0x00000000002c7805 */ /* 0x004fe2000001ff00 */
[----:B---3--:R-:W-:Y:S01]  /*2720*/  IMAD R21, R26, c[0x0][0x244], R0 ;  /* 0x000091001a157a24 */ /* 0x008fe200078e0200 */
[----:B------:R-:W-:Y:S01]  /*2730*/  @!P2 IADD3.X R0, R6, UR4, RZ, P0, !PT ;  /* 0x000000040600ac10 */ /* 0x000fe200087fe4ff */
[----:B------:R-:W-:Y:S01]  /*2740*/  IMAD R20, R26, c[0x0][0x294], R3 ;  /* 0x0000a5001a147a24 */ /* 0x000fe200078e0203 */
[----:B------:R-:W-:Y:S01]  /*2750*/  @!P2 LEA R18, P0, R2, c[0x0][0x258], 0x2 ;  /* 0x000096000212aa11 */ /* 0x000fe200078010ff */
[----:B------:R-:W-:-:S03]  /*2760*/  IMAD.SHL.U32 R3, R33, 0x10, RZ ;  /* 0x0000001021037824 */ /* 0x000fc600078e00ff */
[----:B------:R-:W-:Y:S02]  /*2770*/  @!P2 LEA.HI.X R19, R2, c[0x0][0x25c], R0, 0x2, P0 ;  /* 0x000097000213aa11 */ /* 0x000fe400000f1400 */
[----:B------:R-:W-:Y:S01]  /*2780*/  SHF.R.S32.HI R2, RZ, 0x1, R16 ;  /* 0x00000001ff027819 */ /* 0x000fe20000011410 */
[----:B----4-:R-:W-:Y:S01]  /*2790*/  IMAD.SHL.U32 R6, R28, 0x10, RZ ;  /* 0x000000101c067824 */ /* 0x010fe200078e00ff */
[----:B------:R-:W-:Y:S02]  /*27a0*/  LOP3.LUT R0, R4, 0x1c0, RZ, 0xc0, !PT ;  /* 0x000001c004007812 */ /* 0x000fe400078ec0ff */
[C---:B------:R-:W-:Y:S01]  /*27b0*/  LOP3.LUT P0, RZ, R2.reuse, 0x2, RZ, 0xc0, !PT ;  /* 0x0000000202ff7812 */ /* 0x040fe2000780c0ff */
[----:B------:R-:W-:Y:S01]  /*27c0*/  IMAD.SHL.U32 R2, R2, 0x40, RZ ;  /* 0x0000004002027824 */ /* 0x000fe200078e00ff */
[----:B------:R-:W-:Y:S02]  /*27d0*/  SHF.R.S32.HI R4, RZ, 0x1f, R11 ;  /* 0x0000001fff047819 */ /* 0x000fe4000001140b */
[----:B------:R-:W-:-:S02]  /*27e0*/  LOP3.LUT R5, R0, 0x30, R3, 0xf8, !PT ;  /* 0x0000003000057812 */ /* 0x000fc400078ef803 */
[----:B------:R-:W-:Y:S02]  /*27f0*/  SHF.R.U32.HI R8, RZ, 0x3, R0 ;  /* 0x00000003ff087819 */ /* 0x000fe40000011600 */
[----:B------:R-:W-:Y:S02]  /*2800*/  LEA.HI R3, R4, R7, RZ, 0x2 ;  /* 0x0000000704037211 */ /* 0x000fe400078f10ff */
[----:B------:R-:W-:Y:S02]  /*2810*/  LOP3.LUT R0, R2, 0xc0, RZ, 0xc0, !PT ;  /* 0x000000c002007812 */ /* 0x000fe400078ec0ff */
[----:B------:R-:W-:Y:S02]  /*2820*/  LOP3.LUT R4, R3, 0xfffffffc, RZ, 0xc0, !PT ;  /* 0xfffffffc03047812 */ /* 0x000fe400078ec0ff */
[----:B------:R-:W-:Y:S02]  /*2830*/  LOP3.LUT R3, R0, 0x8, R40, 0xf8, !PT ;  /* 0x0000000800037812 */ /* 0x000fe400078ef828 */
[----:B------:R-:W-:Y:S01]  /*2840*/  SHF.R.U32.HI R2, RZ, 0x3, R0 ;  /* 0x00000003ff027819 */ /* 0x000fe20000011600 */
[----:B------:R-:W-:Y:S01]  /*2850*/  IMAD.IADD R4, R7, 0x1, -R4 ;  /* 0x0000000107047824 */ /* 0x000fe200078e0a04 */
[----:B------:R-:W-:Y:S01]  /*2860*/  LOP3.LUT R0, R6, 0x10, RZ, 0xc0, !PT ;  /* 0x0000001006007812 */ /* 0x000fe200078ec0ff */
[----:B------:R-:W-:Y:S01]  /*2870*/  IMAD.SHL.U32 R7, R37, 0x2, RZ ;  /* 0x0000000225077824 */ /* 0x000fe200078e00ff */
[----:B------:R-:W-:-:S02]  /*2880*/  LOP3.LUT R2, R3, R2, RZ, 0x3c, !PT ;  /* 0x0000000203027212 */ /* 0x000fc400078e3cff */
[----:B------:R-:W-:Y:S02]  /*2890*/  LOP3.LUT R11, R0, 0x8, R9, 0xf8, !PT ;  /* 0x00000008000b7812 */ /* 0x000fe400078ef809 */
[----:B------:R-:W-:Y:S01]  /*28a0*/  SEL R0, R222, 0xffffffe0, !P0 ;  /* 0xffffffe0de007807 */ /* 0x000fe20004000000 */
[----:B------:R-:W-:Y:S01]  /*28b0*/  IMAD.U32 R2, R27, 0x20, R2 ;  /* 0x000000201b027824 */ /* 0x000fe200078e0002 */
[----:B------:R-:W-:Y:S02]  /*28c0*/  LOP3.LUT R5, R5, 0x8, R40, 0xf8, !PT ;  /* 0x0000000805057812 */ /* 0x000fe400078ef828 */
[----:B------:R-:W-:Y:S01]  /*28d0*/  IADD3 R3, R10, R30, R39 ;  /* 0x0000001e0a037210 */ /* 0x000fe20007ffe027 */
[----:B------:R-:W-:Y:S01]  /*28e0*/  IMAD.SHL.U32 R214, R2, 0x2, RZ ;  /* 0x0000000202d67824 */ /* 0x000fe200078e00ff */
[----:B------:R-:W-:Y:S01]  /*28f0*/  LOP3.LUT R5, R5, R8, RZ, 0x3c, !PT ;  /* 0x0000000805057212 */ /* 0x000fe200078e3cff */
[----:B------:R-:W-:Y:S01]  /*2900*/  IMAD.IADD R2, R15, 0x1, R20 ;  /* 0x000000010f027824 */ /* 0x000fe200078e0214 */
[----:B------:R-:W-:Y:S01]  /*2910*/  SEL R8, RZ, 0x1, P6 ;  /* 0x00000001ff087807 */ /* 0x000fe20003000000 */
[----:B------:R-:W-:Y:S01]  /*2920*/  IMAD.IADD R215, R214, 0x1, R0 ;  /* 0x00000001d6d77824 */ /* 0x000fe200078e0200 */
[----:B------:R-:W1:Y:S01]  /*2930*/  LDSM.16.M88.4 R164, [R214+0x6080] ;  /* 0x00608000d6a4783b */ /* 0x000e620000000200 */
[----:B------:R-:W-:Y:S01]  /*2940*/  LOP3.LUT P6, RZ, R3, 0x1, RZ, 0xc0, !PT ;  /* 0x0000000103ff7812 */ /* 0x000fe200078cc0ff */
[----:B------:R-:W-:Y:S01]  /*2950*/  IMAD R213, R28, 0x200, R5 ;  /* 0x000002001cd57824 */ /* 0x000fe200078e0205 */
[----:B------:R-:W-:Y:S01]  /*2960*/  SEL R6, RZ, 0xffffffff, P5 ;  /* 0xffffffffff067807 */ /* 0x000fe20002800000 */
[----:B------:R-:W2:Y:S01]  /*2970*/  LDSM.16.M88.4 R168, [R214+0x7080] ;  /* 0x00708000d6a8783b */ /* 0x000ea20000000200 */
[----:B------:R-:W-:Y:S01]  /*2980*/  ISETP.GE.OR P6, PT, R43, UR18, !P6 ;  /* 0x000000122b007c0c */ /* 0x000fe2000f7c6670 */
[----:B------:R-:W-:Y:S01]  /*2990*/  IMAD.SHL.U32 R5, R4, 0x40, RZ ;  /* 0x0000004004057824 */ /* 0x000fe200078e00ff */
[----:B------:R-:W-:Y:S01]  /*29a0*/  ISETP.GE.AND P0, PT, R42, c[0x0][0x1fc], PT ;  /* 0x00007f002a007a0c */ /* 0x000fe20003f06270 */
[----:B------:R-:W3:Y:S01]  /*29b0*/  LDSM.16.M88.4 R172, [R215+0x6080] ;  /* 0x00608000d7ac783b */ /* 0x000ee20000000200 */
[----:B------:R-:W-:Y:S01]  /*29c0*/  LOP3.LUT P5, RZ, R3, 0x4, RZ, 0xc0, !PT ;  /* 0x0000000403ff7812 */ /* 0x000fe200078ac0ff */
[----:B------:R-:W-:Y:S01]  /*29d0*/  IMAD.SHL.U32 R6, R6, 0x2, RZ ;  /* 0x0000000206067824 */ /* 0x000fe200078e00ff */
[----:B------:R-:W-:Y:S01]  /*29e0*/  LOP3.LUT R7, R7, 0x2, R39, 0xe2, !PT ;  /* 0x0000000207077812 */ /* 0x000fe200078ee227 */
[----:B------:R-:W4:Y:S01]  /*29f0*/  LDSM.16.M88.4 R176, [R215+0x7080] ;  /* 0x00708000d7b0783b */ /* 0x000f220000000200 */
[----:B------:R-:W-:Y:S01]  /*2a00*/  ISETP.GE.OR P5, PT, R43, UR18, !P5 ;  /* 0x000000122b007c0c */ /* 0x000fe2000efa6670 */
[----:B------:R-:W-:Y:S01]  /*2a10*/  CS2R R38, SRZ ;  /* 0x0000000000267805 */ /* 0x000fe2000001ff00 */
[----:B------:R-:W-:Y:S01]  /*2a20*/  LOP3.LUT R6, R6, 0x2, R8, 0xe2, !PT ;  /* 0x0000000206067812 */ /* 0x000fe200078ee208 */
[----:B------:R-:W1:Y:S01]  /*2a30*/  LDSM.16.M88.4 R180, [R214+0x8080] ;  /* 0x00808000d6b4783b */ /* 0x000e620000000200 */
[----:B------:R-:W-:Y:S01]  /*2a40*/  LOP3.LUT R5, R5, 0xc0, RZ, 0xc0, !PT ;  /* 0x000000c005057812 */ /* 0x000fe200078ec0ff */
[----:B------:R-:W-:-:S02]  /*2a50*/  IMAD.SHL.U32 R213, R213, 0x2, RZ ;  /* 0x00000002d5d57824 */ /* 0x000fc400078e00ff */
        /* <DEDUP_REMOVED lines=14> */
[----:B------:R-:W-:-:S02]  /*2b40*/  LOP3.LUT P6, RZ, R3, 0x2, RZ, 0xc0, !PT ;  /* 0x0000000203ff7812 */ /* 0x000fc400078cc0ff */
[----:B------:R-:W-:Y:S02]  /*2b50*/  SEL R3, RZ, 0x4, P0 ;  /* 0x00000004ff037807 */ /* 0x000fe40000000000 */
[----:B------:R-:W-:Y:S02]  /*2b60*/  ISETP.GE.OR P6, PT, R43, UR18, !P6 ;  /* 0x000000122b007c0c */ /* 0x000fe4000f7c6670 */
[----:B------:R-:W-:Y:S01]  /*2b70*/  IADD3 R0, P0, R14, UR15, RZ ;  /* 0x0000000f0e007c10 */ /* 0x000fe2000ff1e0ff */
[----:B------:R-:W-:Y:S01]  /*2b80*/  CS2R R42, SRZ ;  /* 0x00000000002a7805 */ /* 0x000fe2000001ff00 */
[----:B------:R-:W-:Y:S01]  /*2b90*/  LOP3.LUT R6, R6, R3, RZ, 0xfc, !PT ;  /* 0x0000000306067212 */ /* 0x000fe200078efcff */
[----:B------:R-:W-:Y:S01]  /*2ba0*/  @!P2 IMAD.SHL.U32 R3, R132, 0x10, RZ ;  /* 0x000000108403a824 */ /* 0x000fe200078e00ff */
[----:B-----5:R-:W-:Y:S01]  /*2bb0*/  IADD3.X R2, R2, UR4, RZ, P0, !PT ;  /* 0x0000000402027c10 */ /* 0x020fe200087fe4ff */
[----:B------:R-:W-:Y:S01]  /*2bc0*/  UMOV UR4, URZ ;  /* 0x0000003f00047c82 */ /* 0x000fe20008000000 */
[----:B------:R-:W-:Y:S01]  /*2bd0*/  LEA R8, P0, R0, c[0x0][0x280], 0x2 ;  /* 0x0000a00000087a11 */ /* 0x000fe200078010ff */
[----:B------:R5:W-:Y:S01]  /*2be0*/  STL [R1+0x14], R6 ;  /* 0x0000140601007387 */ /* 0x000be20000100800 */
[----:B-1----:R-:W-:-:S02]  /*2bf0*/  SHF.R.S32.HI R7, RZ, 0x2, R29 ;  /* 0x00000002ff077819 */ /* 0x002fc4000001141d */
[----:B------:R-:W-:Y:S01]  /*2c00*/  LEA.HI.X R9, R0, c[0x0][0x284], R2, 0x2, P0 ;  /* 0x0000a10000097a11 */ /* 0x000fe200000f1402 */
[----:B------:R-:W-:Y:S01]  /*2c10*/  IMAD.SHL.U32 R2, R17, 0x40, RZ ;  /* 0x0000004011027824 */ /* 0x000fe200078e00ff */
[----:B------:R2:W-:Y:S01]  /*2c20*/  LDGSTS.E.BYPASS.LTC128B.128 [R41+0x7080], [R22.64+0x40], !P6 ;  /* 0x0708004016297fae */ /* 0x0005e2000f101d50 */
[----:B------:R-:W-:Y:S01]  /*2c30*/  LOP3.LUT P0, RZ, R4, 0x2, RZ, 0xc0, !PT ;  /* 0x0000000204ff7812 */ /* 0x000fe2000780c0ff */
[----:B------:R-:W-:Y:S01]  /*2c40*/  IMAD.SHL.U32 R0, R35, 0x20, RZ ;  /* 0x0000002023007824 */ /* 0x000fe200078e00ff */
[----:B------:R-:W-:Y:S01]  /*2c50*/  LOP3.LUT P6, RZ, R17, 0x4, RZ, 0xc0, !PT ;  /* 0x0000000411ff7812 */ /* 0x000fe200078cc0ff */
[----:B------:R2:W-:Y:S01]  /*2c60*/  LDGSTS.E.BYPASS.LTC128B.128 [R41+0x8080], [R22.64+0x80], !P5 ;  /* 0x0808008016297fae */ /* 0x0005e2000e901d50 */
[----:B------:R-:W-:Y:S02]  /*2c70*/  LOP3.LUT R2, R2, 0x1c0, RZ, 0xc0, !PT ;  /* 0x000001c002027812 */ /* 0x000fe400078ec0ff */
[----:B------:R-:W-:Y:S01]  /*2c80*/  ISETP.GE.AND P5, PT, R132, 0x10, PT ;  /* 0x000000108400780c */ /* 0x000fe20003fa6270 */
[----:B------:R1:W-:Y:S01]  /*2c90*/  @!P2 LDGSTS.E.BYPASS.LTC128B.128 [R3+0xf080], [R18.64] ;  /* 0x0f0800001203afae */ /* 0x0003e2000b901d50 */
[----:B------:R-:W-:-:S02]  /*2ca0*/  SHF.R.U32.HI R4, RZ, 0x3, R2 ;  /* 0x00000003ff047819 */ /* 0x000fc40000011602 */
[----:B------:R-:W-:Y:S01]  /*2cb0*/  SEL R222, R222, 0xffffffe0, !P6 ;  /* 0xffffffe0dede7807 */ /* 0x000fe20007000000 */
[----:B------:R-:W0:Y:S04]  /*2cc0*/  LDGDEPBAR ;  /* 0x00000000000079af */ /* 0x000e280000000000 */
[----:B------:R2:W-:Y:S01]  /*2cd0*/  LDGSTS.E.BYPASS.LTC128B.128 [R41+0xc080], [R24.64], !P4 ;  /* 0x0c08000018297fae */ /* 0x0005e2000e101d50 */
[----:B------:R-:W-:Y:S02]  /*2ce0*/  LOP3.LUT P4, RZ, R17, 0x2, RZ, 0xc0, !PT ;  /* 0x0000000211ff7812 */ /* 0x000fe4000788c0ff */
[----:B-----5:R-:W-:Y:S01]  /*2cf0*/  SHF.R.U32.HI R6, RZ, 0x3, R5 ;  /* 0x00000003ff067819 */ /* 0x020fe20000011605 */
[----:B------:R2:W-:Y:S01]  /*2d00*/  LDGSTS.E.BYPASS.LTC128B.128 [R41+0xd080], [R24.64+0x40], !P3 ;  /* 0x0d08004018297fae */ /* 0x0005e2000d901d50 */
[----:B------:R-:W-:-:S02]  /*2d10*/  SEL R223, R225, 0xfffffff0, !P4 ;  /* 0xfffffff0e1df7807 */ /* 0x000fc40006000000 */
[----:B------:R-:W-:Y:S01]  /*2d20*/  LOP3.LUT R212, R6, R5, R212, 0x1e, !PT ;  /* 0x0000000506d47212 */ /* 0x000fe200078e1ed4 */
[----:B------:R2:W-:Y:S01]  /*2d30*/  LDGSTS.E.BYPASS.LTC128B.128 [R41+0xe080], [R24.64+0x80], !P1 ;  /* 0x0e08008018297fae */ /* 0x0005e2000c901d50 */
[----:B------:R-:W-:-:S03]  /*2d40*/  SEL R225, R225, 0xfffffff0, !P0 ;  /* 0xfffffff0e1e17807 */ /* 0x000fc60004000000 */
[----:B------:R-:W-:-:S05]  /*2d50*/  IMAD.IADD R212, R0, 0x1, R212 ;  /* 0x0000000100d47824 */ /* 0x000fca00078e02d4 */
[----:B------:R-:W-:Y:S01]  /*2d60*/  LEA R212, R212, 0x80, 0x1 ;  /* 0x00000080d4d47811 */ /* 0x000fe200078e08ff */
[----:B-1----:R-:W-:-:S05]  /*2d70*/  IMAD.SHL.U32 R3, R28, 0x8, RZ ;  /* 0x000000081c037824 */ /* 0x002fca00078e00ff */
[----:B------:R-:W-:-:S04]  /*2d80*/  LOP3.LUT R3, R3, 0x8, RZ, 0xc0, !PT ;  /* 0x0000000803037812 */ /* 0x000fc800078ec0ff */
[----:B------:R-:W-:Y:S01]  /*2d90*/  LOP3.LUT R218, R4, R2, R3, 0x1e, !PT ;  /* 0x0000000204da7212 */ /* 0x000fe200078e1e03 */
[C---:B------:R-:W-:Y:S01]  /*2da0*/  IMAD R2, R31.reuse, 0x10, R7 ;  /* 0x000000101f027824 */ /* 0x040fe200078e0207 */
[----:B------:R-:W-:Y:S01]  /*2db0*/  LOP3.LUT R3, R6, R5, R3, 0x1e, !PT ;  /* 0x0000000506037212 */ /* 0x000fe200078e1e03 */
[----:B------:R-:W-:Y:S02]  /*2dc0*/  IMAD R4, R31, 0x200, R0 ;  /* 0x000002001f047824 */ /* 0x000fe400078e0200 */
[----:B------:R-:W-:Y:S01]  /*2dd0*/  IMAD.IADD R218, R36, 0x1, R218 ;  /* 0x0000000124da7824 */ /* 0x000fe200078e02da */
[----:B------:R1:W-:Y:S01]  /*2de0*/  STL [R1+0x8], R2 ;  /* 0x0000080201007387 */ /* 0x0003e20000100800 */
[----:B------:R-:W-:Y:S01]  /*2df0*/  IMAD.IADD R221, R4, 0x1, R3 ;  /* 0x0000000104dd7824 */ /* 0x000fe200078e0203 */
[----:B--2---:R-:W-:Y:S01]  /*2e00*/  CS2R R40, SRZ ;  /* 0x0000000000287805 */ /* 0x004fe2000001ff00 */
[----:B------:R-:W-:Y:S01]  /*2e10*/  @!P5 IMAD.SHL.U32 R3, R132, 0x10, RZ ;  /* 0x000000108403d824 */ /* 0x000fe200078e00ff */
[----:B------:R-:W-:Y:S01]  /*2e20*/  LEA R218, R218, 0x13480, 0x1 ;  /* 0x00013480dada7811 */ /* 0x000fe200078e08ff */
[C---:B------:R-:W-:Y:S01]  /*2e30*/  IMAD.SHL.U32 R216, R221.reuse, 0x2, RZ ;  /* 0x00000002ddd87824 */ /* 0x040fe200078e00ff */
[----:B------:R-:W-:Y:S01]  /*2e40*/  CS2R R36, SRZ ;  /* 0x0000000000247805 */ /* 0x000fe2000001ff00 */
[----:B------:R-:W-:Y:S01]  /*2e50*/  IMAD.IADD R226, R221, 0x1, R225 ;  /* 0x00000001dde27824 */ /* 0x000fe200078e02e1 */
[----:B------:R2:W-:Y:S01]  /*2e60*/  @!P5 LDGSTS.E.BYPASS.LTC128B.128 [R3+0xf280], [R8.64] ;  /* 0x0f2800000803dfae */ /* 0x0005e2000b901d50 */
[--C-:B------:R-:W-:Y:S01]  /*2e70*/  IMAD R219, R222, 0x2, R218.reuse ;  /* 0x00000002dedb7824 */ /* 0x100fe200078e02da */
[----:B------:R-:W-:Y:S01]  /*2e80*/  IADD3 R217, R216, 0xc080, RZ ;  /* 0x0000c080d8d97810 */ /* 0x000fe20007ffe0ff */
[C---:B------:R-:W-:Y:S01]  /*2e90*/  IMAD R220, R223.reuse, 0x2, R218 ;  /* 0x00000002dfdc7824 */ /* 0x040fe200078e02da */
[----:B------:R-:W0:Y:S01]  /*2ea0*/  LDGDEPBAR ;  /* 0x00000000000079af */ /* 0x000e220000000000 */
[----:B------:R-:W-:-:S02]  /*2eb0*/  IMAD R223, R223, 0x2, R219 ;  /* 0x00000002dfdf7824 */ /* 0x000fc400078e02db */
[----:B------:R-:W-:Y:S01]  /*2ec0*/  IMAD R222, R222, 0x2, R220 ;  /* 0x00000002dede7824 */ /* 0x000fe200078e02dc */
[----:B------:R-:W0:Y:S01]  /*2ed0*/  LDGDEPBAR ;  /* 0x00000000000079af */ /* 0x000e220000000000 */
[----:B------:R-:W-:Y:S01]  /*2ee0*/  IMAD R217, R225, 0x2, R217 ;  /* 0x00000002e1d97824 */ /* 0x000fe200078e02d9 */
[----:B-1----:R-:W-:-:S05]  /*2ef0*/  LOP3.LUT R2, R6, R11, R5, 0x1e, !PT ;  /* 0x0000000b06027212 */ /* 0x002fca00078e1e05 */
[----:B------:R-:W-:Y:S02]  /*2f00*/  IMAD.IADD R224, R0, 0x1, R2 ;  /* 0x0000000100e07824 */ /* 0x000fe400078e0202 */
[----:B------:R-:W-:Y:S02]  /*2f10*/  IMAD.IADD R2, R13, 0x1, R21 ;  /* 0x000000010d027824 */ /* 0x000fe400078e0215 */
[----:B------:R-:W-:-:S03]  /*2f20*/  IMAD.SHL.U32 R0, R32, 0x2, RZ ;  /* 0x0000000220007824 */ /* 0x000fc600078e00ff */
[----:B------:R-:W-:Y:S04]  /*2f30*/  STL [R1+0x60], R2 ;  /* 0x0000600201007387 */ /* 0x000fe80000100800 */
[----:B------:R1:W-:Y:S02]  /*2f40*/  STL [R1+0x20], R0 ;  /* 0x0000200001007387 */ /* 0x0003e40000100800 */
[----:B-1----:R-:W-:-:S05]  /*2f50*/  IADD3 R0, -R0, UR8, RZ ;  /* 0x0000000800007c10 */ /* 0x002fca000fffe1ff */
[----:B---34-:R2:W-:Y:S02]  /*2f60*/  STL [R1+0x10], R0 ;  /* 0x0000100001007387 */ /* 0x0185e40000100800 */
.L_x_620:
[----:B------:R-:W-:Y:S04]  /*2f70*/  DEPBAR.LE SB0, 0x1 ;  /* 0x000080400000791a */ /* 0x000fe80000000000 */
[----:B------:R-:W-:Y:S01]  /*2f80*/  BAR.SYNC.DEFER_BLOCKING 0x0 ;  /* 0x0000000000007b1d */ /* 0x000fe20000010000 */
[----:B--2---:R-:W-:Y:S01]  /*2f90*/  MOV R0, UR4 ;  /* 0x0000000400007c02 */ /* 0x004fe20008000f00 */
        /* <DEDUP_REMOVED lines=216> */
.L_x_618:
        /* <DEDUP_REMOVED lines=551> */
.L_x_619:
        /* <DEDUP_REMOVED lines=240> */
.L_x_617:
[----:B------:R-:W-:Y:S05]  /*6e90*/  @P3 EXIT ;  /* 0x000000000000394d */ /* 0x000fea0003800000 */
[----:B------:R-:W2:Y:S01]  /*6ea0*/  LDL.LU R7, [R1+0x68] ;  /* 0x0000680001077983 */ /* 0x000ea20000300800 */
[----:B------:R-:W-:Y:S01]  /*6eb0*/  ISETP.NE.U32.AND P2, PT, RZ, c[0x0][0x360], PT ;  /* 0x0000d800ff007a0c */ /* 0x000fe20003f45070 */
[----:B------:R-:W-:Y:S02]  /*6ec0*/  UMOV UR6, 0x1 ;  /* 0x0000000100067882 */ /* 0x000fe40000000000 */
[----:B------:R-:W-:Y:S01]  /*6ed0*/  ULDC.64 UR4, c[0x0][0x338] ;  /* 0x0000ce0000047ab9 */ /* 0x000fe20000000a00 */
[----:B------:R-:W-:-:S13]  /*6ee0*/  ISETP.NE.AND.EX P2, PT, RZ, c[0x0][0x364], PT, P2 ;  /* 0x0000d900ff007a0c */ /* 0x000fda0003f45320 */
[----:B------:R-:W-:-:S04]  /*6ef0*/  @P2 IMAD.MOV.U32 R2, RZ, RZ, 0x4 ;  /* 0x00000004ff022424 */ /* 0x000fc800078e00ff */
[----:B--2---:R-:W-:-:S05]  /*6f00*/  @P2 IMAD.WIDE R2, R7, R2, c[0x0][0x360] ;  /* 0x0000d80007022625 */ /* 0x004fca00078e0202 */
[----:B------:R-:W2:Y:S01]  /*6f10*/  @P2 LDG.E R0, [R2.64] ;  /* 0x0000001002002981 */ /* 0x000ea2000c1e1900 */
[----:B------:R-:W-:Y:S01]  /*6f20*/  UISETP.NE.AND UP0, UPT, UR6, UR4, UPT ;  /* 0x000000040600728c */ /* 0x000fe2000bf05270 */
[----:B------:R-:W-:Y:S01]  /*6f30*/  SHF.R.S32.HI R6, RZ, 0x1f, R7 ;  /* 0x0000001fff067819 */ /* 0x000fe20000011407 */
[----:B------:R-:W-:Y:S01]  /*6f40*/  UIMAD.WIDE.U32 UR6, UR13, UR5, URZ ;  /* 0x000000050d0672a5 */ /* 0x000fe2000f8e003f */
[----:B------:R-:W1:Y:S01]  /*6f50*/  S2R R4, SR_TID.X ;  /* 0x0000000000047919 */ /* 0x000e620000002100 */
[----:B------:R-:W-:Y:S02]  /*6f60*/  ULDC UR4, c[0x0][0x340] ;  /* 0x0000d00000047ab9 */ /* 0x000fe40000000800 */
[----:B------:R-:W-:-:S04]  /*6f70*/  UIMAD UR14, UR14, 0x3000, URZ ;  /* 0x000030000e0e78a4 */ /* 0x000fc8000f8e023f */
[----:B------:R-:W-:Y:S02]  /*6f80*/  USHF.R.S32.HI UR6, URZ, 0x1f, UR14 ;  /* 0x0000001f3f067899 */ /* 0x000fe4000801140e */
[----:B------:R-:W-:Y:S02]  /*6f90*/  @UP0 UMOV UR5, UR7 ;  /* 0x0000000700050c82 */ /* 0x000fe40008000000 */
[----:B------:R-:W-:-:S03]  /*6fa0*/  @UP0 USHF.R.U32.HI UR13, URZ, UR4, UR5 ;  /* 0x000000043f0d0299 */ /* 0x000fc60008011605 */
[----:B------:R-:W-:Y:S02]  /*6fb0*/  ULDC.64 UR4, c[0x0][0x328] ;  /* 0x0000ca0000047ab9 */ /* 0x000fe40000000a00 */
[----:B------:R-:W-:-:S04]  /*6fc0*/  USHF.R.S32.HI UR7, URZ, 0x1f, UR13 ;  /* 0x0000001f3f077899 */ /* 0x000fc8000801140d */
[----:B------:R-:W-:-:S04]  /*6fd0*/  UIMAD UR4, UR7, UR4, URZ ;  /* 0x00000004070472a4 */ /* 0x000fc8000f8e023f */
[----:B------:R-:W-:-:S03]  /*6fe0*/  UIMAD UR8, UR13, UR5, UR4 ;  /* 0x000000050d0872a4 */ /* 0x000fc6000f8e0204 */
[----:B------:R-:W-:Y:S02]  /*6ff0*/  ULDC.64 UR4, c[0x0][0x300] ;  /* 0x0000c00000047ab9 */ /* 0x000fe40000000a00 */
[----:B------:R-:W-:-:S04]  /*7000*/  UIMAD UR4, UR7, UR4, URZ ;  /* 0x00000004070472a4 */ /* 0x000fc8000f8e023f */
[----:B------:R-:W-:Y:S01]  /*7010*/  UIMAD UR4, UR13, UR5, UR4 ;  /* 0x000000050d0472a4 */ /* 0x000fe2000f8e0204 */
[----:B------:R-:W-:Y:S01]  /*7020*/  BAR.SYNC.DEFER_BLOCKING 0x1, 0x100 ;  /* 0x0044000000007b1d */ /* 0x000fe20000010000 */
[----:B--2---:R-:W-:-:S05]  /*7030*/  @P2 IMAD R0, R7, 0x80, R0 ;  /* 0x0000008007002824 */ /* 0x004fca00078e0200 */
[----:B------:R-:W-:-:S04]  /*7040*/  @P2 SHF.R.S32.HI R2, RZ, 0x1f, R0 ;  /* 0x0000001fff022819 */ /* 0x000fc80000011400 */
[----:B------:R-:W-:Y:S02]  /*7050*/  @P2 LEA.HI R2, R2, R0, RZ, 0x7 ;  /* 0x0000000002022211 */ /* 0x000fe400078f38ff */
[----:B-1----:R-:W-:Y:S02]  /*7060*/  SHF.R.S32.HI R0, RZ, 0x1f, R4 ;  /* 0x0000001fff007819 */ /* 0x002fe40000011404 */
[----:B------:R-:W-:-:S05]  /*7070*/  @P2 SHF.R.S32.HI R2, RZ, 0x7, R2 ;  /* 0x00000007ff022819 */ /* 0x000fca0000011402 */
[----:B------:R-:W-:-:S05]  /*7080*/  @P2 IMAD R2, R2, 0x3000, RZ ;  /* 0x0000300002022824 */ /* 0x000fca00078e02ff */
[----:B------:R-:W-:Y:S02]  /*7090*/  @P2 SHF.R.S32.HI R3, RZ, 0x1f, R2 ;  /* 0x0000001fff032819 */ /* 0x000fe40000011402 */
[----:B------:R-:W-:-:S06]  /*70a0*/  @!P2 CS2R R2, SRZ ;  /* 0x000000000002a805 */ /* 0x000fcc000001ff00 */
[----:B------:R-:W-:Y:S01]  /*70b0*/  IADD3 R2, P1, P0, R2, UR14, R4 ;  /* 0x0000000e02027c10 */ /* 0x000fe2000f83e004 */
[----:B------:R-:W-:-:S03]  /*70c0*/  IMAD.U32 R4, RZ, RZ, UR13 ;  /* 0x0000000dff047e24 */ /* 0x000fc6000f8e00ff */
[----:B------:R-:W-:Y:S01]  /*70d0*/  IADD3.X R3, R3, UR6, R0, P1, P0 ;  /* 0x0000000603037c10 */ /* 0x000fe20008fe0400 */
[----:B------:R-:W-:-:S04]  /*70e0*/  IMAD.U32 R0, RZ, RZ, UR13 ;  /* 0x0000000dff007e24 */ /* 0x000fc8000f8e00ff */
[----:B------:R-:W-:-:S04]  /*70f0*/  IMAD.WIDE.U32 R4, R4, c[0x0][0x328], R2 ;  /* 0x0000ca0004047a25 */ /* 0x000fc800078e0002 */
[----:B------:R-:W-:Y:S01]  /*7100*/  IMAD.WIDE.U32 R2, R0, c[0x0][0x300], R2 ;  /* 0x0000c00000027a25 */ /* 0x000fe200078e0002 */
[----:B------:R-:W-:Y:S02]  /*7110*/  SEL R0, R6, RZ, !P2 ;  /* 0x000000ff06007207 */ /* 0x000fe40005000000 */
[----:B------:R-:W-:Y:S02]  /*7120*/  IADD3 R5, R5, UR8, RZ ;  /* 0x0000000805057c10 */ /* 0x000fe4000fffe0ff */
[----:B------:R-:W-:Y:S01]  /*7130*/  SEL R6, R7, RZ, !P2 ;  /* 0x000000ff07067207 */ /* 0x000fe20005000000 */
[C---:B------:R-:W-:Y:S01]  /*7140*/  IMAD R10, R0.reuse, c[0x0][0x330], RZ ;  /* 0x0000cc00000a7a24 */ /* 0x040fe200078e02ff */
[----:B------:R-:W-:Y:S01]  /*7150*/  IADD3 R3, R3, UR4, RZ ;  /* 0x0000000403037c10 */ /* 0x000fe2000fffe0ff */
[----:B------:R-:W-:Y:S02]  /*7160*/  IMAD R0, R0, c[0x0][0x308], RZ ;  /* 0x0000c20000007a24 */ /* 0x000fe400078e02ff */
[----:B------:R-:W-:-:S02]  /*7170*/  IMAD R10, R6, c[0x0][0x334], R10 ;  /* 0x0000cd00060a7a24 */ /* 0x000fc400078e020a */
[----:B------:R-:W-:-:S04]  /*7180*/  IMAD.WIDE.U32 R8, R6, c[0x0][0x330], R4 ;  /* 0x0000cc0006087a25 */ /* 0x000fc800078e0004 */
[----:B------:R-:W-:Y:S01]  /*7190*/  IMAD R0, R6, c[0x0][0x30c], R0 ;  /* 0x0000c30006007a24 */ /* 0x000fe200078e0200 */
[----:B------:R-:W-:Y:S01]  /*71a0*/  LEA R4, P1, R8, c[0x0][0x310], 0x2 ;  /* 0x0000c40008047a11 */ /* 0x000fe200078210ff */
[----:B------:R-:W-:-:S04]  /*71b0*/  IMAD.WIDE.U32 R6, R6, c[0x0][0x308], R2 ;  /* 0x0000c20006067a25 */ /* 0x000fc800078e0002 */
[----:B------:R-:W-:Y:S01]  /*71c0*/  IMAD.IADD R3, R9, 0x1, R10 ;  /* 0x0000000109037824 */ /* 0x000fe200078e020a */
[----:B------:R-:W-:Y:S01]  /*71d0*/  LEA R2, P0, R6, c[0x0][0x2e8], 0x2 ;  /* 0x0000ba0006027a11 */ /* 0x000fe200078010ff */
[----:B------:R-:W-:-:S03]  /*71e0*/  IMAD.IADD R0, R7, 0x1, R0 ;  /* 0x0000000107007824 */ /* 0x000fc600078e0200 */
        /* <DEDUP_REMOVED lines=99> */
.L_x_621:
        /* <DEDUP_REMOVED lines=14> */
.L_x_1408:


//--------------------- .text._ZN7cutlass13device_kernelIN5flash19enable_sm80_to_sm89INS1_16FlashAttnBwdSm80INS1_25CollectiveMainloopBwdSm80ILi2ELi1EN4cute5tupleIJNS5_1CILi64EEENS7_ILi128EEENS7_ILi96EEEEEENS_10bfloat16_tEfNS_4arch4Sm80ELb1ELb0ELb1ELb1ELb1ELb0ELb0ELb0ELi2ELi2ELi4ELi2ELb1EEENS1_24CollectiveEpilogueBwdGQAISB_fSE_Li256ELb1ELb1EEENS1_25SingleTileBwdLPTSchedulerILb1ELi128ELb1EEEEEEEEEvNT_6ParamsE --------------------------
	.section	.text._ZN7cutlass13device_kernelIN5flash19enable_sm80_to_sm89INS1_16FlashAttnBwdSm80INS1_25CollectiveMainloopBwdSm80ILi2ELi1EN4cute5tupleIJNS5_1CILi64EEENS7_ILi128EEENS7_ILi96EEEEEENS_10bfloat16_tEfNS_4arch4Sm80ELb1ELb0ELb1ELb1ELb1ELb0ELb0ELb0ELi2ELi2ELi4ELi2ELb1EEENS1_24CollectiveEpilogueBwdGQAISB_fSE_Li256ELb1ELb1EEENS1_25SingleTileBwdLPTSchedulerILb1ELi128ELb1EEEEEEEEEvNT_6ParamsE,"ax",@progbits
	.sectioninfo	@"SHI_REGISTERS=255"
	.align	128
.text._ZN7cutlass13device_kernelIN5flash19enable_sm80_to_sm89INS1_16FlashAttnBwdSm80INS1_25CollectiveMainloopBwdSm80ILi2ELi1EN4cute5tupleIJNS5_1CILi64EEENS7_ILi128EEENS7_ILi96EEEEEENS_10bfloat16_tEfNS_4arch4Sm80ELb1ELb0ELb1ELb1ELb1ELb0ELb0ELb0ELi2ELi2ELi4ELi2ELb1EEENS1_24CollectiveEpilogueBwdGQAISB_fSE_Li256ELb1ELb1EEENS1_25SingleTileBwdLPTSchedulerILb1ELi128ELb1EEEEEEEEEvNT_6ParamsE:
        .type           _ZN7cutlass13device_kernelIN5flash19enable_sm80_to_sm89INS1_16FlashAttnBwdSm80INS1_25CollectiveMainloopBwdSm80ILi2ELi1EN4cute5tupleIJNS5_1CILi64EEENS7_ILi128EEENS7_ILi96EEEEEENS_10bfloat16_tEfNS_4arch4Sm80ELb1ELb0ELb1ELb1ELb1ELb0ELb0ELb0ELi2ELi2ELi4ELi2ELb1EEENS1_24CollectiveEpilogueBwdGQAISB_fSE_Li256ELb1ELb1EEENS1_25SingleTileBwdLPTSchedulerILb1ELi128ELb1EEEEEEEEEvNT_6ParamsE,@function
        .size           _ZN7cutlass13device_kernelIN5flash19enable_sm80_to_sm89INS1_16FlashAttnBwdSm80INS1_25CollectiveMainloopBwdSm80ILi2ELi1EN4cute5tupleIJNS5_1CILi64EEENS7_ILi128EEENS7_ILi96EEEEEENS_10bfloat16_tEfNS_4arch4Sm80ELb1ELb0ELb1ELb1ELb1ELb0ELb0ELb0ELi2ELi2ELi4ELi2ELb1EEENS1_24CollectiveEpilogueBwdGQAISB_fSE_Li256ELb1ELb1EEENS1_25SingleTileBwdLPTSchedulerILb1ELi128ELb1EEEEEEEEEvNT_6ParamsE,(.L_x_1409 - _ZN7cutlass13device_kernelIN5flash19enable_sm80_to_sm89INS1_16FlashAttnBwdSm80INS1_25CollectiveMainloopBwdSm80ILi2ELi1EN4cute5tupleIJNS5_1CILi64EEENS7_ILi128EEENS7_ILi96EEEEEENS_10bfloat16_tEfNS_4arch4Sm80ELb1ELb0ELb1ELb1ELb1ELb0ELb0ELb0ELi2ELi2ELi4ELi2ELb1EEENS1_24CollectiveEpilogueBwdGQAISB_fSE_Li256ELb1ELb1EEENS1_25SingleTileBwdLPTSchedulerILb1ELi128ELb1EEEEEEEEEvNT_6ParamsE)
        .other          _ZN7cutlass13device_kernelIN5flash19enable_sm80_to_sm89INS1_16FlashAttnBwdSm80INS1_25CollectiveMainloopBwdSm80ILi2ELi1EN4cute5tupleIJNS5_1CILi64EEENS7_ILi128EEENS7_ILi96EEEEEENS_10bfloat16_tEfNS_4arch4Sm80ELb1ELb0ELb1ELb1ELb1ELb0ELb0ELb0ELi2ELi2ELi4ELi2ELb1EEENS1_24CollectiveEpilogueBwdGQAISB_fSE_Li256ELb1ELb1EEENS1_25SingleTileBwdLPTSchedulerILb1ELi128ELb1EEEEEEEEEvNT_6ParamsE,@"STO_CUDA_ENTRY STV_DEFAULT"
_ZN7cutlass13device_kernelIN5flash19enable_sm80_to_sm89INS1_16FlashAttnBwdSm80INS1_25CollectiveMainloopBwdSm80ILi2ELi1EN4cute5tupleIJNS5_1CILi64EEENS7_ILi128EEENS7_ILi96EEEEEENS_10bfloat16_tEfNS_4arch4Sm80ELb1ELb0ELb1ELb1ELb1ELb0ELb0ELb0ELi2ELi2ELi4ELi2ELb1EEENS1_24CollectiveEpilogueBwdGQAISB_fSE_Li256ELb1ELb1EEENS1_25SingleTileBwdLPTSchedulerILb1ELi128ELb1EEEEEEEEEvNT_6ParamsE:
        /* <DEDUP_REMOVED lines=30> */
.L_x_623:
[----:B------:R-:W-:Y:S02]  /*01e0*/  ULDC UR9, c[0x0][0x3b4] ;  /* 0x0000ed0000097ab9 */ /* 0x000fe40000000800 */
[----:B------:R-:W-:Y:S02]  /*01f0*/  UISETP.NE.AND UP0, UPT, UR9, 0x1, UPT ;  /* 0x000000010900788c */ /* 0x000fe4000bf05270 */
[----:B------:R-:W-:Y:S02]  /*0200*/  ULDC.64 UR4, c[0x0][0x3b8] ;  /* 0x0000ee0000047ab9 */ /* 0x000fe40000000a00 */
[----:B------:R-:W-:Y:S02]  /*0210*/  UIMAD.WIDE.U32 UR10, UR8, UR4, URZ ;  /* 0x00000004080a72a5 */ /* 0x000fe4000f8e003f */
[----:B------:R-:W-:-:S05]  /*0220*/  UMOV UR6, UR8 ;  /* 0x0000000800067c82 */ /* 0x000fca0008000000 */
[----:B------:R-:W-:-:S04]  /*0230*/  @UP0 USHF.R.U32.HI UR6, URZ, UR5, UR11 ;  /* 0x000000053f060299 */ /* 0x000fc8000801160b */
[----:B------:R-:W-:-:S04]  /*0240*/  UIMAD UR9, UR6, UR9, URZ ;  /* 0x00000009060972a4 */ /* 0x000fc8000f8e023f */
.L_x_624:
        /* <DEDUP_REMOVED lines=22> */
.L_x_625:
        /* <DEDUP_REMOVED lines=14> */
.L_x_627:
[----:B------:R-:W-:Y:S02]  /*0490*/  ULDC UR5, c[0x0][0x3dc] ;  /* 0x0000f70000057ab9 */ /* 0x000fe40000000800 */
.L_x_626:
        /* <DEDUP_REMOVED lines=9> */
.L_x_622:
        /* <DEDUP_REMOVED lines=21> */
.L_x_629:
[----:B------:R-:W-:Y:S02]  /*0680*/  ULDC UR9, c[0x0][0x3b4] ;  /* 0x0000ed0000097ab9 */ /* 0x000fe40000000800 */
[----:B------:R-:W-:Y:S02]  /*0690*/  UISETP.NE.AND UP0, UPT, UR9, 0x1, UPT ;  /* 0x000000010900788c */ /* 0x000fe4000bf05270 */
[----:B------:R-:W-:Y:S02]  /*06a0*/  ULDC.64 UR4, c[0x0][0x3b8] ;  /* 0x0000ee0000047ab9 */ /* 0x000fe40000000a00 */
[----:B------:R-:W-:Y:S02]  /*06b0*/  UIMAD.WIDE.U32 UR10, UR8, UR4, URZ ;  /* 0x00000004080a72a5 */ /* 0x000fe4000f8e003f */
[----:B------:R-:W-:-:S05]  /*06c0*/  UMOV UR6, UR8 ;  /* 0x0000000800067c82 */ /* 0x000fca0008000000 */
[----:B------:R-:W-:-:S04]  /*06d0*/  @UP0 USHF.R.U32.HI UR6, URZ, UR5, UR11 ;  /* 0x000000053f060299 */ /* 0x000fc8000801160b */
[----:B------:R-:W-:-:S04]  /*06e0*/  UIMAD UR9, UR6, UR9, URZ ;  /* 0x00000009060972a4 */ /* 0x000fc8000f8e023f */
.L_x_630:
        /* <DEDUP_REMOVED lines=22> */
.L_x_631:
        /* <DEDUP_REMOVED lines=14> */
.L_x_633:
[----:B------:R-:W-:Y:S02]  /*0930*/  ULDC UR5, c[0x0][0x3dc] ;  /* 0x0000f70000057ab9 */ /* 0x000fe40000000800 */
.L_x_632:
        /* <DEDUP_REMOVED lines=8> */
.L_x_628:
[----:B------:R-:W-:-:S13]  /*09c0*/  ISETP.LE.AND P0, PT, RZ, UR10, PT ;  /* 0x0000000aff007c0c */ /* 0x000fda000bf03270 */
[----:B------:R-:W-:Y:S05]  /*09d0*/  @!P0 EXIT ;  /* 0x000000000000894d */ /* 0x000fea0003800000 */
[----:B------:R-:W-:Y:S02]  /*09e0*/  ULDC.64 UR4, c[0x0][0x2c8] ;  /* 0x0000b20000047ab9 */ /* 0x000fe40000000a00 */
[----:B------:R-:W-:Y:S02]  /*09f0*/  UISETP.NE.U32.AND UP2, UPT, URZ, UR4, UPT ;  /* 0x000000043f00728c */ /* 0x000fe4000bf45070 */
[----:B------:R-:W-:Y:S02]  /*0a00*/  ULDC.64 UR6, c[0x0][0x2d0] ;  /* 0x0000b40000067ab9 */ /* 0x000fe40000000a00 */
[----:B------:R-:W-:Y:S02]  /*0a10*/  UISETP.NE.AND.EX UP2, UPT, URZ, UR5, UPT, UP2 ;  /* 0x000000053f00728c */ /* 0x000fe4000bf45320 */
[----:B------:R-:W-:Y:S02]  /*0a20*/  UISETP.NE.U32.AND UP1, UPT, URZ, UR6, UPT ;  /* 0x000000063f00728c */ /* 0x000fe4000bf25070 */
[----:B------:R-:W-:-:S02]  /*0a30*/  UMOV UR4, 0x4 ;  /* 0x0000000400047882 */ /* 0x000fc40000000000 */
[----:B------:R-:W-:Y:S01]  /*0a40*/  ULDC.64 UR8, c[0x0][0x2c8] ;  /* 0x0000b20000087ab9 */ /* 0x000fe20000000a00 */
[----:B------:R-:W-:Y:S01]  /*0a50*/  PLOP3.LUT P2, PT, PT, PT, UP2, 0x80, 0x0 ;  /* 0x000000000000781c */ /* 0x000fe20003f4f028 */
[----:B------:R-:W-:Y:S02]  /*0a60*/  UIMAD.WIDE UR8, UR10, UR4, UR8 ;  /* 0x000000040a0872a5 */ /* 0x000fe4000f8e0208 */
[----:B------:R-:W-:Y:S02]  /*0a70*/  UISETP.NE.AND.EX UP1, UPT, URZ, UR7, UPT, UP1 ;  /* 0x000000073f00728c */ /* 0x000fe4000bf25310 */
[----:B------:R-:W-:Y:S02]  /*0a80*/  ULDC.64 UR14, c[0x0][0x2d0] ;  /* 0x0000b400000e7ab9 */ /* 0x000fe40000000a00 */
[----:B------:R-:W-:Y:S01]  /*0a90*/  IMAD.U32 R8, RZ, RZ, UR8 ;  /* 0x00000008ff087e24 */ /* 0x000fe2000f8e00ff */
[----:B------:R-:W-:Y:S01]  /*0aa0*/  UIMAD.WIDE UR14, UR10, UR4, UR14 ;  /* 0x000000040a0e72a5 */ /* 0x000fe2000f8e020e */
[----:B------:R-:W-:Y:S01]  /*0ab0*/  IMAD.U32 R9, RZ, RZ, UR9 ;  /* 0x00000009ff097e24 */ /* 0x000fe2000f8e00ff */
[----:B------:R-:W-:Y:S01]  /*0ac0*/  PLOP3.LUT P1, PT, PT, PT, UP1, 0x80, 0x0 ;  /* 0x000000000000781c */ /* 0x000fe20003f2f018 */
[----:B------:R-:W-:-:S02]  /*0ad0*/  ULDC.64 UR6, c[0x0][0x2d8] ;  /* 0x0000b60000067ab9 */ /* 0x000fc40000000a00 */
[----:B------:R-:W-:Y:S01]  /*0ae0*/  UISETP.NE.U32.AND UP0, UPT, URZ, UR6, UPT ;  /* 0x000000063f00728c */ /* 0x000fe2000bf05070 */
[----:B------:R-:W2:Y:S01]  /*0af0*/  @P2 LDG.E R0, [R8.64] ;  /* 0x0000001208002981 */ /* 0x000ea2000c1e1900 */
[----:B------:R-:W-:Y:S01]  /*0b00*/  MOV R2, UR14 ;  /* 0x0000000e00027c02 */ /* 0x000fe20008000f00 */
[----:B------:R-:W-:Y:S01]  /*0b10*/  IMAD.U32 R3, RZ, RZ, UR15 ;  /* 0x0000000fff037e24 */ /* 0x000fe2000f8e00ff */
[----:B------:R-:W-:Y:S01]  /*0b20*/  UISETP.NE.AND.EX UP0, UPT, URZ, UR7, UPT, UP0 ;  /* 0x000000073f00728c */ /* 0x000fe2000bf05300 */
[----:B------:R-:W3:Y:S02]  /*0b30*/  @P2 LDG.E R5, [R8.64] ;  /* 0x0000001208052981 */ /* 0x000ee4000c1e1900 */
[----:B------:R-:W-:-:S03]  /*0b40*/  ULDC.64 UR6, c[0x0][0x2d8] ;  /* 0x0000b60000067ab9 */ /* 0x000fc60000000a00 */
[----:B------:R-:W4:Y:S01]  /*0b50*/  @P1 LDG.E R4, [R2.64] ;  /* 0x0000001202041981 */ /* 0x000f22000c1e1900 */
[----:B------:R-:W-:-:S04]  /*0b60*/  PLOP3.LUT P0, PT, PT, PT, UP0, 0x80, 0x0 ;  /* 0x000000000000781c */ /* 0x000fc80003f0f008 */
[----:B------:R-:W-:-:S06]  /*0b70*/  @UP0 UIMAD.WIDE UR6, UR10, UR4, UR6 ;  /* 0x000000040a0602a5 */ /* 0x000fcc000f8e0206 */
[----:B------:R-:W-:Y:S01]  /*0b80*/  MOV R6, UR6 ;  /* 0x0000000600067c02 */ /* 0x000fe20008000f00 */
[----:B------:R-:W-:-:S05]  /*0b90*/  IMAD.U32 R7, RZ, RZ, UR7 ;  /* 0x00000007ff077e24 */ /* 0x000fca000f8e00ff */
[----:B------:R-:W5:Y:S01]  /*0ba0*/  @P0 LDG.E R6, [R6.64] ;  /* 0x0000001206060981 */ /* 0x000f62000c1e1900 */
[----:B------:R-:W-:Y:S02]  /*0bb0*/  ULDC UR9, c[0x0][0x168] ;  /* 0x00005a0000097ab9 */ /* 0x000fe40000000800 */
[----:B------:R-:W-:Y:S02]  /*0bc0*/  UMOV UR16, URZ ;  /* 0x0000003f00107c82 */ /* 0x000fe40008000000 */
[----:B------:R-:W-:Y:S02]  /*0bd0*/  UMOV UR24, URZ ;  /* 0x0000003f00187c82 */ /* 0x000fe40008000000 */
[----:B------:R-:W-:Y:S02]  /*0be0*/  UMOV UR25, URZ ;  /* 0x0000003f00197c82 */ /* 0x000fe40008000000 */
[----:B------:R-:W-:Y:S02]  /*0bf0*/  UMOV UR20, URZ ;  /* 0x0000003f00147c82 */ /* 0x000fe40008000000 */
[----:B------:R-:W-:Y:S01]  /*0c00*/  UMOV UR21, URZ ;  /* 0x0000003f00157c82 */ /* 0x000fe20008000000 */
[----:B--2---:R-:W1:Y:S08]  /*0c10*/  @P2 R2UR UR5, R0 ;  /* 0x00000000000523c2 */ /* 0x004e7000000e0000 */
[----:B---3--:R-:W2:Y:S08]  /*0c20*/  @P2 R2UR UR13, R5 ;  /* 0x00000000050d23c2 */ /* 0x008eb000000e0000 */
[----:B----4-:R-:W3:Y:S01]  /*0c30*/  @P1 R2UR UR7, R4 ;  /* 0x00000000040713c2 */ /* 0x010ee200000e0000 */
[----:B-1----:R-:W-:-:S04]  /*0c40*/  @UP2 ULEA UR5, UR10, UR5, 0x6 ;  /* 0x000000050a052291 */ /* 0x002fc8000f8e303f */
[----:B------:R-:W-:-:S04]  /*0c50*/  @UP2 USHF.R.S32.HI UR8, URZ, 0x1f, UR5 ;  /* 0x0000001f3f082899 */ /* 0x000fc80008011405 */
[----:B------:R-:W-:Y:S02]  /*0c60*/  @UP2 ULEA.HI UR8, UR8, UR5, URZ, 0x6 ;  /* 0x0000000508082291 */ /* 0x000fe4000f8f303f */
[----:B--2---:R-:W-:Y:S02]  /*0c70*/  @UP2 USHF.R.S32.HI UR6, URZ, 0x1f, UR13 ;  /* 0x0000001f3f062899 */ /* 0x004fe4000801140d */
[----:B---3--:R-:W-:Y:S01]  /*0c80*/  @UP1 USHF.R.S32.HI UR5, URZ, 0x1f, UR7 ;  /* 0x0000001f3f051899 */ /* 0x008fe20008011407 */
[----:B-----5:R1:W2:Y:S01]  /*0c90*/  @P0 R2UR UR9, R6 ;  /* 0x00000000060903c2 */ /* 0x0202a200000e0000 */
[----:B------:R-:W-:Y:S02]  /*0ca0*/  @UP2 ULOP3.LUT UR16, UR8, 0xffffffc0, URZ, 0xc0, !UPT ;  /* 0xffffffc008102892 */ /* 0x000fe4000f8ec03f */
[----:B------:R-:W-:Y:S02]  /*0cb0*/  @UP2 UMOV UR20, UR13 ;  /* 0x0000000d00142c82 */ /* 0x000fe40008000000 */
[----:B------:R-:W-:-:S02]  /*0cc0*/  ULDC UR8, c[0x0][0x198] ;  /* 0x0000660000087ab9 */ /* 0x000fc40000000800 */
[----:B------:R-:W-:Y:S02]  /*0cd0*/  @UP2 UMOV UR21, UR6 ;  /* 0x0000000600152c82 */ /* 0x000fe40008000000 */
[----:B------:R-:W-:Y:S02]  /*0ce0*/  @UP1 UMOV UR24, UR7 ;  /* 0x0000000700181c82 */ /* 0x000fe40008000000 */
[----:B------:R-:W-:Y:S01]  /*0cf0*/  @UP1 UMOV UR25, UR5 ;  /* 0x0000000500191c82 */ /* 0x000fe20008000000 */
[----:B-12---:R-:W-:Y:S05]  /*0d00*/  @P0 BRA `(.L_x_634) ;  /* 0x0000006000000947 */ /* 0x006fea0003800000 */
[----:B------:R-:W-:Y:S05]  /*0d10*/  @!P2 BRA `(.L_x_634) ;  /* 0x000000500000a947 */ /* 0x000fea0003800000 */
[----:B------:R-:W2:Y:S04]  /*0d20*/  LDG.E R4, [R8.64] ;  /* 0x0000001208047981 */ /* 0x000ea8000c1e1900 */
[----:B------:R-:W3:Y:S01]  /*0d30*/  LDG.E R0, [R8.64+0x4] ;  /* 0x0000041208007981 */ /* 0x000ee2000c1e1900 */
[----:B--2---:R-:W1:Y:S08]  /*0d40*/  R2UR UR9, R4 ;  /* 0x00000000040973c2 */ /* 0x004e7000000e0000 */
[----:B---3--:R-:W1:Y:S02]  /*0d50*/  R2UR UR5, R0 ;  /* 0x00000000000573c2 */ /* 0x008e6400000e0000 */
[----:B-1----:R-:W-:-:S06]  /*0d60*/  UIADD3 UR9, -UR9, UR5, URZ ;  /* 0x0000000509097290 */ /* 0x002fcc000fffe13f */
.L_x_634:
        /* <DEDUP_REMOVED lines=10> */
.L_x_635:
[----:B------:R-:W-:Y:S05]  /*0e10*/  @!P1 BRA `(.L_x_636) ;  /* 0x0000005000009947 */ /* 0x000fea0003800000 */
[----:B------:R1:W2:Y:S04]  /*0e20*/  LDG.E R0, [R2.64] ;  /* 0x0000001202007981 */ /* 0x0002a8000c1e1900 */
[----:B-1----:R-:W3:Y:S01]  /*0e30*/  LDG.E R2, [R2.64+0x4] ;  /* 0x0000041202027981 */ /* 0x002ee2000c1e1900 */
[----:B--2---:R-:W1:Y:S08]  /*0e40*/  R2UR UR8, R0 ;  /* 0x00000000000873c2 */ /* 0x004e7000000e0000 */
[----:B---3--:R-:W1:Y:S02]  /*0e50*/  R2UR UR4, R2 ;  /* 0x00000000020473c2 */ /* 0x008e6400000e0000 */
[----:B-1----:R-:W-:-:S06]  /*0e60*/  UIADD3 UR8, -UR8, UR4, URZ ;  /* 0x0000000408087290 */ /* 0x002fcc000fffe13f */
.L_x_636:
        /* <DEDUP_REMOVED lines=66> */
[--C-:B------:R-:W-:Y:S01]  /*1290*/  SHF.R.S32.HI R2, RZ, 0x1f, R132.reuse ;  /* 0x0000001fff027819 */ /* 0x100fe20000011484 */
[----:B------:R-:W-:Y:S01]  /*12a0*/  ULDC.64 UR4, c[0x0][0x248] ;  /* 0x0000920000047ab9 */ /* 0x000fe20000000a00 */
[C---:B------:R-:W-:Y:S01]  /*12b0*/  IMAD.SHL.U32 R3, R132.reuse, 0x4, RZ ;  /* 0x0000000484037824 */ /* 0x040fe200078e00ff */
[----:B------:R-:W-:Y:S01]  /*12c0*/  UISETP.NE.AND UP0, UPT, UR4, 0x1, UPT ;  /* 0x000000010400788c */ /* 0x000fe2000bf05270 */
[----:B------:R-:W-:Y:S01]  /*12d0*/  SHF.R.S32.HI R31, RZ, 0x1f, R132 ;  /* 0x0000001fff1f7819 */ /* 0x000fe20000011484 */
[----:B------:R-:W-:Y:S01]  /*12e0*/  IMAD.U32 R0, RZ, RZ, UR13 ;  /* 0x0000000dff007e24 */ /* 0x000fe2000f8e00ff */
[----:B------:R-:W-:Y:S01]  /*12f0*/  IADD3 R6, P0, R132, UR13, RZ ;  /* 0x0000000d84067c10 */ /* 0x000fe2000ff1e0ff */
[----:B------:R-:W-:Y:S01]  /*1300*/  UIMAD.WIDE.U32 UR22, UR12, UR5, URZ ;  /* 0x000000050c1672a5 */ /* 0x000fe2000f8e003f */
[----:B------:R-:W-:Y:S01]  /*1310*/  IMAD.U32 R4, RZ, RZ, UR12 ;  /* 0x0000000cff047e24 */ /* 0x000fe2000f8e00ff */
[----:B------:R-:W-:Y:S01]  /*1320*/  USHF.R.S32.HI UR22, URZ, 0x1f, UR16 ;  /* 0x0000001f3f167899 */ /* 0x000fe20008011410 */
[----:B------:R-:W-:Y:S01]  /*1330*/  LEA.HI.X.SX32 R7, R0, R2, 0x1, P0 ;  /* 0x0000000200077211 */ /* 0x000fe200000f0eff */
[----:B------:R-:W-:Y:S01]  /*1340*/  IMAD.U32 R0, RZ, RZ, UR12 ;  /* 0x0000000cff007e24 */ /* 0x000fe2000f8e00ff */
[----:B------:R-:W-:Y:S01]  /*1350*/  IADD3 R2, P0, R3, UR16, RZ ;  /* 0x0000001003027c10 */ /* 0x000fe2000ff1e0ff */
[----:B------:R-:W-:Y:S01]  /*1360*/  ULDC UR4, c[0x0][0x250] ;  /* 0x0000940000047ab9 */ /* 0x000fe20000000800 */
[-C--:B------:R-:W-:Y:S01]  /*1370*/  LEA.HI R15, R31, R132.reuse, RZ, 0x2 ;  /* 0x000000841f0f7211 */ /* 0x080fe200078f10ff */
[----:B------:R-:W-:Y:S01]  /*1380*/  @UP0 UMOV UR5, UR23 ;  /* 0x0000001700050c82 */ /* 0x000fe20008000000 */
[----:B------:R-:W-:Y:S01]  /*1390*/  LEA.HI.X.SX32 R3, R3, UR22, 0x1, P0 ;  /* 0x0000001603037c11 */ /* 0x000fe200080f0eff */
[----:B------:R-:W-:Y:S01]  /*13a0*/  UMOV UR15, UR12 ;  /* 0x0000000c000f7c82 */ /* 0x000fe20008000000 */
[----:B------:R-:W-:Y:S01]  /*13b0*/  SHF.R.S32.HI R37, RZ, 0x2, R15 ;  /* 0x00000002ff257819 */ /* 0x000fe2000001140f */
[----:B------:R-:W-:Y:S01]  /*13c0*/  @UP0 USHF.R.U32.HI UR15, URZ, UR4, UR5 ;  /* 0x000000043f0f0299 */ /* 0x000fe20008011605 */
[-C--:B------:R-:W-:Y:S01]  /*13d0*/  LEA.HI R32, R31, R132.reuse, RZ, 0x3 ;  /* 0x000000841f207211 */ /* 0x080fe200078f18ff */
[----:B------:R-:W-:Y:S01]  /*13e0*/  IMAD.WIDE.U32 R24, R4, c[0x0][0x270], R2 ;  /* 0x00009c0004187a25 */ /* 0x000fe200078e0002 */
[----:B------:R-:W-:Y:S01]  /*13f0*/  ULDC.64 UR4, c[0x0][0x1e0] ;  /* 0x0000780000047ab9 */ /* 0x000fe20000000a00 */
[----:B------:R-:W-:Y:S01]  /*1400*/  SHF.R.S32.HI R17, RZ, 0x1f, R37 ;  /* 0x0000001fff117819 */ /* 0x000fe20000011425 */
[----:B------:R-:W-:Y:S01]  /*1410*/  USHF.R.S32.HI UR14, URZ, 0x1f, UR15 ;  /* 0x0000001f3f0e7899 */ /* 0x000fe2000801140f */
[C---:B------:R-:W-:Y:S01]  /*1420*/  IMAD.WIDE.U32 R22, R0.reuse, c[0x0][0x288], R2 ;  /* 0x0000a20000167a25 */ /* 0x040fe200078e0002 */
[----:B------:R-:W-:Y:S01]  /*1430*/  LOP3.LUT R2, R15, 0xfffffffc, RZ, 0xc0, !PT ;  /* 0xfffffffc0f027812 */ /* 0x000fe200078ec0ff */
[----:B------:R-:W-:Y:S01]  /*1440*/  USHF.R.S32.HI UR22, URZ, 0x1f, UR10 ;  /* 0x0000001f3f167899 */ /* 0x000fe2000801140a */
[----:B------:R-:W-:Y:S01]  /*1450*/  IADD3 R4, P0, R37, UR24, RZ ;  /* 0x0000001825047c10 */ /* 0x000fe2000ff1e0ff */
[----:B------:R-:W-:Y:S01]  /*1460*/  UIMAD UR4, UR14, UR4, URZ ;  /* 0x000000040e0472a4 */ /* 0x000fe2000f8e023f */
[----:B------:R-:W-:Y:S01]  /*1470*/  IMAD.WIDE.U32 R20, R0, c[0x0][0x238], R6 ;  /* 0x00008e0000147a25 */ /* 0x000fe200078e0006 */
[----:B------:R-:W-:Y:S01]  /*1480*/  LEA.HI R30, R31, R132, RZ, 0x5 ;  /* 0x000000841f1e7211 */ /* 0x000fe200078f28ff */
[----:B------:R-:W-:Y:S01]  /*1490*/  UIADD3 UR6, -UR6, UR8, URZ ;  /* 0x0000000806067290 */ /* 0x000fe2000fffe13f */
[----:B------:R-:W-:Y:S01]  /*14a0*/  IADD3.X R5, R17, UR25, RZ, P0, !PT ;  /* 0x0000001911057c10 */ /* 0x000fe200087fe4ff */
[----:B------:R-:W-:Y:S01]  /*14b0*/  IMAD.IADD R16, R132, 0x1, -R2 ;  /* 0x0000000184107824 */ /* 0x000fe200078e0a02 */
[----:B------:R-:W-:Y:S01]  /*14c0*/  UIMAD UR13, UR15, UR5, UR4 ;  /* 0x000000050f0d72a4 */ /* 0x000fe2000f8e0204 */
[----:B------:R-:W-:Y:S01]  /*14d0*/  IMAD.SHL.U32 R0, R32, 0x8, RZ ;  /* 0x0000000820007824 */ /* 0x000fe200078e00ff */
[----:B------:R-:W-:Y:S01]  /*14e0*/  SHF.R.S32.HI R29, RZ, 0x5, R30 ;  /* 0x00000005ff1d7819 */ /* 0x000fe2000001141e */
[----:B------:R-:W-:Y:S01]  /*14f0*/  IMAD.SHL.U32 R2, R16, 0x8, RZ ;  /* 0x0000000810027824 */ /* 0x000fe200078e00ff */
[----:B------:R-:W-:Y:S01]  /*1500*/  ULDC.64 UR4, c[0x0][0x1b0] ;  /* 0x00006c0000047ab9 */ /* 0x000fe20000000a00 */
[----:B------:R-:W-:Y:S01]  /*1510*/  IMAD.U32 R10, RZ, RZ, UR11 ;  /* 0x0000000bff0a7e24 */ /* 0x000fe2000f8e00ff */
[----:B------:R-:W-:Y:S01]  /*1520*/  UIMAD UR4, UR14, UR4, URZ ;  /* 0x000000040e0472a4 */ /* 0x000fe2000f8e023f */
[----:B------:R-:W-:Y:S01]  /*1530*/  IMAD.U32 R6, RZ, RZ, UR15 ;  /* 0x0000000fff067e24 */ /* 0x000fe2000f8e00ff */
[----:B------:R-:W-:Y:S01]  /*1540*/  SHF.R.S32.HI R3, RZ, 0x1f, R2 ;  /* 0x0000001fff037819 */ /* 0x000fe20000011402 */
[----:B------:R-:W-:Y:S01]  /*1550*/  IMAD.WIDE R10, R10, 0x80, R4 ;  /* 0x000000800a0a7825 */ /* 0x000fe200078e0204 */
[----:B------:R-:W-:Y:S01]  /*1560*/  LOP3.LUT R0, R0, 0xc0, RZ, 0xc0, !PT ;  /* 0x000000c000007812 */ /* 0x000fe200078ec0ff */
[----:B------:R-:W-:Y:S01]  /*1570*/  UIMAD UR16, UR15, UR5, UR4 ;  /* 0x000000050f1072a4 */ /* 0x000fe2000f8e0204 */
[----:B------:R-:W-:Y:S01]  /*1580*/  IADD3 R26, R2, 0x20, RZ ;  /* 0x00000020021a7810 */ /* 0x000fe20007ffe0ff */
[----:B------:R-:W-:Y:S01]  /*1590*/  USEL UR14, UR10, URZ, !UP1 ;  /* 0x0000003f0a0e7287 */ /* 0x000fe2000c800000 */
[C---:B------:R-:W-:Y:S01]  /*15a0*/  IMAD.WIDE.U32 R4, R6.reuse, c[0x0][0x1e0], R2 ;  /* 0x0000780006047a25 */ /* 0x040fe200078e0002 */
[----:B------:R-:W-:Y:S01]  /*15b0*/  USEL UR15, UR22, URZ, !UP1 ;  /* 0x0000003f160f7287 */ /* 0x000fe2000c800000 */
[----:B------:R-:W-:Y:S01]  /*15c0*/  SHF.R.U32.HI R8, RZ, 0x3, R0 ;  /* 0x00000003ff087819 */ /* 0x000fe20000011600 */
[----:B------:R-:W-:Y:S01]  /*15d0*/  ULDC.64 UR4, c[0x0][0x1e8] ;  /* 0x00007a0000047ab9 */ /* 0x000fe20000000a00 */
[----:B------:R-:W-:Y:S01]  /*15e0*/  IMAD.WIDE.U32 R6, R6, c[0x0][0x1b0], R2 ;  /* 0x00006c0006067a25 */ /* 0x000fe200078e0002 */
[----:B------:R-:W-:Y:S01]  /*15f0*/  LOP3.LUT R0, R0, 0x18, R2, 0xf8, !PT ;  /* 0x0000001800007812 */ /* 0x000fe200078ef802 */
[----:B------:R-:W-:Y:S01]  /*1600*/  UIMAD UR4, UR15, UR4, URZ ;  /* 0x000000040f0472a4 */ /* 0x000fe2000f8e023f */
[----:B------:R-:W-:Y:S01]  /*1610*/  IADD3 R5, R5, UR13, RZ ;  /* 0x0000000d05057c10 */ /* 0x000fe2000fffe0ff */
[----:B------:R-:W-:Y:S01]  /*1620*/  IMAD.U32 R12, RZ, RZ, UR14 ;  /* 0x0000000eff0c7e24 */ /* 0x000fe2000f8e00ff */
[----:B------:R-:W-:Y:S01]  /*1630*/  IADD3 R7, R7, UR16, RZ ;  /* 0x0000001007077c10 */ /* 0x000fe2000fffe0ff */
[----:B------:R-:W-:Y:S01]  /*1640*/  UIMAD UR13, UR14, UR5, UR4 ;  /* 0x000000050e0d72a4 */ /* 0x000fe2000f8e0204 */
[----:B------:R-:W-:Y:S01]  /*1650*/  LOP3.LUT R14, R0, R8, RZ, 0x3c, !PT ;  /* 0x00000008000e7212 */ /* 0x000fe200078e3cff */
[----:B------:R-:W-:Y:S01]  /*1660*/  IMAD.WIDE.U32 R4, R12, c[0x0][0x1e8], R4 ;  /* 0x00007a000c047a25 */ /* 0x000fe200078e0004 */
[----:B------:R-:W-:Y:S01]  /*1670*/  LEA.HI R0, R15, R37, RZ, 0x1 ;  /* 0x000000250f007211 */ /* 0x000fe200078f08ff */
[----:B------:R-:W-:Y:S01]  /*1680*/  ULDC.64 UR4, c[0x0][0x1b8] ;  /* 0x00006e0000047ab9 */ /* 0x000fe20000000a00 */
[----:B------:R-:W-:Y:S01]  /*1690*/  IADD3 R36, R2, 0x40, RZ ;  /* 0x0000004002247810 */ /* 0x000fe20007ffe0ff */
[----:B------:R-:W-:Y:S01]  /*16a0*/  IMAD.WIDE.U32 R12, R12, c[0x0][0x1b8], R6 ;  /* 0x00006e000c0c7a25 */ /* 0x000fe200078e0006 */
[----:B------:R-:W-:Y:S01]  /*16b0*/  LOP3.LUT R6, R0, 0x7fffffe, RZ, 0xc0, !PT ;  /* 0x07fffffe00067812 */ /* 0x000fe200078ec0ff */
[----:B------:R-:W-:Y:S01]  /*16c0*/  UIMAD UR4, UR15, UR4, URZ ;  /* 0x000000040f0472a4 */ /* 0x000fe2000f8e023f */
[----:B------:R-:W-:Y:S01]  /*16d0*/  IADD3 R5, R5, UR13, RZ ;  /* 0x0000000d05057c10 */ /* 0x000fe2000fffe0ff */
[----:B------:R-:W-:Y:S01]  /*16e0*/  IMAD R0, R11, c[0x0][0x1d8], RZ ;  /* 0x000076000b007a24 */ /* 0x000fe200078e02ff */
[----:B------:R-:W-:Y:S01]  /*16f0*/  ISETP.GE.AND P3, PT, R2, c[0x0][0x1cc], PT ;  /* 0x0000730002007a0c */ /* 0x000fe20003f66270 */
[----:B------:R-:W-:Y:S01]  /*1700*/  IMAD.IADD R6, R37, 0x1, -R6 ;  /* 0x0000000125067824 */ /* 0x000fe200078e0a06 */
[----:B------:R-:W-:Y:S01]  /*1710*/  UIMAD UR16, UR14, UR5, UR4 ;  /* 0x000000050e1072a4 */ /* 0x000fe2000f8e0204 */
[----:B------:R-:W-:Y:S01]  /*1720*/  IMAD R0, R10, c[0x0][0x1dc], R0 ;  /* 0x000077000a007a24 */ /* 0x000fe200078e0200 */
[----:B------:R-:W-:Y:S01]  /*1730*/  ISETP.GE.AND P2, PT, R26, c[0x0][0x1cc], PT ;  /* 0x000073001a007a0c */ /* 0x000fe20003f46270 */
[----:B------:R-:W-:Y:S01]  /*1740*/  IMAD R6, R29, 0x8, R6 ;  /* 0x000000081d067824 */ /* 0x000fe200078e0206 */
[----:B------:R-:W-:Y:S01]  /*1750*/  ISETP.GE.AND P1, PT, R36, c[0x0][0x1cc], PT ;  /* 0x0000730024007a0c */ /* 0x000fe20003f26270 */
[----:B------:R-:W-:Y:S01]  /*1760*/  IMAD.WIDE.U32 R8, R10, c[0x0][0x1d8], R4 ;  /* 0x000076000a087a25 */ /* 0x000fe200078e0004 */
[----:B------:R-:W-:Y:S01]  /*1770*/  IADD3 R5, R13, UR16, RZ ;  /* 0x000000100d057c10 */ /* 0x000fe2000fffe0ff */
[----:B------:R-:W-:Y:S01]  /*1780*/  USHF.R.S32.HI UR23, URZ, 0x1f, UR12 ;  /* 0x0000001f3f177899 */ /* 0x000fe2000801140c */
[----:B------:R-:W-:Y:S01]  /*1790*/  LEA.HI R28, R31, R132, RZ, 0x4 ;  /* 0x000000841f1c7211 */ /* 0x000fe200078f20ff */
[----:B------:R-:W-:Y:S01]  /*17a0*/  IMAD.U32 R14, R6, 0x20, R14 ;  /* 0x00000020060e7824 */ /* 0x000fe200078e000e */
[C---:B------:R-:W-:Y:S01]  /*17b0*/  LEA R6, P0, R8.reuse, c[0x0][0x1c0], 0x1 ;  /* 0x0000700008067a11 */ /* 0x040fe200078008ff */
[----:B------:R-:W-:Y:S01]  /*17c0*/  IMAD.IADD R0, R9, 0x1, R0 ;  /* 0x0000000109007824 */ /* 0x000fe200078e0200 */
[----:B------:R-:W-:Y:S01]  /*17d0*/  ULDC.64 UR4, c[0x0][0x270] ;  /* 0x00009c0000047ab9 */ /* 0x000fe20000000a00 */
[----:B------:R-:W-:Y:S01]  /*17e0*/  IMAD.MOV.U32 R13, RZ, RZ, c[0x0][0x1d8] ;  /* 0x00007600ff0d7624 */ /* 0x000fe200078e00ff */
[----:B------:R-:W-:Y:S01]  /*17f0*/  UIMAD UR4, UR23, UR4, URZ ;  /* 0x00000004170472a4 */ /* 0x000fe2000f8e023f */
[----:B------:R-:W-:Y:S01]  /*1800*/  IMAD.MOV.U32 R4, RZ, RZ, R12 ;  /* 0x000000ffff047224 */ /* 0x000fe200078e000c */
[----:B------:R-:W-:Y:S01]  /*1810*/  LEA.HI.X R7, R8, c[0x0][0x1c4], R0, 0x1, P0 ;  /* 0x0000710008077a11 */ /* 0x000fe200000f0c00 */
[----:B------:R-:W-:Y:S01]  /*1820*/  IMAD R0, R11, c[0x0][0x1a8], RZ ;  /* 0x00006a000b007a24 */ /* 0x000fe200078e02ff */
[----:B------:R-:W-:Y:S01]  /*1830*/  LEA R12, P0, R13, R6, 0x7 ;  /* 0x000000060d0c7211 */ /* 0x000fe200078038ff */
[----:B------:R-:W-:Y:S01]  /*1840*/  IMAD.MOV.U32 R18, RZ, RZ, c[0x0][0x1dc] ;  /* 0x00007700ff127624 */ /* 0x000fe200078e00ff */
[----:B------:R-:W-:Y:S01]  /*1850*/  UMOV UR13, 0x6 ;  /* 0x00000006000d7882 */ /* 0x000fe20000000000 */
[----:B------:R-:W-:Y:S01]  /*1860*/  IMAD R11, R10, c[0x0][0x1ac], R0 ;  /* 0x00006b000a0b7a24 */ /* 0x000fe200078e0200 */
[----:B------:R-:W-:Y:S01]  /*1870*/  IADD3 R0, -R37, UR6, RZ ;  /* 0x0000000625007c10 */ /* 0x000fe2000fffe1ff */
[----:B------:R-:W-:Y:S01]  /*1880*/  IMAD.SHL.U32 R33, R14, 0x2, RZ ;  /* 0x000000020e217824 */ /* 0x000fe200078e00ff */
[----:B------:R-:W-:Y:S01]  /*1890*/  LEA.HI.X R13, R13, R7, R18, 0x7, P0 ;  /* 0x000000070d0d7211 */ /* 0x000fe200000f3c12 */
[----:B------:R-:W-:Y:S01]  /*18a0*/  ULDC.64 UR14, c[0x0][0x208] ;  /* 0x00008200000e7ab9 */ /* 0x000fe20000000a00 */
[C---:B------:R-:W-:Y:S01]  /*18b0*/  ISETP.LT.OR P6, PT, R0.reuse, 0x1, P3 ;  /* 0x000000010000780c */ /* 0x040fe20001fc1670 */
[----:B------:R-:W-:Y:S01]  /*18c0*/  USHF.L.U64.HI UR15, UR14, UR13, UR15 ;  /* 0x0000000d0e0f7299 */ /* 0x000fe2000801020f */
[C---:B------:R-:W-:Y:S01]  /*18d0*/  ISETP.LT.OR P5, PT, R0.reuse, 0x1, P2 ;  /* 0x000000010000780c */ /* 0x040fe200017a1670 */
[----:B------:R-:W-:Y:S01]  /*18e0*/  USHF.L.U32 UR16, UR14, 0x6, URZ ;  /* 0x000000060e107899 */ /* 0x000fe2000800063f */
[----:B------:R-:W-:Y:S01]  /*18f0*/  ISETP.LT.OR P4, PT, R0, 0x1, P1 ;  /* 0x000000010000780c */ /* 0x000fe20000f81670 */
[----:B------:R-:W-:Y:S01]  /*1900*/  IMAD.WIDE.U32 R8, R10, c[0x0][0x1a8], R4 ;  /* 0x00006a000a087a25 */ /* 0x000fe200078e0004 */
[C---:B------:R-:W-:Y:S01]  /*1910*/  ISETP.LT.OR P3, PT, R0.reuse, 0x41, P3 ;  /* 0x000000410000780c */ /* 0x040fe20001f61670 */
[----:B------:R-:W-:Y:S01]  /*1920*/  UIMAD UR14, UR12, UR5, UR4 ;  /* 0x000000050c0e72a4 */ /* 0x000fe2000f8e0204 */
[C---:B------:R-:W-:Y:S01]  /*1930*/  ISETP.LT.OR P2, PT, R0.reuse, 0x41, P2 ;  /* 0x000000410000780c */ /* 0x040fe20001741670 */
[----:B------:R-:W-:Y:S01]  /*1940*/  IMAD.IADD R5, R9, 0x1, R11 ;  /* 0x0000000109057824 */ /* 0x000fe200078e020b */
[----:B------:R-:W-:Y:S01]  /*1950*/  ISETP.LT.OR P1, PT, R0, 0x41, P1 ;  /* 0x000000410000780c */ /* 0x000fe20000f21670 */
[----:B------:R-:W-:Y:S01]  /*1960*/  ULDC.64 UR4, c[0x0][0x288] ;  /* 0x0000a20000047ab9 */ /* 0x000fe20000000a00 */
[----:B------:R-:W-:Y:S01]  /*1970*/  LEA R4, P0, R8, c[0x0][0x190], 0x1 ;  /* 0x0000640008047a11 */ /* 0x000fe200078008ff */
[----:B------:R-:W-:Y:S01]  /*1980*/  @!PT LDS RZ, [RZ] ;  /* 0x00000000fffff984 */ /* 0x000fe20000000800 */
[----:B------:R-:W-:Y:S01]  /*1990*/  @!PT LDS RZ, [RZ] ;  /* 0x00000000fffff984 */ /* 0x000fe20000000800 */
[----:B------:R-:W-:Y:S01]  /*19a0*/  @!PT LDS RZ, [RZ] ;  /* 0x00000000fffff984 */ /* 0x000fe20000000800 */
[----:B------:R1:W-:Y:S01]  /*19b0*/  LDGSTS.E.BYPASS.LTC128B.128 [R33+0x6080], [R6.64], !P6 ;  /* 0x0608000006217fae */ /* 0x0003e2000f101d52 */
[----:B------:R-:W-:Y:S01]  /*19c0*/  ISETP.GE.AND P6, PT, R26, c[0x0][0x19c], PT ;  /* 0x000067001a007a0c */ /* 0x000fe20003fc6270 */
[----:B------:R-:W-:Y:S01]  /*19d0*/  UIMAD UR4, UR23, UR4, URZ ;  /* 0x00000004170472a4 */ /* 0x000fe2000f8e023f */
[----:B------:R-:W-:Y:S01]  /*19e0*/  LEA.HI.X R5, R8, c[0x0][0x194], R5, 0x1, P0 ;  /* 0x0000650008057a11 */ /* 0x000fe200000f0c05 */
[----:B------:R1:W-:Y:S01]  /*19f0*/  LDGSTS.E.BYPASS.LTC128B.128 [R33+0x8080], [R6.64+0x40], !P5 ;  /* 0x0808004006217fae */ /* 0x0003e2000e901d52 */
[----:B------:R-:W-:Y:S01]  /*1a00*/  SHF.R.S32.HI R9, RZ, 0x4, R28 ;  /* 0x00000004ff097819 */ /* 0x000fe2000001141c */
[----:B------:R-:W-:Y:S01]  /*1a10*/  UIMAD UR13, UR12, UR5, UR4 ;  /* 0x000000050c0d72a4 */ /* 0x000fe2000f8e0204 */
[----:B------:R-:W-:Y:S01]  /*1a20*/  IMAD.MOV.U32 R10, RZ, RZ, c[0x0][0x1a8] ;  /* 0x00006a00ff0a7624 */ /* 0x000fe200078e00ff */
[----:B------:R1:W-:Y:S01]  /*1a30*/  LDGSTS.E.BYPASS.LTC128B.128 [R33+0xa080], [R6.64+0x80], !P4 ;  /* 0x0a08008006217fae */ /* 0x0003e2000e101d52 */
[----:B------:R-:W-:Y:S01]  /*1a40*/  ISETP.GE.AND P4, PT, R36, c[0x0][0x19c], PT ;  /* 0x0000670024007a0c */ /* 0x000fe20003f86270 */
[----:B------:R-:W-:Y:S01]  /*1a50*/  ULDC.64 UR4, c[0x0][0x180] ;  /* 0x0000600000047ab9 */ /* 0x000fe20000000a00 */
[----:B------:R-:W-:Y:S01]  /*1a60*/  LEA.HI R8, R28, R9, RZ, 0x1 ;  /* 0x000000091c087211 */ /* 0x000fe200078f08ff */
[----:B------:R2:W-:Y:S01]  /*1a70*/  LDGSTS.E.BYPASS.LTC128B.128 [R33+0x7080], [R12.64], !P3 ;  /* 0x070800000c217fae */ /* 0x0005e2000d901d52 */
[C---:B------:R-:W-:Y:S01]  /*1a80*/  ISETP.LT.OR P3, PT, R0.reuse, 0x1, P6 ;  /* 0x000000010000780c */ /* 0x040fe20003761670 */
[----:B------:R-:W-:Y:S01]  /*1a90*/  UIMAD UR4, UR23, UR4, URZ ;  /* 0x00000004170472a4 */ /* 0x000fe2000f8e023f */
[----:B------:R-:W-:Y:S01]  /*1aa0*/  ISETP.LT.OR P6, PT, R0, 0x41, P6 ;  /* 0x000000410000780c */ /* 0x000fe200037c1670 */
[----:B------:R2:W-:Y:S01]  /*1ab0*/  LDGSTS.E.BYPASS.LTC128B.128 [R33+0x9080], [R12.64+0x40], !P2 ;  /* 0x090800400c217fae */ /* 0x0005e2000d101d52 */
[----:B------:R-:W-:Y:S01]  /*1ac0*/  ISETP.GE.AND P2, PT, R2, c[0x0][0x19c], PT ;  /* 0x0000670002007a0c */ /* 0x000fe20003f46270 */
[----:B------:R-:W-:Y:S01]  /*1ad0*/  IMAD.MOV.U32 R11, RZ, RZ, c[0x0][0x1ac] ;  /* 0x00006b00ff0b7624 */ /* 0x000fe200078e00ff */
[----:B------:R-:W-:Y:S01]  /*1ae0*/  LOP3.LUT R8, R8, 0xfffffffe, RZ, 0xc0, !PT ;  /* 0xfffffffe08087812 */ /* 0x000fe200078ec0ff */
        /* <DEDUP_REMOVED lines=8> */
[----:B------:R-:W-:Y:S01]  /*1b70*/  IMAD.IADD R19, R9, 0x1, -R8 ;  /* 0x0000000109137824 */ /* 0x000fe200078e0a08 */
[----:B------:R-:W-:Y:S01]  /*1b80*/  SHF.R.S32.HI R0, RZ, 0x1f, R15 ;  /* 0x0000001fff007819 */ /* 0x000fe2000001140f */
[----:B------:R-:W-:Y:S01]  /*1b90*/  UIMAD UR4, UR23, UR4, URZ ;  /* 0x00000004170472a4 */ /* 0x000fe2000f8e023f */
[----:B------:R-:W-:Y:S01]  /*1ba0*/  STL [R1+0x18], R36 ;  /* 0x0000182401007387 */ /* 0x000fe20000100800 */
[----:B------:R-:W-:Y:S01]  /*1bb0*/  USEL UR22, UR22, URZ, !UP2 ;  /* 0x0000003f16167287 */ /* 0x000fe2000d000000 */
[----:B------:R-:W-:Y:S01]  /*1bc0*/  LEA.HI R0, R0, R37, RZ, 0x3 ;  /* 0x0000002500007211 */ /* 0x000fe200078f18ff */
[----:B------:R-:W-:Y:S01]  /*1bd0*/  UIMAD UR24, UR12, UR5, UR4 ;  /* 0x000000050c1872a4 */ /* 0x000fe2000f8e0204 */
[----:B-1----:R-:W-:Y:S01]  /*1be0*/  IADD3 R6, P0, R37, UR20, RZ ;  /* 0x0000001425067c10 */ /* 0x002fe2000ff1e0ff */
[----:B------:R-:W-:Y:S01]  /*1bf0*/  USHF.L.U32 UR20, UR17, 0x6, URZ ;  /* 0x0000000611147899 */ /* 0x000fe2000800063f */
[----:B------:R1:W-:Y:S01]  /*1c00*/  LDGSTS.E.BYPASS.LTC128B.128 [R33+0x80], [R4.64], !P5 ;  /* 0x0008000004217fae */ /* 0x0003e2000e901d52 */
[----:B------:R-:W-:Y:S01]  /*1c10*/  LOP3.LUT R0, R0, 0xfffffff8, RZ, 0xc0, !PT ;  /* 0xfffffff800007812 */ /* 0x000fe200078ec0ff */
[----:B------:R-:W-:Y:S01]  /*1c20*/  ULDC.64 UR4, c[0x0][0x238] ;  /* 0x00008e0000047ab9 */ /* 0x000fe20000000a00 */
[----:B------:R-:W-:Y:S01]  /*1c30*/  IADD3.X R7, R17, UR21, RZ, P0, !PT ;  /* 0x0000001511077c10 */ /* 0x000fe200087fe4ff */
[----:B------:R-:W-:Y:S01]  /*1c40*/  UIADD3 UR21, -UR20, UR9, URZ ;  /* 0x0000000914157290 */ /* 0x000fe2000fffe13f */
[----:B------:R1:W-:Y:S01]  /*1c50*/  LDGSTS.E.BYPASS.LTC128B.128 [R33+0x2080], [R4.64+0x40], !P3 ;  /* 0x0208004004217fae */ /* 0x0003e2000d901d52 */
[C---:B------:R-:W-:Y:S01]  /*1c60*/  ISETP.GE.AND P3, PT, R2.reuse, c[0x0][0x16c], PT ;  /* 0x00005b0002007a0c */ /* 0x040fe20003f66270 */
[C---:B------:R-:W-:Y:S01]  /*1c70*/  IMAD.IADD R0, R37.reuse, 0x1, -R0 ;  /* 0x0000000125007824 */ /* 0x040fe200078e0a00 */
[----:B------:R-:W-:Y:S01]  /*1c80*/  ISETP.GE.AND P5, PT, R2, c[0x0][0x1fc], PT ;  /* 0x00007f0002007a0c */ /* 0x000fe20003fa6270 */
[----:B------:R1:W-:Y:S01]  /*1c90*/  LDGSTS.E.BYPASS.LTC128B.128 [R33+0x4080], [R4.64+0x80], !P1 ;  /* 0x0408008004217fae */ /* 0x0003e2000c901d52 */
[C---:B--2---:R-:W-:Y:S01]  /*1ca0*/  LEA R12, P0, R10.reuse, R4, 0x7 ;  /* 0x000000040a0c7211 */ /* 0x044fe200078038ff */
[----:B------:R-:W-:Y:S01]  /*1cb0*/  UIMAD UR4, UR23, UR4, URZ ;  /* 0x00000004170472a4 */ /* 0x000fe2000f8e023f */
[----:B------:R-:W-:Y:S01]  /*1cc0*/  ISETP.LT.AND P1, PT, R37, UR21, PT ;  /* 0x0000001525007c0c */ /* 0x000fe2000bf21270 */
[----:B------:R-:W-:Y:S01]  /*1cd0*/  USEL UR23, UR10, URZ, !UP2 ;  /* 0x0000003f0a177287 */ /* 0x000fe2000d000000 */
[----:B------:R-:W-:Y:S01]  /*1ce0*/  LEA.HI.X R13, R10, R5, R11, 0x7, P0 ;  /* 0x000000050a0d7211 */ /* 0x000fe200000f3c0b */
[----:B------:R-:W-:Y:S01]  /*1cf0*/  UIMAD UR26, UR12, UR5, UR4 ;  /* 0x000000050c1a72a4 */ /* 0x000fe2000f8e0204 */
[----:B------:R-:W-:Y:S01]  /*1d00*/  ISETP.GE.OR P0, PT, R2, c[0x0][0x1fc], !P1 ;  /* 0x00007f0002007a0c */ /* 0x000fe20004f06670 */
[----:B------:R-:W-:Y:S01]  /*1d10*/  USHF.R.S32.HI UR27, URZ, 0x1f, UR17 ;  /* 0x0000001f3f1b7899 */ /* 0x000fe20008011411 */
[----:B------:R-:W-:Y:S01]  /*1d20*/  LEA.HI R11, R31, R132, RZ, 0x6 ;  /* 0x000000841f0b7211 */ /* 0x000fe200078f30ff */
[----:B------:R2:W-:Y:S01]  /*1d30*/  LDGSTS.E.BYPASS.LTC128B.128 [R33+0x1080], [R12.64], !P2 ;  /* 0x010800000c217fae */ /* 0x0005e2000d101d52 */
[C---:B------:R-:W-:Y:S01]  /*1d40*/  LOP3.LUT P2, RZ, R0.reuse, 0x4, RZ, 0xc0, !PT ;  /* 0x0000000400ff7812 */ /* 0x040fe2000784c0ff */
[----:B------:R-:W-:Y:S01]  /*1d50*/  IMAD.SHL.U32 R0, R0, 0x40, RZ ;  /* 0x0000004000007824 */ /* 0x000fe200078e00ff */
[----:B------:R-:W-:Y:S01]  /*1d60*/  SHF.R.S32.HI R11, RZ, 0x6, R11 ;  /* 0x00000006ff0b7819 */ /* 0x000fe2000001140b */
[----:B------:R-:W-:Y:S01]  /*1d70*/  ULDC.64 UR4, c[0x0][0x188] ;  /* 0x0000620000047ab9 */ /* 0x000fe20000000a00 */
[----:B------:R-:W-:Y:S01]  /*1d80*/  IMAD.U32 R10, RZ, RZ, UR23 ;  /* 0x00000017ff0a7e24 */ /* 0x000fe2000f8e00ff */
[----:B------:R-:W-:Y:S01]  /*1d90*/  UIMAD UR4, UR22, UR4, URZ ;  /* 0x00000004160472a4 */ /* 0x000fe2000f8e023f */
[----:B------:R-:W-:Y:S01]  /*1da0*/  LOP3.LUT R0, R0, 0x1c0, RZ, 0xc0, !PT ;  /* 0x000001c000007812 */ /* 0x000fe200078ec0ff */
[----:B------:R-:W-:Y:S01]  /*1db0*/  UIMAD UR15, UR15, UR17, URZ ;  /* 0x000000110f0f72a4 */ /* 0x000fe2000f8e023f */
[----:B------:R-:W-:Y:S01]  /*1dc0*/  STL [R1+0x8], R33 ;  /* 0x0000082101007387 */ /* 0x000fe20000100800 */
[----:B------:R-:W-:Y:S01]  /*1dd0*/  UIMAD UR28, UR23, UR5, UR4 ;  /* 0x00000005171c72a4 */ /* 0x000fe2000f8e0204 */
[----:B------:R-:W-:Y:S01]  /*1de0*/  IMAD.MOV.U32 R222, RZ, RZ, 0x20 ;  /* 0x00000020ffde7424 */ /* 0x000fe200078e00ff */
[----:B------:R-:W-:Y:S01]  /*1df0*/  UIMAD UR15, UR27, UR16, UR15 ;  /* 0x000000101b0f72a4 */ /* 0x000fe2000f8e020f */
[----:B------:R2:W-:Y:S01]  /*1e00*/  LDGSTS.E.BYPASS.LTC128B.128 [R33+0x3080], [R12.64+0x40], !P6 ;  /* 0x030800400c217fae */ /* 0x0005e2000f101d52 */
[----:B------:R-:W-:Y:S01]  /*1e10*/  ULDC.64 UR4, c[0x0][0x178] ;  /* 0x00005e0000047ab9 */ /* 0x000fe20000000a00 */
[C---:B------:R-:W-:Y:S01]  /*1e20*/  ISETP.GE.OR P6, PT, R26.reuse, c[0x0][0x1fc], !P1 ;  /* 0x00007f001a007a0c */ /* 0x040fe20004fc6670 */
[----:B------:R-:W-:Y:S01]  /*1e30*/  UIMAD.WIDE.U32 UR30, UR17, UR4, URZ ;  /* 0x00000004111e72a5 */ /* 0x000fe2000f8e003f */
[C---:B-1----:R-:W-:Y:S01]  /*1e40*/  IMAD R4, R7.reuse, c[0x0][0x178], RZ ;  /* 0x00005e0007047a24 */ /* 0x042fe200078e02ff */
[----:B------:R2:W-:Y:S01]  /*1e50*/  LDGSTS.E.BYPASS.LTC128B.128 [R33+0x5080], [R12.64+0x80], !P4 ;  /* 0x050800800c217fae */ /* 0x0005e2000e101d52 */
[----:B------:R-:W-:Y:S01]  /*1e60*/  IMAD R7, R7, c[0x0][0x208], RZ ;  /* 0x0000820007077a24 */ /* 0x000fe200078e02ff */
[----:B------:R-:W-:Y:S01]  /*1e70*/  ISETP.GE.AND P4, PT, R26, c[0x0][0x16c], PT ;  /* 0x00005b001a007a0c */ /* 0x000fe20003f86270 */
[C---:B------:R-:W-:Y:S01]  /*1e80*/  IMAD R8, R6.reuse, c[0x0][0x17c], R4 ;  /* 0x00005f0006087a24 */ /* 0x040fe200078e0204 */
[----:B------:R-:W0:Y:S01]  /*1e90*/  LDGDEPBAR ;  /* 0x00000000000079af */ /* 0x000e220000000000 */
[----:B------:R-:W-:Y:S01]  /*1ea0*/  IMAD.WIDE.U32 R4, R6, c[0x0][0x178], R2 ;  /* 0x00005e0006047a25 */ /* 0x000fe200078e0002 */
[----:B------:R-:W-:Y:S01]  /*1eb0*/  ISETP.GE.OR P1, PT, R36, c[0x0][0x1fc], !P1 ;  /* 0x00007f0024007a0c */ /* 0x000fe20004f26670 */
[----:B------:R-:W-:Y:S01]  /*1ec0*/  CS2R R130, SRZ ;  /* 0x0000000000827805 */ /* 0x000fe2000001ff00 */
        /* <DEDUP_REMOVED lines=8> */
[----:B------:R-:W-:Y:S01]  /*1f50*/  CS2R R118, SRZ ;  /* 0x0000000000767805 */ /* 0x000fe2000001ff00 */
[----:B------:R-:W-:Y:S01]  /*1f60*/  IMAD.U32 R6, RZ, RZ, UR12 ;  /* 0x0000000cff067e24 */ /* 0x000fe2000f8e00ff */
[----:B------:R-:W-:Y:S01]  /*1f70*/  CS2R R116, SRZ ;  /* 0x0000000000747805 */ /* 0x000fe2000001ff00 */
[----:B------:R-:W-:Y:S01]  /*1f80*/  IMAD.IADD R3, R3, 0x1, R7 ;  /* 0x0000000103037824 */ /* 0x000fe200078e0207 */
[----:B------:R-:W-:Y:S01]  /*1f90*/  CS2R R114, SRZ ;  /* 0x0000000000727805 */ /* 0x000fe2000001ff00 */
[----:B------:R-:W-:Y:S01]  /*1fa0*/  IMAD.WIDE.U32 R4, R6, c[0x0][0x180], R4 ;  /* 0x0000600006047a25 */ /* 0x000fe200078e0004 */
[----:B------:R-:W-:Y:S01]  /*1fb0*/  LEA.HI R6, R30, R29, RZ, 0x1 ;  /* 0x0000001d1e067211 */ /* 0x000fe200078f08ff */
[----:B------:R-:W-:Y:S01]  /*1fc0*/  CS2R R112, SRZ ;  /* 0x0000000000707805 */ /* 0x000fe2000001ff00 */
[----:B------:R-:W-:Y:S01]  /*1fd0*/  CS2R R110, SRZ ;  /* 0x00000000006e7805 */ /* 0x000fe2000001ff00 */
[----:B------:R-:W-:Y:S01]  /*1fe0*/  IMAD.SHL.U32 R7, R11, 0x8, RZ ;  /* 0x000000080b077824 */ /* 0x000fe200078e00ff */
[----:B------:R-:W-:Y:S01]  /*1ff0*/  LOP3.LUT R6, R6, 0xfffffffe, RZ, 0xc0, !PT ;  /* 0xfffffffe06067812 */ /* 0x000fe200078ec0ff */
[----:B------:R-:W-:Y:S01]  /*2000*/  IMAD.U32 R8, RZ, RZ, UR16 ;  /* 0x00000010ff087e24 */ /* 0x000fe2000f8e00ff */
[----:B------:R-:W-:Y:S01]  /*2010*/  IADD3 R5, R5, UR25, RZ ;  /* 0x0000001905057c10 */ /* 0x000fe2000fffe0ff */
[----:B------:R-:W-:Y:S01]  /*2020*/  UIMAD UR25, UR27, UR4, URZ ;  /* 0x000000041b1972a4 */ /* 0x000fe2000f8e023f */
[----:B------:R-:W-:Y:S01]  /*2030*/  LOP3.LUT R212, R7, 0x18, RZ, 0xc0, !PT ;  /* 0x0000001807d47812 */ /* 0x000fe200078ec0ff */
[----:B------:R-:W-:Y:S01]  /*2040*/  IMAD.IADD R27, R29, 0x1, -R6 ;  /* 0x000000011d1b7824 */ /* 0x000fe200078e0a06 */
[----:B------:R-:W-:Y:S01]  /*2050*/  SHF.R.U32.HI R6, RZ, 0x3, R0 ;  /* 0x00000003ff067819 */ /* 0x000fe20000011600 */
[----:B------:R-:W-:Y:S01]  /*2060*/  IMAD.U32 R7, RZ, RZ, UR12 ;  /* 0x0000000cff077e24 */ /* 0x000fe2000f8e00ff */
[----:B------:R-:W-:Y:S01]  /*2070*/  UIMAD UR25, UR17, UR5, UR25 ;  /* 0x00000005111972a4 */ /* 0x000fe2000f8e0219 */
[----:B------:R-:W-:Y:S01]  /*2080*/  IMAD.SHL.U32 R15, R27, 0x400, RZ ;  /* 0x000004001b0f7824 */ /* 0x000fe200078e00ff */
[----:B------:R-:W-:Y:S01]  /*2090*/  LOP3.LUT R0, R6, R0, R212, 0x1e, !PT ;  /* 0x0000000006007212 */ /* 0x000fe200078e1ed4 */
[----:B------:R-:W-:Y:S01]  /*20a0*/  IMAD.WIDE.U32 R2, R7, c[0x0][0x210], R2 ;  /* 0x0000840007027a25 */ /* 0x000fe200078e0002 */
[----:B------:R-:W-:Y:S01]  /*20b0*/  ULDC.64 UR4, c[0x0][0x218] ;  /* 0x0000860000047ab9 */ /* 0x000fe20000000a00 */
[----:B------:R-:W-:Y:S01]  /*20c0*/  IADD3 R7, R25, UR14, RZ ;  /* 0x0000000e19077c10 */ /* 0x000fe2000fffe0ff */
[----:B------:R-:W-:Y:S01]  /*20d0*/  UIMAD UR4, UR22, UR4, URZ ;  /* 0x00000004160472a4 */ /* 0x000fe2000f8e023f */
[----:B------:R-:W-:Y:S01]  /*20e0*/  IMAD R6, R16, 0x2, R15 ;  /* 0x0000000210067824 */ /* 0x000fe200078e020f */
[----:B------:R-:W-:Y:S01]  /*20f0*/  IADD3 R3, R3, UR24, RZ ;  /* 0x0000001803037c10 */ /* 0x000fe2000fffe0ff */
[----:B------:R-:W-:Y:S01]  /*2100*/  UIADD3 UR25, UR31, UR25, URZ ;  /* 0x000000191f197290 */ /* 0x000fe2000fffe03f */
[----:B------:R-:W-:Y:S01]  /*2110*/  IMAD.WIDE.U32 R42, R10, c[0x0][0x188], R4 ;  /* 0x000062000a2a7a25 */ /* 0x000fe200078e0004 */
[----:B------:R-:W-:Y:S01]  /*2120*/  UIMAD UR4, UR23, UR5, UR4 ;  /* 0x00000005170472a4 */ /* 0x000fe2000f8e0204 */
[----:B------:R-:W-:Y:S01]  /*2130*/  IADD3 R5, R23, UR13, RZ ;  /* 0x0000000d17057c10 */ /* 0x000fe2000fffe0ff */
[----:B------:R-:W-:-:S04]  /*2140*/  DEPBAR.LE SB0, 0x1 ;  /* 0x000080400000791a */ /* 0x000fc80000000000 */
[----:B------:R-:W-:Y:S01]  /*2150*/  IMAD.IADD R0, R6, 0x1, R0 ;  /* 0x0000000106007824 */ /* 0x000fe200078e0200 */
[----:B------:R-:W-:Y:S01]  /*2160*/  IADD3 R34, R43, UR28, RZ ;  /* 0x0000001c2b227c10 */ /* 0x000fe2000fffe0ff */
[----:B------:R-:W-:Y:S01]  /*2170*/  IMAD.WIDE.U32 R40, R10, c[0x0][0x218], R2 ;  /* 0x000086000a287a25 */ /* 0x000fe200078e0002 */
[----:B------:R-:W-:Y:S01]  /*2180*/  SEL R23, RZ, 0x1, P3 ;  /* 0x00000001ff177807 */ /* 0x000fe20001800000 */
[----:B------:R-:W-:Y:S01]  /*2190*/  USHF.R.S32.HI UR13, URZ, 0x1f, UR20 ;  /* 0x0000001f3f0d7899 */ /* 0x000fe20008011414 */
[----:B------:R-:W-:Y:S01]  /*21a0*/  ISETP.GE.AND P3, PT, R36, c[0x0][0x16c], PT ;  /* 0x00005b0024007a0c */ /* 0x000fe20003f66270 */
        /* <DEDUP_REMOVED lines=24> */
[----:B------:R-:W-:Y:S01]  /*2330*/  IMAD.MOV.U32 R225, RZ, RZ, 0x10 ;  /* 0x00000010ffe17424 */ /* 0x000fe200078e00ff */
[----:B------:R-:W-:Y:S01]  /*2340*/  UIMAD UR4, UR22, UR4, URZ ;  /* 0x00000004160472a4 */ /* 0x000fe2000f8e023f */
[----:B------:R-:W-:Y:S01]  /*2350*/  LEA.HI.X R17, R8, c[0x0][0x1f4], R0, 0x1, P2 ;  /* 0x00007d0008117a11 */ /* 0x000fe200010f0c00 */
[----:B------:R-:W-:Y:S01]  /*2360*/  CS2R R108, SRZ ;  /* 0x00000000006c7805 */ /* 0x000fe2000001ff00 */
[----:B------:R-:W-:Y:S01]  /*2370*/  LOP3.LUT R0, R28, 0xfffffff0, RZ, 0xc0, !PT ;  /* 0xfffffff01c007812 */ /* 0x000fe200078ec0ff */
[----:B------:R-:W-:Y:S01]  /*2380*/  UIMAD UR5, UR23, UR5, UR4 ;  /* 0x00000005170572a4 */ /* 0x000fe2000f8e0204 */
[----:B------:R-:W-:Y:S01]  /*2390*/  ISETP.GE.AND P2, PT, R26, c[0x0][0x1fc], PT ;  /* 0x00007f001a007a0c */ /* 0x000fe20003f46270 */
[----:B------:R-:W-:Y:S01]  /*23a0*/  CS2R R106, SRZ ;  /* 0x00000000006a7805 */ /* 0x000fe2000001ff00 */
[----:B------:R-:W-:Y:S01]  /*23b0*/  CS2R R104, SRZ ;  /* 0x0000000000687805 */ /* 0x000fe2000001ff00 */
[----:B------:R-:W-:Y:S01]  /*23c0*/  IMAD.IADD R0, R132, 0x1, -R0 ;  /* 0x0000000184007824 */ /* 0x000fe200078e0a00 */
[----:B------:R-:W-:Y:S01]  /*23d0*/  CS2R R102, SRZ ;  /* 0x0000000000667805 */ /* 0x000fe2000001ff00 */
[----:B------:R-:W-:Y:S01]  /*23e0*/  CS2R R100, SRZ ;  /* 0x0000000000647805 */ /* 0x000fe2000001ff00 */
[----:B------:R-:W-:Y:S01]  /*23f0*/  CS2R R98, SRZ ;  /* 0x0000000000627805 */ /* 0x000fe2000001ff00 */
[C---:B-1----:R-:W-:Y:S01]  /*2400*/  IMAD.WIDE.U32 R42, R10.reuse, c[0x0][0x278], R6 ;  /* 0x00009e000a2a7a25 */ /* 0x042fe200078e0006 */
        /* <DEDUP_REMOVED lines=30> */
[----:B--2---:R-:W-:Y:S01]  /*25f0*/  LEA.HI R12, R7, R2, RZ, 0x2 ;  /* 0x00000002070c7211 */ /* 0x004fe200078f10ff */
        /* <DEDUP_REMOVED lines=78> */
[----:B-1----:R-:W-:Y:S01]  /*2ae0*/  CS2R R42, SRZ ;  /* 0x00000000002a7805 */ /* 0x002fe2000001ff00 */
[----:B------:R-:W1:Y:S01]  /*2af0*/  LDSM.16.M88.4 R176, [R215+0x7080] ;  /* 0x00708000d7b0783b */ /* 0x000e620000000200 */
[----:B------:R-:W-:Y:S01]  /*2b00*/  IMAD.IADD R4, R4, 0x1, -R0 ;  /* 0x0000000104047824 */ /* 0x000fe200078e0a00 */
[----:B--2---:R-:W-:Y:S01]  /*2b10*/  CS2R R40, SRZ ;  /* 0x0000000000287805 */ /* 0x004fe2000001ff00 */
[----:B------:R-:W-:Y:S01]  /*2b20*/  IMAD.SHL.U32 R0, R13, 0x2, RZ ;  /* 0x000000020d007824 */ /* 0x000fe200078e00ff */
[----:B------:R-:W2:Y:S01]  /*2b30*/  LDSM.16.M88.4 R180, [R214+0x8080] ;  /* 0x00808000d6b4783b */ /* 0x000ea20000000200 */
[----:B------:R-:W-:-:S03]  /*2b40*/  IMAD.SHL.U32 R213, R213, 0x2, RZ ;  /* 0x00000002d5d57824 */ /* 0x000fc600078e00ff */
[----:B------:R-:W1:Y:S01]  /*2b50*/  LDSM.16.M88.4 R184, [R214+0x9080] ;  /* 0x00908000d6b8783b */ /* 0x000e620000000200 */
[----:B------:R-:W-:Y:S01]  /*2b60*/  LOP3.LUT R13, R0, 0x2, R18, 0xe2, !PT ;  /* 0x00000002000d7812 */ /* 0x000fe200078ee212 */
[----:B------:R-:W-:Y:S02]  /*2b70*/  IMAD.SHL.U32 R0, R19, 0x8, RZ ;  /* 0x0000000813007824 */ /* 0x000fe400078e00ff */
        /* <DEDUP_REMOVED lines=46> */
[----:B-----5:R-:W-:Y:S01]  /*2e60*/  SHF.R.U32.HI R7, RZ, 0x3, R2 ;  /* 0x00000003ff077819 */ /* 0x020fe20000011602 */
        /* <DEDUP_REMOVED lines=35> */
[----:B------:R-:W-:Y:S01]  /*30a0*/  UMOV UR5, 0x1 ;  /* 0x0000000100057882 */ /* 0x000fe20000000000 */
[----:B------:R-:W-:Y:S01]  /*30b0*/  IMAD.IADD R226, R221, 0x1, R225 ;  /* 0x00000001dde27824 */ /* 0x000fe200078e02e1 */
[----:B------:R-:W-:Y:S02]  /*30c0*/  STL [R1+0x58], R2 ;  /* 0x0000580201007387 */ /* 0x000fe40000100800 */
[----:B------:R-:W-:-:S02]  /*30d0*/  IADD3 R217, R216, 0xc080, RZ ;  /* 0x0000c080d8d97810 */ /* 0x000fc40007ffe0ff */
[----:B------:R2:W-:Y:S03]  /*30e0*/  STL [R1+0x1c], R0 ;  /* 0x00001c0001007387 */ /* 0x0005e60000100800 */
[----:B------:R-:W-:Y:S01]  /*30f0*/  IMAD R217, R225, 0x2, R217 ;  /* 0x00000002e1d97824 */ /* 0x000fe200078e02d9 */
[----:B------:R-:W0:Y:S04]  /*3100*/  LDGDEPBAR ;  /* 0x00000000000079af */ /* 0x000e280000000000 */
[----:B------:R-:W0:Y:S01]  /*3110*/  LDGDEPBAR ;  /* 0x00000000000079af */ /* 0x000e220000000000 */
[----:B--2---:R-:W-:-:S05]  /*3120*/  IADD3 R0, -R0, UR6, RZ ;  /* 0x0000000600007c10 */ /* 0x004fca000fffe1ff */
[----:B---34-:R1:W-:Y:S02]  /*3130*/  STL [R1+0xc], R0 ;  /* 0x00000c0001007387 */ /* 0x0183e40000100800 */
.L_x_640:
        /* <DEDUP_REMOVED lines=31> */
[----:B------:R-:W2:Y:S01]  /*3330*/  LDSM.16.M88.4 R160, [R0+0x7880] ;  /* 0x0078800000a0783b */ /* 0x000ea20000000200 */
[C---:B------:R-:W-:Y:S07]  /*3340*/  HMMA.16816.F32.BF16 R24, R28.reuse, R132, RZ ;  /* 0x000000841c18723c */ /* 0x040fee00000418ff */
[----:B------:R-:W3:Y:S01]  /*3350*/  LDL R234, [R1+0x4] ;  /* 0x0000040001ea7983 */ /* 0x000ee20000100800 */
[-C--:B------:R-:W-:Y:S08]  /*3360*/  HMMA.16816.F32.BF16 R28, R28, R134.reuse, RZ ;  /* 0x000000861c1c723c */ /* 0x080ff000000418ff */
[----:B------:R-:W-:Y:S01]  /*3370*/  HMMA.16816.F32.BF16 R32, R32, R134, RZ ;  /* 0x000000862020723c */ /* 0x000fe200000418ff */
[----:B------:R-:W5:Y:S07]  /*3380*/  LDSM.16.M88.4 R132, [R214+0x3080] ;  /* 0x00308000d684783b */ /* 0x000f6e0000000200 */
        /* <DEDUP_REMOVED lines=28> */
[----:B------:R-:W4:Y:S07]  /*3550*/  LDSM.16.M88.4 R140, [R0+0x8880] ;  /* 0x00888000008c783b */ /* 0x000f2e0000000200 */
[-C--:B--2---:R-:W-:Y:S08]  /*3560*/  HMMA.16816.F32.BF16 R20, R136, R148.reuse, R20 ;  /* 0x000000948814723c */ /* 0x084ff00000041814 */
[C---:B------:R-:W-:Y:S08]  /*3570*/  HMMA.16816.F32.BF16 R24, R144.reuse, R148, R24 ;  /* 0x000000949018723c */ /* 0x040ff00000041818 */
[-C--:B------:R-:W-:Y:S01]  /*3580*/  HMMA.16816.F32.BF16 R28, R144, R150.reuse, R28 ;  /* 0x00000096901c723c */ /* 0x080fe2000004181c */
[----:B------:R-:W2:Y:S07]  /*3590*/  LDSM.16.M88.4 R144, [R3+0x8080] ;  /* 0x008080000390783b */ /* 0x000eae0000000200 */
        /* <DEDUP_REMOVED lines=37> */
[----:B------:R-:W4:Y:S10]  /*37f0*/  MUFU.TANH R159, R9 ;  /* 0x00000009009f7308 */ /* 0x000f340000002400 */
[----:B------:R-:W1:Y:S01]  /*3800*/  MUFU.TANH R233, R10 ;  /* 0x0000000a00e97308 */ /* 0x000e620000002400 */
[----:B--2---:R2:W-:Y:S09]  /*3810*/  STL [R1], R0 ;  /* 0x0000000001007387 */ /* 0x0045f20000100800 */
[----:B------:R-:W3:Y:S10]  /*3820*/  MUFU.TANH R150, R12 ;  /* 0x0000000c00967308 */ /* 0x000ef40000002400 */
[----:B------:R-:W4:Y:S01]  /*3830*/  MUFU.TANH R251, R13 ;  /* 0x0000000d00fb7308 */ /* 0x000f220000002400 */
[-C--:B-1----:R-:W-:Y:S01]  /*3840*/  HMMA.16816.F32.BF16 R20, R144, R4.reuse, R20 ;  /* 0x000000049014723c */ /* 0x082fe20000041814 */
[----:B--2---:R-:W-:Y:S08]  /*3850*/  MOV R0, UR4 ;  /* 0x0000000400007c02 */ /* 0x004ff00008000f00 */
[----:B------:R-:W1:Y:S01]  /*3860*/  MUFU.TANH R230, R14 ;  /* 0x0000000e00e67308 */ /* 0x000e620000002400 */
[C---:B------:R-:W-:Y:S04]  /*3870*/  HMMA.16816.F32.BF16 R24, R136.reuse, R4, R24 ;  /* 0x000000048818723c */ /* 0x040fe80000041818 */
[----:B---3--:R-:W-:Y:S05]  /*3880*/  LEA R0, R0, R234, 0x6 ;  /* 0x000000ea00007211 */ /* 0x008fea00078e30ff */
[----:B------:R-:W2:Y:S01]  /*3890*/  MUFU.TANH R156, R15 ;  /* 0x0000000f009c7308 */ /* 0x000ea20000002400 */
[-C--:B------:R-:W-:Y:S04]  /*38a0*/  HMMA.16816.F32.BF16 R28, R136, R6.reuse, R28 ;  /* 0x00000006881c723c */ /* 0x080fe8000004181c */
[----:B------:R-:W-:Y:S04]  /*38b0*/  FMUL.FTZ R20, R20, c[0x0][0x2b4] ;  /* 0x0000ad0014147a20 */ /* 0x000fe80000410000 */
[----:B------:R-:W-:Y:S01]  /*38c0*/  HMMA.16816.F32.BF16 R32, R144, R6, R32 ;  /* 0x000000069020723c */ /* 0x000fe20000041820 */
[----:B------:R-:W3:Y:S01]  /*38d0*/  MUFU.TANH R160, R16 ;  /* 0x0000001000a07308 */ /* 0x000ee20000002400 */
        /* <DEDUP_REMOVED lines=46> */
[----:B------:R-:W-:Y:S01]  /*3bc0*/  ULDC.64 UR14, c[0x0][0x178] ;  /* 0x00005e00000e7ab9 */ /* 0x000fe20000000a00 */
[----:B------:R-:W-:Y:S01]  /*3bd0*/  IMAD.U32 R7, RZ, RZ, UR5 ;  /* 0x00000005ff077e24 */ /* 0x000fe2000f8e00ff */
[----:B------:R-:W-:Y:S01]  /*3be0*/  USHF.R.S32.HI UR13, URZ, 0x1f, UR16 ;  /* 0x0000001f3f0d7899 */ /* 0x000fe20008011410 */
[----:B------:R-:W3:Y:S01]  /*3bf0*/  LDL R2, [R1+0x5c] ;  /* 0x00005c0001027983 */ /* 0x000ee20000100800 */
[----:B------:R-:W-:Y:S02]  /*3c00*/  UIMAD.WIDE.U32 UR20, UR16, UR14, URZ ;  /* 0x0000000e101472a5 */ /* 0x000fe4000f8e003f */
[----:B------:R-:W-:Y:S01]  /*3c10*/  UIMAD UR13, UR13, UR14, URZ ;  /* 0x0000000e0d0d72a4 */ /* 0x000fe2000f8e023f */
[----:B------:R-:W4:Y:S03]  /*3c20*/  LDL R10, [R1+0x14] ;  /* 0x00001400010a7983 */ /* 0x000f260000100800 */
[----:B------:R-:W-:Y:S01]  /*3c30*/  UIMAD UR13, UR16, UR15, UR13 ;  /* 0x0000000f100d72a4 */ /* 0x000fe2000f8e020d */
[----:B------:R-:W5:Y:S01]  /*3c40*/  LDL.64 R152, [R1+0x30] ;  /* 0x0000300001987983 */ /* 0x000f620000100a00 */
[----:B------:R-:W-:Y:S01]  /*3c50*/  IMAD.U32 R3, RZ, RZ, UR20 ;  /* 0x00000014ff037e24 */ /* 0x000fe2000f8e00ff */
[----:B------:R-:W-:Y:S01]  /*3c60*/  UIMAD UR16, UR16, -0x40, UR9 ;  /* 0xffffffc0101078a4 */ /* 0x000fe2000f8e0209 */
[----:B------:R-:W-:Y:S01]  /*3c70*/  IMAD.U32 R9, RZ, RZ, UR20 ;  /* 0x00000014ff097e24 */ /* 0x000fe2000f8e00ff */
[----:B------:R-:W5:Y:S01]  /*3c80*/  LDL R8, [R1+0x8] ;  /* 0x0000080001087983 */ /* 0x000f620000100800 */
[----:B------:R-:W-:Y:S03]  /*3c90*/  UIADD3 UR13, UR21, UR13, URZ ;  /* 0x0000000d150d7290 */ /* 0x000fe6000fffe03f */
[----:B------:R-:W5:Y:S03]  /*3ca0*/  LDL R148, [R1+0x4c] ;  /* 0x00004c0001947983 */ /* 0x000f660000100800 */
[----:B-1----:R-:W-:Y:S01]  /*3cb0*/  IMAD.U32 R0, RZ, RZ, UR13 ;  /* 0x0000000dff007e24 */ /* 0x002fe2000f8e00ff */
[----:B------:R-:W5:Y:S04]  /*3cc0*/  LDL R149, [R1+0x18] ;  /* 0x0000180001957983 */ /* 0x000f680000100800 */
[----:B------:R-:W1:Y:S02]  /*3cd0*/  S2R R154, SR_TID.X ;  /* 0x00000000009a7919 */ /* 0x000e640000002100 */
[----:B-1----:R-:W-:Y:S04]  /*3ce0*/  SHF.R.S32.HI R151, RZ, 0x1f, R154 ;  /* 0x0000001fff977819 */ /* 0x002fe8000001149a */
[----:B------:R-:W-:Y:S04]  /*3cf0*/  LEA.HI R151, R151, R154, RZ, 0x2 ;  /* 0x0000009a97977211 */ /* 0x000fe800078f10ff */
[----:B------:R-:W-:Y:S04]  /*3d00*/  SHF.R.S32.HI R151, RZ, 0x2, R151 ;  /* 0x00000002ff977819 */ /* 0x000fe80000011497 */
[----:B------:R-:W-:Y:S02]  /*3d10*/  ISETP.LT.AND P4, PT, R151, UR16, PT ;  /* 0x0000001097007c0c */ /* 0x000fe4000bf81270 */
[----:B--2---:R-:W-:Y:S04]  /*3d20*/  LEA R3, P1, R3, R12, 0x6 ;  /* 0x0000000c03037211 */ /* 0x004fe800078230ff */
[----:B---3--:R-:W-:Y:S01]  /*3d30*/  LEA.HI.X R9, R9, R2, R0, 0x6, P1 ;  /* 0x0000000209097211 */ /* 0x008fe200008f3400 */
[----:B------:R-:W-:Y:S01]  /*3d40*/  IMAD.U32 R2, RZ, RZ, UR17 ;  /* 0x00000011ff027e24 */ /* 0x000fe2000f8e00ff */
[----:B----4-:R-:W-:Y:S04]  /*3d50*/  LOP3.LUT P6, RZ, R10, 0x1, RZ, 0xc0, !PT ;  /* 0x000000010aff7812 */ /* 0x010fe800078cc0ff */
[----:B------:R-:W-:Y:S02]  /*3d60*/  @!P3 LEA R2, R2, 0x40, 0x6 ;  /* 0x000000400202b811 */ /* 0x000fe400078e30ff */
[----:B------:R-:W-:Y:S01]  /*3d70*/  LOP3.LUT P5, RZ, R10, 0x2, RZ, 0xc0, !PT ;  /* 0x000000020aff7812 */ /* 0x000fe200078ac0ff */
[----:B------:R-:W-:Y:S01]  /*3d80*/  IMAD.SHL.U32 R10, R154, 0x4, RZ ;  /* 0x000000049a0a7824 */ /* 0x000fe200078e00ff */
[----:B-----5:R-:W-:Y:S02]  /*3d90*/  @!P3 IADD3 R5, P1, R2, R152, RZ ;  /* 0x000000980205b210 */ /* 0x020fe40007f3e0ff */
[----:B------:R-:W-:Y:S01]  /*3da0*/  ISETP.GE.OR P6, PT, R151, UR16, !P6 ;  /* 0x0000001097007c0c */ /* 0x000fe2000f7c6670 */
[----:B------:R-:W-:Y:S01]  /*3db0*/  @!P3 IMAD R7, R7, 0x40, R10 ;  /* 0x000000400707b824 */ /* 0x000fe200078e020a */
[----:B------:R-:W-:Y:S01]  /*3dc0*/  IADD3 R0, R8, 0x6080, RZ ;  /* 0x0000608008007810 */ /* 0x000fe20007ffe0ff */
[----:B------:R-:W-:Y:S01]  /*3dd0*/  IMAD.U32 R8, RZ, RZ, UR5 ;  /* 0x00000005ff087e24 */ /* 0x000fe2000f8e00ff */
[----:B------:R-:W-:Y:S02]  /*3de0*/  ISETP.GE.OR P5, PT, R151, UR16, !P5 ;  /* 0x0000001097007c0c */ /* 0x000fe4000efa6670 */
[----:B------:R-:W-:Y:S01]  /*3df0*/  @!P3 LEA.HI.X.SX32 R6, R2, R148, 0x1, P1 ;  /* 0x000000940206b211 */ /* 0x000fe200008f0eff */
[----:B------:R-:W-:Y:S01]  /*3e00*/  IMAD R0, R8, 0x3000, R0 ;  /* 0x0000300008007824 */ /* 0x000fe200078e0200 */
[----:B------:R-:W-:Y:S02]  /*3e10*/  LEA R2, P2, R3, c[0x0][0x160], 0x1 ;  /* 0x0000580003027a11 */ /* 0x000fe400078408ff */
        /* <DEDUP_REMOVED lines=12> */
.L_x_638:
[-C--:B-1234-:R-:W-:Y:S01]  /*3ee0*/  HMMA.16816.F32.BF16 R4, R132, R164.reuse, RZ ;  /* 0x000000a48404723c */ /* 0x09efe200000418ff */
[----:B------:R-:W2:Y:S01]  /*3ef0*/  LDL R2, [R1+0x1c] ;  /* 0x00001c0001027983 */ /* 0x000ea20000100800 */
[----:B------:R-:W-:Y:S02]  /*3f00*/  ULEA UR14, UR17, 0x1, 0x6 ;  /* 0x00000001110e7891 */ /* 0x000fe4000f8e303f */
[----:B------:R-:W-:Y:S01]  /*3f10*/  MOV R0, UR9 ;  /* 0x0000000900007c02 */ /* 0x000fe20008000f00 */
        /* <DEDUP_REMOVED lines=75> */
[----:B------:R-:W-:Y:S01]  /*43d0*/  FSEL R140, R231, -INF , P4 ;  /* 0xff800000e78c7808 */ /* 0x000fe20002000000 */
[----:B------:R-:W-:Y:S04]  /*43e0*/  HMMA.16816.F32.BF16 R32, R136, R210, R32 ;  /* 0x000000d28820723c */ /* 0x000fe80000041820 */
[----:B------:R-:W-:Y:S01]  /*43f0*/  FFMA.FTZ R140, R140, c[0x0][0x29c], -R144 ;  /* 0x0000a7008c8c7a23 */ /* 0x000fe20000010890 */
[----:B------:R-:W-:Y:S01]  /*4400*/  MOV R19, R155 ;  /* 0x0000009b00137202 */ /* 0x000fe20000000f00 */
[--C-:B------:R-:W-:Y:S01]  /*4410*/  FADD.FTZ R155, R22, -R0.reuse ;  /* 0x80000000169b7221 */ /* 0x100fe20000010000 */
[----:B------:R-:W-:Y:S01]  /*4420*/  MOV R22, R230 ;  /* 0x000000e600167202 */ /* 0x000fe20000000f00 */
[----:B------:R-:W-:Y:S01]  /*4430*/  FADD.FTZ R230, R23, -R0 ;  /* 0x8000000017e67221 */ /* 0x000fe20000010000 */
[----:B------:R-:W-:Y:S01]  /*4440*/  FSEL R139, R232, -INF , P2 ;  /* 0xff800000e88b7808 */ /* 0x000fe20001000000 */
[----:B------:R1:W2:Y:S01]  /*4450*/  MUFU.EX2 R23, R140 ;  /* 0x0000008c00177308 */ /* 0x0002a20000000800 */
[C---:B------:R-:W-:Y:S01]  /*4460*/  ISETP.GT.AND P4, PT, R2.reuse, 0x41, PT ;  /* 0x000000410200780c */ /* 0x040fe20003f84270 */
[--C-:B------:R-:W-:Y:S01]  /*4470*/  FADD.FTZ R143, R17, -R3.reuse ;  /* 0x80000003118f7221 */ /* 0x100fe20000010000 */
[----:B------:R-:W-:Y:S01]  /*4480*/  ISETP.GT.AND P2, PT, R2, 0x60, PT ;  /* 0x000000600200780c */ /* 0x000fe20003f44270 */
[--C-:B------:R-:W-:Y:S01]  /*4490*/  FFMA.FTZ R139, R139, c[0x0][0x29c], -R144.reuse ;  /* 0x0000a7008b8b7a23 */ /* 0x100fe20000010890 */
[----:B------:R-:W-:Y:S01]  /*44a0*/  FSEL R138, R160, -INF , P1 ;  /* 0xff800000a08a7808 */ /* 0x000fe20000800000 */
[--C-:B------:R-:W-:Y:S01]  /*44b0*/  FADD.FTZ R148, R20, -R3.reuse ;  /* 0x8000000314947221 */ /* 0x100fe20000010000 */
        /* <DEDUP_REMOVED lines=15> */
[--C-:B------:R-:W-:Y:S02]  /*45b0*/  FADD.FTZ R137, R16, -R3.reuse ;  /* 0x8000000310897221 */ /* 0x100fe40000010000 */
[--C-:B------:R-:W-:Y:S01]  /*45c0*/  FADD.FTZ R162, R34, -R0.reuse ;  /* 0x8000000022a27221 */ /* 0x100fe20000010000 */
[----:B------:R-:W-:Y:S01]  /*45d0*/  ISETP.GT.AND P4, PT, R2, RZ, PT ;  /* 0x000000ff0200720c */ /* 0x000fe20003f84270 */
[--C-:B------:R-:W-:Y:S01]  /*45e0*/  FADD.FTZ R133, R4, -R3.reuse ;  /* 0x8000000304857221 */ /* 0x100fe20000010000 */
[----:B------:R-:W-:Y:S01]  /*45f0*/  ISETP.GT.AND P2, PT, R2, 0x1, PT ;  /* 0x000000010200780c */ /* 0x000fe20003f44270 */
[--C-:B------:R-:W-:Y:S01]  /*4600*/  FADD.FTZ R150, R32, -R3.reuse ;  /* 0x8000000320967221 */ /* 0x100fe20000010000 */
[C---:B------:R-:W-:Y:S01]  /*4610*/  ISETP.GT.AND P1, PT, R2.reuse, 0x20, PT ;  /* 0x000000200200780c */ /* 0x040fe20003f24270 */
[--C-:B------:R-:W-:Y:S01]  /*4620*/  FADD.FTZ R134, R5, -R3.reuse ;  /* 0x8000000305867221 */ /* 0x100fe20000010000 */
[C---:B------:R-:W-:Y:S01]  /*4630*/  ISETP.GT.AND P5, PT, R2.reuse, 0x40, PT ;  /* 0x000000400200780c */ /* 0x040fe20003fa4270 */
[----:B------:R-:W-:Y:S01]  /*4640*/  FADD.FTZ R152, R33, -R3 ;  /* 0x8000000321987221 */ /* 0x000fe20000010000 */
[C---:B------:R-:W-:Y:S01]  /*4650*/  ISETP.GT.AND P6, PT, R2.reuse, 0x21, PT ;  /* 0x000000210200780c */ /* 0x040fe20003fc4270 */
[----:B------:R-:W-:Y:S01]  /*4660*/  MUFU.EX2 R144, R144 ;  /* 0x0000009000907308 */ /* 0x000fe20000000800 */
[----:B------:R-:W-:Y:S02]  /*4670*/  FSEL R20, R243, -INF , P4 ;  /* 0xff800000f3147808 */ /* 0x000fe40002000000 */
[----:B------:R-:W-:Y:S02]  /*4680*/  ISETP.GT.AND P4, PT, R2, 0x41, PT ;  /* 0x000000410200780c */ /* 0x000fe40003f84270 */
[----:B------:R-:W-:Y:S01]  /*4690*/  FSEL R17, R244, -INF , P2 ;  /* 0xff800000f4117808 */ /* 0x000fe20001000000 */
[--C-:B------:R-:W-:Y:S01]  /*46a0*/  FFMA.FTZ R32, R20, c[0x0][0x29c], -R145.reuse ;  /* 0x0000a70014207a23 */ /* 0x100fe20000010891 */
[C---:B------:R-:W-:Y:S02]  /*46b0*/  ISETP.GT.AND P2, PT, R2.reuse, 0x60, PT ;  /* 0x000000600200780c */ /* 0x040fe40003f44270 */
[----:B------:R-:W-:Y:S01]  /*46c0*/  FSEL R16, R239, -INF , P1 ;  /* 0xff800000ef107808 */ /* 0x000fe20000800000 */
[--C-:B------:R-:W-:Y:S01]  /*46d0*/  FFMA.FTZ R7, R17, c[0x0][0x29c], -R145.reuse ;  /* 0x0000a70011077a23 */ /* 0x100fe20000010891 */
[----:B------:R-:W-:Y:S01]  /*46e0*/  ISETP.GT.AND P1, PT, R2, 0x61, PT ;  /* 0x000000610200780c */ /* 0x000fe20003f24270 */
[----:B------:R3:W-:Y:S01]  /*46f0*/  MUFU.EX2 R20, R141 ;  /* 0x0000008d00147308 */ /* 0x0007e20000000800 */
[----:B------:R-:W-:Y:S01]  /*4700*/  MOV R34, R159 ;  /* 0x0000009f00227202 */ /* 0x000fe20000000f00 */
[----:B------:R-:W-:Y:S01]  /*4710*/  FADD.FTZ R159, R35, -R0 ;  /* 0x80000000239f7221 */ /* 0x000fe20000010000 */
[----:B------:R-:W-:Y:S01]  /*4720*/  FSEL R4, R240, -INF , P5 ;  /* 0xff800000f0047808 */ /* 0x000fe20002800000 */
[--C-:B------:R-:W-:Y:S01]  /*4730*/  FFMA.FTZ R6, R16, c[0x0][0x29c], -R145.reuse ;  /* 0x0000a70010067a23 */ /* 0x100fe20000010891 */
[----:B------:R-:W-:Y:S01]  /*4740*/  FSEL R2, R238, -INF , P2 ;  /* 0xff800000ee027808 */ /* 0x000fe20001000000 */
[----:B------:R-:W-:Y:S01]  /*4750*/  FFMA.FTZ R35, -R157, R157, 1 ;  /* 0x3f8000009d237423 */ /* 0x000fe2000001019d */
[----:B------:R-:W-:Y:S01]  /*4760*/  FSEL R0, R237, -INF , P1 ;  /* 0xff800000ed007808 */ /* 0x000fe20000800000 */
[--C-:B------:R-:W-:Y:S01]  /*4770*/  FFMA.FTZ R4, R4, c[0x0][0x29c], -R145.reuse ;  /* 0x0000a70004047a23 */ /* 0x100fe20000010891 */
[----:B------:R-:W-:Y:S01]  /*4780*/  FSEL R5, R241, -INF , P6 ;  /* 0xff800000f1057808 */ /* 0x000fe20003000000 */
[--C-:B------:R-:W-:Y:S01]  /*4790*/  FFMA.FTZ R33, R2, c[0x0][0x29c], -R145.reuse ;  /* 0x0000a70002217a23 */ /* 0x100fe20000010891 */
[----:B------:R-:W-:Y:S01]  /*47a0*/  FSEL R3, R242, -INF , P4 ;  /* 0xff800000f2037808 */ /* 0x000fe20002000000 */
[----:B------:R-:W-:Y:S01]  /*47b0*/  MUFU.EX2 R16, R32 ;  /* 0x0000002000107308 */ /* 0x000fe20000000800 */
[----:B-1----:R-:W-:Y:S01]  /*47c0*/  MOV R140, R34 ;  /* 0x00000022008c7202 */ /* 0x002fe20000000f00 */
[--C-:B------:R-:W-:Y:S01]  /*47d0*/  FFMA.FTZ R5, R5, c[0x0][0x29c], -R145.reuse ;  /* 0x0000a70005057a23 */ /* 0x100fe20000010891 */
[----:B------:R-:W-:Y:S01]  /*47e0*/  MOV R34, R21 ;  /* 0x0000001500227202 */ /* 0x000fe20000000f00 */
[--C-:B------:R-:W-:Y:S02]  /*47f0*/  FFMA.FTZ R3, R3, c[0x0][0x29c], -R145.reuse ;  /* 0x0000a70003037a23 */ /* 0x100fe40000010891 */
[----:B------:R-:W-:Y:S02]  /*4800*/  FFMA.FTZ R145, R0, c[0x0][0x29c], -R145 ;  /* 0x0000a70000917a23 */ /* 0x000fe40000010891 */
[----:B------:R-:W-:Y:S01]  /*4810*/  FFMA.FTZ R0, -R231, R231, 1 ;  /* 0x3f800000e7007423 */ /* 0x000fe200000101e7 */
[----:B------:R-:W-:Y:S01]  /*4820*/  MOV R231, R22 ;  /* 0x0000001600e77202 */ /* 0x000fe20000000f00 */
[----:B------:R1:W-:Y:S01]  /*4830*/  MUFU.EX2 R21, R142 ;  /* 0x0000008e00157308 */ /* 0x0003e20000000800 */
[----:B--2---:R-:W-:Y:S01]  /*4840*/  FMUL.FTZ R2, R23, R133 ;  /* 0x0000008517027220 */ /* 0x004fe20000410000 */
[----:B------:R-:W-:Y:S02]  /*4850*/  MOV R133, R236 ;  /* 0x000000ec00857202 */ /* 0x000fe40000000f00 */
[----:B---3--:R-:W-:Y:S01]  /*4860*/  MOV R141, R234 ;  /* 0x000000ea008d7202 */ /* 0x008fe20000000f00 */
[----:B------:R-:W-:Y:S01]  /*4870*/  FMUL.FTZ R236, R2, R0 ;  /* 0x0000000002ec7220 */ /* 0x000fe20000410000 */
[----:B------:R-:W-:Y:S01]  /*4880*/  MOV R157, R133 ;  /* 0x00000085009d7202 */ /* 0x000fe20000000f00 */
[----:B------:R-:W-:Y:S03]  /*4890*/  FFMA.FTZ R0, -R232, R232, 1 ;  /* 0x3f800000e8007423 */ /* 0x000fe600000101e8 */
[----:B------:R-:W2:Y:S10]  /*48a0*/  MUFU.EX2 R22, R139 ;  /* 0x0000008b00167308 */ /* 0x000eb40000000800 */
[----:B------:R3:W-:Y:S01]  /*48b0*/  MUFU.EX2 R32, R33 ;  /* 0x0000002100207308 */ /* 0x0007e20000000800 */
[----:B-1----:R-:W-:Y:S09]  /*48c0*/  MOV R142, R19 ;  /* 0x00000013008e7202 */ /* 0x002ff20000000f00 */
[----:B------:R-:W1:Y:S01]  /*48d0*/  MUFU.EX2 R19, R138 ;  /* 0x0000008a00137308 */ /* 0x000e620000000800 */
[----:B--2---:R-:W-:Y:S01]  /*48e0*/  FMUL.FTZ R2, R22, R134 ;  /* 0x0000008616027220 */ /* 0x004fe20000410000 */
[----:B------:R-:W-:Y:S02]  /*48f0*/  MOV R134, R18 ;  /* 0x0000001200867202 */ /* 0x000fe40000000f00 */
[----:B------:R-:W-:Y:S01]  /*4900*/  MOV R139, R235 ;  /* 0x000000eb008b7202 */ /* 0x000fe20000000f00 */
[----:B------:R-:W-:Y:S05]  /*4910*/  FMUL.FTZ R235, R2, R0 ;  /* 0x0000000002eb7220 */ /* 0x000fea0000410000 */
[----:B------:R-:W2:Y:S01]  /*4920*/  MUFU.EX2 R18, R136 ;  /* 0x0000008800127308 */ /* 0x000ea20000000800 */
[----:B------:R-:W-:Y:S01]  /*4930*/  FFMA.FTZ R0, -R160, R160, 1 ;  /* 0x3f800000a0007423 */ /* 0x000fe200000101a0 */
[----:B------:R-:W-:Y:S01]  /*4940*/  MOV R160, R233 ;  /* 0x000000e900a07202 */ /* 0x000fe20000000f00 */
[----:B------:R-:W-:Y:S02]  /*4950*/  FMUL.FTZ R2, R21, R137 ;  /* 0x0000008915027220 */ /* 0x000fe40000410000 */
[----:B---3--:R-:W-:Y:S01]  /*4960*/  FMUL.FTZ R33, R20, R143 ;  /* 0x0000008f14217220 */ /* 0x008fe20000410000 */
[----:B------:R-:W-:Y:S01]  /*4970*/  MOV R143, R34 ;  /* 0x00000022008f7202 */ /* 0x000fe20000000f00 */
[----:B------:R-:W-:Y:S01]  /*4980*/  FMUL.FTZ R234, R2, R0 ;  /* 0x0000000002ea7220 */ /* 0x000fe20000410000 */
[----:B------:R-:W-:Y:S01]  /*4990*/  IADD3 R0, R132, 0x20, RZ ;  /* 0x0000002084007810 */ /* 0x000fe20007ffe0ff */
[----:B------:R-:W-:Y:S01]  /*49a0*/  FFMA.FTZ R2, -R229, R229, 1 ;  /* 0x3f800000e5027423 */ /* 0x000fe200000101e5 */
[----:B------:R-:W3:Y:S02]  /*49b0*/  MUFU.EX2 R17, R135 ;  /* 0x0000008700117308 */ /* 0x000ee40000000800 */
[----:B------:R-:W-:Y:S01]  /*49c0*/  IMNMX R0, R133, R0, PT ;  /* 0x0000000085007217 */ /* 0x000fe20003800200 */
[----:B------:R-:W-:Y:S02]  /*49d0*/  FMUL.FTZ R233, R33, R2 ;  /* 0x0000000221e97220 */ /* 0x000fe40000410000 */
[----:B-1----:R-:W-:Y:S01]  /*49e0*/  FMUL.FTZ R33, R19, R148 ;  /* 0x0000009413217220 */ /* 0x002fe20000410000 */
[----:B------:R-:W-:Y:S01]  /*49f0*/  ISETP.GT.AND P1, PT, R0, RZ, PT ;  /* 0x000000ff0000720c */ /* 0x000fe20003f24270 */
[----:B------:R-:W-:Y:S01]  /*4a00*/  FFMA.FTZ R2, -R163, R163, 1 ;  /* 0x3f800000a3027423 */ /* 0x000fe200000101a3 */
[----:B------:R-:W-:Y:S01]  /*4a10*/  MOV R148, R139 ;  /* 0x0000008b00947202 */ /* 0x000fe20000000f00 */
[----:B------:R-:W-:Y:S01]  /*4a20*/  FFMA.FTZ R133, -R239, R239, 1 ;  /* 0x3f800000ef857423 */ /* 0x000fe200000101ef */
[----:B------:R-:W-:Y:S01]  /*4a30*/  FSEL R137, R246, -INF , P1 ;  /* 0xff800000f6897808 */ /* 0x000fe20000800000 */
[----:B------:R-:W-:Y:S01]  /*4a40*/  FMUL.FTZ R232, R33, R2 ;  /* 0x0000000221e87220 */ /* 0x000fe20000410000 */
[C---:B------:R-:W-:Y:S01]  /*4a50*/  ISETP.GT.AND P1, PT, R0.reuse, 0x1, PT ;  /* 0x000000010000780c */ /* 0x040fe20003f24270 */
[----:B------:R-:W-:Y:S01]  /*4a60*/  FFMA.FTZ R2, -R161, R161, 1 ;  /* 0x3f800000a1027423 */ /* 0x000fe200000101a1 */
[----:B------:R-:W-:Y:S01]  /*4a70*/  ISETP.GT.AND P4, PT, R0, 0x41, PT ;  /* 0x000000410000780c */ /* 0x000fe20003f84270 */
[----:B--2---:R-:W-:Y:S01]  /*4a80*/  FMUL.FTZ R33, R18, R149 ;  /* 0x0000009512217220 */ /* 0x004fe20000410000 */
[----:B------:R-:W-:Y:S01]  /*4a90*/  FSEL R138, R140, -INF , P1 ;  /* 0xff8000008c8a7808 */ /* 0x000fe20000800000 */
[----:B------:R-:W1:Y:S01]  /*4aa0*/  MUFU.EX2 R7, R7 ;  /* 0x0000000700077308 */ /* 0x000e620000000800 */
[C---:B------:R-:W-:Y:S01]  /*4ab0*/  ISETP.GT.AND P1, PT, R0.reuse, 0x20, PT ;  /* 0x000000200000780c */ /* 0x040fe20003f24270 */
[----:B------:R-:W-:Y:S01]  /*4ac0*/  FMUL.FTZ R136, R33, R2 ;  /* 0x0000000221887220 */ /* 0x000fe20000410000 */
[----:B------:R-:W-:Y:S01]  /*4ad0*/  ISETP.GT.AND P2, PT, R0, 0x60, PT ;  /* 0x000000600000780c */ /* 0x000fe20003f44270 */
[----:B------:R-:W-:Y:S01]  /*4ae0*/  FFMA.FTZ R2, -R158, R158, 1 ;  /* 0x3f8000009e027423 */ /* 0x000fe2000001019e */
[----:B------:R-:W-:Y:S01]  /*4af0*/  FSEL R139, R143, -INF , P1 ;  /* 0xff8000008f8b7808 */ /* 0x000fe20000800000 */
[----:B------:R-:W-:Y:S01]  /*4b00*/  FMUL.FTZ R33, R144, R152 ;  /* 0x0000009890217220 */ /* 0x000fe20000410000 */
[C---:B------:R-:W-:Y:S01]  /*4b10*/  ISETP.GT.AND P1, PT, R0.reuse, 0x21, PT ;  /* 0x000000210000780c */ /* 0x040fe20003f24270 */
[----:B---3--:R-:W-:Y:S01]  /*4b20*/  FMUL.FTZ R34, R17, R150 ;  /* 0x0000009611227220 */ /* 0x008fe20000410000 */
[----:B------:R-:W-:Y:S01]  /*4b30*/  MOV R150, R141 ;  /* 0x0000008d00967202 */ /* 0x000fe20000000f00 */
[----:B------:R-:W-:Y:S01]  /*4b40*/  FMUL.FTZ R229, R33, R2 ;  /* 0x0000000221e57220 */ /* 0x000fe20000410000 */
[----:B------:R-:W-:Y:S01]  /*4b50*/  FSEL R2, R251, -INF , P1 ;  /* 0xff800000fb027808 */ /* 0x000fe20000800000 */
[----:B------:R-:W2:Y:S01]  /*4b60*/  MUFU.EX2 R6, R6 ;  /* 0x0000000600067308 */ /* 0x000ea20000000800 */
[----:B------:R-:W-:Y:S01]  /*4b70*/  ISETP.GT.AND P1, PT, R0, 0x40, PT ;  /* 0x000000400000780c */ /* 0x000fe20003f24270 */
[--C-:B------:R-:W-:Y:S01]  /*4b80*/  FFMA.FTZ R137, R137, c[0x0][0x29c], -R147.reuse ;  /* 0x0000a70089897a23 */ /* 0x100fe20000010893 */
[----:B------:R-:W-:Y:S01]  /*4b90*/  MOV R135, R142 ;  /* 0x0000008e00877202 */ /* 0x000fe20000000f00 */
[--C-:B------:R-:W-:Y:S01]  /*4ba0*/  FFMA.FTZ R142, R2, c[0x0][0x29c], -R147.reuse ;  /* 0x0000a700028e7a23 */ /* 0x100fe20000010893 */
[----:B------:R-:W-:Y:S01]  /*4bb0*/  FSEL R141, R249, -INF , P1 ;  /* 0xff800000f98d7808 */ /* 0x000fe20000800000 */
[----:B------:R3:W3:Y:S01]  /*4bc0*/  LDS R2, [R150.X4+0xf300] ;  /* 0x00f3000096027984 */ /* 0x0006e20000004800 */
[----:B------:R-:W-:Y:S01]  /*4bd0*/  ISETP.GT.AND P1, PT, R0, 0x61, PT ;  /* 0x000000610000780c */ /* 0x000fe20003f24270 */
[--C-:B------:R-:W-:Y:S01]  /*4be0*/  FFMA.FTZ R139, R139, c[0x0][0x29c], -R147.reuse ;  /* 0x0000a7008b8b7a23 */ /* 0x100fe20000010893 */
[----:B------:R-:W-:Y:S01]  /*4bf0*/  IADD3 R0, R132, 0x28, RZ ;  /* 0x0000002884007810 */ /* 0x000fe20007ffe0ff */
[----:B------:R-:W-:Y:S01]  /*4c00*/  FFMA.FTZ R132, -R240, R240, 1 ;  /* 0x3f800000f0847423 */ /* 0x000fe200000101f0 */
[----:B------:R-:W5:Y:S01]  /*4c10*/  MUFU.EX2 R5, R5 ;  /* 0x0000000500057308 */ /* 0x000f620000000800 */
[----:B------:R-:W4:Y:S01]  /*4c20*/  LDL.LU R240, [R1] ;  /* 0x0000000001f07983 */ /* 0x000f220000300800 */
[----:B------:R-:W-:Y:S01]  /*4c30*/  MOV R149, R231 ;  /* 0x000000e700957202 */ /* 0x000fe20000000f00 */
[----:B------:R-:W-:Y:S01]  /*4c40*/  FMUL.FTZ R231, R34, R35 ;  /* 0x0000002322e77220 */ /* 0x000fe20000410000 */
[----:B------:R-:W-:Y:S01]  /*4c50*/  IMNMX R0, R157, R0, PT ;  /* 0x000000009d007217 */ /* 0x000fe20003800200 */
[----:B------:R-:W-:Y:S01]  /*4c60*/  FMUL.FTZ R34, R16, R151 ;  /* 0x0000009710227220 */ /* 0x000fe20000410000 */
[----:B------:R-:W-:Y:S01]  /*4c70*/  MOV R239, R134 ;  /* 0x0000008600ef7202 */ /* 0x000fe20000000f00 */
[----:B------:R-:W-:Y:S01]  /*4c80*/  FFMA.FTZ R35, -R243, R243, 1 ;  /* 0x3f800000f3237423 */ /* 0x000fe200000101f3 */
[----:B------:R-:W-:Y:S01]  /*4c90*/  MOV R243, R148 ;  /* 0x0000009400f37202 */ /* 0x000fe20000000f00 */
[----:B-1----:R-:W-:Y:S01]  /*4ca0*/  FMUL.FTZ R33, R7, R154 ;  /* 0x0000009a07217220 */ /* 0x002fe20000410000 */
[----:B------:R-:W-:Y:S01]  /*4cb0*/  MUFU.EX2 R137, R137 ;  /* 0x0000008900897308 */ /* 0x000fe20000000800 */
[----:B------:R-:W-:Y:S01]  /*4cc0*/  FMUL.FTZ R163, R34, R35 ;  /* 0x0000002322a37220 */ /* 0x000fe20000410000 */
[----:B------:R-:W-:Y:S01]  /*4cd0*/  MOV R154, R160 ;  /* 0x000000a0009a7202 */ /* 0x000fe20000000f00 */
[----:B------:R-:W-:Y:S01]  /*4ce0*/  FFMA.FTZ R35, -R244, R244, 1 ;  /* 0x3f800000f4237423 */ /* 0x000fe200000101f4 */
[----:B------:R-:W-:Y:S01]  /*4cf0*/  MOV R244, R135 ;  /* 0x0000008700f47202 */ /* 0x000fe20000000f00 */
[----:B--2---:R-:W-:Y:S01]  /*4d00*/  FMUL.FTZ R34, R6, R153 ;  /* 0x0000009906227220 */ /* 0x004fe20000410000 */
[----:B------:R-:W-:Y:S01]  /*4d10*/  ISETP.GT.AND P6, PT, R0, 0x21, PT ;  /* 0x000000210000780c */ /* 0x000fe20003fc4270 */
[----:B------:R-:W-:Y:S01]  /*4d20*/  FMUL.FTZ R161, R33, R35 ;  /* 0x0000002321a17220 */ /* 0x000fe20000410000 */
[----:B------:R-:W-:Y:S01]  /*4d30*/  FSEL R33, R247, -INF , P2 ;  /* 0xff800000f7217808 */ /* 0x000fe20001000000 */
[----:B------:R-:W-:Y:S01]  /*4d40*/  FMUL.FTZ R160, R34, R133 ;  /* 0x0000008522a07220 */ /* 0x000fe20000410000 */
[----:B------:R-:W1:Y:S01]  /*4d50*/  MUFU.EX2 R4, R4 ;  /* 0x0000000400047308 */ /* 0x000e620000000800 */
[----:B------:R-:W-:Y:S01]  /*4d60*/  FFMA.FTZ R133, -R241, R241, 1 ;  /* 0x3f800000f1857423 */ /* 0x000fe200000101f1 */
[----:B------:R-:W-:Y:S01]  /*4d70*/  MOV R241, R149 ;  /* 0x0000009500f17202 */ /* 0x000fe20000000f00 */
[--C-:B------:R-:W-:Y:S01]  /*4d80*/  FFMA.FTZ R138, R138, c[0x0][0x29c], -R147.reuse ;  /* 0x0000a7008a8a7a23 */ /* 0x100fe20000010893 */
[----:B------:R-:W-:Y:S01]  /*4d90*/  FSEL R149, R248, -INF , P4 ;  /* 0xff800000f8957808 */ /* 0x000fe20002000000 */
[--C-:B------:R-:W-:Y:S01]  /*4da0*/  FFMA.FTZ R141, R141, c[0x0][0x29c], -R147.reuse ;  /* 0x0000a7008d8d7a23 */ /* 0x100fe20000010893 */
[----:B------:R-:W-:Y:S01]  /*4db0*/  FSEL R35, R245, -INF , P1 ;  /* 0xff800000f5237808 */ /* 0x000fe20000800000 */
[--C-:B------:R-:W-:Y:S01]  /*4dc0*/  FFMA.FTZ R148, R33, c[0x0][0x29c], -R147.reuse ;  /* 0x0000a70021947a23 */ /* 0x100fe20000010893 */
[C---:B------:R-:W-:Y:S01]  /*4dd0*/  ISETP.GT.AND P4, PT, R0.reuse, RZ, PT ;  /* 0x000000ff0000720c */ /* 0x040fe20003f84270 */
[--C-:B------:R-:W-:Y:S01]  /*4de0*/  FFMA.FTZ R149, R149, c[0x0][0x29c], -R147.reuse ;  /* 0x0000a70095957a23 */ /* 0x100fe20000010893 */
[----:B------:R-:W2:Y:S01]  /*4df0*/  MUFU.EX2 R3, R3 ;  /* 0x0000000300037308 */ /* 0x000ea20000000800 */
[C---:B------:R-:W-:Y:S01]  /*4e00*/  ISETP.GT.AND P2, PT, R0.reuse, 0x1, PT ;  /* 0x000000010000780c */ /* 0x040fe20003f44270 */
[----:B------:R-:W-:Y:S01]  /*4e10*/  FFMA.FTZ R147, R35, c[0x0][0x29c], -R147 ;  /* 0x0000a70023937a23 */ /* 0x000fe20000010893 */
[C---:B------:R-:W-:Y:S01]  /*4e20*/  ISETP.GT.AND P1, PT, R0.reuse, 0x20, PT ;  /* 0x000000200000780c */ /* 0x040fe20003f24270 */
[----:B-----5:R-:W-:Y:S01]  /*4e30*/  FMUL.FTZ R34, R5, R156 ;  /* 0x0000009c05227220 */ /* 0x020fe20000410000 */
[----:B------:R-:W-:Y:S01]  /*4e40*/  ISETP.GT.AND P5, PT, R0, 0x40, PT ;  /* 0x000000400000780c */ /* 0x000fe20003fa4270 */
[----:B------:R-:W-:Y:S01]  /*4e50*/  FFMA.FTZ R35, -R246, R246, 1 ;  /* 0x3f800000f6237423 */ /* 0x000fe200000101f6 */
[----:B------:R-:W-:Y:S01]  /*4e60*/  FSEL R135, R241, -INF , P1 ;  /* 0xff800000f1877808 */ /* 0x000fe20000800000 */
[----:B------:R-:W-:Y:S01]  /*4e70*/  FMUL.FTZ R158, R34, R133 ;  /* 0x00000085229e7220 */ /* 0x000fe20000410000 */
[----:B------:R-:W-:Y:S01]  /*4e80*/  FSEL R152, R154, -INF , P4 ;  /* 0xff8000009a987808 */ /* 0x000fe20002000000 */
[----:B------:R-:W5:Y:S01]  /*4e90*/  MUFU.EX2 R145, R145 ;  /* 0x0000009100917308 */ /* 0x000f620000000800 */
[----:B------:R-:W-:Y:S01]  /*4ea0*/  ISETP.GT.AND P4, PT, R0, 0x41, PT ;  /* 0x000000410000780c */ /* 0x000fe20003f84270 */
[----:B------:R-:W-:Y:S01]  /*4eb0*/  FFMA.FTZ R133, -R238, R238, 1 ;  /* 0x3f800000ee857423 */ /* 0x000fe200000101ee */
[----:B------:R-:W-:Y:S01]  /*4ec0*/  ISETP.GT.AND P1, PT, R0, 0x61, PT ;  /* 0x000000610000780c */ /* 0x000fe20003f24270 */
[----:B-1----:R-:W-:Y:S01]  /*4ed0*/  FMUL.FTZ R33, R4, R155 ;  /* 0x0000009b04217220 */ /* 0x002fe20000410000 */
[----:B------:R-:W-:Y:S01]  /*4ee0*/  MOV R238, R150 ;  /* 0x0000009600ee7202 */ /* 0x000fe20000000f00 */
[--C-:B------:R-:W-:Y:S01]  /*4ef0*/  FFMA.FTZ R152, R152, c[0x0][0x29c], -R146.reuse ;  /* 0x0000a70098987a23 */ /* 0x100fe20000010892 */
[----:B---3--:R-:W-:Y:S01]  /*4f00*/  F2FP.BF16.PACK_AB R150, R22, R23 ;  /* 0x000000171696723e */ /* 0x008fe200000010ff */
[----:B------:R-:W-:Y:S01]  /*4f10*/  FMUL.FTZ R157, R33, R132 ;  /* 0x00000084219d7220 */ /* 0x000fe20000410000 */
[----:B------:R-:W-:Y:S01]  /*4f20*/  F2FP.BF16.PACK_AB R144, R144, R17 ;  /* 0x000000119090723e */ /* 0x000fe200000010ff */
[----:B------:R-:W1:Y:S01]  /*4f30*/  MUFU.EX2 R139, R139 ;  /* 0x0000008b008b7308 */ /* 0x000e620000000800 */
[----:B------:R-:W-:Y:S01]  /*4f40*/  FMUL.FTZ R33, R32, R162 ;  /* 0x000000a220217220 */ /* 0x000fe20000410000 */
[----:B------:R-:W-:Y:S01]  /*4f50*/  MOV R246, R140 ;  /* 0x0000008c00f67202 */ /* 0x000fe20000000f00 */
[----:B------:R-:W-:Y:S01]  /*4f60*/  FFMA.FTZ R132, -R237, R237, 1 ;  /* 0x3f800000ed847423 */ /* 0x000fe200000101ed */
[----:B------:R-:W-:Y:S01]  /*4f70*/  MOV R237, R143 ;  /* 0x0000008f00ed7202 */ /* 0x000fe20000000f00 */
[----:B--2---:R-:W-:Y:S01]  /*4f80*/  FMUL.FTZ R34, R3, R230 ;  /* 0x000000e603227220 */ /* 0x004fe20000410000 */
[----:B------:R-:W-:Y:S01]  /*4f90*/  F2FP.BF16.PACK_AB R143, R18, R19 ;  /* 0x00000013128f723e */ /* 0x000fe200000010ff */
[----:B------:R-:W-:Y:S01]  /*4fa0*/  FMUL.FTZ R155, R33, R133 ;  /* 0x00000085219b7220 */ /* 0x000fe20000410000 */
[----:B------:R-:W-:Y:S01]  /*4fb0*/  FSEL R33, R243, -INF , P4 ;  /* 0xff800000f3217808 */ /* 0x000fe20002000000 */
[----:B------:R-:W-:Y:S01]  /*4fc0*/  FFMA.FTZ R133, R135, c[0x0][0x29c], -R146 ;  /* 0x0000a70087857a23 */ /* 0x000fe20000010892 */
[----:B------:R-:W2:Y:S01]  /*4fd0*/  MUFU.EX2 R138, R138 ;  /* 0x0000008a008a7308 */ /* 0x000ea20000000800 */
[----:B------:R-:W-:Y:S01]  /*4fe0*/  FFMA.FTZ R134, -R242, R242, 1 ;  /* 0x3f800000f2867423 */ /* 0x000fe200000101f2 */
[----:B------:R-:W-:Y:S01]  /*4ff0*/  MOV R242, R154 ;  /* 0x0000009a00f27202 */ /* 0x000fe20000000f00 */
[--C-:B------:R-:W-:Y:S01]  /*5000*/  FADD.FTZ R9, R9, -R2.reuse ;  /* 0x8000000209097221 */ /* 0x100fe20000010000 */
[----:B------:R-:W-:Y:S01]  /*5010*/  F2FP.BF16.PACK_AB R18, R3, R4 ;  /* 0x000000040312723e */ /* 0x000fe200000010ff */
[----:B------:R-:W-:Y:S01]  /*5020*/  FMUL.FTZ R134, R34, R134 ;  /* 0x0000008622867220 */ /* 0x000fe20000410000 */
[----:B------:R-:W-:Y:S01]  /*5030*/  FSEL R34, R244, -INF , P5 ;  /* 0xff800000f4227808 */ /* 0x000fe20002800000 */
[--C-:B------:R-:W-:Y:S01]  /*5040*/  FADD.FTZ R12, R12, -R2.reuse ;  /* 0x800000020c0c7221 */ /* 0x100fe20000010000 */
[----:B------:R-:W-:Y:S01]  /*5050*/  F2FP.BF16.PACK_AB R140, R20, R21 ;  /* 0x00000015148c723e */ /* 0x000fe200000010ff */
[--C-:B------:R-:W-:Y:S01]  /*5060*/  FADD.FTZ R13, R13, -R2.reuse ;  /* 0x800000020d0d7221 */ /* 0x100fe20000010000 */
[----:B------:R-:W3:Y:S01]  /*5070*/  MUFU.EX2 R142, R142 ;  /* 0x0000008e008e7308 */ /* 0x000ee20000000800 */
[--C-:B------:R-:W-:Y:S01]  /*5080*/  FADD.FTZ R24, R24, -R2.reuse ;  /* 0x8000000218187221 */ /* 0x100fe20000010000 */
[----:B-----5:R-:W-:Y:S01]  /*5090*/  F2FP.BF16.PACK_AB R20, R145, R32 ;  /* 0x000000209114723e */ /* 0x020fe200000010ff */
[--C-:B------:R-:W-:Y:S01]  /*50a0*/  FADD.FTZ R25, R25, -R2.reuse ;  /* 0x8000000219197221 */ /* 0x100fe20000010000 */
[----:B------:R-:W-:Y:S01]  /*50b0*/  F2FP.BF16.PACK_AB R32, R235, R236 ;  /* 0x000000eceb20723e */ /* 0x000fe200000010ff */
[----:B-1----:R-:W-:Y:S01]  /*50c0*/  FMUL.FTZ R12, R139, R12 ;  /* 0x0000000c8b0c7220 */ /* 0x002fe20000410000 */
[----:B------:R-:W-:Y:S01]  /*50d0*/  F2FP.BF16.PACK_AB R23, R161, R163 ;  /* 0x000000a3a117723e */ /* 0x000fe200000010ff */
[----:B------:R-:W-:Y:S01]  /*50e0*/  FADD.FTZ R29, R29, -R2 ;  /* 0x800000021d1d7221 */ /* 0x000fe20000010000 */
[----:B------:R-:W-:Y:S01]  /*50f0*/  F2FP.BF16.PACK_AB R136, R136, R232 ;  /* 0x000000e88888723e */ /* 0x000fe200000010ff */
[----:B------:R-:W-:Y:S01]  /*5100*/  FFMA.FTZ R156, R34, c[0x0][0x29c], -R146 ;  /* 0x0000a700229c7a23 */ /* 0x000fe20000010892 */
[----:B------:R-:W-:Y:S01]  /*5110*/  MUFU.EX2 R141, R141 ;  /* 0x0000008d008d7308 */ /* 0x000fe20000000800 */
[----:B------:R-:W-:Y:S01]  /*5120*/  FFMA.FTZ R3, -R237, R237, 1 ;  /* 0x3f800000ed037423 */ /* 0x000fe200000101ed */
[----:B------:R-:W-:Y:S01]  /*5130*/  F2FP.BF16.PACK_AB R34, R158, R160 ;  /* 0x000000a09e22723e */ /* 0x000fe200000010ff */
[--C-:B------:R-:W-:Y:S01]  /*5140*/  FADD.FTZ R28, R28, -R2.reuse ;  /* 0x800000021c1c7221 */ /* 0x100fe20000010000 */
[C---:B--2---:R-:W-:Y:S01]  /*5150*/  F2FP.BF16.PACK_AB R17, R138.reuse, R137 ;  /* 0x000000898a11723e */ /* 0x044fe200000010ff */
[----:B------:R-:W-:Y:S01]  /*5160*/  FMUL.FTZ R138, R138, R9 ;  /* 0x000000098a8a7220 */ /* 0x000fe20000410000 */
[----:B------:R-:W-:Y:S01]  /*5170*/  F2FP.BF16.PACK_AB R134, R134, R157 ;  /* 0x0000009d8686723e */ /* 0x000fe200000010ff */
[----:B------:R-:W-:Y:S01]  /*5180*/  FFMA.FTZ R4, -R246, R246, 1 ;  /* 0x3f800000f6047423 */ /* 0x000fe200000101f6 */
[----:B------:R-:W-:Y:S02]  /*5190*/  F2FP.BF16.PACK_AB R135, R229, R231 ;  /* 0x000000e7e587723e */ /* 0x000fe400000010ff */
[----:B------:R-:W1:Y:S01]  /*51a0*/  MUFU.EX2 R149, R149 ;  /* 0x0000009500957308 */ /* 0x000e620000000800 */
[----:B------:R-:W-:Y:S01]  /*51b0*/  FMUL.FTZ R138, R138, R4 ;  /* 0x000000048a8a7220 */ /* 0x000fe20000410000 */
[C---:B---3--:R-:W-:Y:S01]  /*51c0*/  F2FP.BF16.PACK_AB R9, R142.reuse, R139 ;  /* 0x0000008b8e09723e */ /* 0x048fe200000010ff */
[----:B------:R-:W-:Y:S07]  /*51d0*/  FMUL.FTZ R142, R142, R13 ;  /* 0x0000000d8e8e7220 */ /* 0x000fee0000410000 */
[----:B------:R-:W2:Y:S10]  /*51e0*/  MUFU.EX2 R148, R148 ;  /* 0x0000009400947308 */ /* 0x000eb40000000800 */
[----:B------:R-:W3:Y:S01]  /*51f0*/  MUFU.EX2 R147, R147 ;  /* 0x0000009300937308 */ /* 0x000ee20000000800 */
[----:B-1----:R-:W-:Y:S09]  /*5200*/  F2FP.BF16.PACK_AB R4, R149, R141 ;  /* 0x0000008d9504723e */ /* 0x002ff200000010ff */
[----:B------:R-:W-:Y:S01]  /*5210*/  MUFU.EX2 R152, R152 ;  /* 0x0000009800987308 */ /* 0x000fe20000000800 */
[----:B--2---:R-:W-:Y:S09]  /*5220*/  FMUL.FTZ R28, R148, R28 ;  /* 0x0000001c941c7220 */ /* 0x004ff20000410000 */
[----:B------:R1:W-:Y:S10]  /*5230*/  MUFU.EX2 R22, R133 ;  /* 0x0000008500167308 */ /* 0x0003f40000000800 */
[----:B------:R-:W-:Y:S01]  /*5240*/  MUFU.EX2 R21, R156 ;  /* 0x0000009c00157308 */ /* 0x000fe20000000800 */
[----:B----4-:R-:W-:Y:S02]  /*5250*/  FSEL R151, R240, -INF , P2 ;  /* 0xff800000f0977808 */ /* 0x010fe40001000000 */
[----:B------:R-:W-:Y:S01]  /*5260*/  ISETP.GT.AND P2, PT, R0, 0x60, PT ;  /* 0x000000600000780c */ /* 0x000fe20003f44270 */
[----:B------:R-:W-:Y:S02]  /*5270*/  FADD.FTZ R0, R8, -R2 ;  /* 0x8000000208007221 */ /* 0x000fe40000010000 */
[--C-:B------:R-:W-:Y:S02]  /*5280*/  FFMA.FTZ R151, R151, c[0x0][0x29c], -R146.reuse ;  /* 0x0000a70097977a23 */ /* 0x100fe40000010892 */
[----:B------:R-:W-:Y:S02]  /*5290*/  FMUL.FTZ R0, R137, R0 ;  /* 0x0000000089007220 */ /* 0x000fe40000410000 */
[----:B------:R-:W-:Y:S02]  /*52a0*/  FMUL.FTZ R8, R145, R159 ;  /* 0x0000009f91087220 */ /* 0x000fe40000410000 */
[----:B------:R-:W-:Y:S01]  /*52b0*/  FMUL.FTZ R230, R0, R35 ;  /* 0x0000002300e67220 */ /* 0x000fe20000410000 */
[----:B------:R-:W-:Y:S01]  /*52c0*/  FSEL R35, R239, -INF , P6 ;  /* 0xff800000ef237808 */ /* 0x000fe20003000000 */
[----:B------:R-:W2:Y:S01]  /*52d0*/  MUFU.EX2 R151, R151 ;  /* 0x0000009700977308 */ /* 0x000ea20000000800 */
[----:B------:R-:W-:Y:S01]  /*52e0*/  FMUL.FTZ R154, R8, R132 ;  /* 0x00000084089a7220 */ /* 0x000fe20000410000 */
[----:B------:R-:W-:Y:S01]  /*52f0*/  FSEL R0, R250, -INF , P1 ;  /* 0xff800000fa007808 */ /* 0x000fe20000800000 */
[--C-:B------:R-:W-:Y:S01]  /*5300*/  FFMA.FTZ R159, R33, c[0x0][0x29c], -R146.reuse ;  /* 0x0000a700219f7a23 */ /* 0x100fe20000010892 */
[----:B------:R-:W-:Y:S01]  /*5310*/  FSEL R8, R252, -INF , P2 ;  /* 0xff800000fc087808 */ /* 0x000fe20001000000 */
[--C-:B------:R-:W-:Y:S01]  /*5320*/  FFMA.FTZ R153, R35, c[0x0][0x29c], -R146.reuse ;  /* 0x0000a70023997a23 */ /* 0x100fe20000010892 */
[----:B------:R-:W-:Y:S01]  /*5330*/  F2FP.BF16.PACK_AB R33, R7, R16 ;  /* 0x000000100721723e */ /* 0x000fe200000010ff */
[----:B------:R-:W-:Y:S01]  /*5340*/  FMUL.FTZ R137, R12, R3 ;  /* 0x000000030c897220 */ /* 0x000fe20000410000 */
[----:B------:R-:W-:Y:S01]  /*5350*/  F2FP.BF16.PACK_AB R132, R5, R6 ;  /* 0x000000060584723e */ /* 0x000fe200000010ff */
[--C-:B------:R-:W-:Y:S01]  /*5360*/  FFMA.FTZ R162, R8, c[0x0][0x29c], -R146.reuse ;  /* 0x0000a70008a27a23 */ /* 0x100fe20000010892 */
[----:B------:R-:W4:Y:S01]  /*5370*/  MUFU.EX2 R19, R153 ;  /* 0x0000009900137308 */ /* 0x000f220000000800 */
[----:B------:R-:W-:Y:S01]  /*5380*/  FFMA.FTZ R146, R0, c[0x0][0x29c], -R146 ;  /* 0x0000a70000927a23 */ /* 0x000fe20000010892 */
[----:B---3--:R-:W-:Y:S01]  /*5390*/  F2FP.BF16.PACK_AB R5, R147, R148 ;  /* 0x000000949305723e */ /* 0x008fe200000010ff */
[----:B------:R-:W-:Y:S01]  /*53a0*/  FFMA.FTZ R0, -R251, R251, 1 ;  /* 0x3f800000fb007423 */ /* 0x000fe200000101fb */
[----:B------:R-:W-:Y:S01]  /*53b0*/  F2FP.BF16.PACK_AB R35, R233, R234 ;  /* 0x000000eae923723e */ /* 0x000fe200000010ff */
[----:B------:R-:W-:Y:S01]  /*53c0*/  FMUL.FTZ R16, R141, R24 ;  /* 0x000000188d107220 */ /* 0x000fe20000410000 */
[----:B-1----:R-:W-:Y:S01]  /*53d0*/  F2FP.BF16.PACK_AB R133, R154, R155 ;  /* 0x0000009b9a85723e */ /* 0x002fe200000010ff */
[----:B------:R-:W-:Y:S02]  /*53e0*/  FMUL.FTZ R13, R142, R0 ;  /* 0x000000008e0d7220 */ /* 0x000fe40000410000 */
[----:B------:R-:W-:Y:S01]  /*53f0*/  FMUL.FTZ R12, R149, R25 ;  /* 0x00000019950c7220 */ /* 0x000fe20000410000 */
[----:B------:R-:W1:Y:S01]  /*5400*/  LDS R0, [R238.X4+0xf320] ;  /* 0x00f32000ee007984 */ /* 0x000e620000004800 */
[----:B------:R-:W-:Y:S01]  /*5410*/  FMUL.FTZ R147, R147, R29 ;  /* 0x0000001d93937220 */ /* 0x000fe20000410000 */
[----:B------:R-:W3:Y:S01]  /*5420*/  MUFU.EX2 R7, R159 ;  /* 0x0000009f00077308 */ /* 0x000ee20000000800 */
[----:B------:R-:W-:Y:S01]  /*5430*/  FFMA.FTZ R8, -R249, R249, 1 ;  /* 0x3f800000f9087423 */ /* 0x000fe200000101f9 */
[----:B------:R-:W-:Y:S01]  /*5440*/  STS [R227+0xf480], R150 ;  /* 0x00f48096e3007388 */ /* 0x000fe20000000800 */
[----:B------:R-:W-:Y:S01]  /*5450*/  FFMA.FTZ R3, -R247, R247, 1 ;  /* 0x3f800000f7037423 */ /* 0x000fe200000101f7 */
[----:B------:R-:W-:Y:S01]  /*5460*/  F2FP.BF16.PACK_AB R13, R13, R137 ;  /* 0x000000890d0d723e */ /* 0x000fe200000010ff */
[----:B------:R-:W-:Y:S01]  /*5470*/  FFMA.FTZ R2, -R245, R245, 1 ;  /* 0x3f800000f5027423 */ /* 0x000fe200000101f5 */
[----:B------:R-:W-:Y:S01]  /*5480*/  STS [R227+0xf880], R33 ;  /* 0x00f88021e3007388 */ /* 0x000fe20000000800 */
[----:B------:R-:W-:Y:S02]  /*5490*/  FFMA.FTZ R6, -R248, R248, 1 ;  /* 0x3f800000f8067423 */ /* 0x000fe400000101f8 */
[----:B------:R-:W-:Y:S01]  /*54a0*/  FMUL.FTZ R3, R28, R3 ;  /* 0x000000031c037220 */ /* 0x000fe20000410000 */
[----:B------:R-:W-:Y:S01]  /*54b0*/  STS [R228], R140 ;  /* 0x0000008ce4007388 */ /* 0x000fe20000000800 */
[----:B------:R-:W-:Y:S01]  /*54c0*/  FMUL.FTZ R2, R147, R2 ;  /* 0x0000000293027220 */ /* 0x000fe20000410000 */
[----:B------:R-:W5:Y:S01]  /*54d0*/  MUFU.EX2 R146, R146 ;  /* 0x0000009200927308 */ /* 0x000f620000000800 */
[----:B------:R-:W-:Y:S01]  /*54e0*/  FMUL.FTZ R16, R16, R8 ;  /* 0x0000000810107220 */ /* 0x000fe20000410000 */
[----:B------:R-:W-:Y:S01]  /*54f0*/  STS [R228+0x400], R132 ;  /* 0x00040084e4007388 */ /* 0x000fe20000000800 */
[----:B------:R-:W-:Y:S01]  /*5500*/  FMUL.FTZ R12, R12, R6 ;  /* 0x000000060c0c7220 */ /* 0x000fe20000410000 */
[----:B------:R-:W-:Y:S02]  /*5510*/  F2FP.BF16.PACK_AB R8, R138, R230 ;  /* 0x000000e68a08723e */ /* 0x000fe400000010ff */
[----:B------:R-:W-:Y:S02]  /*5520*/  STS [R227+0x10480], R17 ;  /* 0x01048011e3007388 */ /* 0x000fe40000000800 */
[----:B------:R-:W-:Y:S02]  /*5530*/  F2FP.BF16.PACK_AB R12, R12, R16 ;  /* 0x000000100c0c723e */ /* 0x000fe400000010ff */
[----:B------:R-:W-:Y:S01]  /*5540*/  F2FP.BF16.PACK_AB R16, R2, R3 ;  /* 0x000000030210723e */ /* 0x000fe200000010ff */
[----:B------:R-:W3:Y:S01]  /*5550*/  MUFU.EX2 R6, R162 ;  /* 0x000000a200067308 */ /* 0x000ee20000000800 */
[----:B--2---:R-:W-:Y:S02]  /*5560*/  F2FP.BF16.PACK_AB R3, R151, R152 ;  /* 0x000000989703723e */ /* 0x004fe400000010ff */
[----:B----4-:R-:W-:Y:S03]  /*5570*/  F2FP.BF16.PACK_AB R2, R19, R22 ;  /* 0x000000161302723e */ /* 0x010fe600000010ff */
[----:B------:R2:W-:Y:S04]  /*5580*/  STS [R227+0x10880], R3 ;  /* 0x01088003e3007388 */ /* 0x0005e80000000800 */
[----:B------:R3:W-:Y:S04]  /*5590*/  STS [R228+0x1400], R2 ;  /* 0x00140002e4007388 */ /* 0x0007e80000000800 */
[----:B------:R4:W-:Y:S01]  /*55a0*/  STS [R228+0x1000], R9 ;  /* 0x00100009e4007388 */ /* 0x0009e20000000800 */
[--C-:B-1----:R-:W-:Y:S02]  /*55b0*/  FADD.FTZ R10, R10, -R0.reuse ;  /* 0x800000000a0a7221 */ /* 0x102fe40000010000 */
[--C-:B------:R-:W-:Y:S01]  /*55c0*/  FADD.FTZ R11, R11, -R0.reuse ;  /* 0x800000000b0b7221 */ /* 0x100fe20000010000 */
[----:B------:R-:W-:Y:S01]  /*55d0*/  STS [R227+0x11480], R143 ;  /* 0x0114808fe3007388 */ /* 0x000fe20000000800 */
        /* <DEDUP_REMOVED lines=9> */
[----:B--2---:R-:W-:Y:S02]  /*5670*/  FFMA.FTZ R3, -R240, R240, 1 ;  /* 0x3f800000f0037423 */ /* 0x004fe400000101f0 */
[--C-:B------:R-:W-:Y:S01]  /*5680*/  FADD.FTZ R27, R27, -R0.reuse ;  /* 0x800000001b1b7221 */ /* 0x100fe20000010000 */
[----:B------:R1:W-:Y:S01]  /*5690*/  STS [R227+0x12480], R4 ;  /* 0x01248004e3007388 */ /* 0x0003e20000000800 */
[----:B---3--:R-:W-:Y:S01]  /*56a0*/  F2FP.BF16.PACK_AB R2, R7, R21 ;  /* 0x000000150702723e */ /* 0x008fe200000010ff */
[--C-:B------:R-:W-:Y:S02]  /*56b0*/  FADD.FTZ R30, R30, -R0.reuse ;  /* 0x800000001e1e7221 */ /* 0x100fe40000010000 */
[----:B------:R-:W-:Y:S02]  /*56c0*/  FMUL.FTZ R21, R21, R26 ;  /* 0x0000001a15157220 */ /* 0x000fe40000410000 */
[----:B------:R2:W-:Y:S01]  /*56d0*/  STS [R227+0x12880], R2 ;  /* 0x01288002e3007388 */ /* 0x0005e20000000800 */
[----:B----4-:R-:W-:Y:S02]  /*56e0*/  FMUL.FTZ R9, R151, R11 ;  /* 0x0000000b97097220 */ /* 0x010fe40000410000 */
[----:B------:R-:W-:Y:S01]  /*56f0*/  FMUL.FTZ R27, R7, R27 ;  /* 0x0000001b071b7220 */ /* 0x000fe20000410000 */
[----:B------:R3:W-:Y:S01]  /*5700*/  STS [R228+0x3000], R5 ;  /* 0x00300005e4007388 */ /* 0x0007e20000000800 */
[----:B------:R-:W-:Y:S02]  /*5710*/  FMUL.FTZ R9, R9, R3 ;  /* 0x0000000309097220 */ /* 0x000fe40000410000 */
[----:B------:R-:W-:Y:S02]  /*5720*/  FFMA.FTZ R3, -R241, R241, 1 ;  /* 0x3f800000f1037423 */ /* 0x000fe400000101f1 */
[----:B------:R-:W-:Y:S02]  /*5730*/  FADD.FTZ R31, R31, -R0 ;  /* 0x800000001f1f7221 */ /* 0x000fe40000010000 */
[----:B------:R-:W-:Y:S02]  /*5740*/  FMUL.FTZ R3, R14, R3 ;  /* 0x000000030e037220 */ /* 0x000fe40000410000 */
[----:B------:R-:W-:Y:S02]  /*5750*/  FFMA.FTZ R0, -R244, R244, 1 ;  /* 0x3f800000f4007423 */ /* 0x000fe400000101f4 */
[----:B-----5:R-:W-:Y:S02]  /*5760*/  FMUL.FTZ R31, R146, R31 ;  /* 0x0000001f921f7220 */ /* 0x020fe40000410000 */
[----:B------:R-:W-:Y:S02]  /*5770*/  FMUL.FTZ R7, R21, R0 ;  /* 0x0000000015077220 */ /* 0x000fe40000410000 */
[----:B-1----:R-:W-:Y:S02]  /*5780*/  FFMA.FTZ R4, -R239, R239, 1 ;  /* 0x3f800000ef047423 */ /* 0x002fe400000101ef */
[----:B------:R-:W-:Y:S02]  /*5790*/  FFMA.FTZ R0, -R252, R252, 1 ;  /* 0x3f800000fc007423 */ /* 0x000fe400000101fc */
[----:B------:R-:W-:Y:S02]  /*57a0*/  FMUL.FTZ R4, R15, R4 ;  /* 0x000000040f047220 */ /* 0x000fe40000410000 */
[----:B--2---:R-:W-:Y:S03]  /*57b0*/  FFMA.FTZ R2, -R242, R242, 1 ;  /* 0x3f800000f2027423 */ /* 0x004fe600000101f2 */
[----:B------:R-:W-:Y:S01]  /*57c0*/  F2FP.BF16.PACK_AB R4, R4, R3 ;  /* 0x000000030404723e */ /* 0x000fe200000010ff */
[----:B------:R-:W-:Y:S01]  /*57d0*/  FMUL.FTZ R10, R10, R2 ;  /* 0x000000020a0a7220 */ /* 0x000fe20000410000 */
[----:B------:R-:W-:Y:S01]  /*57e0*/  F2FP.BF16.PACK_AB R2, R146, R6 ;  /* 0x000000069202723e */ /* 0x000fe200000010ff */
[----:B------:R-:W-:Y:S02]  /*57f0*/  FFMA.FTZ R3, -R243, R243, 1 ;  /* 0x3f800000f3037423 */ /* 0x000fe400000101f3 */
[----:B---3--:R-:W-:Y:S02]  /*5800*/  FMUL.FTZ R5, R6, R30 ;  /* 0x0000001e06057220 */ /* 0x008fe40000410000 */
        /* <DEDUP_REMOVED lines=151> */
.L_x_639:
        /* <DEDUP_REMOVED lines=240> */
.L_x_637:
[----:B------:R-:W-:Y:S05]  /*7080*/  @P1 EXIT ;  /* 0x000000000000194d */ /* 0x000fea0003800000 */
[----:B------:R-:W-:Y:S02]  /*7090*/  ULDC.64 UR4, c[0x0][0x360] ;  /* 0x0000d80000047ab9 */ /* 0x000fe40000000a00 */
[----:B------:R-:W-:Y:S02]  /*70a0*/  UISETP.NE.U32.AND UP2, UPT, URZ, UR4, UPT ;  /* 0x000000043f00728c */ /* 0x000fe4000bf45070 */
[----:B------:R-:W-:-:S02]  /*70b0*/  ULDC.64 UR6, c[0x0][0x360] ;  /* 0x0000d80000067ab9 */ /* 0x000fc40000000a00 */
[----:B------:R-:W-:-:S06]  /*70c0*/  UISETP.NE.AND.EX UP2, UPT, URZ, UR5, UPT, UP2 ;  /* 0x000000053f00728c */ /* 0x000fcc000bf45320 */
[----:B------:R-:W-:-:S05]  /*70d0*/  PLOP3.LUT P0, PT, PT, PT, UP2, 0x80, 0x0 ;  /* 0x000000000000781c */ /* 0x000fca0003f0f028 */
[----:B------:R-:W-:Y:S02]  /*70e0*/  @UP2 UMOV UR4, 0x4 ;  /* 0x0000000400042882 */ /* 0x000fe40000000000 */
[----:B------:R-:W-:-:S06]  /*70f0*/  @UP2 UIMAD.WIDE UR4, UR10, UR4, UR6 ;  /* 0x000000040a0422a5 */ /* 0x000fcc000f8e0206 */
[----:B------:R-:W-:Y:S02]  /*7100*/  IMAD.U32 R2, RZ, RZ, UR4 ;  /* 0x00000004ff027e24 */ /* 0x000fe4000f8e00ff */
[----:B------:R-:W-:Y:S01]  /*7110*/  IMAD.U32 R3, RZ, RZ, UR5 ;  /* 0x00000005ff037e24 */ /* 0x000fe2000f8e00ff */
[----:B------:R-:W-:Y:S02]  /*7120*/  UMOV UR6, 0x1 ;  /* 0x0000000100067882 */ /* 0x000fe40000000000 */
[----:B------:R-:W-:Y:S02]  /*7130*/  ULDC.64 UR4, c[0x0][0x338] ;  /* 0x0000ce0000047ab9 */ /* 0x000fe40000000a00 */
[----:B------:R-:W2:Y:S01]  /*7140*/  @P0 LDG.E R0, [R2.64] ;  /* 0x0000001202000981 */ /* 0x000ea2000c1e1900 */
[----:B------:R-:W-:Y:S01]  /*7150*/  UISETP.NE.AND UP0, UPT, UR6, UR4, UPT ;  /* 0x000000040600728c */ /* 0x000fe2000bf05270 */
[----:B------:R-:W-:Y:S01]  /*7160*/  BSSY B0, `(.L_x_641) ;  /* 0x000002e000007945 */ /* 0x000fe20003800000 */
[----:B------:R-:W-:Y:S01]  /*7170*/  UIMAD.WIDE.U32 UR8, UR12, UR5, URZ ;  /* 0x000000050c0872a5 */ /* 0x000fe2000f8e003f */
[----:B------:R-:W1:Y:S01]  /*7180*/  S2R R4, SR_TID.X ;  /* 0x0000000000047919 */ /* 0x000e620000002100 */
[----:B------:R-:W-:-:S02]  /*7190*/  UMOV UR6, UR12 ;  /* 0x0000000c00067c82 */ /* 0x000fc40008000000 */
[----:B------:R-:W-:Y:S02]  /*71a0*/  ULDC UR5, c[0x0][0x340] ;  /* 0x0000d00000057ab9 */ /* 0x000fe40000000800 */
[----:B------:R-:W-:Y:S02]  /*71b0*/  ULDC UR15, c[0x0][0x358] ;  /* 0x0000d600000f7ab9 */ /* 0x000fe40000000800 */
[----:B------:R-:W-:Y:S02]  /*71c0*/  UIMAD UR15, UR11, UR15, URZ ;  /* 0x0000000f0b0f72a4 */ /* 0x000fe4000f8e023f */
[----:B------:R-:W-:Y:S02]  /*71d0*/  @UP0 UMOV UR7, UR9 ;  /* 0x0000000900070c82 */ /* 0x000fe40008000000 */
[----:B------:R-:W-:-:S04]  /*71e0*/  @UP0 USHF.R.U32.HI UR6, URZ, UR5, UR7 ;  /* 0x000000053f060299 */ /* 0x000fc80008011607 */
[----:B------:R-:W-:Y:S02]  /*71f0*/  UIADD3 UR5, -UR6, URZ, URZ ;  /* 0x0000003f06057290 */ /* 0x000fe4000fffe13f */
[----:B------:R-:W-:Y:S02]  /*7200*/  USHF.R.S32.HI UR9, URZ, 0x1f, UR6 ;  /* 0x0000001f3f097899 */ /* 0x000fe40008011406 */
[----:B------:R-:W-:-:S03]  /*7210*/  UIMAD UR12, UR5, UR4, UR12 ;  /* 0x00000004050c72a4 */ /* 0x000fc6000f8e020c */
[----:B------:R-:W-:Y:S02]  /*7220*/  ULDC UR4, c[0x0][0x2f4] ;  /* 0x0000bd0000047ab9 */ /* 0x000fe40000000800 */
[----:B------:R-:W-:Y:S01]  /*7230*/  UIMAD UR15, UR15, UR4, URZ ;  /* 0x000000040f0f72a4 */ /* 0x000fe2000f8e023f */
[----:B------:R-:W-:Y:S01]  /*7240*/  BAR.SYNC.DEFER_BLOCKING 0x1, 0x100 ;  /* 0x0044000000007b1d */ /* 0x000fe20000010000 */
[----:B------:R-:W-:Y:S01]  /*7250*/  UIMAD UR13, UR10, UR4, URZ ;  /* 0x000000040a0d72a4 */ /* 0x000fe2000f8e023f */
[----:B-1----:R-:W-:Y:S01]  /*7260*/  ISETP.NE.AND P2, PT, R4, RZ, PT ;  /* 0x000000ff0400720c */ /* 0x002fe20003f45270 */
[----:B------:R-:W-:Y:S02]  /*7270*/  USHF.R.S32.HI UR8, URZ, 0x1f, UR15 ;  /* 0x0000001f3f087899 */ /* 0x000fe4000801140f */
[----:B------:R-:W-:Y:S02]  /*7280*/  USHF.R.S32.HI UR7, URZ, 0x1f, UR13 ;  /* 0x0000001f3f077899 */ /* 0x000fe4000801140d */
[----:B------:R-:W-:-:S02]  /*7290*/  UIADD3 UR15, UP1, UP0, UR15, UR13, UR6 ;  /* 0x0000000d0f0f7290 */ /* 0x000fc4000f83e006 */
[----:B------:R-:W-:Y:S02]  /*72a0*/  ULDC.64 UR4, c[0x0][0x350] ;  /* 0x0000d40000047ab9 */ /* 0x000fe40000000a00 */
[----:B------:R-:W-:Y:S02]  /*72b0*/  UIADD3.X UR8, UR8, UR7, UR9, UP1, UP0 ;  /* 0x0000000708087290 */ /* 0x000fe40008fe0409 */
[----:B------:R-:W-:Y:S02]  /*72c0*/  USHF.L.U32 UR7, UR15, 0x2, URZ ;  /* 0x000000020f077899 */ /* 0x000fe4000800063f */
[----:B------:R-:W-:Y:S02]  /*72d0*/  USHF.L.U64.HI UR8, UR15, 0x2, UR8 ;  /* 0x000000020f087899 */ /* 0x000fe40008010208 */
[----:B------:R-:W-:Y:S02]  /*72e0*/  USHF.R.S32.HI UR15, URZ, 0x1f, UR10 ;  /* 0x0000001f3f0f7899 */ /* 0x000fe4000801140a */
[----:B------:R-:W-:-:S04]  /*72f0*/  UIADD3 UR4, UP0, UR7, UR4, URZ ;  /* 0x0000000407047290 */ /* 0x000fc8000ff1e03f */
[----:B------:R-:W-:Y:S02]  /*7300*/  UIADD3.X UR5, UR8, UR5, URZ, UP0, !UPT ;  /* 0x0000000508057290 */ /* 0x000fe400087fe43f */
[----:B------:R-:W-:-:S04]  /*7310*/  MOV R4, UR4 ;  /* 0x0000000400047c02 */ /* 0x000fc80008000f00 */
[----:B------:R-:W-:Y:S01]  /*7320*/  IMAD.U32 R5, RZ, RZ, UR5 ;  /* 0x00000005ff057e24 */ /* 0x000fe2000f8e00ff */
[----:B--2---:R-:W1:Y:S02]  /*7330*/  @P0 R2UR UR14, R0 ;  /* 0x00000000000e03c2 */ /* 0x004e6400000e0000 */
[----:B-1----:R-:W-:-:S04]  /*7340*/  @UP2 ULEA UR14, UR10, UR14, 0x7 ;  /* 0x0000000e0a0e2291 */ /* 0x002fc8000f8e383f */
[----:B------:R-:W-:-:S04]  /*7350*/  @UP2 USHF.R.S32.HI UR13, URZ, 0x1f, UR14 ;  /* 0x0000001f3f0d2899 */ /* 0x000fc8000801140e */
[----:B------:R-:W-:Y:S02]  /*7360*/  @UP2 ULEA.HI UR14, UR13, UR14, URZ, 0x7 ;  /* 0x0000000e0d0e2291 */ /* 0x000fe4000f8f383f */
[----:B------:R-:W-:Y:S02]  /*7370*/  USEL UR13, UR10, URZ, !UP2 ;  /* 0x0000003f0a0d7287 */ /* 0x000fe4000d000000 */
[----:B------:R-:W-:Y:S02]  /*7380*/  @UP2 USHF.R.S32.HI UR14, URZ, 0x7, UR14 ;  /* 0x000000073f0e2899 */ /* 0x000fe4000801140e */
[----:B------:R-:W-:Y:S02]  /*7390*/  USEL UR10, UR15, URZ, !UP2 ;  /* 0x0000003f0f0a7287 */ /* 0x000fe4000d000000 */
[----:B------:R-:W-:-:S04]  /*73a0*/  @UP2 UIMAD UR14, UR14, 0x3000, URZ ;  /* 0x000030000e0e28a4 */ /* 0x000fc8000f8e023f */
[----:B------:R-:W-:-:S03]  /*73b0*/  @UP2 USHF.R.S32.HI UR15, URZ, 0x1f, UR14 ;  /* 0x0000001f3f0f2899 */ /* 0x000fc6000801140e */
[----:B------:R-:W-:-:S04]  /*73c0*/  @!UP2 UMOV UR14, URZ ;  /* 0x0000003f000eac82 */ /* 0x000fc80008000000 */
[----:B------:R-:W-:Y:S01]  /*73d0*/  @!UP2 UMOV UR15, URZ ;  /* 0x0000003f000fac82 */ /* 0x000fe20008000000 */
[----:B------:R-:W-:Y:S05]  /*73e0*/  @P2 BRA `(.L_x_642) ;  /* 0x0000005000002947 */ /* 0x000fea0003800000 */
.L_x_643:
[----:B------:R-:W2:Y:S01]  /*73f0*/  LDG.E.STRONG.GPU R0, [R4.64] ;  /* 0x0000001204007981 */ /* 0x000ea2000c1ef900 */
[----:B------:R-:W-:Y:S01]  /*7400*/  YIELD ;  /* 0x0000000000007946 */ /* 0x000fe20003800000 */
[----:B--2---:R-:W-:Y:S01]  /*7410*/  ISETP.NE.AND P0, PT, R0, UR12, PT ;  /* 0x0000000c00007c0c */ /* 0x004fe2000bf05270 */
[----:B------:R-:W-:-:S12]  /*7420*/  CCTL.IVALL ;  /* 0x00000000ff00798f */ /* 0x000fd80002000000 */
[----:B------:R-:W-:Y:S05]  /*7430*/  @P0 BRA `(.L_x_643) ;  /* 0xffffffb000000947 */ /* 0x000fea000383ffff */
.L_x_642:
[----:B------:R-:W-:Y:S05]  /*7440*/  BSYNC B0 ;  /* 0x0000000000007941 */ /* 0x000fea0003800000 */
.L_x_641:
[----:B------:R-:W-:Y:S01]  /*7450*/  MOV R11, 0xffffffff ;  /* 0xffffffff000b7802 */ /* 0x000fe20000000f00 */
[----:B------:R-:W-:Y:S05]  /*7460*/  BRA.CONV ~URZ, `(.L_x_644) ;  /* 0x000000237f007947 */ /* 0x000fea000b800000 */
[----:B------:R-:W-:Y:S02]  /*7470*/  MOV R2, 0x7490 ;  /* 0x0000749000027802 */ /* 0x000fe40000000f00 */
[----:B------:R-:W-:Y:S05]  /*7480*/  CALL.REL.NOINC `($__internal_5_$__cuda_sm70_warpsync) ;  /* 0x00000b6000007944 */ /* 0x000fea0003c00000 */
.L_x_644:
[----:B------:R-:W1:Y:S01]  /*7490*/  S2R R0, SR_TID.X ;  /* 0x0000000000007919 */ /* 0x000e620000002100 */
[----:B------:R-:W-:Y:S01]  /*74a0*/  UIMAD UR5, UR11, 0x3000, URZ ;  /* 0x000030000b0578a4 */ /* 0x000fe2000f8e023f */
[----:B------:R-:W-:Y:S01]  /*74b0*/  IMAD.U32 R10, RZ, RZ, UR13 ;  /* 0x0000000dff0a7e24 */ /* 0x000fe2000f8e00ff */
[----:B------:R-:W-:-:S06]  /*74c0*/  NOP ;  /* 0x0000000000007918 */ /* 0x000fcc0000000000 */
[----:B------:R-:W-:Y:S01]  /*74d0*/  USHF.R.S32.HI UR4, URZ, 0x1f, UR5 ;  /* 0x0000001f3f047899 */ /* 0x000fe20008011405 */
[----:B------:R-:W-:Y:S01]  /*74e0*/  IMAD.U32 R8, RZ, RZ, UR5 ;  /* 0x00000005ff087e24 */ /* 0x000fe2000f8e00ff */
[----:B-1----:R-:W-:-:S04]  /*74f0*/  SHF.R.S32.HI R2, RZ, 0x1f, R0 ;  /* 0x0000001fff027819 */ /* 0x002fc80000011400 */
[----:B------:R-:W-:Y:S01]  /*7500*/  IADD3 R8, P1, P0, R8, UR14, R0 ;  /* 0x0000000e08087c10 */ /* 0x000fe2000f83e000 */
[----:B------:R-:W-:Y:S01]  /*7510*/  IMAD.U32 R0, RZ, RZ, UR4 ;  /* 0x00000004ff007e24 */ /* 0x000fe2000f8e00ff */
[----:B------:R-:W-:Y:S02]  /*7520*/  ULDC.64 UR4, c[0x0][0x328] ;  /* 0x0000ca0000047ab9 */ /* 0x000fe40000000a00 */
[----:B------:R-:W-:Y:S02]  /*7530*/  UIMAD UR4, UR9, UR4, URZ ;  /* 0x00000004090472a4 */ /* 0x000fe4000f8e023f */
[----:B------:R-:W-:Y:S01]  /*7540*/  IADD3.X R9, R0, UR15, R2, P1, P0 ;  /* 0x0000000f00097c10 */ /* 0x000fe20008fe0402 */
[----:B------:R-:W-:Y:S01]  /*7550*/  IMAD.U32 R2, RZ, RZ, UR6 ;  /* 0x00000006ff027e24 */ /* 0x000fe2000f8e00ff */
[----:B------:R-:W-:-:S03]  /*7560*/  UIMAD UR16, UR6, UR5, UR4 ;  /* 0x00000005061072a4 */ /* 0x000fc6000f8e0204 */
[----:B------:R-:W-:Y:S01]  /*7570*/  IMAD.WIDE.U32 R2, R2, c[0x0][0x328], R8 ;  /* 0x0000ca0002027a25 */ /* 0x000fe200078e0008 */
[----:B------:R-:W-:Y:S02]  /*7580*/  ULDC.64 UR4, c[0x0][0x330] ;  /* 0x0000cc0000047ab9 */ /* 0x000fe40000000a00 */
        /* <DEDUP_REMOVED lines=57> */
[----:B------:R-:W-:Y:S05]  /*7920*/  CALL.REL.NOINC `($__internal_5_$__cuda_sm70_warpsync) ;  /* 0x000006c000007944 */ /* 0x000fea0003c00000 */
.L_x_645:
        /* <DEDUP_REMOVED lines=12> */
.L_x_647:
[----:B------:R-:W-:Y:S05]  /*79f0*/  BSYNC B0 ;  /* 0x0000000000007941 */ /* 0x000fea0003800000 */
.L_x_646:
[----:B------:R-:W-:Y:S01]  /*7a00*/  ULDC.64 UR4, c[0x0][0x348] ;  /* 0x0000d20000047ab9 */ /* 0x000fe20000000a00 */
[----:B------:R-:W-:Y:S01]  /*7a10*/  BSSY B0, `(.L_x_648) ;  /* 0x000000b000007945 */ /* 0x000fe20003800000 */
[----:B------:R-:W-:-:S04]  /*7a20*/  UIADD3 UR4, UP0, UR7, UR4, URZ ;  /* 0x0000000407047290 */ /* 0x000fc8000ff1e03f */
[----:B------:R-:W-:Y:S02]  /*7a30*/  UIADD3.X UR5, UR8, UR5, URZ, UP0, !UPT ;  /* 0x0000000508057290 */ /* 0x000fe400087fe43f */
[----:B--2---:R-:W-:-:S04]  /*7a40*/  MOV R4, UR4 ;  /* 0x0000000400047c02 */ /* 0x004fc80008000f00 */
[----:B------:R-:W-:Y:S01]  /*7a50*/  MOV R5, UR5 ;  /* 0x0000000500057c02 */ /* 0x000fe20008000f00 */
[----:B------:R-:W-:Y:S05]  /*7a60*/  @P2 BRA `(.L_x_649) ;  /* 0x0000005000002947 */ /* 0x000fea0003800000 */
.L_x_650:
[----:B------:R-:W2:Y:S01]  /*7a70*/  LDG.E.STRONG.GPU R0, [R4.64] ;  /* 0x0000001204007981 */ /* 0x000ea2000c1ef900 */
[----:B------:R-:W-:Y:S01]  /*7a80*/  YIELD ;  /* 0x0000000000007946 */ /* 0x000fe20003800000 */
[----:B--2---:R-:W-:Y:S01]  /*7a90*/  ISETP.NE.AND P0, PT, R0, UR12, PT ;  /* 0x0000000c00007c0c */ /* 0x004fe2000bf05270 */
[----:B------:R-:W-:-:S12]  /*7aa0*/  CCTL.IVALL ;  /* 0x00000000ff00798f */ /* 0x000fd80002000000 */
[----:B------:R-:W-:Y:S05]  /*7ab0*/  @P0 BRA `(.L_x_650) ;  /* 0xffffffb000000947 */ /* 0x000fea000383ffff */
.L_x_649:
[----:B------:R-:W-:Y:S05]  /*7ac0*/  BSYNC B0 ;  /* 0x0000000000007941 */ /* 0x000fea0003800000 */
.L_x_648:
[----:B------:R-:W-:Y:S05]  /*7ad0*/  BRA.CONV ~URZ, `(.L_x_651) ;  /* 0x000000237f007947 */ /* 0x000fea000b800000 */
[----:B-1----:R-:W-:Y:S02]  /*7ae0*/  MOV R2, 0x7b00 ;  /* 0x00007b0000027802 */ /* 0x002fe40000000f00 */
[----:B------:R-:W-:Y:S05]  /*7af0*/  CALL.REL.NOINC `($__internal_5_$__cuda_sm70_warpsync) ;  /* 0x000004f000007944 */ /* 0x000fea0003c00000 */
.L_x_651:
[----:B------:R-:W-:Y:S01]  /*7b00*/  ULDC.64 UR4, c[0x0][0x300] ;  /* 0x0000c00000047ab9 */ /* 0x000fe20000000a00 */
[----:B-1----:R-:W-:Y:S01]  /*7b10*/  MOV R2, R8 ;  /* 0x0000000800027202 */ /* 0x002fe20000000f00 */
[----:B------:R-:W-:Y:S01]  /*7b20*/  UIMAD UR4, UR9, UR4, URZ ;  /* 0x00000004090472a4 */ /* 0x000fe2000f8e023f */
[----:B------:R-:W-:Y:S02]  /*7b30*/  IMAD.U32 R0, RZ, RZ, UR6 ;  /* 0x00000006ff007e24 */ /* 0x000fe4000f8e00ff */
[----:B------:R-:W-:Y:S01]  /*7b40*/  IMAD.MOV.U32 R3, RZ, RZ, R9 ;  /* 0x000000ffff037224 */ /* 0x000fe200078e0009 */
        /* <DEDUP_REMOVED lines=62> */
.L_x_652:
        /* <DEDUP_REMOVED lines=12> */
        .weak           $__internal_5_$__cuda_sm70_warpsync
        .type           $__internal_5_$__cuda_sm70_warpsync,@function
        .size           $__internal_5_$__cuda_sm70_warpsync,(.L_x_1409 - $__internal_5_$__cuda_sm70_warpsync)
$__internal_5_$__cuda_sm70_warpsync:
[----:B------:R-:W-:Y:S01]  /*7ff0*/  MOV R3, 0x0 ;  /* 0x0000000000037802 */ /* 0x000fe20000000f00 */
[----:B------:R-:W-:Y:S04]  /*8000*/  WARPSYNC R11 ;  /* 0x0000000b00007348 */ /* 0x000fe80003800000 */
[----:B------:R-:W-:Y:S05]  /*8010*/  RET.REL.NODEC R2 `(_ZN7cutlass13device_kernelIN5flash19enable_sm80_to_sm89INS1_16FlashAttnBwdSm80INS1_25CollectiveMainloopBwdSm80ILi2ELi1EN4cute5tupleIJNS5_1CILi64EEENS7_ILi128EEENS7_ILi96EEEEEENS_10bfloat16_tEfNS_4arch4Sm80ELb1ELb0ELb1ELb1ELb1ELb0ELb0ELb0ELi2ELi2ELi4ELi2ELb1EEENS1_24CollectiveEpilogueBwdGQAISB_fSE_Li256ELb1ELb1EEENS1_25SingleTileBwdLPTSchedulerILb1ELi128ELb1EEEEEEEEEvNT_6ParamsE) ;  /* 0xffff7fe002007950 */ /* 0x000fea0003c3ffff */
.L_x_653:
        /* <DEDUP_REMOVED lines=14> */
.L_x_1409:


//--------------------- .text._ZN7cutlass13device_kernelIN5flash19enable_sm80_to_sm89INS1_16FlashAttnBwdSm80INS1_25CollectiveMainloopBwdSm80ILi2ELi2EN4cute5tupleIJNS5_1CILi64EEENS7_ILi128EEENS7_ILi96EEEEEENS_10bfloat16_tEfNS_4arch4Sm80ELb0ELb0ELb1ELb0ELb0ELb0ELb0ELb0ELi2ELi2ELi4ELi2ELb0EEENS1_21CollectiveEpilogueBwdISB_SC_SE_Li256ELb0ELb0ELi2EEENS1_19SingleTileSchedulerILb0ELb0ELb0ELi128EEEEEEEEEvNT_6ParamsE --------------------------
	.section	.text._ZN7cutlass13device_kernelIN5flash19enable_sm80_to_sm89INS1_16FlashAttnBwdSm80INS1_25CollectiveMainloopBwdSm80ILi2ELi2EN4cute5tupleIJNS5_1CILi64EEENS7_ILi128EEENS7_ILi96EEEEEENS_10bfloat16_tEfNS_4arch4Sm80ELb0ELb0ELb1ELb0ELb0ELb0ELb0ELb0ELi2ELi2ELi4ELi2ELb0EEENS1_21CollectiveEpilogueBwdISB_SC_SE_Li256ELb0ELb0ELi2EEENS1_19SingleTileSchedulerILb0ELb0ELb0ELi128EEEEEEEEEvNT_6ParamsE,"ax",@progbits
	.sectioninfo	@"SHI_REGISTERS=255"
	.align	128
.text._ZN7cutlass13device_kernelIN5flash19enable_sm80_to_sm89INS1_16FlashAttnBwdSm80INS1_25CollectiveMainloopBwdSm80ILi2ELi2EN4cute5tupleIJNS5_1CILi64EEENS7_ILi128EEENS7_ILi96EEEEEENS_10bfloat16_tEfNS_4arch4Sm80ELb0ELb0ELb1ELb0ELb0ELb0ELb0ELb0ELi2ELi2ELi4ELi2ELb0EEENS1_21CollectiveEpilogueBwdISB_SC_SE_Li256ELb0ELb0ELi2EEENS1_19SingleTileSchedulerILb0ELb0ELb0ELi128EEEEEEEEEvNT_6ParamsE:
        .type           _ZN7cutlass13device_kernelIN5flash19enable_sm80_to_sm89INS1_16FlashAttnBwdSm80INS1_25CollectiveMainloopBwdSm80ILi2ELi2EN4cute5tupleIJNS5_1CILi64EEENS7_ILi128EEENS7_ILi96EEEEEENS_10bfloat16_tEfNS_4arch4Sm80ELb0ELb0ELb1ELb0ELb0ELb0ELb0ELb0ELi2ELi2ELi4ELi2ELb0EEENS1_21CollectiveEpilogueBwdISB_SC_SE_Li256ELb0ELb0ELi2EEENS1_19SingleTileSchedulerILb0ELb0ELb0ELi128EEEEEEEEEvNT_6ParamsE,@function
        .size           _ZN7cutlass13device_kernelIN5flash19enable_sm80_to_sm89INS1_16FlashAttnBwdSm80INS1_25CollectiveMainloopBwdSm80ILi2ELi2EN4cute5tupleIJNS5_1CILi64EEENS7_ILi128EEENS7_ILi96EEEEEENS_10bfloat16_tEfNS_4arch4Sm80ELb0ELb0ELb1ELb0ELb0ELb0ELb0ELb0ELi2ELi2ELi4ELi2ELb0EEENS1_21CollectiveEpilogueBwdISB_SC_SE_Li256ELb0ELb0ELi2EEENS1_19SingleTileSchedulerILb0ELb0ELb0ELi128EEEEEEEEEvNT_6ParamsE,(.L_x_1411 - _ZN7cutlass13device_kernelIN5flash19enable_sm80_to_sm89INS1_16FlashAttnBwdSm80INS1_25CollectiveMainloopBwdSm80ILi2ELi2EN4cute5tupleIJNS5_1CILi64EEENS7_ILi128EEENS7_ILi96EEEEEENS_10bfloat16_tEfNS_4arch4Sm80ELb0ELb0ELb1ELb0ELb0ELb0ELb0ELb0ELi2ELi2ELi4ELi2ELb0EEENS1_21CollectiveEpilogueBwdISB_SC_SE_Li256ELb0ELb0ELi2EEENS1_19SingleTileSchedulerILb0ELb0ELb0ELi128EEEEEEEEEvNT_6ParamsE)
        .other          _ZN7cutlass13device_kernelIN5flash19enable_sm80_to_sm89INS1_16FlashAttnBwdSm80INS1_25CollectiveMainloopBwdSm80ILi2ELi2EN4cute5tupleIJNS5_1CILi64EEENS7_ILi128EEENS7_ILi96EEEEEENS_10bfloat16_tEfNS_4arch4Sm80ELb0ELb0ELb1ELb0ELb0ELb0ELb0ELb0ELi2ELi2ELi4ELi2ELb0EEENS1_21CollectiveEpilogueBwdISB_SC_SE_Li256ELb0ELb0ELi2EEENS1_19SingleTileSchedulerILb0ELb0ELb0ELi128EEEEEEEEEvNT_6ParamsE,@"STO_CUDA_ENTRY STV_DEFAULT"
_ZN7cutlass13device_kernelIN5flash19enable_sm80_to_sm89INS1_16FlashAttnBwdSm80INS1_25CollectiveMainloopBwdSm80ILi2ELi2EN4cute5tupleIJNS5_1CILi64EEENS7_ILi128EEENS7_ILi96EEEEEENS_10bfloat16_tEfNS_4arch4Sm80ELb0ELb0ELb1ELb0ELb0ELb0ELb0ELb0ELi2ELi2ELi4ELi2ELb0EEENS1_21CollectiveEpilogueBwdISB_SC_SE_Li256ELb0ELb0ELi2EEENS1_19SingleTileSchedulerILb0ELb0ELb0ELi128EEEEEEEEEvNT_6ParamsE:
[----:B------:R-:W-:Y:S02]  /*0000*/  MOV R1, c[0x0][0x28] ;  /* 0x00000a0000017a02 */ /* 0x000fe40000000f00 */
[----:B------:R-:W1:Y:S02]  /*0010*/  S2UR UR20, SR_CTAID.Z ;  /* 0x00000000001479c3 */ /* 0x000e640000002700 */
[----:B-1----:R-:W-:-:S13]  /*0020*/  ISETP.LE.AND P0, PT, RZ, UR20, PT ;  /* 0x00000014ff007c0c */ /* 0x002fda000bf03270 */
[----:B------:R-:W-:Y:S05]  /*0030*/  @!P0 EXIT ;  /* 0x000000000000894d */ /* 0x000fea0003800000 */
[----:B------:R-:W1:Y:S01]  /*0040*/  S2R R12, SR_TID.X ;  /* 0x00000000000c7919 */ /* 0x000e620000002100 */
[----:B------:R-:W-:Y:S01]  /*0050*/  IMAD.MOV.U32 R0, RZ, RZ, c[0x0][0x248] ;  /* 0x00009200ff007624 */ /* 0x000fe200078e00ff */
[----:B------:R-:W-:Y:S01]  /*0060*/  USHF.R.S32.HI UR6, URZ, 0x1f, UR20 ;  /* 0x0000001f3f067899 */ /* 0x000fe20008011414 */
[----:B------:R-:W-:Y:S01]  /*0070*/  IMAD.U32 R20, RZ, RZ, UR20 ;  /* 0x00000014ff147e24 */ /* 0x000fe2000f8e00ff */
        /* <DEDUP_REMOVED lines=8> */
[----:B------:R-:W-:Y:S01]  /*0100*/  IMAD.MOV.U32 R174, RZ, RZ, 0x10 ;  /* 0x00000010ffae7424 */ /* 0x000fe200078e00ff */
[----:B------:R-:W-:-:S02]  /*0110*/  ULDC.64 UR24, c[0x0][0x118] ;  /* 0x0000460000187ab9 */ /* 0x000fc40000000a00 */
[----:B------:R-:W-:Y:S02]  /*0120*/  UIADD3 UR17, UR11, UR17, URZ ;  /* 0x000000110b117290 */ /* 0x000fe4000fffe03f */
[----:B------:R-:W-:Y:S02]  /*0130*/  ULDC.64 UR4, c[0x0][0x188] ;  /* 0x0000620000047ab9 */ /* 0x000fe40000000a00 */
[----:B------:R-:W-:Y:S02]  /*0140*/  UIMAD UR15, UR6, UR4, URZ ;  /* 0x00000004060f72a4 */ /* 0x000fe4000f8e023f */
[----:B------:R-:W-:Y:S02]  /*0150*/  UIMAD.WIDE.U32 UR8, UR20, UR4, URZ ;  /* 0x00000004140872a5 */ /* 0x000fe4000f8e003f */
[----:B------:R-:W-:Y:S01]  /*0160*/  UIMAD UR15, UR20, UR5, UR15 ;  /* 0x00000005140f72a4 */ /* 0x000fe2000f8e020f */
[----:B-1----:R-:W-:Y:S01]  /*0170*/  SHF.R.S32.HI R5, RZ, 0x1f, R12 ;  /* 0x0000001fff057819 */ /* 0x002fe2000001140c */
[----:B------:R-:W-:Y:S01]  /*0180*/  IMAD.SHL.U32 R192, R12, 0x4, RZ ;  /* 0x000000040cc07824 */ /* 0x000fe200078e00ff */
[----:B------:R-:W-:-:S02]  /*0190*/  ULDC.64 UR4, c[0x0][0x1e8] ;  /* 0x00007a0000047ab9 */ /* 0x000fc40000000a00 */
[----:B------:R-:W-:Y:S01]  /*01a0*/  LEA.HI R3, R5, R12, RZ, 0x2 ;  /* 0x0000000c05037211 */ /* 0x000fe200078f10ff */
[----:B--2---:R-:W-:Y:S01]  /*01b0*/  @P0 IMAD.HI.U32 R0, R9, c[0x0][0x24c], RZ ;  /* 0x0000930009000a27 */ /* 0x004fe200078e00ff */
[--C-:B------:R-:W-:Y:S01]  /*01c0*/  SHF.R.S32.HI R2, RZ, 0x1f, R9.reuse ;  /* 0x0000001fff027819 */ /* 0x100fe20000011409 */
[----:B------:R-:W-:Y:S01]  /*01d0*/  UIMAD UR4, UR6, UR4, URZ ;  /* 0x00000004060472a4 */ /* 0x000fe2000f8e023f */
[----:B------:R-:W-:Y:S01]  /*01e0*/  LOP3.LUT R7, R3, 0xfffffffc, RZ, 0xc0, !PT ;  /* 0xfffffffc03077812 */ /* 0x000fe200078ec0ff */
[----:B------:R-:W-:Y:S01]  /*01f0*/  IMAD.MOV.U32 R11, RZ, RZ, R9 ;  /* 0x000000ffff0b7224 */ /* 0x000fe200078e0009 */
[----:B------:R-:W-:Y:S01]  /*0200*/  @P0 SHF.R.U32.HI R11, RZ, c[0x0][0x250], R0 ;  /* 0x00009400ff0b0a19 */ /* 0x000fe20000011600 */
[----:B------:R-:W-:Y:S01]  /*0210*/  IMAD R0, R2, c[0x0][0x270], RZ ;  /* 0x00009c0002007a24 */ /* 0x000fe200078e02ff */
[----:B------:R-:W-:Y:S01]  /*0220*/  SHF.R.S32.HI R193, RZ, 0x1f, R192 ;  /* 0x0000001fffc17819 */ /* 0x000fe200000114c0 */
[----:B------:R-:W-:Y:S01]  /*0230*/  IMAD.IADD R202, R12, 0x1, -R7 ;  /* 0x000000010cca7824 */ /* 0x000fe200078e0a07 */
[----:B------:R-:W-:Y:S01]  /*0240*/  SHF.R.S32.HI R24, RZ, 0x1f, R11 ;  /* 0x0000001fff187819 */ /* 0x000fe2000001140b */
[C---:B------:R-:W-:Y:S01]  /*0250*/  IMAD R0, R9.reuse, c[0x0][0x274], R0 ;  /* 0x00009d0009007a24 */ /* 0x040fe200078e0200 */
[----:B------:R-:W-:Y:S01]  /*0260*/  SHF.R.S32.HI R190, RZ, 0x2, R3 ;  /* 0x00000002ffbe7819 */ /* 0x000fe20000011403 */
[----:B------:R-:W-:Y:S01]  /*0270*/  IMAD.SHL.U32 R204, R202, 0x8, RZ ;  /* 0x00000008cacc7824 */ /* 0x000fe200078e00ff */
[----:B------:R-:W-:Y:S01]  /*0280*/  UIMAD UR7, UR20, UR5, UR4 ;  /* 0x00000005140772a4 */ /* 0x000fe2000f8e0204 */
[----:B------:R-:W-:Y:S01]  /*0290*/  IMAD.WIDE.U32 R14, R9, c[0x0][0x270], R192 ;  /* 0x00009c00090e7a25 */ /* 0x000fe200078e00c0 */
[----:B------:R-:W-:Y:S01]  /*02a0*/  SHF.R.S32.HI R191, RZ, 0x1f, R190 ;  /* 0x0000001fffbf7819 */ /* 0x000fe200000114be */
[----:B------:R-:W-:Y:S01]  /*02b0*/  ULDC.64 UR4, c[0x0][0x1b8] ;  /* 0x00006e0000047ab9 */ /* 0x000fe20000000a00 */
[--C-:B------:R-:W-:Y:S01]  /*02c0*/  SHF.R.S32.HI R205, RZ, 0x1f, R204.reuse ;  /* 0x0000001fffcd7819 */ /* 0x100fe200000114cc */
[----:B------:R-:W-:Y:S01]  /*02d0*/  IMAD R10, R24, c[0x0][0x1e0], RZ ;  /* 0x00007800180a7a24 */ /* 0x000fe200078e02ff */
[----:B------:R-:W-:Y:S01]  /*02e0*/  IADD3 R7, P0, R14, UR10, RZ ;  /* 0x0000000a0e077c10 */ /* 0x000fe2000ff1e0ff */
[----:B------:R-:W-:Y:S01]  /*02f0*/  IMAD R24, R24, c[0x0][0x1b0], RZ ;  /* 0x00006c0018187a24 */ /* 0x000fe200078e02ff */
[----:B------:R-:W-:Y:S01]  /*0300*/  UIMAD UR4, UR6, UR4, URZ ;  /* 0x00000004060472a4 */ /* 0x000fe2000f8e023f */
[----:B------:R-:W-:Y:S01]  /*0310*/  IMAD.WIDE.U32 R16, R11, c[0x0][0x1b0], R204 ;  /* 0x00006c000b107a25 */ /* 0x000fe200078e00cc */
[----:B------:R-:W-:Y:S01]  /*0320*/  IADD3.X R0, R15, UR17, R0, P0, !PT ;  /* 0x000000110f007c10 */ /* 0x000fe200087fe400 */
[----:B------:R-:W-:Y:S01]  /*0330*/  UIADD3 UR15, UR9, UR15, URZ ;  /* 0x0000000f090f7290 */ /* 0x000fe2000fffe03f */
[----:B------:R-:W-:Y:S01]  /*0340*/  ISETP.GE.AND P3, PT, R204, c[0x0][0x1cc], PT ;  /* 0x00007300cc007a0c */ /* 0x000fe20003f66270 */
[C---:B------:R-:W-:Y:S01]  /*0350*/  IMAD R24, R11.reuse, c[0x0][0x1b4], R24 ;  /* 0x00006d000b187a24 */ /* 0x040fe200078e0218 */
[----:B------:R-:W-:Y:S01]  /*0360*/  UIMAD UR5, UR20, UR5, UR4 ;  /* 0x00000005140572a4 */ /* 0x000fe2000f8e0204 */
[----:B------:R-:W-:-:S02]  /*0370*/  IMAD R10, R11, c[0x0][0x1e4], R10 ;  /* 0x000079000b0a7a24 */ /* 0x000fc400078e020a */
[----:B------:R-:W-:-:S04]  /*0380*/  IMAD.WIDE.U32 R14, R11, c[0x0][0x1e0], R204 ;  /* 0x000078000b0e7a25 */ /* 0x000fc800078e00cc */
[----:B------:R-:W-:Y:S02]  /*0390*/  IMAD.IADD R25, R17, 0x1, R24 ;  /* 0x0000000111197824 */ /* 0x000fe400078e0218 */
[----:B------:R-:W-:Y:S02]  /*03a0*/  IMAD.IADD R11, R15, 0x1, R10 ;  /* 0x000000010f0b7824 */ /* 0x000fe400078e020a */
[----:B------:R-:W-:Y:S01]  /*03b0*/  IMAD.MOV.U32 R24, RZ, RZ, R16 ;  /* 0x000000ffff187224 */ /* 0x000fe200078e0010 */
[----:B------:R-:W-:Y:S01]  /*03c0*/  LEA.HI R16, R5, R12, RZ, 0x3 ;  /* 0x0000000c05107211 */ /* 0x000fe200078f18ff */
[----:B------:R-:W-:Y:S01]  /*03d0*/  IMAD.MOV.U32 R10, RZ, RZ, R14 ;  /* 0x000000ffff0a7224 */ /* 0x000fe200078e000e */
[----:B------:R-:W-:Y:S01]  /*03e0*/  IADD3 R14, R204, 0x20, RZ ;  /* 0x00000020cc0e7810 */ /* 0x000fe20007ffe0ff */
[----:B------:R-:W-:Y:S02]  /*03f0*/  IMAD R199, R191, c[0x0][0x178], RZ ;  /* 0x00005e00bfc77a24 */ /* 0x000fe400078e02ff */
[----:B------:R-:W-:Y:S01]  /*0400*/  IMAD.WIDE.U32 R20, R20, c[0x0][0x1e8], R10 ;  /* 0x00007a0014147a25 */ /* 0x000fe200078e000a */
[----:B------:R-:W-:-:S02]  /*0410*/  IADD3 R10, R204, 0x40, RZ ;  /* 0x00000040cc0a7810 */ /* 0x000fc40007ffe0ff */
[----:B------:R-:W-:Y:S01]  /*0420*/  ISETP.GE.AND P2, PT, R14, c[0x0][0x1cc], PT ;  /* 0x000073000e007a0c */ /* 0x000fe20003f46270 */
[----:B------:R-:W-:Y:S01]  /*0430*/  IMAD.SHL.U32 R11, R16, 0x8, RZ ;  /* 0x00000008100b7824 */ /* 0x000fe200078e00ff */
[----:B------:R-:W-:Y:S01]  /*0440*/  IADD3 R21, R21, UR7, RZ ;  /* 0x0000000715157c10 */ /* 0x000fe2000fffe0ff */
[C---:B------:R-:W-:Y:S02]  /*0450*/  IMAD R199, R190.reuse, c[0x0][0x17c], R199 ;  /* 0x00005f00bec77a24 */ /* 0x040fe400078e02c7 */
[----:B------:R-:W-:Y:S01]  /*0460*/  IMAD.WIDE.U32 R206, R190, c[0x0][0x178], R204 ;  /* 0x00005e00bece7a25 */ /* 0x000fe200078e00cc */
[----:B------:R-:W-:-:S03]  /*0470*/  LOP3.LUT R11, R11, 0xc0, RZ, 0xc0, !PT ;  /* 0x000000c00b0b7812 */ /* 0x000fc600078ec0ff */
[----:B------:R-:W-:Y:S01]  /*0480*/  IMAD.IADD R199, R207, 0x1, R199 ;  /* 0x00000001cfc77824 */ /* 0x000fe200078e02c7 */
[----:B------:R-:W-:Y:S01]  /*0490*/  SHF.R.U32.HI R15, RZ, 0x3, R11 ;  /* 0x00000003ff0f7819 */ /* 0x000fe2000001160b */
[----:B------:R-:W-:Y:S01]  /*04a0*/  IMAD.MOV.U32 R198, RZ, RZ, R206 ;  /* 0x000000ffffc67224 */ /* 0x000fe200078e00ce */
[----:B------:R-:W-:Y:S01]  /*04b0*/  LOP3.LUT R6, R11, 0x18, R204, 0xf8, !PT ;  /* 0x000000180b067812 */ /* 0x000fe200078ef8cc */
[----:B------:R-:W-:Y:S02]  /*04c0*/  IMAD R8, R2, c[0x0][0x180], RZ ;  /* 0x0000600002087a24 */ /* 0x000fe400078e02ff */
[----:B------:R-:W-:Y:S01]  /*04d0*/  IMAD.WIDE.U32 R22, R9, c[0x0][0x180], R198 ;  /* 0x0000600009167a25 */ /* 0x000fe200078e00c6 */
[----:B------:R-:W-:-:S03]  /*04e0*/  LOP3.LUT R15, R6, R15, RZ, 0x3c, !PT ;  /* 0x0000000f060f7212 */ /* 0x000fc600078e3cff */
[----:B------:R-:W-:Y:S01]  /*04f0*/  IMAD.WIDE.U32 R24, R4, c[0x0][0x1b8], R24 ;  /* 0x00006e0004187a25 */ /* 0x000fe200078e0018 */
[----:B------:R-:W-:-:S03]  /*0500*/  IADD3 R11, P0, R22, UR8, RZ ;  /* 0x00000008160b7c10 */ /* 0x000fc6000ff1e0ff */
[----:B---3--:R-:W-:Y:S01]  /*0510*/  IMAD.WIDE R18, R185, 0x80, R190 ;  /* 0x00000080b9127825 */ /* 0x008fe200078e02be */
[----:B------:R-:W-:Y:S01]  /*0520*/  IADD3 R25, R25, UR5, RZ ;  /* 0x0000000519197c10 */ /* 0x000fe2000fffe0ff */
[----:B------:R-:W-:Y:S02]  /*0530*/  ULDC.64 UR4, c[0x0][0x290] ;  /* 0x0000a40000047ab9 */ /* 0x000fe40000000a00 */
[----:B------:R-:W-:Y:S01]  /*0540*/  IMAD R8, R9, c[0x0][0x184], R8 ;  /* 0x0000610009087a24 */ /* 0x000fe200078e0208 */
[----:B------:R-:W-:Y:S01]  /*0550*/  UIMAD.WIDE.U32 UR8, UR20, UR4, URZ ;  /* 0x00000004140872a5 */ /* 0x000fe2000f8e003f */
[C---:B------:R-:W-:Y:S01]  /*0560*/  IMAD R6, R19.reuse, c[0x0][0x1d8], RZ ;  /* 0x0000760013067a24 */ /* 0x040fe200078e02ff */
[----:B------:R-:W-:Y:S01]  /*0570*/  UIMAD UR4, UR6, UR4, URZ ;  /* 0x00000004060472a4 */ /* 0x000fe2000f8e023f */
[----:B------:R-:W-:Y:S01]  /*0580*/  IMAD R4, R19, c[0x0][0x1a8], RZ ;  /* 0x00006a0013047a24 */ /* 0x000fe200078e02ff */
[----:B------:R-:W-:Y:S01]  /*0590*/  IADD3.X R8, R23, UR15, R8, P0, !PT ;  /* 0x0000000f17087c10 */ /* 0x000fe200087fe408 */
[C---:B------:R-:W-:Y:S01]  /*05a0*/  IMAD R6, R18.reuse, c[0x0][0x1dc], R6 ;  /* 0x0000770012067a24 */ /* 0x040fe200078e0206 */
[----:B------:R-:W-:Y:S01]  /*05b0*/  LEA R22, P0, R11, c[0x0][0x160], 0x1 ;  /* 0x000058000b167a11 */ /* 0x000fe200078008ff */
[----:B------:R-:W-:Y:S01]  /*05c0*/  IMAD.WIDE.U32 R20, R18, c[0x0][0x1d8], R20 ;  /* 0x0000760012147a25 */ /* 0x000fe200078e0014 */
[----:B------:R-:W-:-:S02]  /*05d0*/  UIMAD UR4, UR20, UR5, UR4 ;  /* 0x00000005140472a4 */ /* 0x000fc4000f8e0204 */
[----:B------:R-:W-:Y:S01]  /*05e0*/  LEA.HI.X R23, R11, c[0x0][0x164], R8, 0x1, P0 ;  /* 0x000059000b177a11 */ /* 0x000fe200000f0c08 */
[----:B------:R-:W-:Y:S01]  /*05f0*/  IMAD R4, R18, c[0x0][0x1ac], R4 ;  /* 0x00006b0012047a24 */ /* 0x000fe200078e0204 */
[----:B------:R-:W-:Y:S01]  /*0600*/  LEA R30, P1, R20, c[0x0][0x1c0], 0x1 ;  /* 0x00007000141e7a11 */ /* 0x000fe200078208ff */
[----:B------:R-:W-:Y:S01]  /*0610*/  IMAD.WIDE.U32 R18, R18, c[0x0][0x1a8], R24 ;  /* 0x00006a0012127a25 */ /* 0x000fe200078e0018 */
[----:B------:R-:W-:-:S03]  /*0620*/  UIADD3 UR18, UR9, UR4, URZ ;  /* 0x0000000409127290 */ /* 0x000fc6000fffe03f */
[----:B------:R-:W-:Y:S01]  /*0630*/  IMAD.IADD R6, R21, 0x1, R6 ;  /* 0x0000000115067824 */ /* 0x000fe200078e0206 */
[----:B------:R-:W-:Y:S01]  /*0640*/  LEA R26, P0, R18, c[0x0][0x190], 0x1 ;  /* 0x00006400121a7a11 */ /* 0x000fe200078008ff */
[----:B------:R-:W-:Y:S01]  /*0650*/  IMAD.MOV.U32 R17, RZ, RZ, c[0x0][0x1d8] ;  /* 0x00007600ff117624 */ /* 0x000fe200078e00ff */
[----:B------:R-:W-:Y:S01]  /*0660*/  ULDC.64 UR4, c[0x0][0x218] ;  /* 0x0000860000047ab9 */ /* 0x000fe20000000a00 */
[----:B------:R-:W-:Y:S01]  /*0670*/  IMAD.IADD R4, R19, 0x1, R4 ;  /* 0x0000000113047824 */ /* 0x000fe200078e0204 */
[----:B------:R-:W-:Y:S01]  /*0680*/  LEA.HI.X R31, R20, c[0x0][0x1c4], R6, 0x1, P1 ;  /* 0x00007100141f7a11 */ /* 0x000fe200008f0c06 */
[----:B------:R-:W-:Y:S01]  /*0690*/  IMAD.MOV.U32 R11, RZ, RZ, c[0x0][0x1dc] ;  /* 0x00007700ff0b7624 */ /* 0x000fe200078e00ff */
[----:B------:R-:W-:Y:S01]  /*06a0*/  LEA R28, P1, R17, R30, 0x7 ;  /* 0x0000001e111c7211 */ /* 0x000fe200078238ff */
[----:B------:R-:W-:Y:S01]  /*06b0*/  IMAD.MOV.U32 R25, RZ, RZ, c[0x0][0x1a8] ;  /* 0x00006a00ff197624 */ /* 0x000fe200078e00ff */
[----:B------:R-:W-:Y:S01]  /*06c0*/  LEA.HI.X R27, R18, c[0x0][0x194], R4, 0x1, P0 ;  /* 0x00006500121b7a11 */ /* 0x000fe200000f0c04 */
[----:B------:R-:W-:Y:S01]  /*06d0*/  IMAD.MOV.U32 R4, RZ, RZ, -0x80 ;  /* 0xffffff80ff047424 */ /* 0x000fe200078e00ff */
[----:B------:R-:W-:Y:S01]  /*06e0*/  LEA.HI R19, R3, R190, RZ, 0x1 ;  /* 0x000000be03137211 */ /* 0x000fe200078f08ff */
[----:B------:R-:W-:Y:S01]  /*06f0*/  IMAD.MOV.U32 R21, RZ, RZ, c[0x0][0x1ac] ;  /* 0x00006b00ff157624 */ /* 0x000fe200078e00ff */
[----:B------:R-:W-:Y:S01]  /*0700*/  LEA.HI.X R29, R17, R31, R11, 0x7, P1 ;  /* 0x0000001f111d7211 */ /* 0x000fe200008f3c0b */
[----:B------:R-:W-:Y:S01]  /*0710*/  IMAD R11, R185, R4, c[0x0][0x198] ;  /* 0x00006600b90b7624 */ /* 0x000fe200078e0204 */
[----:B------:R-:W-:Y:S01]  /*0720*/  LEA.HI R17, R5, R12, RZ, 0x5 ;  /* 0x0000000c05117211 */ /* 0x000fe200078f28ff */
[----:B------:R-:W-:Y:S01]  /*0730*/  IMAD R195, R191, c[0x0][0x208], RZ ;  /* 0x00008200bfc37a24 */ /* 0x000fe200078e02ff */
[----:B------:R-:W-:Y:S01]  /*0740*/  LOP3.LUT R19, R19, 0x7fffffe, RZ, 0xc0, !PT ;  /* 0x07fffffe13137812 */ /* 0x000fe200078ec0ff */
[----:B------:R-:W-:Y:S01]  /*0750*/  IMAD.IADD R4, R11, 0x1, -R190 ;  /* 0x000000010b047824 */ /* 0x000fe200078e0abe */
[----:B------:R-:W-:Y:S01]  /*0760*/  SHF.R.S32.HI R6, RZ, 0x5, R17 ;  /* 0x00000005ff067819 */ /* 0x000fe20000011411 */
[----:B------:R-:W-:Y:S01]  /*0770*/  IMAD R195, R190, c[0x0][0x20c], R195 ;  /* 0x00008300bec37a24 */ /* 0x000fe200078e02c3 */
[----:B------:R-:W-:Y:S01]  /*0780*/  ISETP.GE.AND P1, PT, R10, c[0x0][0x1cc], PT ;  /* 0x000073000a007a0c */ /* 0x000fe20003f26270 */
[----:B------:R-:W-:Y:S01]  /*0790*/  IMAD.IADD R19, R190, 0x1, -R19 ;  /* 0x00000001be137824 */ /* 0x000fe200078e0a13 */
[----:B------:R-:W-:Y:S01]  /*07a0*/  ISETP.LT.OR P6, PT, R4, 0x1, P3 ;  /* 0x000000010400780c */ /* 0x000fe20001fc1670 */
[----:B------:R-:W-:Y:S01]  /*07b0*/  IMAD.WIDE.U32 R196, R190, c[0x0][0x208], R204 ;  /* 0x00008200bec47a25 */ /* 0x000fe200078e00cc */
[C---:B------:R-:W-:Y:S01]  /*07c0*/  ISETP.LT.OR P5, PT, R4.reuse, 0x1, P2 ;  /* 0x000000010400780c */ /* 0x040fe200017a1670 */
[----:B------:R-:W-:Y:S01]  /*07d0*/  UIMAD UR7, UR6, UR4, URZ ;  /* 0x00000004060772a4 */ /* 0x000fe2000f8e023f */
[----:B------:R-:W-:Y:S01]  /*07e0*/  ISETP.LT.OR P4, PT, R4, 0x1, P1 ;  /* 0x000000010400780c */ /* 0x000fe20000f81670 */
[----:B------:R-:W-:Y:S01]  /*07f0*/  IMAD R186, R6, 0x8, R19 ;  /* 0x0000000806ba7824 */ /* 0x000fe200078e0213 */
[C---:B------:R-:W-:Y:S01]  /*0800*/  ISETP.LT.OR P3, PT, R4.reuse, 0x41, P3 ;  /* 0x000000410400780c */ /* 0x040fe20001f61670 */
[----:B------:R-:W-:Y:S01]  /*0810*/  IMAD.WIDE.U32 R18, R9, c[0x0][0x288], R192 ;  /* 0x0000a20009127a25 */ /* 0x000fe200078e00c0 */
[----:B------:R-:W-:Y:S01]  /*0820*/  ISETP.LT.OR P2, PT, R4, 0x41, P2 ;  /* 0x000000410400780c */ /* 0x000fe20001741670 */
[----:B------:R-:W-:Y:S01]  /*0830*/  UIMAD UR5, UR20, UR5, UR7 ;  /* 0x00000005140572a4 */ /* 0x000fe2000f8e0207 */
[----:B------:R-:W-:Y:S01]  /*0840*/  LEA R24, P0, R25, R26, 0x7 ;  /* 0x0000001a19187211 */ /* 0x000fe200078038ff */
[----:B------:R-:W-:Y:S01]  /*0850*/  IMAD.U32 R186, R186, 0x20, R15 ;  /* 0x00000020baba7824 */ /* 0x000fe200078e000f */
[----:B------:R-:W-:Y:S01]  /*0860*/  ISETP.LT.OR P1, PT, R4, 0x41, P1 ;  /* 0x000000410400780c */ /* 0x000fe20000f21670 */
[----:B------:R-:W-:Y:S01]  /*0870*/  IMAD.IADD R195, R197, 0x1, R195 ;  /* 0x00000001c5c37824 */ /* 0x000fe200078e02c3 */
[----:B------:R-:W-:Y:S01]  /*0880*/  LEA.HI.X R25, R25, R27, R21, 0x7, P0 ;  /* 0x0000001b19197211 */ /* 0x000fe200000f3c15 */
[----:B------:R-:W-:Y:S01]  /*0890*/  IMAD.SHL.U32 R186, R186, 0x2, RZ ;  /* 0x00000002baba7824 */ /* 0x000fe200078e00ff */
[C---:B------:R-:W-:Y:S01]  /*08a0*/  LEA R20, P0, R7.reuse, c[0x0][0x258], 0x2 ;  /* 0x0000960007147a11 */ /* 0x040fe200078010ff */
[----:B------:R-:W-:Y:S01]  /*08b0*/  IMAD.MOV.U32 R194, RZ, RZ, R196 ;  /* 0x000000ffffc27224 */ /* 0x000fe200078e00c4 */
[----:B------:R-:W-:Y:S01]  /*08c0*/  SHF.R.S32.HI R3, RZ, 0x1f, R3 ;  /* 0x0000001fff037819 */ /* 0x000fe20000011403 */
[----:B------:R-:W-:Y:S01]  /*08d0*/  ULDC UR7, c[0x0][0x168] ;  /* 0x00005a0000077ab9 */ /* 0x000fe20000000800 */
[----:B------:R1:W-:Y:S01]  /*08e0*/  LDGSTS.E.BYPASS.LTC128B.128 [R186+0x6080], [R30.64], !P6 ;  /* 0x060800001eba7fae */ /* 0x0003e2000f101d58 */
[----:B------:R-:W-:Y:S01]  /*08f0*/  LEA.HI.X R21, R7, c[0x0][0x25c], R0, 0x2, P0 ;  /* 0x0000970007157a11 */ /* 0x000fe200000f1400 */
[----:B------:R-:W-:Y:S01]  /*0900*/  IMAD R0, R2, c[0x0][0x288], RZ ;  /* 0x0000a20002007a24 */ /* 0x000fe200078e02ff */
[----:B------:R-:W-:Y:S01]  /*0910*/  ISETP.GE.AND P6, PT, R204, c[0x0][0x19c], PT ;  /* 0x00006700cc007a0c */ /* 0x000fe20003fc6270 */
[----:B------:R1:W-:Y:S01]  /*0920*/  LDGSTS.E.BYPASS.LTC128B.128 [R186+0x8080], [R30.64+0x40], !P5 ;  /* 0x080800401eba7fae */ /* 0x0003e2000e901d58 */
[----:B------:R-:W-:Y:S01]  /*0930*/  ISETP.GE.AND P0, PT, R14, c[0x0][0x19c], PT ;  /* 0x000067000e007a0c */ /* 0x000fe20003f06270 */
[----:B------:R-:W-:Y:S01]  /*0940*/  IMAD R0, R9, c[0x0][0x28c], R0 ;  /* 0x0000a30009007a24 */ /* 0x000fe200078e0200 */
[----:B------:R-:W-:Y:S01]  /*0950*/  ISETP.GE.AND P5, PT, R10, c[0x0][0x16c], PT ;  /* 0x00005b000a007a0c */ /* 0x000fe20003fa6270 */
[----:B------:R1:W-:Y:S01]  /*0960*/  LDGSTS.E.BYPASS.LTC128B.128 [R186+0xa080], [R30.64+0x80], !P4 ;  /* 0x0a0800801eba7fae */ /* 0x0003e2000e101d58 */
[----:B------:R-:W-:Y:S01]  /*0970*/  ISETP.GE.AND P4, PT, R204, c[0x0][0x16c], PT ;  /* 0x00005b00cc007a0c */ /* 0x000fe20003f86270 */
[----:B------:R-:W-:Y:S01]  /*0980*/  UISETP.GE.AND UP0, UPT, UR7, 0x41, UPT ;  /* 0x000000410700788c */ /* 0x000fe2000bf06270 */
[----:B------:R-:W-:Y:S01]  /*0990*/  SEL R8, RZ, 0x4, P5 ;  /* 0x00000004ff087807 */ /* 0x000fe20002800000 */
[----:B------:R2:W-:Y:S01]  /*09a0*/  LDGSTS.E.BYPASS.LTC128B.128 [R186+0x7080], [R28.64], !P3 ;  /* 0x070800001cba7fae */ /* 0x0005e2000d901d58 */
[----:B------:R-:W-:-:S02]  /*09b0*/  SEL R7, RZ, 0x1, P4 ;  /* 0x00000001ff077807 */ /* 0x000fc40002000000 */
[----:B------:R-:W-:Y:S01]  /*09c0*/  ISETP.GE.AND P4, PT, R10, c[0x0][0x19c], PT ;  /* 0x000067000a007a0c */ /* 0x000fe20003f86270 */
[----:B------:R2:W-:Y:S01]  /*09d0*/  LDGSTS.E.BYPASS.LTC128B.128 [R186+0x9080], [R28.64+0x40], !P2 ;  /* 0x090800401cba7fae */ /* 0x0005e2000d101d58 */
[----:B------:R-:W-:Y:S02]  /*09e0*/  ISETP.GE.AND P2, PT, R14, c[0x0][0x16c], PT ;  /* 0x00005b000e007a0c */ /* 0x000fe40003f46270 */
[----:B------:R-:W-:Y:S01]  /*09f0*/  ISETP.LT.OR P3, PT, R4, 0x1, P6 ;  /* 0x000000010400780c */ /* 0x000fe20003761670 */
[----:B------:R2:W-:Y:S01]  /*0a00*/  LDGSTS.E.BYPASS.LTC128B.128 [R186+0xb080], [R28.64+0x80], !P1 ;  /* 0x0b0800801cba7fae */ /* 0x0005e2000c901d58 */
[----:B------:R-:W-:Y:S01]  /*0a10*/  IADD3 R15, P1, R18, UR8, RZ ;  /* 0x00000008120f7c10 */ /* 0x000fe2000ff3e0ff */
[----:B------:R-:W-:Y:S01]  /*0a20*/  UIMAD.WIDE.U32 UR8, UR20, UR4, URZ ;  /* 0x00000004140872a5 */ /* 0x000fe2000f8e003f */
[----:B------:R-:W-:Y:S02]  /*0a30*/  SEL R18, RZ, 0x2, P2 ;  /* 0x00000002ff127807 */ /* 0x000fe40001000000 */
[----:B------:R-:W-:Y:S01]  /*0a40*/  ISETP.LT.OR P2, PT, R4, 0x1, P0 ;  /* 0x000000010400780c */ /* 0x000fe20000741670 */
[----:B------:R-:W-:Y:S01]  /*0a50*/  UIADD3 UR16, UR9, UR5, URZ ;  /* 0x0000000509107290 */ /* 0x000fe2000fffe03f */
[----:B------:R-:W-:-:S02]  /*0a60*/  IADD3.X R0, R19, UR18, R0, P1, !PT ;  /* 0x0000001213007c10 */ /* 0x000fc40008ffe400 */
[C---:B------:R-:W-:Y:S02]  /*0a70*/  ISETP.LT.OR P5, PT, R4.reuse, 0x1, P4 ;  /* 0x000000010400780c */ /* 0x040fe400027a1670 */
[C---:B------:R-:W-:Y:S01]  /*0a80*/  ISETP.LT.OR P1, PT, R4.reuse, 0x41, P6 ;  /* 0x000000410400780c */ /* 0x040fe20003721670 */
[----:B------:R3:W-:Y:S01]  /*0a90*/  LDGSTS.E.BYPASS.LTC128B.128 [R186+0x80], [R26.64], !P3 ;  /* 0x000800001aba7fae */ /* 0x0007e2000d901d58 */
[----:B------:R-:W-:Y:S02]  /*0aa0*/  ISETP.LT.OR P0, PT, R4, 0x41, P0 ;  /* 0x000000410400780c */ /* 0x000fe40000701670 */
[----:B------:R-:W-:Y:S01]  /*0ab0*/  IADD3 R7, R8, R18, R7 ;  /* 0x0000001208077210 */ /* 0x000fe20007ffe007 */
[----:B------:R-:W-:Y:S01]  /*0ac0*/  IMAD.WIDE.U32 R18, R9, c[0x0][0x210], R194 ;  /* 0x0000840009127a25 */ /* 0x000fe200078e00c2 */
[----:B------:R-:W-:Y:S01]  /*0ad0*/  ISETP.LT.OR P4, PT, R4, 0x41, P4 ;  /* 0x000000410400780c */ /* 0x000fe20002781670 */
[----:B------:R3:W-:Y:S01]  /*0ae0*/  LDGSTS.E.BYPASS.LTC128B.128 [R186+0x2080], [R26.64+0x40], !P2 ;  /* 0x020800401aba7fae */ /* 0x0007e2000d101d58 */
[----:B------:R-:W-:Y:S01]  /*0af0*/  ISETP.GE.AND P6, PT, R204, c[0x0][0x16c], PT ;  /* 0x00005b00cc007a0c */ /* 0x000fe20003fc6270 */
[----:B------:R-:W-:Y:S01]  /*0b00*/  IMAD R4, R2, c[0x0][0x210], RZ ;  /* 0x0000840002047a24 */ /* 0x000fe200078e02ff */
[C---:B------:R-:W-:Y:S01]  /*0b10*/  LOP3.LUT P3, RZ, R7.reuse, 0x2, RZ, 0xc0, !PT ;  /* 0x0000000207ff7812 */ /* 0x040fe2000786c0ff */
[----:B------:R3:W-:Y:S01]  /*0b20*/  LDGSTS.E.BYPASS.LTC128B.128 [R186+0x4080], [R26.64+0x80], !P5 ;  /* 0x040800801aba7fae */ /* 0x0007e2000e901d58 */
[----:B------:R-:W-:Y:S01]  /*0b30*/  LOP3.LUT P2, RZ, R7, 0x4, RZ, 0xc0, !PT ;  /* 0x0000000407ff7812 */ /* 0x000fe2000784c0ff */
[----:B------:R-:W-:Y:S01]  /*0b40*/  IMAD R7, R9, c[0x0][0x214], R4 ;  /* 0x0000850009077a24 */ /* 0x000fe200078e0204 */
[----:B------:R-:W-:Y:S01]  /*0b50*/  ISETP.GE.AND P5, PT, R204, c[0x0][0x1fc], PT ;  /* 0x00007f00cc007a0c */ /* 0x000fe20003fa6270 */
[----:B------:R4:W-:Y:S01]  /*0b60*/  LDGSTS.E.BYPASS.LTC128B.128 [R186+0x1080], [R24.64], !P1 ;  /* 0x0108000018ba7fae */ /* 0x0009e2000c901d58 */
[----:B------:R-:W-:-:S02]  /*0b70*/  ISETP.GE.OR P1, PT, R190, c[0x0][0x168], P6 ;  /* 0x00005a00be007a0c */ /* 0x000fc40003726670 */
[----:B--2---:R-:W-:Y:S01]  /*0b80*/  LEA.HI R29, R5, R12, RZ, 0x4 ;  /* 0x0000000c051d7211 */ /* 0x004fe200078f20ff */
[----:B------:R4:W-:Y:S01]  /*0b90*/  LDGSTS.E.BYPASS.LTC128B.128 [R186+0x3080], [R24.64+0x40], !P0 ;  /* 0x0308004018ba7fae */ /* 0x0009e2000c101d58 */
[----:B------:R-:W-:Y:S02]  /*0ba0*/  ISETP.GE.OR P0, PT, R190, c[0x0][0x168], !P3 ;  /* 0x00005a00be007a0c */ /* 0x000fe40005f06670 */
[----:B------:R-:W-:Y:S01]  /*0bb0*/  LEA.HI R3, R3, R190, RZ, 0x3 ;  /* 0x000000be03037211 */ /* 0x000fe200078f18ff */
[----:B------:R4:W-:Y:S01]  /*0bc0*/  LDGSTS.E.BYPASS.LTC128B.128 [R186+0x5080], [R24.64+0x80], !P4 ;  /* 0x0508008018ba7fae */ /* 0x0009e2000e101d58 */
[----:B------:R-:W-:Y:S02]  /*0bd0*/  ISETP.GE.AND P4, PT, R14, c[0x0][0x1fc], PT ;  /* 0x00007f000e007a0c */ /* 0x000fe40003f86270 */
[----:B------:R-:W-:Y:S01]  /*0be0*/  LOP3.LUT R3, R3, 0xfffffff8, RZ, 0xc0, !PT ;  /* 0xfffffff803037812 */ /* 0x000fe200078ec0ff */
[----:B------:R-:W0:Y:S01]  /*0bf0*/  LDGDEPBAR ;  /* 0x00000000000079af */ /* 0x000e220000000000 */
[----:B------:R-:W-:-:S02]  /*0c00*/  SEL R4, RZ, 0xffffffff, P4 ;  /* 0xffffffffff047807 */ /* 0x000fc40002000000 */
[----:B------:R-:W-:Y:S01]  /*0c10*/  IADD3 R201, R186, 0x12080, RZ ;  /* 0x00012080bac97810 */ /* 0x000fe20007ffe0ff */
[----:B------:R2:W-:Y:S01]  /*0c20*/  LDGSTS.E.BYPASS.LTC128B.128 [R186+0xc080], [R22.64], !P1 ;  /* 0x0c08000016ba7fae */ /* 0x0005e2000c901d58 */
[----:B------:R-:W-:Y:S01]  /*0c30*/  ISETP.GE.OR P1, PT, R190, c[0x0][0x168], !P2 ;  /* 0x00005a00be007a0c */ /* 0x000fe20005726670 */
[----:B------:R-:W-:Y:S02]  /*0c40*/  IMAD.SHL.U32 R4, R4, 0x2, RZ ;  /* 0x0000000204047824 */ /* 0x000fe400078e00ff */
[----:B------:R2:W-:Y:S01]  /*0c50*/  LDGSTS.E.BYPASS.LTC128B.128 [R186+0xd080], [R22.64+0x40], !P0 ;  /* 0x0d08004016ba7fae */ /* 0x0005e2000c101d58 */
[----:B------:R-:W-:Y:S01]  /*0c60*/  IADD3 R8, P0, R18, UR8, RZ ;  /* 0x0000000812087c10 */ /* 0x000fe2000ff1e0ff */
[----:B------:R-:W-:-:S03]  /*0c70*/  IMAD.IADD R188, R190, 0x1, -R3 ;  /* 0x00000001bebc7824 */ /* 0x000fc600078e0a03 */
[----:B------:R-:W-:Y:S02]  /*0c80*/  IADD3.X R7, R19, UR16, R7, P0, !PT ;  /* 0x0000001013077c10 */ /* 0x000fe400087fe407 */
[----:B------:R-:W-:Y:S02]  /*0c90*/  SEL R19, RZ, 0x1, P5 ;  /* 0x00000001ff137807 */ /* 0x000fe40002800000 */
[----:B------:R-:W-:Y:S01]  /*0ca0*/  ISETP.GE.AND P0, PT, R10, c[0x0][0x1fc], PT ;  /* 0x00007f000a007a0c */ /* 0x000fe20003f06270 */
[----:B------:R2:W-:Y:S01]  /*0cb0*/  LDGSTS.E.BYPASS.LTC128B.128 [R186+0xe080], [R22.64+0x80], !P1 ;  /* 0x0e08008016ba7fae */ /* 0x0005e2000c901d58 */
[----:B------:R-:W-:Y:S02]  /*0cc0*/  LOP3.LUT R4, R4, 0x2, R19, 0xe2, !PT ;  /* 0x0000000204047812 */ /* 0x000fe400078ee213 */
[----:B------:R-:W-:Y:S02]  /*0cd0*/  SEL R187, RZ, 0x4, P0 ;  /* 0x00000004ffbb7807 */ /* 0x000fe40000000000 */
[----:B------:R-:W-:-:S02]  /*0ce0*/  LEA R18, P0, R8, c[0x0][0x1f0], 0x1 ;  /* 0x00007c0008127a11 */ /* 0x000fc400078008ff */
[----:B------:R-:W-:Y:S02]  /*0cf0*/  LOP3.LUT R4, R4, R187, RZ, 0xfc, !PT ;  /* 0x000000bb04047212 */ /* 0x000fe400078efcff */
[----:B------:R-:W-:Y:S02]  /*0d00*/  ISETP.GT.AND P1, PT, R12, 0xf, PT ;  /* 0x0000000f0c00780c */ /* 0x000fe40003f24270 */
[----:B------:R-:W-:Y:S02]  /*0d10*/  LEA.HI.X R19, R8, c[0x0][0x1f4], R7, 0x1, P0 ;  /* 0x00007d0008137a11 */ /* 0x000fe400000f0c07 */
[----:B------:R-:W-:Y:S02]  /*0d20*/  ISETP.GE.AND P0, PT, R190, c[0x0][0x168], PT ;  /* 0x00005a00be007a0c */ /* 0x000fe40003f06270 */
[----:B------:R-:W-:Y:S02]  /*0d30*/  LOP3.LUT R7, R4, 0x1, RZ, 0xc0, !PT ;  /* 0x0000000104077812 */ /* 0x000fe400078ec0ff */
[----:B----4-:R-:W-:-:S02]  /*0d40*/  SHF.R.S32.HI R25, RZ, 0x1f, R17 ;  /* 0x0000001fff197819 */ /* 0x010fc40000011411 */
[----:B------:R-:W-:Y:S02]  /*0d50*/  ISETP.NE.U32.OR P0, PT, R7, 0x1, P0 ;  /* 0x000000010700780c */ /* 0x000fe40000705470 */
[-C--:B------:R-:W-:Y:S01]  /*0d60*/  LEA.HI R7, R17, R6.reuse, RZ, 0x1 ;  /* 0x0000000611077211 */ /* 0x080fe200078f08ff */
[----:B------:R-:W-:Y:S01]  /*0d70*/  @!P1 IMAD.SHL.U32 R8, R12, 0x10, RZ ;  /* 0x000000100c089824 */ /* 0x000fe200078e00ff */
[----:B------:R-:W-:Y:S02]  /*0d80*/  LEA.HI R25, R25, R6, RZ, 0x2 ;  /* 0x0000000619197211 */ /* 0x000fe400078f10ff */
[----:B------:R-:W-:Y:S02]  /*0d90*/  LOP3.LUT R7, R7, 0xfffffffe, RZ, 0xc0, !PT ;  /* 0xfffffffe07077812 */ /* 0x000fe400078ec0ff */
[----:B------:R4:W-:Y:S01]  /*0da0*/  @!P1 LDGSTS.E.BYPASS.LTC128B.128 [R8+0x18080], [R20.64] ;  /* 0x1808000014089fae */ /* 0x0009e2000b901d58 */
[----:B------:R-:W-:Y:S02]  /*0db0*/  LOP3.LUT R25, R25, 0xfffffffc, RZ, 0xc0, !PT ;  /* 0xfffffffc19197812 */ /* 0x000fe400078ec0ff */
[C---:B------:R-:W-:Y:S01]  /*0dc0*/  IMAD.IADD R7, R6.reuse, 0x1, -R7 ;  /* 0x0000000106077824 */ /* 0x040fe200078e0a07 */
[----:B------:R-:W0:Y:S01]  /*0dd0*/  LDGDEPBAR ;  /* 0x00000000000079af */ /* 0x000e220000000000 */
[----:B------:R-:W-:Y:S01]  /*0de0*/  LOP3.LUT R17, R17, 0xffffffe0, RZ, 0xc0, !PT ;  /* 0xffffffe011117812 */ /* 0x000fe200078ec0ff */
[----:B------:R-:W-:-:S02]  /*0df0*/  IMAD.IADD R25, R6, 0x1, -R25 ;  /* 0x0000000106197824 */ /* 0x000fc400078e0a19 */
[----:B------:R1:W-:Y:S01]  /*0e00*/  LDGSTS.E.BYPASS.LTC128B.128 [R186+0x12080], [R18.64], !P0 ;  /* 0x1208000012ba7fae */ /* 0x0003e2000c101d58 */
[----:B------:R-:W-:Y:S01]  /*0e10*/  LOP3.LUT P0, RZ, R4, 0x2, RZ, 0xc0, !PT ;  /* 0x0000000204ff7812 */ /* 0x000fe2000780c0ff */
[----:B------:R-:W-:Y:S02]  /*0e20*/  IMAD.SHL.U32 R25, R25, 0x10, RZ ;  /* 0x0000001019197824 */ /* 0x000fe400078e00ff */
[----:B------:R-:W-:Y:S01]  /*0e30*/  IMAD.SHL.U32 R177, R7, 0x400, RZ ;  /* 0x0000040007b17824 */ /* 0x000fe200078e00ff */
[----:B------:R-:W-:-:S03]  /*0e40*/  ISETP.GE.OR P0, PT, R190, c[0x0][0x168], !P0 ;  /* 0x00005a00be007a0c */ /* 0x000fc60004706670 */
[----:B------:R-:W-:-:S10]  /*0e50*/  IMAD R202, R202, 0x2, R177 ;  /* 0x00000002caca7824 */ /* 0x000fd400078e02b1 */
[----:B------:R1:W-:Y:S01]  /*0e60*/  LDGSTS.E.BYPASS.LTC128B.128 [R186+0x13080], [R18.64+0x40], !P0 ;  /* 0x1308004012ba7fae */ /* 0x0003e2000c101d58 */
[----:B------:R-:W-:Y:S02]  /*0e70*/  LOP3.LUT P0, RZ, R4, 0x4, RZ, 0xc0, !PT ;  /* 0x0000000404ff7812 */ /* 0x000fe4000780c0ff */
[----:B------:R-:W-:Y:S02]  /*0e80*/  SHF.R.S32.HI R4, RZ, 0x4, R29 ;  /* 0x00000004ff047819 */ /* 0x000fe4000001141d */
[----:B------:R-:W-:Y:S02]  /*0e90*/  ISETP.GE.OR P0, PT, R190, c[0x0][0x168], !P0 ;  /* 0x00005a00be007a0c */ /* 0x000fe40004706670 */
[C---:B------:R-:W-:Y:S02]  /*0ea0*/  LEA.HI R179, R29.reuse, R4, RZ, 0x1 ;  /* 0x000000041db37211 */ /* 0x040fe400078f08ff */
[----:B------:R-:W-:Y:S02]  /*0eb0*/  LOP3.LUT R29, R29, 0xfffffff0, RZ, 0xc0, !PT ;  /* 0xfffffff01d1d7812 */ /* 0x000fe400078ec0ff */
[----:B----4-:R-:W-:-:S02]  /*0ec0*/  LOP3.LUT R21, R16, 0xfffffff8, RZ, 0xc0, !PT ;  /* 0xfffffff810157812 */ /* 0x010fc400078ec0ff */
[----:B------:R-:W-:Y:S01]  /*0ed0*/  LOP3.LUT R179, R179, 0xfffffffe, RZ, 0xc0, !PT ;  /* 0xfffffffeb3b37812 */ /* 0x000fe200078ec0ff */
[C---:B------:R-:W-:Y:S02]  /*0ee0*/  IMAD.IADD R29, R12.reuse, 0x1, -R29 ;  /* 0x000000010c1d7824 */ /* 0x040fe400078e0a1d */
[----:B------:R-:W-:Y:S02]  /*0ef0*/  IMAD.IADD R6, R12, 0x1, -R21 ;  /* 0x000000010c067824 */ /* 0x000fe400078e0a15 */
[----:B------:R1:W-:Y:S01]  /*0f00*/  LDGSTS.E.BYPASS.LTC128B.128 [R186+0x14080], [R18.64+0x80], !P0 ;  /* 0x1408008012ba7fae */ /* 0x0003e2000c101d58 */
[----:B--2---:R-:W-:Y:S01]  /*0f10*/  LEA R22, P0, R15, c[0x0][0x280], 0x2 ;  /* 0x0000a0000f167a11 */ /* 0x004fe200078010ff */
[----:B------:R-:W-:Y:S01]  /*0f20*/  IMAD.IADD R179, R4, 0x1, -R179 ;  /* 0x0000000104b37824 */ /* 0x000fe200078e0ab3 */
[----:B------:R-:W-:Y:S02]  /*0f30*/  LEA.HI R24, R29, R29, RZ, 0x1 ;  /* 0x0000001d1d187211 */ /* 0x000fe400078f08ff */
[----:B------:R-:W-:Y:S01]  /*0f40*/  LEA.HI.X R23, R15, c[0x0][0x284], R0, 0x2, P0 ;  /* 0x0000a1000f177a11 */ /* 0x000fe200000f1400 */
[----:B------:R-:W-:Y:S01]  /*0f50*/  IMAD.SHL.U32 R184, R179, 0x8, RZ ;  /* 0x00000008b3b87824 */ /* 0x000fe200078e00ff */
[----:B------:R-:W-:-:S02]  /*0f60*/  SHF.R.S32.HI R15, RZ, 0x1, R24 ;  /* 0x00000001ff0f7819 */ /* 0x000fc40000011418 */
[----:B------:R-:W-:Y:S02]  /*0f70*/  SHF.R.S32.HI R0, RZ, 0x1f, R24 ;  /* 0x0000001fff007819 */ /* 0x000fe40000011418 */
[----:B------:R-:W-:Y:S02]  /*0f80*/  LEA.HI R21, R6, R6, RZ, 0x1 ;  /* 0x0000000606157211 */ /* 0x000fe400078f08ff */
[----:B------:R-:W-:Y:S02]  /*0f90*/  LEA.HI R0, R0, R15, RZ, 0x2 ;  /* 0x0000000f00007211 */ /* 0x000fe400078f10ff */
[----:B------:R-:W-:Y:S02]  /*0fa0*/  LEA.HI R4, R5, R12, RZ, 0x6 ;  /* 0x0000000c05047211 */ /* 0x000fe400078f30ff */
[----:B------:R-:W-:Y:S02]  /*0fb0*/  LOP3.LUT R0, R0, 0xfffffffc, RZ, 0xc0, !PT ;  /* 0xfffffffc00007812 */ /* 0x000fe400078ec0ff */
[----:B---3--:R-:W-:-:S02]  /*0fc0*/  LOP3.LUT R27, R21, 0x7fffffe, RZ, 0xc0, !PT ;  /* 0x07fffffe151b7812 */ /* 0x008fc400078ec0ff */
[----:B------:R-:W-:Y:S01]  /*0fd0*/  SHF.R.S32.HI R4, RZ, 0x6, R4 ;  /* 0x00000006ff047819 */ /* 0x000fe20000011404 */
[----:B------:R-:W-:Y:S01]  /*0fe0*/  IMAD.IADD R0, R15, 0x1, -R0 ;  /* 0x000000010f007824 */ /* 0x000fe200078e0a00 */
[----:B------:R-:W-:Y:S01]  /*0ff0*/  SHF.R.S32.HI R8, RZ, 0x1f, R29 ;  /* 0x0000001fff087819 */ /* 0x000fe2000001141d */
[C---:B------:R-:W-:Y:S01]  /*1000*/  IMAD.IADD R27, R6.reuse, 0x1, -R27 ;  /* 0x00000001061b7824 */ /* 0x040fe200078e0a1b */
[----:B------:R-:W-:Y:S01]  /*1010*/  SHF.R.S32.HI R21, RZ, 0x1, R21 ;  /* 0x00000001ff157819 */ /* 0x000fe20000011415 */
[----:B------:R-:W-:Y:S01]  /*1020*/  IMAD.SHL.U32 R6, R6, 0x40, RZ ;  /* 0x0000004006067824 */ /* 0x000fe200078e00ff */
[----:B------:R-:W-:Y:S01]  /*1030*/  LOP3.LUT P0, RZ, R0, 0x2, RZ, 0xc0, !PT ;  /* 0x0000000200ff7812 */ /* 0x000fe2000780c0ff */
[----:B------:R-:W-:Y:S01]  /*1040*/  IMAD R180, R179, 0x4, R4 ;  /* 0x00000004b3b47824 */ /* 0x000fe200078e0204 */
[----:B------:R-:W-:Y:S01]  /*1050*/  LEA.HI R8, R8, R29, RZ, 0x3 ;  /* 0x0000001d08087211 */ /* 0x000fe200078f18ff */
[----:B------:R-:W-:Y:S01]  /*1060*/  IMAD.SHL.U32 R15, R4, 0x8, RZ ;  /* 0x00000008040f7824 */ /* 0x000fe200078e00ff */
[----:B------:R-:W-:Y:S01]  /*1070*/  SEL R181, R174, 0xfffffff0, !P0 ;  /* 0xfffffff0aeb57807 */ /* 0x000fe20004000000 */
[----:B------:R-:W-:Y:S01]  /*1080*/  IMAD R180, R180, 0x8, R27 ;  /* 0x00000008b4b47824 */ /* 0x000fe200078e021b */
[----:B------:R-:W-:-:S02]  /*1090*/  LOP3.LUT R24, R24, 0x7fffffe, RZ, 0xc0, !PT ;  /* 0x07fffffe18187812 */ /* 0x000fc400078ec0ff */
[C---:B------:R-:W-:Y:S01]  /*10a0*/  LOP3.LUT P0, RZ, R21.reuse, 0x2, RZ, 0xc0, !PT ;  /* 0x0000000215ff7812 */ /* 0x040fe2000780c0ff */
[----:B------:R-:W-:Y:S01]  /*10b0*/  IMAD.SHL.U32 R21, R21, 0x40, RZ ;  /* 0x0000004015157824 */ /* 0x000fe200078e00ff */
[----:B------:R-:W-:Y:S01]  /*10c0*/  LOP3.LUT R6, R6, 0x1c0, RZ, 0xc0, !PT ;  /* 0x000001c006067812 */ /* 0x000fe200078ec0ff */
[----:B------:R-:W-:Y:S01]  /*10d0*/  IMAD.IADD R27, R29, 0x1, -R24 ;  /* 0x000000011d1b7824 */ /* 0x000fe200078e0a18 */
[----:B------:R-:W-:Y:S01]  /*10e0*/  LOP3.LUT R20, R8, 0xfffffff8, RZ, 0xc0, !PT ;  /* 0xfffffff808147812 */ /* 0x000fe200078ec0ff */
[----:B------:R-:W-:Y:S01]  /*10f0*/  IMAD.SHL.U32 R24, R179, 0x10, RZ ;  /* 0x00000010b3187824 */ /* 0x000fe200078e00ff */
[----:B------:R-:W-:Y:S02]  /*1100*/  SHF.R.S32.HI R8, RZ, 0x3, R8 ;  /* 0x00000003ff087819 */ /* 0x000fe40000011408 */
[----:B------:R-:W-:Y:S01]  /*1110*/  LOP3.LUT R21, R21, 0xc0, RZ, 0xc0, !PT ;  /* 0x000000c015157812 */ /* 0x000fe200078ec0ff */
[----:B------:R-:W-:Y:S01]  /*1120*/  IMAD.IADD R20, R29, 0x1, -R20 ;  /* 0x000000011d147824 */ /* 0x000fe200078e0a14 */
[----:B------:R-:W-:Y:S01]  /*1130*/  LOP3.LUT R25, R6, 0x30, R25, 0xf8, !PT ;  /* 0x0000003006197812 */ /* 0x000fe200078ef819 */
[----:B------:R-:W-:Y:S01]  /*1140*/  IMAD R178, R8, 0x8, R27 ;  /* 0x0000000808b27824 */ /* 0x000fe200078e021b */
[----:B------:R-:W-:Y:S01]  /*1150*/  SEL R3, R174, 0xfffffff0, !P0 ;  /* 0xfffffff0ae037807 */ /* 0x000fe20004000000 */
[----:B------:R-:W-:Y:S01]  /*1160*/  IMAD R177, R8, 0x200, R177 ;  /* 0x0000020008b17824 */ /* 0x000fe200078e02b1 */
[--C-:B------:R-:W-:Y:S01]  /*1170*/  LOP3.LUT R8, R21, 0x8, R16.reuse, 0xf8, !PT ;  /* 0x0000000815087812 */ /* 0x100fe200078ef810 */
[----:B------:R-:W-:Y:S01]  /*1180*/  IMAD.SHL.U32 R178, R178, 0x20, RZ ;  /* 0x00000020b2b27824 */ /* 0x000fe200078e00ff */
[----:B------:R-:W-:Y:S01]  /*1190*/  LOP3.LUT R25, R25, 0x8, R16, 0xf8, !PT ;  /* 0x0000000819197812 */ /* 0x000fe200078ef810 */
[----:B------:R-:W-:Y:S01]  /*11a0*/  IMAD.SHL.U32 R16, R188, 0x40, RZ ;  /* 0x00000040bc107824 */ /* 0x000fe200078e00ff */
[----:B------:R-:W-:-:S02]  /*11b0*/  SHF.R.U32.HI R21, RZ, 0x3, R21 ;  /* 0x00000003ff157819 */ /* 0x000fc40000011615 */
[----:B------:R-:W-:Y:S02]  /*11c0*/  LOP3.LUT P0, RZ, R20, 0x2, RZ, 0xc0, !PT ;  /* 0x0000000214ff7812 */ /* 0x000fe4000780c0ff */
[----:B------:R-:W-:Y:S02]  /*11d0*/  LOP3.LUT R16, R16, 0x1c0, RZ, 0xc0, !PT ;  /* 0x000001c010107812 */ /* 0x000fe400078ec0ff */
[----:B------:R-:W-:Y:S02]  /*11e0*/  LOP3.LUT R21, R8, R21, RZ, 0x3c, !PT ;  /* 0x0000001508157212 */ /* 0x000fe400078e3cff */
[----:B------:R-:W-:Y:S02]  /*11f0*/  SHF.R.U32.HI R6, RZ, 0x3, R6 ;  /* 0x00000003ff067819 */ /* 0x000fe40000011606 */
[----:B------:R-:W-:Y:S01]  /*1200*/  SEL R174, R174, 0xfffffff0, !P0 ;  /* 0xfffffff0aeae7807 */ /* 0x000fe20004000000 */
[----:B------:R-:W-:Y:S01]  /*1210*/  IMAD.U32 R180, R180, 0x20, R21 ;  /* 0x00000020b4b47824 */ /* 0x000fe200078e0015 */
[----:B------:R-:W-:Y:S01]  /*1220*/  LOP3.LUT R15, R15, 0x18, RZ, 0xc0, !PT ;  /* 0x000000180f0f7812 */ /* 0x000fe200078ec0ff */
[----:B------:R-:W-:Y:S01]  /*1230*/  @!P1 IMAD.SHL.U32 R21, R12, 0x10, RZ ;  /* 0x000000100c159824 */ /* 0x000fe200078e00ff */
[----:B------:R-:W-:-:S02]  /*1240*/  SHF.R.U32.HI R8, RZ, 0x3, R16 ;  /* 0x00000003ff087819 */ /* 0x000fc40000011610 */
[C---:B------:R-:W-:Y:S01]  /*1250*/  LOP3.LUT P0, RZ, R20.reuse, 0x4, RZ, 0xc0, !PT ;  /* 0x0000000414ff7812 */ /* 0x040fe2000780c0ff */
[----:B------:R-:W-:Y:S01]  /*1260*/  IMAD.SHL.U32 R20, R20, 0x40, RZ ;  /* 0x0000004014147824 */ /* 0x000fe200078e00ff */
[----:B------:R-:W-:Y:S01]  /*1270*/  LOP3.LUT R6, R25, R6, RZ, 0x3c, !PT ;  /* 0x0000000619067212 */ /* 0x000fe200078e3cff */
[----:B------:R1:W-:Y:S01]  /*1280*/  @!P1 LDGSTS.E.BYPASS.LTC128B.128 [R21+0x18280], [R22.64] ;  /* 0x1828000016159fae */ /* 0x0003e2000b901d58 */
[----:B------:R-:W-:Y:S01]  /*1290*/  LOP3.LUT R25, R8, R16, R15, 0x1e, !PT ;  /* 0x0000001008197212 */ /* 0x000fe200078e1e0f */
[----:B------:R-:W-:Y:S01]  /*12a0*/  IMAD.IADD R8, R12, 0x1, -R17 ;  /* 0x000000010c087824 */ /* 0x000fe200078e0a11 */
[----:B------:R-:W-:Y:S01]  /*12b0*/  LOP3.LUT R16, R20, 0x1c0, RZ, 0xc0, !PT ;  /* 0x000001c014107812 */ /* 0x000fe200078ec0ff */
[----:B------:R-:W-:Y:S01]  /*12c0*/  IMAD.SHL.U32 R17, R0, 0x40, RZ ;  /* 0x0000004000117824 */ /* 0x000fe200078e00ff */
[----:B------:R-:W-:Y:S01]  /*12d0*/  LOP3.LUT R184, R184, 0x8, RZ, 0xc0, !PT ;  /* 0x00000008b8b87812 */ /* 0x000fe200078ec0ff */
[----:B------:R-:W-:Y:S01]  /*12e0*/  IMAD.IADD R202, R202, 0x1, R25 ;  /* 0x00000001caca7824 */ /* 0x000fe200078e0219 */
[----:B------:R-:W-:Y:S01]  /*12f0*/  SHF.R.U32.HI R25, RZ, 0x3, R16 ;  /* 0x00000003ff197819 */ /* 0x000fe20000011610 */
[----:B------:R-:W-:Y:S01]  /*1300*/  IMAD.MOV.U32 R0, RZ, RZ, 0x20 ;  /* 0x00000020ff007424 */ /* 0x000fe200078e00ff */
[----:B------:R-:W-:Y:S01]  /*1310*/  LEA.HI R5, R5, R12, RZ, 0x7 ;  /* 0x0000000c05057211 */ /* 0x000fe200078f38ff */
[----:B------:R-:W-:Y:S01]  /*1320*/  IMAD R179, R179, 0x200, R6 ;  /* 0x00000200b3b37824 */ /* 0x000fe200078e0206 */
[----:B------:R-:W-:Y:S01]  /*1330*/  LOP3.LUT R16, R25, R16, R184, 0x1e, !PT ;  /* 0x0000001019107212 */ /* 0x000fe200078e1eb8 */
[----:B------:R-:W0:Y:S01]  /*1340*/  LDGDEPBAR ;  /* 0x00000000000079af */ /* 0x000e220000000000 */
[----:B------:R-:W-:Y:S01]  /*1350*/  SHF.R.S32.HI R25, RZ, 0x1f, R8 ;  /* 0x0000001fff197819 */ /* 0x000fe20000011408 */
[----:B------:R-:W-:Y:S01]  /*1360*/  IMAD.SHL.U32 R202, R202, 0x2, RZ ;  /* 0x00000002caca7824 */ /* 0x000fe200078e00ff */
[----:B------:R-:W-:Y:S01]  /*1370*/  SEL R0, R0, 0xffffffe0, !P0 ;  /* 0xffffffe000007807 */ /* 0x000fe20004000000 */
[----:B------:R-:W0:Y:S01]  /*1380*/  LDGDEPBAR ;  /* 0x00000000000079af */ /* 0x000e220000000000 */
[----:B------:R-:W-:Y:S01]  /*1390*/  SHF.R.U32.HI R5, RZ, 0x4, R5 ;  /* 0x00000004ff057819 */ /* 0x000fe20000011605 */
[----:B------:R-:W-:Y:S01]  /*13a0*/  IMAD.IADD R177, R177, 0x1, R16 ;  /* 0x00000001b1b17824 */ /* 0x000fe200078e0210 */
[----:B------:R-:W-:-:S02]  /*13b0*/  LOP3.LUT R24, R24, 0x10, RZ, 0xc0, !PT ;  /* 0x0000001018187812 */ /* 0x000fc400078ec0ff */
[----:B------:R-:W-:Y:S02]  /*13c0*/  PLOP3.LUT P0, PT, PT, PT, UP0, 0x80, 0x0 ;  /* 0x000000000000781c */ /* 0x000fe40003f0f008 */
[----:B------:R-:W-:Y:S02]  /*13d0*/  LOP3.LUT R17, R17, 0xc0, RZ, 0xc0, !PT ;  /* 0x000000c011117812 */ /* 0x000fe400078ec0ff */
[----:B------:R-:W-:Y:S02]  /*13e0*/  LEA.HI R6, R25, R8, RZ, 0x2 ;  /* 0x0000000819067211 */ /* 0x000fe400078f10ff */
[----:B------:R-:W-:Y:S02]  /*13f0*/  LOP3.LUT R5, R24, 0x8, R5, 0xf8, !PT ;  /* 0x0000000818057812 */ /* 0x000fe400078ef805 */
[----:B------:R-:W-:Y:S02]  /*1400*/  SHF.R.U32.HI R24, RZ, 0x3, R17 ;  /* 0x00000003ff187819 */ /* 0x000fe40000011611 */
[----:B------:R-:W-:-:S02]  /*1410*/  SHF.R.S32.HI R20, RZ, 0x2, R6 ;  /* 0x00000002ff147819 */ /* 0x000fc40000011406 */
[C---:B------:R-:W-:Y:S02]  /*1420*/  LOP3.LUT R5, R24.reuse, R5, R17, 0x1e, !PT ;  /* 0x0000000518057212 */ /* 0x040fe400078e1e11 */
[CC--:B------:R-:W-:Y:S01]  /*1430*/  LOP3.LUT R184, R24.reuse, R17.reuse, R184, 0x1e, !PT ;  /* 0x0000001118b87212 */ /* 0x0c0fe200078e1eb8 */
[C---:B------:R-:W-:Y:S01]  /*1440*/  IMAD R189, R7.reuse, 0x10, R20 ;  /* 0x0000001007bd7824 */ /* 0x040fe200078e0214 */
[----:B------:R-:W-:Y:S01]  /*1450*/  LOP3.LUT R15, R24, R17, R15, 0x1e, !PT ;  /* 0x00000011180f7212 */ /* 0x000fe200078e1e0f */
[----:B------:R-:W-:Y:S02]  /*1460*/  IMAD R7, R7, 0x200, R178 ;  /* 0x0000020007077824 */ /* 0x000fe400078e02b2 */
[C---:B------:R-:W-:Y:S02]  /*1470*/  IMAD.IADD R182, R178.reuse, 0x1, R5 ;  /* 0x00000001b2b67824 */ /* 0x040fe400078e0205 */
[----:B------:R-:W-:Y:S02]  /*1480*/  IMAD.IADD R184, R7, 0x1, R184 ;  /* 0x0000000107b87824 */ /* 0x000fe400078e02b8 */
[----:B------:R-:W-:Y:S01]  /*1490*/  IMAD.IADD R178, R178, 0x1, R15 ;  /* 0x00000001b2b27824 */ /* 0x000fe200078e020f */
[----:B------:R-:W-:Y:S05]  /*14a0*/  @!P0 BRA `(.L_x_654) ;  /* 0x0000019000008947 */ /* 0x000fea0003800000 */
[----:B-1----:R-:W-:Y:S01]  /*14b0*/  IMAD.MOV.U32 R16, RZ, RZ, c[0x0][0x208] ;  /* 0x00008200ff107624 */ /* 0x002fe200078e00ff */
[----:B------:R-:W-:Y:S01]  /*14c0*/  P2R R15, PR, RZ, 0x4 ;  /* 0x00000004ff0f7803 */ /* 0x000fe20000000000 */
[----:B------:R-:W-:Y:S01]  /*14d0*/  IMAD.MOV.U32 R5, RZ, RZ, 0x6 ;  /* 0x00000006ff057424 */ /* 0x000fe200078e00ff */
[----:B------:R-:W-:Y:S01]  /*14e0*/  UIADD3 UR4, UR7, -0x40, URZ ;  /* 0xffffffc007047890 */ /* 0x000fe2000fffe03f */
[C---:B------:R-:W-:Y:S01]  /*14f0*/  IMAD.SHL.U32 R7, R16.reuse, 0x40, RZ ;  /* 0x0000004010077824 */ /* 0x040fe200078e00ff */
[----:B------:R-:W-:Y:S02]  /*1500*/  BSSY B0, `(.L_x_654) ;  /* 0x0000013000007945 */ /* 0x000fe40003800000 */
[----:B------:R-:W-:Y:S01]  /*1510*/  SHF.L.U64.HI R16, R16, R5, c[0x0][0x20c] ;  /* 0x0000830010107619 */ /* 0x000fe20000010205 */
[----:B------:R-:W-:-:S03]  /*1520*/  IMAD.SHL.U32 R5, R7, 0x2, RZ ;  /* 0x0000000207057824 */ /* 0x000fc600078e00ff */
[----:B------:R-:W-:Y:S02]  /*1530*/  SHF.L.U64.HI R7, R7, 0x1, R16 ;  /* 0x0000000107077819 */ /* 0x000fe40000010210 */
[----:B------:R-:W-:-:S04]  /*1540*/  IADD3 R16, P2, P0, R5, 0x80, R18 ;  /* 0x0000008005107810 */ /* 0x000fc8000785e012 */
[----:B------:R-:W-:Y:S02]  /*1550*/  IADD3.X R17, R7, RZ, R19, P2, P0 ;  /* 0x000000ff07117210 */ /* 0x000fe400017e0413 */
[----:B------:R-:W-:-:S05]  /*1560*/  IADD3 R18, P0, R5, R18, RZ ;  /* 0x0000001205127210 */ /* 0x000fca0007f1e0ff */
[----:B------:R-:W-:Y:S01]  /*1570*/  IMAD.X R19, R7, 0x1, R19, P0 ;  /* 0x0000000107137824 */ /* 0x000fe200000e0613 */
[----:B------:R-:W-:-:S04]  /*1580*/  ISETP.LT.AND P0, PT, R190, UR4, PT ;  /* 0x00000004be007c0c */ /* 0x000fc8000bf01270 */
[----:B------:R-:W-:-:S13]  /*1590*/  ISETP.GE.OR P2, PT, R204, c[0x0][0x1fc], !P0 ;  /* 0x00007f00cc007a0c */ /* 0x000fda0004746670 */
[----:B------:R1:W-:Y:S01]  /*15a0*/  LDGSTS.E.BYPASS.LTC128B.128 [R186+0x15080], [R18.64], !P2 ;  /* 0x1508000012ba7fae */ /* 0x0003e2000d101d58 */
[----:B------:R-:W-:Y:S02]  /*15b0*/  ISETP.GE.OR P2, PT, R14, c[0x0][0x1fc], !P0 ;  /* 0x00007f000e007a0c */ /* 0x000fe40004746670 */
[----:B------:R-:W-:-:S11]  /*15c0*/  ISETP.GE.OR P0, PT, R10, c[0x0][0x1fc], !P0 ;  /* 0x00007f000a007a0c */ /* 0x000fd60004706670 */
[----:B------:R1:W-:Y:S01]  /*15d0*/  LDGSTS.E.BYPASS.LTC128B.128 [R186+0x16080], [R18.64+0x40], !P2 ;  /* 0x1608004012ba7fae */ /* 0x0003e2000d101d58 */
[----:B------:R-:W-:-:S03]  /*15e0*/  ISETP.NE.AND P2, PT, R15, RZ, PT ;  /* 0x000000ff0f00720c */ /* 0x000fc60003f45270 */
[----:B------:R1:W-:Y:S01]  /*15f0*/  LDGSTS.E.BYPASS.LTC128B.128 [R186+0x17080], [R16.64], !P0 ;  /* 0x1708000010ba7fae */ /* 0x0003e2000c101d58 */
[----:B------:R-:W-:Y:S05]  /*1600*/  @P1 BRA `(.L_x_655) ;  /* 0x0000002000001947 */ /* 0x000fea0003800000 */
[----:B------:R-:W-:-:S05]  /*1610*/  SHF.L.U32 R5, R12, 0x4, RZ ;  /* 0x000000040c057819 */ /* 0x000fca00000006ff */
[----:B------:R2:W-:Y:S02]  /*1620*/  LDGSTS.E.BYPASS.LTC128B.128 [R5+0x18380], [R22.64+0x100] ;  /* 0x1838010016057fae */ /* 0x0005e4000b901d58 */
.L_x_655:
[----:B------:R-:W-:Y:S05]  /*1630*/  BSYNC B0 ;  /* 0x0000000000007941 */ /* 0x000fea0003800000 */
.L_x_654:
[----:B-1----:R-:W-:Y:S01]  /*1640*/  UISETP.GE.AND UP0, UPT, UR7, 0x1, UPT ;  /* 0x000000010700788c */ /* 0x002fe2000bf06270 */
[----:B------:R-:W0:Y:S01]  /*1650*/  LDGDEPBAR ;  /* 0x00000000000079af */ /* 0x000e220000000000 */
        /* <DEDUP_REMOVED lines=50> */
[----:B--2---:R-:W-:Y:S01]  /*1980*/  SHF.R.S32.HI R5, RZ, 0x1f, R4 ;  /* 0x0000001fff057819 */ /* 0x004fe20000011404 */
[----:B------:R-:W-:Y:S01]  /*1990*/  IMAD R2, R2, c[0x0][0x238], RZ ;  /* 0x00008e0002027a24 */ /* 0x000fe200078e02ff */
[----:B------:R-:W-:Y:S01]  /*19a0*/  SHF.R.S32.HI R13, RZ, 0x1f, R12 ;  /* 0x0000001fff0d7819 */ /* 0x000fe2000001140c */
[----:B------:R-:W-:Y:S01]  /*19b0*/  ULDC.64 UR4, c[0x0][0x240] ;  /* 0x0000900000047ab9 */ /* 0x000fe20000000a00 */
[----:B------:R-:W-:Y:S01]  /*19c0*/  LEA.HI R5, R5, R4, RZ, 0x2 ;  /* 0x0000000405057211 */ /* 0x000fe200078f10ff */
[C---:B------:R-:W-:Y:S01]  /*19d0*/  IMAD R2, R9.reuse, c[0x0][0x23c], R2 ;  /* 0x00008f0009027a24 */ /* 0x040fe200078e0202 */
[----:B------:R-:W-:Y:S01]  /*19e0*/  UIMAD UR4, UR6, UR4, URZ ;  /* 0x00000004060472a4 */ /* 0x000fe2000f8e023f */
[----:B------:R-:W-:Y:S01]  /*19f0*/  IMAD.WIDE.U32 R12, R9, c[0x0][0x238], R12 ;  /* 0x00008e00090c7a25 */ /* 0x000fe200078e000c */
[----:B------:R-:W-:Y:S01]  /*1a00*/  LOP3.LUT R5, R5, 0xfffffffc, RZ, 0xc0, !PT ;  /* 0xfffffffc05057812 */ /* 0x000fe200078ec0ff */
[----:B------:R-:W-:Y:S01]  /*1a10*/  UIADD3 UR7, UR7, 0x3f, URZ ;  /* 0x0000003f07077890 */ /* 0x000fe2000fffe03f */
[----:B------:R-:W-:Y:S01]  /*1a20*/  LOP3.LUT R7, R6, 0xfffffffc, RZ, 0xc0, !PT ;  /* 0xfffffffc06077812 */ /* 0x000fe200078ec0ff */
[----:B------:R-:W-:Y:S01]  /*1a30*/  IMAD.U32 R210, RZ, RZ, UR20 ;  /* 0x00000014ffd27e24 */ /* 0x000fe2000f8e00ff */
[----:B------:R-:W-:Y:S01]  /*1a40*/  IADD3 R13, R13, R2, RZ ;  /* 0x000000020d0d7210 */ /* 0x000fe20007ffe0ff */
[----:B------:R-:W-:Y:S01]  /*1a50*/  IMAD.IADD R4, R4, 0x1, -R5 ;  /* 0x0000000104047824 */ /* 0x000fe200078e0a05 */
[----:B------:R-:W-:Y:S01]  /*1a60*/  LEA R177, R177, 0x1c480, 0x1 ;  /* 0x0001c480b1b17811 */ /* 0x000fe200078e08ff */
[----:B------:R-:W-:Y:S01]  /*1a70*/  UIMAD UR4, UR20, UR5, UR4 ;  /* 0x00000005140472a4 */ /* 0x000fe2000f8e0204 */
[----:B------:R-:W-:Y:S01]  /*1a80*/  IMAD.IADD R7, R8, 0x1, -R7 ;  /* 0x0000000108077824 */ /* 0x000fe200078e0a07 */
[----:B------:R-:W-:Y:S01]  /*1a90*/  USHF.R.S32.HI UR6, URZ, 0x1f, UR7 ;  /* 0x0000001f3f067899 */ /* 0x000fe20008011407 */
[----:B------:R-:W-:Y:S01]  /*1aa0*/  IMAD.WIDE.U32 R210, R210, c[0x0][0x240], R12 ;  /* 0x00009000d2d27a25 */ /* 0x000fe200078e000c */
[----:B------:R-:W-:Y:S01]  /*1ab0*/  SHF.L.U32 R180, R180, 0x1, RZ ;  /* 0x00000001b4b47819 */ /* 0x000fe200000006ff */
[----:B------:R-:W-:Y:S01]  /*1ac0*/  CS2R R130, SRZ ;  /* 0x0000000000827805 */ /* 0x000fe2000001ff00 */
[----:B------:R-:W-:Y:S01]  /*1ad0*/  LEA R176, R174, R177, 0x1 ;  /* 0x000000b1aeb07211 */ /* 0x000fe200078e08ff */
[----:B------:R-:W-:Y:S01]  /*1ae0*/  IMAD R4, R4, -0x8, R11 ;  /* 0xfffffff804047824 */ /* 0x000fe200078e020b */
[----:B------:R-:W-:Y:S01]  /*1af0*/  ULEA.HI UR6, UR6, UR7, URZ, 0x6 ;  /* 0x0000000706067291 */ /* 0x000fe2000f8f303f */
[----:B------:R-:W-:Y:S01]  /*1b00*/  IMAD R175, R0, 0x2, R177 ;  /* 0x0000000200af7824 */ /* 0x000fe200078e02b1 */
[----:B------:R-:W-:Y:S01]  /*1b10*/  LEA R178, R178, 0x80, 0x1 ;  /* 0x00000080b2b27811 */ /* 0x000fe200078e08ff */
[----:B------:R-:W-:Y:S01]  /*1b20*/  IMAD R200, R7, -0x2, R4 ;  /* 0xfffffffe07c87824 */ /* 0x000fe200078e0204 */
[----:B------:R-:W-:Y:S01]  /*1b30*/  IADD3 R203, R202, 0x18480, RZ ;  /* 0x00018480cacb7810 */ /* 0x000fe20007ffe0ff */
        /* <DEDUP_REMOVED lines=51> */
[----:B------:R-:W-:Y:S01]  /*1e70*/  IMAD.IADD R173, R184, 0x1, R181 ;  /* 0x00000001b8ad7824 */ /* 0x000fe200078e02b5 */
[----:B------:R-:W-:Y:S01]  /*1e80*/  IADD3 R208, R211, UR4, RZ ;  /* 0x00000004d3d07c10 */ /* 0x000fe2000fffe0ff */
[----:B------:R-:W-:-:S02]  /*1e90*/  ULDC UR12, c[0x0][0x188] ;  /* 0x00006200000c7ab9 */ /* 0x000fc40000000800 */
[----:B------:R-:W-:Y:S02]  /*1ea0*/  ULDC UR11, c[0x0][0x278] ;  /* 0x00009e00000b7ab9 */ /* 0x000fe40000000800 */
[----:B------:R-:W-:Y:S02]  /*1eb0*/  ULDC UR10, c[0x0][0x218] ;  /* 0x00008600000a7ab9 */ /* 0x000fe40000000800 */
[----:B------:R-:W-:Y:S02]  /*1ec0*/  ULDC UR9, c[0x0][0x290] ;  /* 0x0000a40000097ab9 */ /* 0x000fe40000000800 */
[----:B------:R-:W-:Y:S02]  /*1ed0*/  UMOV UR23, 0x1 ;  /* 0x0000000100177882 */ /* 0x000fe40000000000 */
[----:B------:R-:W-:Y:S02]  /*1ee0*/  UMOV UR5, URZ ;  /* 0x0000003f00057c82 */ /* 0x000fe40008000000 */
[----:B------:R-:W-:-:S02]  /*1ef0*/  UMOV UR14, URZ ;  /* 0x0000003f000e7c82 */ /* 0x000fc40008000000 */
[----:B------:R-:W-:Y:S02]  /*1f00*/  UMOV UR22, URZ ;  /* 0x0000003f00167c82 */ /* 0x000fe40008000000 */
[----:B------:R-:W-:Y:S02]  /*1f10*/  ULDC UR13, c[0x0][0x168] ;  /* 0x00005a00000d7ab9 */ /* 0x000fe40000000800 */
[----:B------:R-:W-:Y:S02]  /*1f20*/  UIMAD UR12, UR20, UR12, URZ ;  /* 0x0000000c140c72a4 */ /* 0x000fe4000f8e023f */
[----:B------:R-:W-:Y:S02]  /*1f30*/  UIMAD UR11, UR20, UR11, URZ ;  /* 0x0000000b140b72a4 */ /* 0x000fe4000f8e023f */
[----:B------:R-:W-:Y:S02]  /*1f40*/  UIMAD UR10, UR20, UR10, URZ ;  /* 0x0000000a140a72a4 */ /* 0x000fe4000f8e023f */
[----:B------:R-:W-:-:S02]  /*1f50*/  UIMAD UR9, UR20, UR9, URZ ;  /* 0x00000009140972a4 */ /* 0x000fc4000f8e023f */
[----:B------:R-:W-:Y:S02]  /*1f60*/  USHF.R.S32.HI UR19, URZ, 0x6, UR6 ;  /* 0x000000063f137899 */ /* 0x000fe40008011406 */
[----:B------:R-:W-:Y:S02]  /*1f70*/  ULDC UR8, c[0x0][0x168] ;  /* 0x00005a0000087ab9 */ /* 0x000fe40000000800 */
.L_x_659:
[----:B------:R-:W-:Y:S04]  /*1f80*/  DEPBAR.LE SB0, 0x1 ;  /* 0x000080400000791a */ /* 0x000fe80000000000 */
[----:B------:R-:W-:Y:S01]  /*1f90*/  BAR.SYNC.DEFER_BLOCKING 0x0 ;  /* 0x0000000000007b1d */ /* 0x000fe20000010000 */
[----:B------:R-:W-:Y:S01]  /*1fa0*/  MOV R133, UR5 ;  /* 0x0000000500857c02 */ /* 0x000fe20008000f00 */
[----:B------:R-:W-:Y:S01]  /*1fb0*/  UIADD3 UR21, UR14, 0x1, URZ ;  /* 0x000000010e157890 */ /* 0x000fe2000fffe03f */
[----:B------:R-:W-:Y:S02]  /*1fc0*/  MOV R148, UR5 ;  /* 0x0000000500947c02 */ /* 0x000fe40008000f00 */
[----:B------:R-:W-:Y:S01]  /*1fd0*/  MOV R240, UR5 ;  /* 0x0000000500f07c02 */ /* 0x000fe20008000f00 */
[----:B------:R-:W-:Y:S01]  /*1fe0*/  IMAD R133, R133, 0x1800, R184 ;  /* 0x0000180085857824 */ /* 0x000fe200078e02b8 */
[----:B------:R-:W-:Y:S01]  /*1ff0*/  UISETP.GE.AND UP0, UPT, UR21, UR19, UPT ;  /* 0x000000131500728c */ /* 0x000fe2000bf06270 */
[----:B------:R-:W-:Y:S01]  /*2000*/  IMAD R149, R148, 0x1800, R181 ;  /* 0x0000180094957824 */ /* 0x000fe200078e02b5 */
[----:B------:R-:W-:Y:S02]  /*2010*/  LEA R240, R240, R189, 0x6 ;  /* 0x000000bdf0f07211 */ /* 0x000fe400078e30ff */
        /* <DEDUP_REMOVED lines=12> */
[----:B------:R-:W-:Y:S01]  /*20e0*/  LDSM.16.M88.4 R156, [R172+0x1080] ;  /* 0x00108000ac9c783b */ /* 0x000fe20000000200 */
[C---:B--2---:R-:W-:Y:S07]  /*20f0*/  HMMA.16816.F32.BF16 R8, R140.reuse, R136, RZ ;  /* 0x000000888c08723c */ /* 0x044fee00000418ff */
[----:B------:R-:W-:Y:S01]  /*2100*/  LDSM.16.M88.4 R164, [R180+0x2080] ;  /* 0x00208000b4a4783b */ /* 0x000fe20000000200 */
[-C--:B------:R-:W-:Y:S07]  /*2110*/  HMMA.16816.F32.BF16 R12, R140, R138.reuse, RZ ;  /* 0x0000008a8c0c723c */ /* 0x080fee00000418ff */
[----:B------:R-:W-:Y:S01]  /*2120*/  LDSM.16.M88.4 R160, [R3+0xd080] ;  /* 0x00d0800003a0783b */ /* 0x000fe20000000200 */
[C---:B------:R-:W-:Y:S07]  /*2130*/  HMMA.16816.F32.BF16 R16, R132.reuse, R138, RZ ;  /* 0x0000008a8410723c */ /* 0x040fee00000418ff */
[----:B------:R-:W1:Y:S01]  /*2140*/  LDSM.16.M88.4 R136, [R2+0xc880] ;  /* 0x00c880000288783b */ /* 0x000e620000000200 */
[-C--:B---3--:R-:W-:Y:S07]  /*2150*/  HMMA.16816.F32.BF16 R20, R132, R144.reuse, RZ ;  /* 0x000000908414723c */ /* 0x088fee00000418ff */
[----:B------:R-:W-:Y:S01]  /*2160*/  LDSM.16.M88.4 R168, [R172+0x2080] ;  /* 0x00208000aca8783b */ /* 0x000fe20000000200 */
[C---:B------:R-:W-:Y:S07]  /*2170*/  HMMA.16816.F32.BF16 R24, R140.reuse, R144, RZ ;  /* 0x000000908c18723c */ /* 0x040fee00000418ff */
[----:B------:R-:W-:Y:S04]  /*2180*/  LDS R247, [R238+0x18080] ;  /* 0x01808000eef77984 */ /* 0x000fe80000000800 */
[----:B------:R-:W-:Y:S01]  /*2190*/  LDS R246, [R238+0x180a0] ;  /* 0x0180a000eef67984 */ /* 0x000fe20000000800 */
[-C--:B------:R-:W-:Y:S03]  /*21a0*/  HMMA.16816.F32.BF16 R28, R140, R146.reuse, RZ ;  /* 0x000000928c1c723c */ /* 0x080fe600000418ff */
[----:B------:R-:W-:Y:S04]  /*21b0*/  LDS R245, [R238+0x18100] ;  /* 0x01810000eef57984 */ /* 0x000fe80000000800 */
[----:B------:R-:W-:Y:S01]  /*21c0*/  LDS R242, [R238+0x18120] ;  /* 0x01812000eef27984 */ /* 0x000fe20000000800 */
[----:B------:R-:W-:Y:S01]  /*21d0*/  MOV R140, UR5 ;  /* 0x00000005008c7c02 */ /* 0x000fe20008000f00 */
[----:B------:R-:W-:Y:S02]  /*21e0*/  HMMA.16816.F32.BF16 R32, R132, R146, RZ ;  /* 0x000000928420723c */ /* 0x000fe400000418ff */
[----:B------:R-:W2:Y:S02]  /*21f0*/  LDSM.16.M88.4 R132, [R3+0xd880] ;  /* 0x00d880000384783b */ /* 0x000ea40000000200 */
[----:B------:R-:W-:Y:S04]  /*2200*/  IMAD R140, R140, 0x1800, R173 ;  /* 0x000018008c8c7824 */ /* 0x000fe800078e02ad */
[-C--:B----4-:R-:W-:Y:S05]  /*2210*/  HMMA.16816.F32.BF16 R4, R148, R152.reuse, R4 ;  /* 0x000000989404723c */ /* 0x090fea0000041804 */
[----:B------:R-:W-:Y:S02]  /*2220*/  SHF.L.U32 R183, R140, 0x1, RZ ;  /* 0x000000018cb77819 */ /* 0x000fe400000006ff */
[----:B------:R-:W3:Y:S01]  /*2230*/  LDSM.16.M88.4 R140, [R180+0x3080] ;  /* 0x00308000b48c783b */ /* 0x000ee20000000200 */
[C---:B-1----:R-:W-:Y:S07]  /*2240*/  HMMA.16816.F32.BF16 R8, R136.reuse, R152, R8 ;  /* 0x000000988808723c */ /* 0x042fee0000041808 */
[----:B------:R-:W1:Y:S01]  /*2250*/  LDSM.16.M88.4 R144, [R183+0xd080] ;  /* 0x00d08000b790783b */ /* 0x000e620000000200 */
        /* <DEDUP_REMOVED lines=8> */
[----:B------:R-:W5:Y:S07]  /*22e0*/  LDSM.16.M88.4 R148, [R172+0x3080] ;  /* 0x00308000ac94783b */ /* 0x000f6e0000000200 */
[-C--:B------:R-:W-:Y:S01]  /*22f0*/  HMMA.16816.F32.BF16 R4, R160, R164.reuse, R4 ;  /* 0x000000a4a004723c */ /* 0x080fe20000041804 */
[----:B------:R-:W1:Y:S07]  /*2300*/  LDSM.16.M88.4 R156, [R180+0x4080] ;  /* 0x00408000b49c783b */ /* 0x000e6e0000000200 */
[C---:B--2---:R-:W-:Y:S08]  /*2310*/  HMMA.16816.F32.BF16 R8, R132.reuse, R164, R8 ;  /* 0x000000a48408723c */ /* 0x044ff00000041808 */
[-C--:B------:R-:W-:Y:S08]  /*2320*/  HMMA.16816.F32.BF16 R12, R132, R166.reuse, R12 ;  /* 0x000000a6840c723c */ /* 0x080ff0000004180c */
[C---:B------:R-:W-:Y:S01]  /*2330*/  HMMA.16816.F32.BF16 R16, R160.reuse, R166, R16 ;  /* 0x000000a6a010723c */ /* 0x040fe20000041810 */
[----:B------:R-:W-:Y:S07]  /*2340*/  LDSM.16.M88.4 R164, [R172+0x4080] ;  /* 0x00408000aca4783b */ /* 0x000fee0000000200 */
[-C--:B---3--:R-:W-:Y:S08]  /*2350*/  HMMA.16816.F32.BF16 R20, R160, R140.reuse, R20 ;  /* 0x0000008ca014723c */ /* 0x088ff00000041814 */
[C---:B------:R-:W-:Y:S08]  /*2360*/  HMMA.16816.F32.BF16 R24, R132.reuse, R140, R24 ;  /* 0x0000008c8418723c */ /* 0x040ff00000041818 */
[-C--:B------:R-:W-:Y:S01]  /*2370*/  HMMA.16816.F32.BF16 R28, R132, R142.reuse, R28 ;  /* 0x0000008e841c723c */ /* 0x080fe2000004181c */
[----:B------:R-:W2:Y:S07]  /*2380*/  LDSM.16.M88.4 R132, [R3+0xe880] ;  /* 0x00e880000384783b */ /* 0x000eae0000000200 */
[----:B------:R-:W-:Y:S01]  /*2390*/  HMMA.16816.F32.BF16 R32, R160, R142, R32 ;  /* 0x0000008ea020723c */ /* 0x000fe20000041820 */
[----:B------:R-:W3:Y:S07]  /*23a0*/  LDSM.16.M88.4 R140, [R180+0x5080] ;  /* 0x00508000b48c783b */ /* 0x000eee0000000200 */
[-C--:B-1----:R-:W-:Y:S01]  /*23b0*/  HMMA.16816.F32.BF16 R4, R144, R168.reuse, R4 ;  /* 0x000000a89004723c */ /* 0x082fe20000041804 */
[----:B------:R-:W1:Y:S07]  /*23c0*/  LDSM.16.M88.4 R160, [R183+0xe080] ;  /* 0x00e08000b7a0783b */ /* 0x000e6e0000000200 */
[C---:B----4-:R-:W-:Y:S08]  /*23d0*/  HMMA.16816.F32.BF16 R8, R136.reuse, R168, R8 ;  /* 0x000000a88808723c */ /* 0x050ff00000041808 */
[-C--:B------:R-:W-:Y:S08]  /*23e0*/  HMMA.16816.F32.BF16 R12, R136, R170.reuse, R12 ;  /* 0x000000aa880c723c */ /* 0x080ff0000004180c */
[C---:B------:R-:W-:Y:S08]  /*23f0*/  HMMA.16816.F32.BF16 R16, R144.reuse, R170, R16 ;  /* 0x000000aa9010723c */ /* 0x040ff00000041810 */
[-C--:B-----5:R-:W-:Y:S08]  /*2400*/  HMMA.16816.F32.BF16 R20, R144, R148.reuse, R20 ;  /* 0x000000949014723c */ /* 0x0a0ff00000041814 */
[C---:B------:R-:W-:Y:S08]  /*2410*/  HMMA.16816.F32.BF16 R24, R136.reuse, R148, R24 ;  /* 0x000000948818723c */ /* 0x040ff00000041818 */
[-C--:B------:R-:W-:Y:S01]  /*2420*/  HMMA.16816.F32.BF16 R28, R136, R150.reuse, R28 ;  /* 0x00000096881c723c */ /* 0x080fe2000004181c */
[----:B------:R-:W4:Y:S07]  /*2430*/  LDSM.16.M88.4 R136, [R183+0xe880] ;  /* 0x00e88000b788783b */ /* 0x000f2e0000000200 */
[----:B------:R-:W-:Y:S08]  /*2440*/  HMMA.16816.F32.BF16 R32, R144, R150, R32 ;  /* 0x000000969020723c */ /* 0x000ff00000041820 */
[-C--:B------:R-:W-:Y:S08]  /*2450*/  HMMA.16816.F32.BF16 R4, R152, R156.reuse, R4 ;  /* 0x0000009c9804723c */ /* 0x080ff00000041804 */
[C---:B--2---:R-:W-:Y:S08]  /*2460*/  HMMA.16816.F32.BF16 R8, R132.reuse, R156, R8 ;  /* 0x0000009c8408723c */ /* 0x044ff00000041808 */
[-C--:B------:R-:W-:Y:S08]  /*2470*/  HMMA.16816.F32.BF16 R12, R132, R158.reuse, R12 ;  /* 0x0000009e840c723c */ /* 0x080ff0000004180c */
[C---:B------:R-:W-:Y:S08]  /*2480*/  HMMA.16816.F32.BF16 R16, R152.reuse, R158, R16 ;  /* 0x0000009e9810723c */ /* 0x040ff00000041810 */
[-C--:B---3--:R-:W-:Y:S08]  /*2490*/  HMMA.16816.F32.BF16 R20, R152, R140.reuse, R20 ;  /* 0x0000008c9814723c */ /* 0x088ff00000041814 */
[C---:B------:R-:W-:Y:S08]  /*24a0*/  HMMA.16816.F32.BF16 R24, R132.reuse, R140, R24 ;  /* 0x0000008c8418723c */ /* 0x040ff00000041818 */
[-C--:B------:R-:W-:Y:S01]  /*24b0*/  HMMA.16816.F32.BF16 R28, R132, R142.reuse, R28 ;  /* 0x0000008e841c723c */ /* 0x080fe2000004181c */
[----:B------:R-:W2:Y:S01]  /*24c0*/  LDSM.16.M88.4 R132, [R172+0x5080] ;  /* 0x00508000ac84783b */ /* 0x000ea20000000200 */
[----:B------:R-:W-:Y:S06]  /*24d0*/  DEPBAR.LE SB0, 0x1 ;  /* 0x000080400000791a */ /* 0x000fec0000000000 */
[----:B------:R-:W-:Y:S01]  /*24e0*/  HMMA.16816.F32.BF16 R32, R152, R142, R32 ;  /* 0x0000008e9820723c */ /* 0x000fe20000041820 */
[----:B------:R-:W-:Y:S07]  /*24f0*/  BAR.SYNC.DEFER_BLOCKING 0x0 ;  /* 0x0000000000007b1d */ /* 0x000fee0000010000 */
[-C--:B-1----:R-:W-:Y:S08]  /*2500*/  HMMA.16816.F32.BF16 R4, R160, R164.reuse, R4 ;  /* 0x000000a4a004723c */ /* 0x082ff00000041804 */
[C---:B----4-:R-:W-:Y:S08]  /*2510*/  HMMA.16816.F32.BF16 R8, R136.reuse, R164, R8 ;  /* 0x000000a48808723c */ /* 0x050ff00000041808 */
[-C--:B------:R-:W-:Y:S08]  /*2520*/  HMMA.16816.F32.BF16 R12, R136, R166.reuse, R12 ;  /* 0x000000a6880c723c */ /* 0x080ff0000004180c */
[C---:B------:R-:W-:Y:S04]  /*2530*/  HMMA.16816.F32.BF16 R16, R160.reuse, R166, R16 ;  /* 0x000000a6a010723c */ /* 0x040fe80000041810 */
[----:B------:R-:W-:Y:S02]  /*2540*/  FMUL.FTZ R209, R4, c[0x0][0x2b4] ;  /* 0x0000ad0004d17a20 */ /* 0x000fe40000410000 */
[----:B------:R-:W-:Y:S02]  /*2550*/  FMUL.FTZ R212, R5, c[0x0][0x2b4] ;  /* 0x0000ad0005d47a20 */ /* 0x000fe40000410000 */
[-C--:B--2---:R-:W-:Y:S02]  /*2560*/  HMMA.16816.F32.BF16 R20, R160, R132.reuse, R20 ;  /* 0x00000084a014723c */ /* 0x084fe40000041814 */
[----:B------:R-:W1:Y:S01]  /*2570*/  MUFU.TANH R209, R209 ;  /* 0x000000d100d17308 */ /* 0x000e620000002400 */
[----:B------:R2:W3:Y:S01]  /*2580*/  LDSM.16.M88.4 R140, [R3+0x12880] ;  /* 0x01288000038c783b */ /* 0x0004e20000000200 */
[----:B------:R-:W-:Y:S02]  /*2590*/  FMUL.FTZ R213, R6, c[0x0][0x2b4] ;  /* 0x0000ad0006d57a20 */ /* 0x000fe40000410000 */
[----:B------:R-:W-:Y:S02]  /*25a0*/  FMUL.FTZ R214, R7, c[0x0][0x2b4] ;  /* 0x0000ad0007d67a20 */ /* 0x000fe40000410000 */
[C---:B------:R-:W-:Y:S03]  /*25b0*/  HMMA.16816.F32.BF16 R24, R136.reuse, R132, R24 ;  /* 0x000000848818723c */ /* 0x040fe60000041818 */
[----:B------:R2:W4:Y:S01]  /*25c0*/  LDSM.16.M88.4 R148, [R2+0x12080] ;  /* 0x012080000294783b */ /* 0x0005220000000200 */
[----:B------:R-:W5:Y:S01]  /*25d0*/  MUFU.TANH R212, R212 ;  /* 0x000000d400d47308 */ /* 0x000f620000002400 */
[----:B------:R-:W-:Y:S02]  /*25e0*/  FMUL.FTZ R215, R8, c[0x0][0x2b4] ;  /* 0x0000ad0008d77a20 */ /* 0x000fe40000410000 */
[----:B------:R-:W-:Y:S01]  /*25f0*/  FMUL.FTZ R216, R9, c[0x0][0x2b4] ;  /* 0x0000ad0009d87a20 */ /* 0x000fe20000410000 */
[-C--:B------:R-:W-:Y:S03]  /*2600*/  HMMA.16816.F32.BF16 R28, R136, R134.reuse, R28 ;  /* 0x00000086881c723c */ /* 0x080fe6000004181c */
[----:B------:R2:W1:Y:S01]  /*2610*/  LDSM.16.M88.4 R156, [R2+0x12880] ;  /* 0x01288000029c783b */ /* 0x0004620000000200 */
[----:B------:R-:W-:Y:S02]  /*2620*/  FMUL.FTZ R217, R10, c[0x0][0x2b4] ;  /* 0x0000ad000ad97a20 */ /* 0x000fe40000410000 */
[----:B------:R-:W1:Y:S01]  /*2630*/  MUFU.TANH R213, R213 ;  /* 0x000000d500d57308 */ /* 0x000e620000002400 */
[----:B------:R-:W-:Y:S01]  /*2640*/  FMUL.FTZ R218, R11, c[0x0][0x2b4] ;  /* 0x0000ad000bda7a20 */ /* 0x000fe20000410000 */
[----:B------:R-:W-:Y:S03]  /*2650*/  HMMA.16816.F32.BF16 R32, R160, R134, R32 ;  /* 0x00000086a020723c */ /* 0x000fe60000041820 */
[----:B------:R2:W1:Y:S01]  /*2660*/  LDSM.16.M88.4 R132, [R3+0x12080] ;  /* 0x012080000384783b */ /* 0x0004620000000200 */
[----:B------:R-:W-:Y:S02]  /*2670*/  FMUL.FTZ R219, R12, c[0x0][0x2b4] ;  /* 0x0000ad000cdb7a20 */ /* 0x000fe40000410000 */
[----:B------:R-:W-:Y:S02]  /*2680*/  FMUL.FTZ R220, R13, c[0x0][0x2b4] ;  /* 0x0000ad000ddc7a20 */ /* 0x000fe40000410000 */
[----:B------:R-:W1:Y:S01]  /*2690*/  MUFU.TANH R214, R214 ;  /* 0x000000d600d67308 */ /* 0x000e620000002400 */
[----:B------:R-:W-:Y:S02]  /*26a0*/  FMUL.FTZ R221, R14, c[0x0][0x2b4] ;  /* 0x0000ad000edd7a20 */ /* 0x000fe40000410000 */
[----:B------:R2:W1:Y:S01]  /*26b0*/  LDSM.16.M88.4 R136, [R180+0x6080] ;  /* 0x00608000b488783b */ /* 0x0004620000000200 */
[----:B------:R-:W-:Y:S02]  /*26c0*/  FMUL.FTZ R222, R15, c[0x0][0x2b4] ;  /* 0x0000ad000fde7a20 */ /* 0x000fe40000410000 */
[----:B------:R-:W-:Y:S02]  /*26d0*/  FMUL.FTZ R223, R16, c[0x0][0x2b4] ;  /* 0x0000ad0010df7a20 */ /* 0x000fe40000410000 */
[----:B------:R-:W-:Y:S02]  /*26e0*/  FMUL.FTZ R224, R17, c[0x0][0x2b4] ;  /* 0x0000ad0011e07a20 */ /* 0x000fe40000410000 */
[----:B------:R-:W1:Y:S01]  /*26f0*/  MUFU.TANH R215, R215 ;  /* 0x000000d700d77308 */ /* 0x000e620000002400 */
[----:B------:R2:W1:Y:S01]  /*2700*/  LDSM.16.M88.4 R144, [R180+0x7080] ;  /* 0x00708000b490783b */ /* 0x0004620000000200 */
[----:B------:R-:W-:Y:S02]  /*2710*/  FMUL.FTZ R225, R18, c[0x0][0x2b4] ;  /* 0x0000ad0012e17a20 */ /* 0x000fe40000410000 */
[----:B------:R-:W-:Y:S02]  /*2720*/  FMUL.FTZ R226, R19, c[0x0][0x2b4] ;  /* 0x0000ad0013e27a20 */ /* 0x000fe40000410000 */
[----:B------:R-:W-:Y:S02]  /*2730*/  FMUL.FTZ R227, R20, c[0x0][0x2b4] ;  /* 0x0000ad0014e37a20 */ /* 0x000fe40000410000 */
[----:B------:R-:W-:Y:S01]  /*2740*/  FMUL.FTZ R228, R21, c[0x0][0x2b4] ;  /* 0x0000ad0015e47a20 */ /* 0x000fe20000410000 */
[----:B------:R2:W1:Y:S01]  /*2750*/  LDSM.16.M88.4 R152, [R172+0x6080] ;  /* 0x00608000ac98783b */ /* 0x0004620000000200 */
[----:B------:R-:W1:Y:S01]  /*2760*/  MUFU.TANH R216, R216 ;  /* 0x000000d800d87308 */ /* 0x000e620000002400 */
[----:B------:R-:W-:Y:S02]  /*2770*/  FMUL.FTZ R229, R22, c[0x0][0x2b4] ;  /* 0x0000ad0016e57a20 */ /* 0x000fe40000410000 */
[----:B------:R-:W-:Y:S02]  /*2780*/  FMUL.FTZ R230, R23, c[0x0][0x2b4] ;  /* 0x0000ad0017e67a20 */ /* 0x000fe40000410000 */
[----:B------:R-:W-:Y:S02]  /*2790*/  FMUL.FTZ R231, R24, c[0x0][0x2b4] ;  /* 0x0000ad0018e77a20 */ /* 0x000fe40000410000 */
[----:B------:R2:W1:Y:S01]  /*27a0*/  LDSM.16.M88.4 R160, [R172+0x7080] ;  /* 0x00708000aca0783b */ /* 0x0004620000000200 */
        /* <DEDUP_REMOVED lines=13> */
[----:B------:R-:W1:Y:S10]  /*2880*/  MUFU.TANH R219, R219 ;  /* 0x000000db00db7308 */ /* 0x000e740000002400 */
        /* <DEDUP_REMOVED lines=22> */
[----:B------:R-:W1:Y:S01]  /*29f0*/  MUFU.TANH R244, R244 ;  /* 0x000000f400f47308 */ /* 0x000e620000002400 */
[----:B------:R-:W-:-:S05]  /*2a00*/  @P0 BRA `(.L_x_657) ;  /* 0x0000032000000947 */ /* 0x000fca0003800000 */
[----:B--2345:R-:W-:Y:S01]  /*2a10*/  IMAD.MOV.U32 R8, RZ, RZ, R206 ;  /* 0x000000ffff087224 */ /* 0x03cfe200078e00ce */
[----:B------:R-:W2:Y:S01]  /*2a20*/  S2R R4, SR_CTAID.Y ;  /* 0x0000000000047919 */ /* 0x000ea20000002600 */
[----:B------:R-:W-:Y:S01]  /*2a30*/  ULDC.64 UR6, c[0x0][0x178] ;  /* 0x00005e0000067ab9 */ /* 0x000fe20000000a00 */
[----:B------:R-:W-:Y:S01]  /*2a40*/  IMAD.MOV.U32 R9, RZ, RZ, R199 ;  /* 0x000000ffff097224 */ /* 0x000fe200078e00c7 */
[----:B------:R-:W-:Y:S02]  /*2a50*/  UIMAD.WIDE.U32 UR26, UR21, UR6, URZ ;  /* 0x00000006151a72a5 */ /* 0x000fe4000f8e003f */
[----:B------:R-:W-:Y:S04]  /*2a60*/  USHF.R.S32.HI UR4, URZ, 0x1f, UR21 ;  /* 0x0000001f3f047899 */ /* 0x000fe80008011415 */
[----:B------:R-:W-:Y:S02]  /*2a70*/  UIMAD UR4, UR4, UR6, URZ ;  /* 0x00000006040472a4 */ /* 0x000fe4000f8e023f */
[----:B------:R-:W-:Y:S02]  /*2a80*/  UIMAD UR6, UR21, -0x40, UR13 ;  /* 0xffffffc0150678a4 */ /* 0x000fe4000f8e020d */
[----:B------:R-:W-:Y:S04]  /*2a90*/  UIMAD UR4, UR21, UR7, UR4 ;  /* 0x00000007150472a4 */ /* 0x000fe8000f8e0204 */
[----:B------:R-:W-:Y:S01]  /*2aa0*/  UIADD3 UR4, UR27, UR4, URZ ;  /* 0x000000041b047290 */ /* 0x000fe2000fffe03f */
[----:B--2---:R-:W-:Y:S01]  /*2ab0*/  SHF.R.S32.HI R3, RZ, 0x1f, R4 ;  /* 0x0000001fff037819 */ /* 0x004fe20000011404 */
[----:B------:R-:W-:Y:S04]  /*2ac0*/  IMAD.WIDE.U32 R8, R4, c[0x0][0x180], R8 ;  /* 0x0000600004087a25 */ /* 0x000fe800078e0008 */
[C---:B------:R-:W-:Y:S01]  /*2ad0*/  IMAD R5, R3.reuse, c[0x0][0x180], RZ ;  /* 0x0000600003057a24 */ /* 0x040fe200078e02ff */
[----:B------:R-:W-:Y:S01]  /*2ae0*/  IADD3 R2, P0, R8, UR12, RZ ;  /* 0x0000000c08027c10 */ /* 0x000fe2000ff1e0ff */
[C---:B------:R-:W-:Y:S04]  /*2af0*/  @!P1 IMAD.WIDE.U32 R6, R4.reuse, c[0x0][0x270], R192 ;  /* 0x00009c0004069a25 */ /* 0x040fe800078e00c0 */
[C---:B------:R-:W-:Y:S02]  /*2b00*/  IMAD R5, R4.reuse, c[0x0][0x184], R5 ;  /* 0x0000610004057a24 */ /* 0x040fe400078e0205 */
[----:B------:R-:W-:Y:S03]  /*2b10*/  @!P1 IMAD R3, R3, c[0x0][0x270], RZ ;  /* 0x00009c0003039a24 */ /* 0x000fe600078e02ff */
[----:B------:R-:W-:Y:S01]  /*2b20*/  IADD3.X R5, R9, UR15, R5, P0, !PT ;  /* 0x0000000f09057c10 */ /* 0x000fe200087fe405 */
[----:B------:R-:W-:Y:S01]  /*2b30*/  @!P1 IMAD R3, R4, c[0x0][0x274], R3 ;  /* 0x00009d0004039a24 */ /* 0x000fe200078e0203 */
[----:B------:R-:W-:Y:S04]  /*2b40*/  @!P1 IADD3 R4, P0, R6, UR11, RZ ;  /* 0x0000000b06049c10 */ /* 0x000fe8000ff1e0ff */
[----:B------:R-:W-:Y:S02]  /*2b50*/  @!P1 IADD3.X R3, R7, UR17, R3, P0, !PT ;  /* 0x0000001107039c10 */ /* 0x000fe400087fe403 */
[C---:B------:R-:W-:Y:S04]  /*2b60*/  LEA R7, P0, R2.reuse, c[0x0][0x160], 0x1 ;  /* 0x0000580002077a11 */ /* 0x040fe800078008ff */
[----:B------:R-:W-:Y:S01]  /*2b70*/  LEA.HI.X R5, R2, c[0x0][0x164], R5, 0x1, P0 ;  /* 0x0000590002057a11 */ /* 0x000fe200000f0c05 */
[----:B------:R-:W-:Y:S01]  /*2b80*/  IMAD.U32 R2, RZ, RZ, UR26 ;  /* 0x0000001aff027e24 */ /* 0x000fe2000f8e00ff */
[C---:B------:R-:W-:Y:S04]  /*2b90*/  @!P1 LEA R8, P0, R4.reuse, c[0x0][0x258], 0x2 ;  /* 0x0000960004089a11 */ /* 0x040fe800078010ff */
[----:B------:R-:W-:Y:S01]  /*2ba0*/  @!P1 LEA.HI.X R9, R4, c[0x0][0x25c], R3, 0x2, P0 ;  /* 0x0000970004099a11 */ /* 0x000fe200000f1403 */
[----:B------:R-:W-:Y:S01]  /*2bb0*/  IMAD.U32 R3, RZ, RZ, UR26 ;  /* 0x0000001aff037e24 */ /* 0x000fe2000f8e00ff */
[----:B------:R-:W-:Y:S02]  /*2bc0*/  LEA R6, P0, R2, R7, 0x7 ;  /* 0x0000000702067211 */ /* 0x000fe400078038ff */
[----:B------:R-:W-:Y:S02]  /*2bd0*/  MOV R2, UR4 ;  /* 0x0000000400027c02 */ /* 0x000fe40008000f00 */
[----:B------:R-:W-:Y:S02]  /*2be0*/  IADD3 R4, R186, 0xc080, RZ ;  /* 0x0000c080ba047810 */ /* 0x000fe40007ffe0ff */
[----:B------:R-:W-:Y:S01]  /*2bf0*/  LEA.HI.X R7, R3, R5, R2, 0x7, P0 ;  /* 0x0000000503077211 */ /* 0x000fe200000f3c02 */
[----:B------:R-:W-:Y:S01]  /*2c00*/  IMAD.U32 R3, RZ, RZ, UR23 ;  /* 0x00000017ff037e24 */ /* 0x000fe2000f8e00ff */
[----:B------:R-:W-:Y:S01]  /*2c10*/  ISETP.GE.OR P0, PT, R190, UR6, P6 ;  /* 0x00000006be007c0c */ /* 0x000fe2000b706670 */
[----:B------:R-:W-:Y:S02]  /*2c20*/  IMAD.U32 R2, RZ, RZ, UR14 ;  /* 0x0000000eff027e24 */ /* 0x000fe4000f8e00ff */
[C---:B------:R-:W-:Y:S01]  /*2c30*/  IMAD R4, R3.reuse, 0x3000, R4 ;  /* 0x0000300003047824 */ /* 0x040fe200078e0204 */
[----:B------:R-:W-:Y:S02]  /*2c40*/  @!P1 LEA R3, R3, R192, 0x6 ;  /* 0x000000c003039211 */ /* 0x000fe400078e30ff */
[----:B------:R-:W-:Y:S03]  /*2c50*/  @!P1 LEA R2, R2, 0x40, 0x6 ;  /* 0x0000004002029811 */ /* 0x000fe600078e30ff */
[----:B------:R-:W-:Y:S02]  /*2c60*/  @!P1 IMAD.SHL.U32 R5, R3, 0x4, RZ ;  /* 0x0000000403059824 */ /* 0x000fe400078e00ff */
[----:B------:R-:W-:Y:S02]  /*2c70*/  @!P1 IMAD.WIDE R8, R2, 0x4, R8 ;  /* 0x0000000402089825 */ /* 0x000fe400078e0208 */
[----:B------:R-:W-:Y:S01]  /*2c80*/  @!PT LDS RZ, [RZ] ;  /* 0x00000000fffff984 */ /* 0x000fe20000000800 */
[----:B------:R-:W-:Y:S01]  /*2c90*/  @!PT LDS RZ, [RZ] ;  /* 0x00000000fffff984 */ /* 0x000fe20000000800 */
[----:B------:R-:W-:Y:S01]  /*2ca0*/  @!PT LDS RZ, [RZ] ;  /* 0x00000000fffff984 */ /* 0x000fe20000000800 */
[----:B------:R2:W-:Y:S01]  /*2cb0*/  LDGSTS.E.BYPASS.LTC128B.128 [R4], [R6.64], !P0 ;  /* 0x0000000006047fae */ /* 0x0005e2000c101d58 */
[C---:B------:R-:W-:Y:S11]  /*2cc0*/  ISETP.GE.OR P0, PT, R190.reuse, UR6, !P3 ;  /* 0x00000006be007c0c */ /* 0x040ff6000df06670 */
[----:B------:R-:W-:Y:S02]  /*2cd0*/  @!UPT UIADD3 URZ, URZ, URZ, URZ ;  /* 0x0000003f3f3ff290 */ /* 0x000fe4000fffe03f */
[----:B------:R2:W-:Y:S01]  /*2ce0*/  LDGSTS.E.BYPASS.LTC128B.128 [R4+0x1000], [R6.64+0x40], !P0 ;  /* 0x0100004006047fae */ /* 0x0005e2000c101d58 */
[----:B------:R-:W-:Y:S11]  /*2cf0*/  ISETP.GE.OR P0, PT, R190, UR6, !P2 ;  /* 0x00000006be007c0c */ /* 0x000ff6000d706670 */
[----:B------:R-:W-:Y:S02]  /*2d00*/  @!UPT UIADD3 URZ, URZ, URZ, URZ ;  /* 0x0000003f3f3ff290 */ /* 0x000fe4000fffe03f */
[----:B------:R2:W-:Y:S07]  /*2d10*/  LDGSTS.E.BYPASS.LTC128B.128 [R4+0x2000], [R6.64+0x80], !P0 ;  /* 0x0200008006047fae */ /* 0x0005ee000c101d58 */
[----:B------:R2:W-:Y:S02]  /*2d20*/  @!P1 LDGSTS.E.BYPASS.LTC128B.128 [R5+0x18080], [R8.64] ;  /* 0x1808000008059fae */ /* 0x0005e4000b901d58 */
.L_x_657:
[-C--:B-12345:R-:W-:Y:S01]  /*2d30*/  HMMA.16816.F32.BF16 R4, R132, R136.reuse, RZ ;  /* 0x000000888404723c */ /* 0x0befe200000418ff */
[----:B------:R-:W0:Y:S01]  /*2d40*/  LDGDEPBAR ;  /* 0x00000000000079af */ /* 0x000e220000000000 */
[----:B------:R-:W-:Y:S01]  /*2d50*/  UMOV UR4, 0x1800 ;  /* 0x0000180000047882 */ /* 0x000fe20000000000 */
[----:B------:R-:W-:Y:S01]  /*2d60*/  ISETP.GT.AND P0, PT, R200, RZ, PT ;  /* 0x000000ffc800720c */ /* 0x000fe20003f04270 */
[----:B------:R-:W-:Y:S02]  /*2d70*/  UIMAD UR4, UR5, UR4, 0x800 ;  /* 0x00000800050474a4 */ /* 0x000fe4000f8e0204 */
[----:B------:R-:W-:Y:S01]  /*2d80*/  UIADD3 UR26, UR14, 0x2, URZ ;  /* 0x000000020e1a7890 */ /* 0x000fe2000fffe03f */
[----:B------:R-:W-:Y:S01]  /*2d90*/  FSEL R171, R213, -INF , P0 ;  /* 0xff800000d5ab7808 */ /* 0x000fe20000000000 */
[C---:B------:R-:W-:Y:S02]  /*2da0*/  HMMA.16816.F32.BF16 R8, R140.reuse, R136, RZ ;  /* 0x000000888c08723c */ /* 0x040fe400000418ff */
[----:B------:R-:W-:Y:S02]  /*2db0*/  UISETP.GE.AND UP0, UPT, UR26, UR19, UPT ;  /* 0x000000131a00728c */ /* 0x000fe4000bf06270 */
[----:B------:R-:W-:Y:S01]  /*2dc0*/  IADD3 R2, R184, UR4, RZ ;  /* 0x00000004b8027c10 */ /* 0x000fe2000fffe0ff */
[----:B------:R-:W-:Y:S02]  /*2dd0*/  FFMA.FTZ R171, R171, c[0x0][0x29c], -R246 ;  /* 0x0000a700abab7a23 */ /* 0x000fe400000108f6 */
[----:B------:R-:W-:Y:S01]  /*2de0*/  FFMA.FTZ R213, -R213, R213, 1 ;  /* 0x3f800000d5d57423 */ /* 0x000fe200000101d5 */
[-C--:B------:R-:W-:Y:S01]  /*2df0*/  HMMA.16816.F32.BF16 R12, R140, R138.reuse, RZ ;  /* 0x0000008a8c0c723c */ /* 0x080fe200000418ff */
[----:B------:R-:W-:Y:S02]  /*2e00*/  SHF.L.U32 R3, R2, 0x1, RZ ;  /* 0x0000000102037819 */ /* 0x000fe400000006ff */
[----:B------:R-:W-:Y:S05]  /*2e10*/  MUFU.EX2 R171, R171 ;  /* 0x000000ab00ab7308 */ /* 0x000fea0000000800 */
[C---:B------:R-:W-:Y:S01]  /*2e20*/  HMMA.16816.F32.BF16 R16, R132.reuse, R138, RZ ;  /* 0x0000008a8410723c */ /* 0x040fe200000418ff */
[----:B------:R-:W-:Y:S07]  /*2e30*/  LDSM.16.M88.4 R136, [R180+0x8080] ;  /* 0x00808000b488783b */ /* 0x000fee0000000200 */
[-C--:B------:R-:W-:Y:S08]  /*2e40*/  HMMA.16816.F32.BF16 R20, R132, R144.reuse, RZ ;  /* 0x000000908414723c */ /* 0x080ff000000418ff */
[C---:B------:R-:W-:Y:S08]  /*2e50*/  HMMA.16816.F32.BF16 R24, R140.reuse, R144, RZ ;  /* 0x000000908c18723c */ /* 0x040ff000000418ff */
[-C--:B------:R-:W-:Y:S01]  /*2e60*/  HMMA.16816.F32.BF16 R28, R140, R146.reuse, RZ ;  /* 0x000000928c1c723c */ /* 0x080fe200000418ff */
[----:B------:R-:W-:Y:S07]  /*2e70*/  LDSM.16.M88.4 R140, [R3+0x12880] ;  /* 0x01288000038c783b */ /* 0x000fee0000000200 */
[----:B------:R-:W-:Y:S01]  /*2e80*/  HMMA.16816.F32.BF16 R32, R132, R146, RZ ;  /* 0x000000928420723c */ /* 0x000fe200000418ff */
[----:B------:R-:W1:Y:S07]  /*2e90*/  LDSM.16.M88.4 R132, [R3+0x12080] ;  /* 0x012080000384783b */ /* 0x000e6e0000000200 */
[-C--:B------:R-:W-:Y:S01]  /*2ea0*/  HMMA.16816.F32.BF16 R4, R148, R152.reuse, R4 ;  /* 0x000000989404723c */ /* 0x080fe20000041804 */
[----:B------:R-:W2:Y:S07]  /*2eb0*/  LDSM.16.M88.4 R144, [R180+0x9080] ;  /* 0x00908000b490783b */ /* 0x000eae0000000200 */
[C---:B------:R-:W-:Y:S07]  /*2ec0*/  HMMA.16816.F32.BF16 R8, R156.reuse, R152, R8 ;  /* 0x000000989c08723c */ /* 0x040fee0000041808 */
[----:B------:R-:W-:Y:S01]  /*2ed0*/  IADD3 R152, R184, UR4, R181 ;  /* 0x00000004b8987c10 */ /* 0x000fe2000fffe0b5 */
[-C--:B------:R-:W-:Y:S04]  /*2ee0*/  HMMA.16816.F32.BF16 R12, R156, R154.reuse, R12 ;  /* 0x0000009a9c0c723c */ /* 0x080fe8000004180c */
[----:B------:R-:W-:Y:S04]  /*2ef0*/  SHF.L.U32 R2, R152, 0x1, RZ ;  /* 0x0000000198027819 */ /* 0x000fe800000006ff */
[C---:B------:R-:W-:Y:S01]  /*2f00*/  HMMA.16816.F32.BF16 R16, R148.reuse, R154, R16 ;  /* 0x0000009a9410723c */ /* 0x040fe20000041810 */
[----:B------:R-:W-:Y:S07]  /*2f10*/  LDSM.16.M88.4 R152, [R2+0x12080] ;  /* 0x012080000298783b */ /* 0x000fee0000000200 */
[-C--:B------:R-:W-:Y:S01]  /*2f20*/  HMMA.16816.F32.BF16 R20, R148, R160.reuse, R20 ;  /* 0x000000a09414723c */ /* 0x080fe20000041814 */
[----:B------:R-:W-:Y:S07]  /*2f30*/  LDSM.16.M88.4 R164, [R2+0x12880] ;  /* 0x0128800002a4783b */ /* 0x000fee0000000200 */
[C---:B------:R-:W-:Y:S08]  /*2f40*/  HMMA.16816.F32.BF16 R24, R156.reuse, R160, R24 ;  /* 0x000000a09c18723c */ /* 0x040ff00000041818 */
[-C--:B------:R-:W-:Y:S01]  /*2f50*/  HMMA.16816.F32.BF16 R28, R156, R162.reuse, R28 ;  /* 0x000000a29c1c723c */ /* 0x080fe2000004181c */
[----:B------:R-:W3:Y:S07]  /*2f60*/  LDSM.16.M88.4 R156, [R172+0x8080] ;  /* 0x00808000ac9c783b */ /* 0x000eee0000000200 */
[----:B------:R-:W-:Y:S01]  /*2f70*/  HMMA.16816.F32.BF16 R32, R148, R162, R32 ;  /* 0x000000a29420723c */ /* 0x000fe20000041820 */
[----:B------:R-:W4:Y:S07]  /*2f80*/  LDSM.16.M88.4 R148, [R172+0x9080] ;  /* 0x00908000ac94783b */ /* 0x000f2e0000000200 */
[-C--:B-1----:R-:W-:Y:S08]  /*2f90*/  HMMA.16816.F32.BF16 R4, R132, R136.reuse, R4 ;  /* 0x000000888404723c */ /* 0x082ff00000041804 */
[C---:B------:R-:W-:Y:S08]  /*2fa0*/  HMMA.16816.F32.BF16 R8, R140.reuse, R136, R8 ;  /* 0x000000888c08723c */ /* 0x040ff00000041808 */
[-C--:B------:R-:W-:Y:S08]  /*2fb0*/  HMMA.16816.F32.BF16 R12, R140, R138.reuse, R12 ;  /* 0x0000008a8c0c723c */ /* 0x080ff0000004180c */
[C---:B------:R-:W-:Y:S01]  /*2fc0*/  HMMA.16816.F32.BF16 R16, R132.reuse, R138, R16 ;  /* 0x0000008a8410723c */ /* 0x040fe20000041810 */
[----:B------:R-:W-:Y:S07]  /*2fd0*/  LDSM.16.M88.4 R136, [R3+0x13080] ;  /* 0x013080000388783b */ /* 0x000fee0000000200 */
[-C--:B--2---:R-:W-:Y:S08]  /*2fe0*/  HMMA.16816.F32.BF16 R20, R132, R144.reuse, R20 ;  /* 0x000000908414723c */ /* 0x084ff00000041814 */
[C---:B------:R-:W-:Y:S07]  /*2ff0*/  HMMA.16816.F32.BF16 R24, R140.reuse, R144, R24 ;  /* 0x000000908c18723c */ /* 0x040fee0000041818 */
[C---:B------:R-:W-:Y:S01]  /*3000*/  FSEL R144, R209.reuse, -INF , P0 ;  /* 0xff800000d1907808 */ /* 0x040fe20000000000 */
[-C--:B------:R-:W-:Y:S01]  /*3010*/  HMMA.16816.F32.BF16 R28, R140, R146.reuse, R28 ;  /* 0x000000928c1c723c */ /* 0x080fe2000004181c */
[----:B------:R-:W1:Y:S03]  /*3020*/  LDSM.16.M88.4 R140, [R180+0xa080] ;  /* 0x00a08000b48c783b */ /* 0x000e660000000200 */
[----:B------:R-:W-:Y:S04]  /*3030*/  FFMA.FTZ R209, -R209, R209, 1 ;  /* 0x3f800000d1d17423 */ /* 0x000fe800000101d1 */
[----:B------:R-:W-:Y:S01]  /*3040*/  HMMA.16816.F32.BF16 R32, R132, R146, R32 ;  /* 0x000000928420723c */ /* 0x000fe20000041820 */
[----:B------:R2:W5:Y:S07]  /*3050*/  LDSM.16.M88.4 R132, [R3+0x13880] ;  /* 0x013880000384783b */ /* 0x00056e0000000200 */
[-C--:B---3--:R-:W-:Y:S08]  /*3060*/  HMMA.16816.F32.BF16 R4, R152, R156.reuse, R4 ;  /* 0x0000009c9804723c */ /* 0x088ff00000041804 */
[C---:B------:R-:W-:Y:S07]  /*3070*/  HMMA.16816.F32.BF16 R8, R164.reuse, R156, R8 ;  /* 0x0000009ca408723c */ /* 0x040fee0000041808 */
[----:B------:R-:W-:Y:S01]  /*3080*/  FSEL R156, R215, -INF , P0 ;  /* 0xff800000d79c7808 */ /* 0x000fe20000000000 */
[-C--:B------:R-:W-:Y:S04]  /*3090*/  HMMA.16816.F32.BF16 R12, R164, R158.reuse, R12 ;  /* 0x0000009ea40c723c */ /* 0x080fe8000004180c */
[----:B--2---:R-:W-:Y:S02]  /*30a0*/  FFMA.FTZ R3, R144, c[0x0][0x29c], -R247 ;  /* 0x0000a70090037a23 */ /* 0x004fe400000108f7 */
[----:B------:R-:W2:Y:S01]  /*30b0*/  LDSM.16.M88.4 R144, [R180+0xb080] ;  /* 0x00b08000b490783b */ /* 0x000ea20000000200 */
[----:B------:R-:W-:Y:S01]  /*30c0*/  FFMA.FTZ R156, R156, c[0x0][0x29c], -R245 ;  /* 0x0000a7009c9c7a23 */ /* 0x000fe200000108f5 */
[C---:B------:R-:W-:Y:S02]  /*30d0*/  HMMA.16816.F32.BF16 R16, R152.reuse, R158, R16 ;  /* 0x0000009e9810723c */ /* 0x040fe40000041810 */
[----:B------:R-:W-:Y:S06]  /*30e0*/  MUFU.EX2 R3, R3 ;  /* 0x0000000300037308 */ /* 0x000fec0000000800 */
[-C--:B----4-:R-:W-:Y:S04]  /*30f0*/  HMMA.16816.F32.BF16 R20, R152, R148.reuse, R20 ;  /* 0x000000949814723c */ /* 0x090fe80000041814 */
[----:B------:R-:W-:Y:S04]  /*3100*/  MUFU.EX2 R156, R156 ;  /* 0x0000009c009c7308 */ /* 0x000fe80000000800 */
[C---:B------:R-:W-:Y:S08]  /*3110*/  HMMA.16816.F32.BF16 R24, R164.reuse, R148, R24 ;  /* 0x00000094a418723c */ /* 0x040ff00000041818 */
[-C--:B------:R-:W-:Y:S08]  /*3120*/  HMMA.16816.F32.BF16 R28, R164, R150.reuse, R28 ;  /* 0x00000096a41c723c */ /* 0x080ff0000004181c */
[----:B------:R-:W-:Y:S07]  /*3130*/  HMMA.16816.F32.BF16 R32, R152, R150, R32 ;  /* 0x000000969820723c */ /* 0x000fee0000041820 */
[----:B------:R-:W-:Y:S01]  /*3140*/  FSEL R153, R217, -INF , P0 ;  /* 0xff800000d9997808 */ /* 0x000fe20000000000 */
[-C--:B-1----:R-:W-:Y:S05]  /*3150*/  HMMA.16816.F32.BF16 R4, R136, R140.reuse, R4 ;  /* 0x0000008c8804723c */ /* 0x082fea0000041804 */
[--C-:B------:R-:W-:Y:S01]  /*3160*/  FFMA.FTZ R153, R153, c[0x0][0x29c], -R242.reuse ;  /* 0x0000a70099997a23 */ /* 0x100fe200000108f2 */
[----:B------:R-:W-:Y:S01]  /*3170*/  ISETP.GT.AND P0, PT, R200, 0x1, PT ;  /* 0x00000001c800780c */ /* 0x000fe20003f04270 */
[----:B------:R-:W-:Y:S01]  /*3180*/  FFMA.FTZ R217, -R217, R217, 1 ;  /* 0x3f800000d9d97423 */ /* 0x000fe200000101d9 */
[C---:B-----5:R-:W-:Y:S03]  /*3190*/  HMMA.16816.F32.BF16 R8, R132.reuse, R140, R8 ;  /* 0x0000008c8408723c */ /* 0x060fe60000041808 */
[----:B------:R-:W-:Y:S01]  /*31a0*/  MUFU.EX2 R153, R153 ;  /* 0x0000009900997308 */ /* 0x000fe20000000800 */
[C---:B------:R-:W-:Y:S01]  /*31b0*/  FSEL R148, R212.reuse, -INF , P0 ;  /* 0xff800000d4947808 */ /* 0x040fe20000000000 */
[----:B------:R-:W-:Y:S01]  /*31c0*/  FFMA.FTZ R212, -R212, R212, 1 ;  /* 0x3f800000d4d47423 */ /* 0x000fe200000101d4 */
[C---:B------:R-:W-:Y:S01]  /*31d0*/  FSEL R169, R214.reuse, -INF , P0 ;  /* 0xff800000d6a97808 */ /* 0x040fe20000000000 */
[----:B------:R-:W-:Y:S01]  /*31e0*/  FFMA.FTZ R214, -R214, R214, 1 ;  /* 0x3f800000d6d67423 */ /* 0x000fe200000101d6 */
[-C--:B------:R-:W-:Y:S04]  /*31f0*/  HMMA.16816.F32.BF16 R12, R132, R142.reuse, R12 ;  /* 0x0000008e840c723c */ /* 0x080fe8000004180c */
[----:B------:R-:W-:Y:S01]  /*3200*/  FSEL R154, R216, -INF , P0 ;  /* 0xff800000d89a7808 */ /* 0x000fe20000000000 */
[----:B------:R-:W-:Y:S01]  /*3210*/  FFMA.FTZ R152, R148, c[0x0][0x29c], -R247 ;  /* 0x0000a70094987a23 */ /* 0x000fe200000108f7 */
[C---:B------:R-:W-:Y:S01]  /*3220*/  FSEL R155, R218.reuse, -INF , P0 ;  /* 0xff800000da9b7808 */ /* 0x040fe20000000000 */
[----:B------:R-:W-:Y:S01]  /*3230*/  FFMA.FTZ R218, -R218, R218, 1 ;  /* 0x3f800000dada7423 */ /* 0x000fe200000101da */
[C---:B------:R-:W-:Y:S03]  /*3240*/  HMMA.16816.F32.BF16 R16, R136.reuse, R142, R16 ;  /* 0x0000008e8810723c */ /* 0x040fe60000041810 */
[----:B------:R-:W-:Y:S01]  /*3250*/  MUFU.EX2 R152, R152 ;  /* 0x0000009800987308 */ /* 0x000fe20000000800 */
[----:B------:R-:W-:Y:S01]  /*3260*/  ISETP.GT.AND P0, PT, R200, 0x20, PT ;  /* 0x00000020c800780c */ /* 0x000fe20003f04270 */
[----:B------:R-:W-:Y:S02]  /*3270*/  FFMA.FTZ R154, R154, c[0x0][0x29c], -R245 ;  /* 0x0000a7009a9a7a23 */ /* 0x000fe400000108f5 */
[--C-:B------:R-:W-:Y:S01]  /*3280*/  FFMA.FTZ R155, R155, c[0x0][0x29c], -R242.reuse ;  /* 0x0000a7009b9b7a23 */ /* 0x100fe200000108f2 */
[-C--:B--2---:R-:W-:Y:S04]  /*3290*/  HMMA.16816.F32.BF16 R20, R136, R144.reuse, R20 ;  /* 0x000000908814723c */ /* 0x084fe80000041814 */
[C---:B------:R-:W-:Y:S01]  /*32a0*/  FSEL R148, R223.reuse, -INF , P0 ;  /* 0xff800000df947808 */ /* 0x040fe20000000000 */
[----:B------:R-:W-:Y:S01]  /*32b0*/  FFMA.FTZ R223, -R223, R223, 1 ;  /* 0x3f800000dfdf7423 */ /* 0x000fe200000101df */
[----:B------:R-:W-:Y:S02]  /*32c0*/  FSEL R162, R219, -INF , P0 ;  /* 0xff800000dba27808 */ /* 0x000fe40000000000 */
[C---:B------:R-:W-:Y:S04]  /*32d0*/  HMMA.16816.F32.BF16 R24, R132.reuse, R144, R24 ;  /* 0x000000908418723c */ /* 0x040fe80000041818 */
[----:B------:R-:W-:Y:S01]  /*32e0*/  FSEL R249, R225, -INF , P0 ;  /* 0xff800000e1f97808 */ /* 0x000fe20000000000 */
[----:B------:R-:W-:Y:S01]  /*32f0*/  FFMA.FTZ R157, R148, c[0x0][0x29c], -R247 ;  /* 0x0000a700949d7a23 */ /* 0x000fe200000108f7 */
[----:B------:R-:W-:Y:S01]  /*3300*/  FSEL R161, R221, -INF , P0 ;  /* 0xff800000dda17808 */ /* 0x000fe20000000000 */
[----:B------:R-:W-:Y:S01]  /*3310*/  LDSM.16.M88.4 R148, [R172+0xa080] ;  /* 0x00a08000ac94783b */ /* 0x000fe20000000200 */
[-C--:B------:R-:W-:Y:S03]  /*3320*/  HMMA.16816.F32.BF16 R28, R132, R146.reuse, R28 ;  /* 0x00000092841c723c */ /* 0x080fe6000004181c */
[----:B------:R-:W-:Y:S01]  /*3330*/  ISETP.GT.AND P0, PT, R200, 0x21, PT ;  /* 0x00000021c800780c */ /* 0x000fe20003f04270 */
[----:B------:R-:W-:Y:S01]  /*3340*/  FFMA.FTZ R162, R162, c[0x0][0x29c], -R245 ;  /* 0x0000a700a2a27a23 */ /* 0x000fe200000108f5 */
[----:B------:R-:W1:Y:S01]  /*3350*/  MUFU.EX2 R157, R157 ;  /* 0x0000009d009d7308 */ /* 0x000e620000000800 */
[----:B------:R-:W-:Y:S01]  /*3360*/  FFMA.FTZ R161, R161, c[0x0][0x29c], -R242 ;  /* 0x0000a700a1a17a23 */ /* 0x000fe200000108f2 */
[----:B------:R-:W-:Y:S01]  /*3370*/  FSEL R140, R224, -INF , P0 ;  /* 0xff800000e08c7808 */ /* 0x000fe20000000000 */
[----:B------:R-:W-:Y:S01]  /*3380*/  HMMA.16816.F32.BF16 R32, R136, R146, R32 ;  /* 0x000000928820723c */ /* 0x000fe20000041820 */
[----:B------:R-:W-:Y:S03]  /*3390*/  LDSM.16.M88.4 R132, [R2+0x13880] ;  /* 0x013880000284783b */ /* 0x000fe60000000200 */
[----:B------:R-:W-:Y:S01]  /*33a0*/  FSEL R183, R226, -INF , P0 ;  /* 0xff800000e2b77808 */ /* 0x000fe20000000000 */
[----:B------:R-:W-:Y:S01]  /*33b0*/  FFMA.FTZ R158, R140, c[0x0][0x29c], -R247 ;  /* 0x0000a7008c9e7a23 */ /* 0x000fe200000108f7 */
[----:B------:R-:W-:Y:S01]  /*33c0*/  FSEL R160, R220, -INF , P0 ;  /* 0xff800000dca07808 */ /* 0x000fe20000000000 */
[--C-:B------:R-:W-:Y:S01]  /*33d0*/  FFMA.FTZ R146, R169, c[0x0][0x29c], -R246.reuse ;  /* 0x0000a700a9927a23 */ /* 0x100fe200000108f6 */
[----:B------:R-:W-:Y:S01]  /*33e0*/  FSEL R159, R222, -INF , P0 ;  /* 0xff800000de9f7808 */ /* 0x000fe20000000000 */
[----:B------:R-:W-:Y:S01]  /*33f0*/  LDSM.16.M88.4 R136, [R172+0xb080] ;  /* 0x00b08000ac88783b */ /* 0x000fe20000000200 */
[----:B------:R-:W-:Y:S01]  /*3400*/  ISETP.GT.AND P0, PT, R200, 0x40, PT ;  /* 0x00000040c800780c */ /* 0x000fe20003f04270 */
[----:B------:R-:W2:Y:S01]  /*3410*/  MUFU.EX2 R158, R158 ;  /* 0x0000009e009e7308 */ /* 0x000ea20000000800 */
[----:B------:R-:W-:Y:S02]  /*3420*/  FFMA.FTZ R160, R160, c[0x0][0x29c], -R245 ;  /* 0x0000a700a0a07a23 */ /* 0x000fe400000108f5 */
[----:B------:R-:W-:Y:S01]  /*3430*/  FSEL R140, R227, -INF , P0 ;  /* 0xff800000e38c7808 */ /* 0x000fe20000000000 */
[----:B------:R-:W-:Y:S01]  /*3440*/  FFMA.FTZ R147, R249, c[0x0][0x29c], -R246 ;  /* 0x0000a700f9937a23 */ /* 0x000fe200000108f6 */
[----:B------:R-:W-:Y:S01]  /*3450*/  FSEL R164, R231, -INF , P0 ;  /* 0xff800000e7a47808 */ /* 0x000fe20000000000 */
[--C-:B------:R-:W-:Y:S01]  /*3460*/  FFMA.FTZ R159, R159, c[0x0][0x29c], -R242.reuse ;  /* 0x0000a7009f9f7a23 */ /* 0x100fe200000108f2 */
[----:B------:R-:W-:Y:S01]  /*3470*/  FSEL R165, R233, -INF , P0 ;  /* 0xff800000e9a57808 */ /* 0x000fe20000000000 */
[----:B------:R-:W-:Y:S01]  /*3480*/  FFMA.FTZ R163, R140, c[0x0][0x29c], -R247 ;  /* 0x0000a7008ca37a23 */ /* 0x000fe200000108f7 */
[----:B------:R-:W-:Y:S01]  /*3490*/  FSEL R250, R229, -INF , P0 ;  /* 0xff800000e5fa7808 */ /* 0x000fe20000000000 */
[----:B------:R-:W-:Y:S01]  /*34a0*/  FFMA.FTZ R164, R164, c[0x0][0x29c], -R245 ;  /* 0x0000a700a4a47a23 */ /* 0x000fe200000108f5 */
[----:B------:R-:W-:Y:S01]  /*34b0*/  ISETP.GT.AND P0, PT, R200, 0x41, PT ;  /* 0x00000041c800780c */ /* 0x000fe20003f04270 */
[----:B------:R-:W-:Y:S01]  /*34c0*/  MUFU.EX2 R146, R146 ;  /* 0x0000009200927308 */ /* 0x000fe20000000800 */
[----:B------:R-:W-:Y:S02]  /*34d0*/  FFMA.FTZ R165, R165, c[0x0][0x29c], -R242 ;  /* 0x0000a700a5a57a23 */ /* 0x000fe400000108f2 */
[----:B------:R-:W-:Y:S01]  /*34e0*/  FSEL R140, R228, -INF , P0 ;  /* 0xff800000e48c7808 */ /* 0x000fe20000000000 */
[--C-:B------:R-:W-:Y:S01]  /*34f0*/  FFMA.FTZ R169, R250, c[0x0][0x29c], -R246.reuse ;  /* 0x0000a700faa97a23 */ /* 0x100fe200000108f6 */
[----:B------:R-:W-:Y:S01]  /*3500*/  FSEL R248, R230, -INF , P0 ;  /* 0xff800000e6f87808 */ /* 0x000fe20000000000 */
[----:B------:R-:W-:Y:S01]  /*3510*/  FFMA.FTZ R224, -R224, R224, 1 ;  /* 0x3f800000e0e07423 */ /* 0x000fe200000101e0 */
[----:B------:R-:W-:Y:S01]  /*3520*/  FSEL R166, R232, -INF , P0 ;  /* 0xff800000e8a67808 */ /* 0x000fe20000000000 */
[----:B------:R-:W-:Y:S01]  /*3530*/  FFMA.FTZ R141, R140, c[0x0][0x29c], -R247 ;  /* 0x0000a7008c8d7a23 */ /* 0x000fe200000108f7 */
[----:B------:R-:W-:Y:S01]  /*3540*/  FSEL R167, R234, -INF , P0 ;  /* 0xff800000eaa77808 */ /* 0x000fe20000000000 */
[----:B------:R-:W-:Y:S01]  /*3550*/  MUFU.EX2 R163, R163 ;  /* 0x000000a300a37308 */ /* 0x000fe20000000800 */
[----:B------:R-:W-:Y:S01]  /*3560*/  ISETP.GT.AND P0, PT, R200, 0x60, PT ;  /* 0x00000060c800780c */ /* 0x000fe20003f04270 */
[----:B------:R-:W-:Y:S02]  /*3570*/  FFMA.FTZ R166, R166, c[0x0][0x29c], -R245 ;  /* 0x0000a700a6a67a23 */ /* 0x000fe400000108f5 */
[----:B------:R-:W-:Y:S01]  /*3580*/  FFMA.FTZ R248, R248, c[0x0][0x29c], -R246 ;  /* 0x0000a700f8f87a23 */ /* 0x000fe200000108f6 */
[----:B------:R-:W-:Y:S01]  /*3590*/  FSEL R140, R240, -INF , P0 ;  /* 0xff800000f08c7808 */ /* 0x000fe20000000000 */
[--C-:B------:R-:W-:Y:S01]  /*35a0*/  FFMA.FTZ R167, R167, c[0x0][0x29c], -R242.reuse ;  /* 0x0000a700a7a77a23 */ /* 0x100fe200000108f2 */
[----:B------:R-:W-:Y:S01]  /*35b0*/  FSEL R251, R243, -INF , P0 ;  /* 0xff800000f3fb7808 */ /* 0x000fe20000000000 */
[----:B------:R-:W-:Y:S01]  /*35c0*/  FFMA.FTZ R227, -R227, R227, 1 ;  /* 0x3f800000e3e37423 */ /* 0x000fe200000101e3 */
[----:B------:R-:W-:Y:S01]  /*35d0*/  FSEL R168, R235, -INF , P0 ;  /* 0xff800000eba87808 */ /* 0x000fe20000000000 */
[----:B------:R3:W4:Y:S01]  /*35e0*/  MUFU.EX2 R144, R141 ;  /* 0x0000008d00907308 */ /* 0x0007220000000800 */
[----:B------:R-:W-:Y:S01]  /*35f0*/  FFMA.FTZ R170, R140, c[0x0][0x29c], -R247 ;  /* 0x0000a7008caa7a23 */ /* 0x000fe200000108f7 */
[----:B------:R-:W-:Y:S01]  /*3600*/  FSEL R145, R237, -INF , P0 ;  /* 0xff800000ed917808 */ /* 0x000fe20000000000 */
[----:B------:R-:W-:Y:S01]  /*3610*/  FFMA.FTZ R228, -R228, R228, 1 ;  /* 0x3f800000e4e47423 */ /* 0x000fe200000101e4 */
[----:B------:R-:W-:Y:S01]  /*3620*/  ISETP.GT.AND P0, PT, R200, 0x61, PT ;  /* 0x00000061c800780c */ /* 0x000fe20003f04270 */
[----:B------:R-:W-:Y:S02]  /*3630*/  FFMA.FTZ R168, R168, c[0x0][0x29c], -R245 ;  /* 0x0000a700a8a87a23 */ /* 0x000fe400000108f5 */
[----:B------:R-:W-:Y:S01]  /*3640*/  FFMA.FTZ R145, R145, c[0x0][0x29c], -R242 ;  /* 0x0000a70091917a23 */ /* 0x000fe200000108f2 */
[----:B------:R-:W-:Y:S01]  /*3650*/  FSEL R252, R241, -INF , P0 ;  /* 0xff800000f1fc7808 */ /* 0x000fe20000000000 */
[----:B------:R-:W-:Y:S01]  /*3660*/  FFMA.FTZ R225, -R225, R225, 1 ;  /* 0x3f800000e1e17423 */ /* 0x000fe200000101e1 */
[----:B------:R-:W5:Y:S01]  /*3670*/  MUFU.EX2 R147, R147 ;  /* 0x0000009300937308 */ /* 0x000f620000000800 */
[----:B------:R-:W-:Y:S02]  /*3680*/  FFMA.FTZ R226, -R226, R226, 1 ;  /* 0x3f800000e2e27423 */ /* 0x000fe400000101e2 */
[----:B------:R-:W-:Y:S02]  /*3690*/  FFMA.FTZ R247, R252, c[0x0][0x29c], -R247 ;  /* 0x0000a700fcf77a23 */ /* 0x000fe400000108f7 */
[----:B------:R-:W-:Y:S02]  /*36a0*/  FFMA.FTZ R229, -R229, R229, 1 ;  /* 0x3f800000e5e57423 */ /* 0x000fe400000101e5 */
[----:B------:R-:W-:Y:S02]  /*36b0*/  FFMA.FTZ R230, -R230, R230, 1 ;  /* 0x3f800000e6e67423 */ /* 0x000fe400000101e6 */
[----:B------:R-:W-:Y:S01]  /*36c0*/  FFMA.FTZ R243, -R243, R243, 1 ;  /* 0x3f800000f3f37423 */ /* 0x000fe200000101f3 */
[----:B------:R-:W-:Y:S01]  /*36d0*/  MUFU.EX2 R169, R169 ;  /* 0x000000a900a97308 */ /* 0x000fe20000000800 */
[----:B------:R-:W-:Y:S02]  /*36e0*/  FFMA.FTZ R222, -R222, R222, 1 ;  /* 0x3f800000dede7423 */ /* 0x000fe400000101de */
[----:B------:R-:W-:Y:S01]  /*36f0*/  FFMA.FTZ R221, -R221, R221, 1 ;  /* 0x3f800000dddd7423 */ /* 0x000fe200000101dd */
[----:B---3--:R3:W1:Y:S01]  /*3700*/  LDSM.16.M88.4 R140, [R2+0x13080] ;  /* 0x01308000028c783b */ /* 0x0086620000000200 */
[----:B------:R-:W-:Y:S02]  /*3710*/  FFMA.FTZ R241, -R241, R241, 1 ;  /* 0x3f800000f1f17423 */ /* 0x000fe400000101f1 */
[----:B------:R-:W-:Y:S02]  /*3720*/  FFMA.FTZ R233, -R233, R233, 1 ;  /* 0x3f800000e9e97423 */ /* 0x000fe400000101e9 */
[----:B------:R-:W-:Y:S01]  /*3730*/  FFMA.FTZ R234, -R234, R234, 1 ;  /* 0x3f800000eaea7423 */ /* 0x000fe200000101ea */
[----:B------:R-:W-:Y:S01]  /*3740*/  MUFU.EX2 R145, R145 ;  /* 0x0000009100917308 */ /* 0x000fe20000000800 */
[----:B------:R-:W-:Y:S02]  /*3750*/  FFMA.FTZ R237, -R237, R237, 1 ;  /* 0x3f800000eded7423 */ /* 0x000fe400000101ed */
[----:B------:R-:W-:Y:S07]  /*3760*/  FFMA.FTZ R240, -R240, R240, 1 ;  /* 0x3f800000f0f07423 */ /* 0x000fee00000101f0 */
[----:B------:R-:W-:Y:S01]  /*3770*/  MUFU.EX2 R248, R248 ;  /* 0x000000f800f87308 */ /* 0x000fe20000000800 */
[--C-:B---3--:R-:W-:Y:S09]  /*3780*/  FFMA.FTZ R2, R183, c[0x0][0x29c], -R246.reuse ;  /* 0x0000a700b7027a23 */ /* 0x108ff200000108f6 */
[----:B------:R-:W-:Y:S10]  /*3790*/  MUFU.EX2 R183, R154 ;  /* 0x0000009a00b77308 */ /* 0x000ff40000000800 */
[----:B------:R-:W3:Y:S01]  /*37a0*/  MUFU.EX2 R2, R2 ;  /* 0x0000000200027308 */ /* 0x000ee20000000800 */
[-C--:B-1----:R-:W-:Y:S09]  /*37b0*/  HMMA.16816.F32.BF16 R4, R140, R148.reuse, R4 ;  /* 0x000000948c04723c */ /* 0x082ff20000041804 */
[----:B------:R-:W-:Y:S01]  /*37c0*/  MUFU.EX2 R162, R162 ;  /* 0x000000a200a27308 */ /* 0x000fe20000000800 */
[C---:B------:R-:W-:Y:S01]  /*37d0*/  HMMA.16816.F32.BF16 R8, R132.reuse, R148, R8 ;  /* 0x000000948408723c */ /* 0x040fe20000041808 */
[----:B------:R-:W1:Y:S06]  /*37e0*/  LDS R148, [R238+0x18280] ;  /* 0x01828000ee947984 */ /* 0x000e6c0000000800 */
[--C-:B------:R-:W-:Y:S01]  /*37f0*/  FFMA.FTZ R149, R251, c[0x0][0x29c], -R246.reuse ;  /* 0x0000a700fb957a23 */ /* 0x100fe200000108f6 */
[-C--:B------:R-:W-:Y:S01]  /*3800*/  HMMA.16816.F32.BF16 R12, R132, R150.reuse, R12 ;  /* 0x00000096840c723c */ /* 0x080fe2000004180c */
[----:B------:R-:W-:Y:S07]  /*3810*/  MUFU.EX2 R164, R164 ;  /* 0x000000a400a47308 */ /* 0x000fee0000000800 */
[C---:B------:R-:W-:Y:S03]  /*3820*/  HMMA.16816.F32.BF16 R16, R140.reuse, R150, R16 ;  /* 0x000000968c10723c */ /* 0x040fe60000041810 */
[----:B------:R-:W1:Y:S04]  /*3830*/  MUFU.EX2 R149, R149 ;  /* 0x0000009500957308 */ /* 0x000e680000000800 */
[----:B------:R-:W-:Y:S01]  /*3840*/  FSEL R150, R236, -INF , P0 ;  /* 0xff800000ec967808 */ /* 0x000fe20000000000 */
[-C--:B------:R-:W-:Y:S04]  /*3850*/  HMMA.16816.F32.BF16 R20, R140, R136.reuse, R20 ;  /* 0x000000888c14723c */ /* 0x080fe80000041814 */
[----:B------:R-:W-:Y:S01]  /*3860*/  FFMA.FTZ R245, R150, c[0x0][0x29c], -R245 ;  /* 0x0000a70096f57a23 */ /* 0x000fe200000108f5 */
[----:B------:R-:W-:Y:S01]  /*3870*/  MUFU.EX2 R161, R161 ;  /* 0x000000a100a17308 */ /* 0x000fe20000000800 */
[----:B------:R-:W3:Y:S01]  /*3880*/  LDS R150, [R238+0x182a0] ;  /* 0x0182a000ee967984 */ /* 0x000ee20000000800 */
[C---:B------:R-:W-:Y:S01]  /*3890*/  FSEL R151, R244.reuse, -INF , P0 ;  /* 0xff800000f4977808 */ /* 0x040fe20000000000 */
[C---:B------:R-:W-:Y:S04]  /*38a0*/  HMMA.16816.F32.BF16 R24, R132.reuse, R136, R24 ;  /* 0x000000888418723c */ /* 0x040fe80000041818 */
[----:B------:R-:W-:Y:S01]  /*38b0*/  FFMA.FTZ R246, R151, c[0x0][0x29c], -R246 ;  /* 0x0000a70097f67a23 */ /* 0x000fe200000108f6 */
[----:B------:R-:W-:Y:S01]  /*38c0*/  FSEL R151, R239, -INF , P0 ;  /* 0xff800000ef977808 */ /* 0x000fe20000000000 */
[----:B------:R-:W-:Y:S01]  /*38d0*/  FFMA.FTZ R244, -R244, R244, 1 ;  /* 0x3f800000f4f47423 */ /* 0x000fe200000101f4 */
[----:B------:R-:W-:Y:S01]  /*38e0*/  LOP3.LUT P0, RZ, R188, 0x4, RZ, 0xc0, !PT ;  /* 0x00000004bcff7812 */ /* 0x000fe2000780c0ff */
[-C--:B------:R-:W-:Y:S01]  /*38f0*/  HMMA.16816.F32.BF16 R28, R132, R138.reuse, R28 ;  /* 0x0000008a841c723c */ /* 0x080fe2000004181c */
[----:B------:R-:W-:Y:S03]  /*3900*/  MUFU.EX2 R170, R170 ;  /* 0x000000aa00aa7308 */ /* 0x000fe60000000800 */
[----:B-1----:R-:W-:Y:S02]  /*3910*/  FADD.FTZ R250, R4, -R148 ;  /* 0x8000009404fa7221 */ /* 0x002fe40000010000 */
[----:B------:R-:W-:Y:S02]  /*3920*/  FFMA.FTZ R242, R151, c[0x0][0x29c], -R242 ;  /* 0x0000a70097f27a23 */ /* 0x000fe400000108f2 */
[----:B------:R-:W-:Y:S01]  /*3930*/  HMMA.16816.F32.BF16 R32, R140, R138, R32 ;  /* 0x0000008a8c20723c */ /* 0x000fe20000041820 */
[----:B------:R-:W1:Y:S02]  /*3940*/  LDS R138, [R238+0x18300] ;  /* 0x01830000ee8a7984 */ /* 0x000e640000000800 */
[----:B------:R-:W1:Y:S01]  /*3950*/  MUFU.EX2 R246, R246 ;  /* 0x000000f600f67308 */ /* 0x000e620000000800 */
[--C-:B------:R-:W-:Y:S01]  /*3960*/  FADD.FTZ R151, R5, -R148.reuse ;  /* 0x8000009405977221 */ /* 0x100fe20000010000 */
[----:B------:R-:W1:Y:S01]  /*3970*/  LDS R238, [R238+0x18320] ;  /* 0x01832000eeee7984 */ /* 0x000e620000000800 */
[--C-:B------:R-:W-:Y:S02]  /*3980*/  FADD.FTZ R21, R21, -R148.reuse ;  /* 0x8000009415157221 */ /* 0x100fe40000010000 */
[--C-:B------:R-:W-:Y:S04]  /*3990*/  FADD.FTZ R16, R16, -R148.reuse ;  /* 0x8000009410107221 */ /* 0x100fe80000010000 */
[--C-:B------:R-:W-:Y:S01]  /*39a0*/  FADD.FTZ R17, R17, -R148.reuse ;  /* 0x8000009411117221 */ /* 0x100fe20000010000 */
[----:B------:R-:W1:Y:S01]  /*39b0*/  MUFU.EX2 R139, R160 ;  /* 0x000000a0008b7308 */ /* 0x000e620000000800 */
[----:B------:R-:W-:Y:S02]  /*39c0*/  FADD.FTZ R20, R20, -R148 ;  /* 0x8000009414147221 */ /* 0x000fe40000010000 */
[----:B------:R-:W-:Y:S01]  /*39d0*/  FMUL.FTZ R16, R157, R16 ;  /* 0x000000109d107220 */ /* 0x000fe20000410000 */
[C---:B--2---:R-:W-:Y:S01]  /*39e0*/  F2FP.BF16.PACK_AB R157, R158.reuse, R157 ;  /* 0x0000009d9e9d723e */ /* 0x044fe200000010ff */
[----:B------:R-:W-:Y:S02]  /*39f0*/  FMUL.FTZ R17, R158, R17 ;  /* 0x000000119e117220 */ /* 0x000fe40000410000 */
[----:B----4-:R-:W-:Y:S02]  /*3a00*/  FMUL.FTZ R21, R144, R21 ;  /* 0x0000001590157220 */ /* 0x010fe40000410000 */
[----:B---3--:R-:W-:Y:S01]  /*3a10*/  FADD.FTZ R18, R18, -R150 ;  /* 0x8000009612127221 */ /* 0x008fe20000010000 */
[----:B------:R-:W-:Y:S01]  /*3a20*/  MUFU.EX2 R143, R166 ;  /* 0x000000a6008f7308 */ /* 0x000fe20000000800 */
[----:B------:R-:W-:Y:S02]  /*3a30*/  FADD.FTZ R141, R32, -R148 ;  /* 0x80000094208d7221 */ /* 0x000fe40000010000 */
[----:B------:R-:W-:Y:S02]  /*3a40*/  FADD.FTZ R32, R6, -R150 ;  /* 0x8000009606207221 */ /* 0x000fe40000010000 */
[----:B------:R-:W-:Y:S02]  /*3a50*/  FADD.FTZ R148, R33, -R148 ;  /* 0x8000009421947221 */ /* 0x000fe40000010000 */
[--C-:B------:R-:W-:Y:S02]  /*3a60*/  FADD.FTZ R33, R7, -R150.reuse ;  /* 0x8000009607217221 */ /* 0x100fe40000010000 */
[----:B------:R-:W-:Y:S01]  /*3a70*/  FADD.FTZ R19, R19, -R150 ;  /* 0x8000009613137221 */ /* 0x000fe20000010000 */
[----:B------:R-:W-:Y:S01]  /*3a80*/  MUFU.EX2 R247, R247 ;  /* 0x000000f700f77308 */ /* 0x000fe20000000800 */
[C---:B------:R-:W-:Y:S02]  /*3a90*/  FMUL.FTZ R33, R146.reuse, R33 ;  /* 0x0000002192217220 */ /* 0x040fe40000410000 */
[----:B------:R-:W-:Y:S01]  /*3aa0*/  FMUL.FTZ R32, R171, R32 ;  /* 0x00000020ab207220 */ /* 0x000fe20000410000 */
[----:B------:R-:W-:Y:S01]  /*3ab0*/  F2FP.BF16.PACK_AB R171, R146, R171 ;  /* 0x000000ab92ab723e */ /* 0x000fe200000010ff */
[----:B------:R-:W-:Y:S01]  /*3ac0*/  FMUL.FTZ R20, R163, R20 ;  /* 0x00000014a3147220 */ /* 0x000fe20000410000 */
[----:B------:R-:W-:Y:S01]  /*3ad0*/  F2FP.BF16.PACK_AB R163, R144, R163 ;  /* 0x000000a390a3723e */ /* 0x000fe200000010ff */
[----:B------:R-:W-:Y:S02]  /*3ae0*/  FMUL.FTZ R16, R16, R223 ;  /* 0x000000df10107220 */ /* 0x000fe40000410000 */
[----:B------:R-:W-:Y:S01]  /*3af0*/  FMUL.FTZ R17, R17, R224 ;  /* 0x000000e011117220 */ /* 0x000fe20000410000 */
[----:B------:R-:W-:Y:S01]  /*3b00*/  MUFU.EX2 R165, R165 ;  /* 0x000000a500a57308 */ /* 0x000fe20000000800 */
[----:B------:R-:W-:Y:S01]  /*3b10*/  FMUL.FTZ R32, R32, R213 ;  /* 0x000000d520207220 */ /* 0x000fe20000410000 */
[----:B------:R-:W-:Y:S01]  /*3b20*/  STS [R202+0x18880], R171 ;  /* 0x018880abca007388 */ /* 0x000fe20000000800 */
[----:B------:R-:W-:Y:S01]  /*3b30*/  FMUL.FTZ R33, R33, R214 ;  /* 0x000000d621217220 */ /* 0x000fe20000410000 */
[----:B------:R-:W-:Y:S01]  /*3b40*/  F2FP.BF16.PACK_AB R16, R17, R16 ;  /* 0x000000101110723e */ /* 0x000fe200000010ff */
[----:B-----5:R-:W-:Y:S01]  /*3b50*/  FMUL.FTZ R18, R147, R18 ;  /* 0x0000001293127220 */ /* 0x020fe20000410000 */
[C---:B------:R-:W-:Y:S01]  /*3b60*/  F2FP.BF16.PACK_AB R147, R2.reuse, R147 ;  /* 0x000000930293723e */ /* 0x040fe200000010ff */
[----:B------:R-:W-:Y:S01]  /*3b70*/  FMUL.FTZ R19, R2, R19 ;  /* 0x0000001302137220 */ /* 0x000fe20000410000 */
[----:B------:R-:W-:Y:S01]  /*3b80*/  F2FP.BF16.PACK_AB R33, R33, R32 ;  /* 0x000000202121723e */ /* 0x000fe200000010ff */
[----:B------:R-:W-:Y:S01]  /*3b90*/  FMUL.FTZ R20, R20, R227 ;  /* 0x000000e314147220 */ /* 0x000fe20000410000 */
[----:B------:R-:W2:Y:S01]  /*3ba0*/  MUFU.EX2 R2, R155 ;  /* 0x0000009b00027308 */ /* 0x000ea20000000800 */
[----:B------:R-:W-:Y:S02]  /*3bb0*/  FMUL.FTZ R21, R21, R228 ;  /* 0x000000e415157220 */ /* 0x000fe40000410000 */
[----:B------:R-:W-:Y:S02]  /*3bc0*/  FMUL.FTZ R18, R18, R225 ;  /* 0x000000e112127220 */ /* 0x000fe40000410000 */
[----:B------:R-:W-:Y:S01]  /*3bd0*/  FMUL.FTZ R19, R19, R226 ;  /* 0x000000e213137220 */ /* 0x000fe20000410000 */
[----:B------:R-:W-:Y:S01]  /*3be0*/  F2FP.BF16.PACK_AB R21, R21, R20 ;  /* 0x000000141515723e */ /* 0x000fe200000010ff */
[--C-:B-1----:R-:W-:Y:S02]  /*3bf0*/  FADD.FTZ R17, R8, -R138.reuse ;  /* 0x8000008a08117221 */ /* 0x102fe40000010000 */
[----:B------:R-:W-:Y:S01]  /*3c00*/  FADD.FTZ R8, R9, -R138 ;  /* 0x8000008a09087221 */ /* 0x000fe20000010000 */
[----:B------:R-:W1:Y:S01]  /*3c10*/  MUFU.EX2 R32, R159 ;  /* 0x0000009f00207308 */ /* 0x000e620000000800 */
[--C-:B------:R-:W-:Y:S01]  /*3c20*/  FADD.FTZ R22, R22, -R150.reuse ;  /* 0x8000009616167221 */ /* 0x100fe20000010000 */
[----:B------:R-:W-:Y:S01]  /*3c30*/  F2FP.BF16.PACK_AB R18, R19, R18 ;  /* 0x000000121312723e */ /* 0x000fe200000010ff */
[--C-:B------:R-:W-:Y:S01]  /*3c40*/  FADD.FTZ R23, R23, -R150.reuse ;  /* 0x8000009617177221 */ /* 0x100fe20000010000 */
[----:B------:R-:W-:Y:S01]  /*3c50*/  F2FP.BF16.PACK_AB R9, R183, R156 ;  /* 0x0000009cb709723e */ /* 0x000fe200000010ff */
[--C-:B------:R-:W-:Y:S02]  /*3c60*/  FADD.FTZ R34, R34, -R150.reuse ;  /* 0x8000009622227221 */ /* 0x100fe40000010000 */
[----:B------:R-:W-:Y:S02]  /*3c70*/  FADD.FTZ R35, R35, -R150 ;  /* 0x8000009623237221 */ /* 0x000fe40000010000 */
[----:B------:R-:W-:Y:S01]  /*3c80*/  FMUL.FTZ R17, R156, R17 ;  /* 0x000000119c117220 */ /* 0x000fe20000410000 */
[----:B------:R-:W-:Y:S01]  /*3c90*/  MUFU.EX2 R168, R168 ;  /* 0x000000a800a87308 */ /* 0x000fe20000000800 */
[----:B------:R-:W-:Y:S02]  /*3ca0*/  FMUL.FTZ R8, R183, R8 ;  /* 0x00000008b7087220 */ /* 0x000fe40000410000 */
[--C-:B------:R-:W-:Y:S02]  /*3cb0*/  FADD.FTZ R19, R12, -R138.reuse ;  /* 0x8000008a0c137221 */ /* 0x100fe40000010000 */
[----:B------:R-:W-:Y:S02]  /*3cc0*/  FFMA.FTZ R12, -R215, R215, 1 ;  /* 0x3f800000d70c7423 */ /* 0x000fe400000101d7 */
[--C-:B------:R-:W-:Y:S02]  /*3cd0*/  FADD.FTZ R20, R13, -R138.reuse ;  /* 0x8000008a0d147221 */ /* 0x100fe40000010000 */
[----:B------:R-:W-:Y:S01]  /*3ce0*/  FFMA.FTZ R13, -R216, R216, 1 ;  /* 0x3f800000d80d7423 */ /* 0x000fe200000101d8 */
[----:B------:R-:W-:Y:S01]  /*3cf0*/  MUFU.EX2 R245, R245 ;  /* 0x000000f500f57308 */ /* 0x000fe20000000800 */
[----:B------:R-:W-:Y:S01]  /*3d00*/  FMUL.FTZ R250, R3, R250 ;  /* 0x000000fa03fa7220 */ /* 0x000fe20000410000 */
[----:B------:R-:W-:Y:S01]  /*3d10*/  F2FP.BF16.PACK_AB R3, R152, R3 ;  /* 0x000000039803723e */ /* 0x000fe200000010ff */
[----:B------:R-:W-:Y:S01]  /*3d20*/  FMUL.FTZ R22, R169, R22 ;  /* 0x00000016a9167220 */ /* 0x000fe20000410000 */
[----:B------:R-:W-:Y:S01]  /*3d30*/  F2FP.BF16.PACK_AB R169, R248, R169 ;  /* 0x000000a9f8a9723e */ /* 0x000fe200000010ff */
[----:B------:R-:W-:Y:S01]  /*3d40*/  FMUL.FTZ R34, R149, R34 ;  /* 0x0000002295227220 */ /* 0x000fe20000410000 */
[----:B------:R-:W-:Y:S01]  /*3d50*/  F2FP.BF16.PACK_AB R149, R246, R149 ;  /* 0x00000095f695723e */ /* 0x000fe200000010ff */
[----:B------:R-:W-:Y:S01]  /*3d60*/  FMUL.FTZ R20, R139, R20 ;  /* 0x000000148b147220 */ /* 0x000fe20000410000 */
[----:B------:R3:W-:Y:S01]  /*3d70*/  STS [R202+0x18480], R3 ;  /* 0x01848003ca007388 */ /* 0x0007e20000000800 */
[----:B------:R-:W-:Y:S01]  /*3d80*/  FMUL.FTZ R12, R17, R12 ;  /* 0x0000000c110c7220 */ /* 0x000fe20000410000 */
[----:B------:R-:W-:Y:S01]  /*3d90*/  MUFU.EX2 R242, R242 ;  /* 0x000000f200f27308 */ /* 0x000fe20000000800 */
[----:B------:R-:W-:Y:S02]  /*3da0*/  FMUL.FTZ R13, R8, R13 ;  /* 0x0000000d080d7220 */ /* 0x000fe40000410000 */
[----:B------:R-:W-:Y:S02]  /*3db0*/  FMUL.FTZ R23, R248, R23 ;  /* 0x00000017f8177220 */ /* 0x000fe40000410000 */
[----:B------:R-:W-:Y:S01]  /*3dc0*/  FMUL.FTZ R35, R246, R35 ;  /* 0x00000023f6237220 */ /* 0x000fe20000410000 */
[----:B------:R-:W-:Y:S01]  /*3dd0*/  F2FP.BF16.PACK_AB R13, R13, R12 ;  /* 0x0000000c0d0d723e */ /* 0x000fe200000010ff */
[----:B------:R-:W-:Y:S02]  /*3de0*/  FFMA.FTZ R17, -R220, R220, 1 ;  /* 0x3f800000dc117423 */ /* 0x000fe400000101dc */
[----:B------:R-:W-:Y:S01]  /*3df0*/  FMUL.FTZ R19, R162, R19 ;  /* 0x00000013a2137220 */ /* 0x000fe20000410000 */
[----:B------:R-:W-:Y:S01]  /*3e00*/  F2FP.BF16.PACK_AB R162, R139, R162 ;  /* 0x000000a28ba2723e */ /* 0x000fe200000010ff */
[----:B------:R-:W-:Y:S02]  /*3e10*/  FFMA.FTZ R8, -R219, R219, 1 ;  /* 0x3f800000db087423 */ /* 0x000fe400000101db */
[----:B------:R-:W-:Y:S02]  /*3e20*/  FMUL.FTZ R22, R22, R229 ;  /* 0x000000e516167220 */ /* 0x000fe40000410000 */
[----:B------:R-:W-:Y:S02]  /*3e30*/  FMUL.FTZ R23, R23, R230 ;  /* 0x000000e617177220 */ /* 0x000fe40000410000 */
[----:B------:R-:W-:Y:S02]  /*3e40*/  FMUL.FTZ R34, R34, R243 ;  /* 0x000000f322227220 */ /* 0x000fe40000410000 */
[----:B------:R-:W-:Y:S01]  /*3e50*/  FMUL.FTZ R35, R35, R244 ;  /* 0x000000f423237220 */ /* 0x000fe20000410000 */
[----:B------:R-:W-:Y:S01]  /*3e60*/  F2FP.BF16.PACK_AB R23, R23, R22 ;  /* 0x000000161717723e */ /* 0x000fe200000010ff */
[----:B------:R-:W-:Y:S02]  /*3e70*/  FMUL.FTZ R17, R20, R17 ;  /* 0x0000001114117220 */ /* 0x000fe40000410000 */
[----:B------:R-:W-:Y:S01]  /*3e80*/  FMUL.FTZ R8, R19, R8 ;  /* 0x0000000813087220 */ /* 0x000fe20000410000 */
[----:B------:R-:W3:Y:S01]  /*3e90*/  MUFU.EX2 R20, R167 ;  /* 0x000000a700147308 */ /* 0x000ee20000000800 */
[--C-:B------:R-:W-:Y:S01]  /*3ea0*/  FADD.FTZ R12, R25, -R138.reuse ;  /* 0x8000008a190c7221 */ /* 0x100fe20000010000 */
[----:B------:R-:W-:Y:S01]  /*3eb0*/  F2FP.BF16.PACK_AB R34, R35, R34 ;  /* 0x000000222322723e */ /* 0x000fe200000010ff */
[--C-:B------:R-:W-:Y:S01]  /*3ec0*/  FADD.FTZ R19, R24, -R138.reuse ;  /* 0x8000008a18137221 */ /* 0x100fe20000010000 */
[----:B------:R-:W-:Y:S01]  /*3ed0*/  F2FP.BF16.PACK_AB R8, R17, R8 ;  /* 0x000000081108723e */ /* 0x000fe200000010ff */
[--C-:B------:R-:W-:Y:S01]  /*3ee0*/  FADD.FTZ R25, R28, -R138.reuse ;  /* 0x8000008a1c197221 */ /* 0x100fe20000010000 */
[----:B--2---:R-:W-:Y:S01]  /*3ef0*/  F2FP.BF16.PACK_AB R17, R2, R153 ;  /* 0x000000990211723e */ /* 0x004fe200000010ff */
[----:B------:R-:W-:Y:S02]  /*3f00*/  FFMA.FTZ R22, -R231, R231, 1 ;  /* 0x3f800000e7167423 */ /* 0x000fe400000101e7 */
[----:B------:R-:W-:Y:S01]  /*3f10*/  FADD.FTZ R138, R29, -R138 ;  /* 0x8000008a1d8a7221 */ /* 0x000fe20000010000 */
[C---:B------:R-:W-:Y:S01]  /*3f20*/  F2FP.BF16.PACK_AB R29, R143.reuse, R164 ;  /* 0x000000a48f1d723e */ /* 0x040fe200000010ff */
[----:B------:R-:W-:Y:S02]  /*3f30*/  FMUL.FTZ R19, R164, R19 ;  /* 0x00000013a4137220 */ /* 0x000fe40000410000 */
[----:B------:R-:W-:Y:S02]  /*3f40*/  FFMA.FTZ R35, -R232, R232, 1 ;  /* 0x3f800000e8237423 */ /* 0x000fe400000101e8 */
[----:B------:R-:W-:Y:S01]  /*3f50*/  FMUL.FTZ R12, R143, R12 ;  /* 0x0000000c8f0c7220 */ /* 0x000fe20000410000 */
[----:B------:R-:W-:Y:S01]  /*3f60*/  IADD3 R143, R202, 0x184c0, RZ ;  /* 0x000184c0ca8f7810 */ /* 0x000fe20007ffe0ff */
[----:B------:R-:W-:Y:S01]  /*3f70*/  FMUL.FTZ R19, R19, R22 ;  /* 0x0000001613137220 */ /* 0x000fe20000410000 */
[----:B------:R-:W-:Y:S01]  /*3f80*/  @P0 IADD3 R143, R203, -0x40, RZ ;  /* 0xffffffc0cb8f0810 */ /* 0x000fe20007ffe0ff */
[----:B------:R-:W-:Y:S01]  /*3f90*/  FMUL.FTZ R12, R12, R35 ;  /* 0x000000230c0c7220 */ /* 0x000fe20000410000 */
[----:B------:R-:W-:Y:S01]  /*3fa0*/  PLOP3.LUT P0, PT, PT, PT, UP0, 0x80, 0x0 ;  /* 0x000000000000781c */ /* 0x000fe20003f0f008 */
[----:B------:R-:W-:Y:S01]  /*3fb0*/  FMUL.FTZ R141, R170, R141 ;  /* 0x0000008daa8d7220 */ /* 0x000fe20000410000 */
[----:B------:R-:W-:Y:S01]  /*3fc0*/  F2FP.BF16.PACK_AB R170, R247, R170 ;  /* 0x000000aaf7aa723e */ /* 0x000fe200000010ff */
[----:B------:R-:W-:Y:S01]  /*3fd0*/  STS [R143], R157 ;  /* 0x0000009d8f007388 */ /* 0x000fe20000000800 */
[----:B------:R-:W-:Y:S01]  /*3fe0*/  F2FP.BF16.PACK_AB R35, R12, R19 ;  /* 0x000000130c23723e */ /* 0x000fe200000010ff */
[--C-:B------:R-:W-:Y:S01]  /*3ff0*/  FADD.FTZ R11, R11, -R238.reuse ;  /* 0x800000ee0b0b7221 */ /* 0x100fe20000010000 */
[----:B-1----:R-:W-:Y:S01]  /*4000*/  F2FP.BF16.PACK_AB R12, R32, R161 ;  /* 0x000000a1200c723e */ /* 0x002fe200000010ff */
[----:B------:R-:W-:Y:S01]  /*4010*/  STS [R143+0x400], R147 ;  /* 0x000400938f007388 */ /* 0x000fe20000000800 */
[----:B---3--:R-:W-:Y:S01]  /*4020*/  F2FP.BF16.PACK_AB R3, R20, R165 ;  /* 0x000000a51403723e */ /* 0x008fe200000010ff */
[----:B------:R-:W-:Y:S01]  /*4030*/  FMUL.FTZ R25, R168, R25 ;  /* 0x00000019a8197220 */ /* 0x000fe20000410000 */
[----:B------:R-:W-:Y:S01]  /*4040*/  F2FP.BF16.PACK_AB R168, R245, R168 ;  /* 0x000000a8f5a8723e */ /* 0x000fe200000010ff */
[----:B------:R-:W-:Y:S01]  /*4050*/  STS [R202+0x19480], R9 ;  /* 0x01948009ca007388 */ /* 0x000fe20000000800 */
[----:B------:R-:W-:Y:S01]  /*4060*/  FMUL.FTZ R11, R2, R11 ;  /* 0x0000000b020b7220 */ /* 0x000fe20000410000 */
[----:B------:R-:W-:Y:S01]  /*4070*/  F2FP.BF16.PACK_AB R2, R242, R145 ;  /* 0x00000091f202723e */ /* 0x000fe200000010ff */
[----:B------:R-:W-:Y:S01]  /*4080*/  FMUL.FTZ R151, R152, R151 ;  /* 0x0000009798977220 */ /* 0x000fe20000410000 */
[----:B------:R-:W-:Y:S01]  /*4090*/  STS [R202+0x19880], R17 ;  /* 0x01988011ca007388 */ /* 0x000fe20000000800 */
[--C-:B------:R-:W-:Y:S02]  /*40a0*/  FADD.FTZ R10, R10, -R238.reuse ;  /* 0x800000ee0a0a7221 */ /* 0x100fe40000010000 */
[----:B------:R-:W-:Y:S01]  /*40b0*/  FMUL.FTZ R212, R151, R212 ;  /* 0x000000d497d47220 */ /* 0x000fe20000410000 */
[----:B------:R-:W-:Y:S01]  /*40c0*/  STS [R143+0x1000], R162 ;  /* 0x001000a28f007388 */ /* 0x000fe20000000800 */
[----:B------:R-:W-:Y:S02]  /*40d0*/  FMUL.FTZ R209, R250, R209 ;  /* 0x000000d1fad17220 */ /* 0x000fe40000410000 */
[----:B------:R-:W-:Y:S01]  /*40e0*/  FMUL.FTZ R10, R153, R10 ;  /* 0x0000000a990a7220 */ /* 0x000fe20000410000 */
[----:B------:R-:W-:Y:S01]  /*40f0*/  STS [R143+0x1400], R12 ;  /* 0x0014000c8f007388 */ /* 0x000fe20000000800 */
[--C-:B------:R-:W-:Y:S01]  /*4100*/  FADD.FTZ R15, R15, -R238.reuse ;  /* 0x800000ee0f0f7221 */ /* 0x100fe20000010000 */
[----:B------:R-:W-:Y:S01]  /*4110*/  F2FP.BF16.PACK_AB R209, R212, R209 ;  /* 0x000000d1d4d1723e */ /* 0x000fe200000010ff */
[--C-:B------:R-:W-:Y:S01]  /*4120*/  FADD.FTZ R14, R14, -R238.reuse ;  /* 0x800000ee0e0e7221 */ /* 0x100fe20000010000 */
[----:B------:R-:W-:Y:S01]  /*4130*/  STS [R202+0x1a480], R163 ;  /* 0x01a480a3ca007388 */ /* 0x000fe20000000800 */
[----:B------:R-:W-:Y:S02]  /*4140*/  FMUL.FTZ R15, R32, R15 ;  /* 0x0000000f200f7220 */ /* 0x000fe40000410000 */
[----:B------:R-:W-:Y:S01]  /*4150*/  FMUL.FTZ R10, R10, R217 ;  /* 0x000000d90a0a7220 */ /* 0x000fe20000410000 */
[----:B------:R-:W-:Y:S01]  /*4160*/  STS [R202+0x1a880], R169 ;  /* 0x01a880a9ca007388 */ /* 0x000fe20000000800 */
[----:B------:R-:W-:Y:S02]  /*4170*/  FMUL.FTZ R11, R11, R218 ;  /* 0x000000da0b0b7220 */ /* 0x000fe40000410000 */
[----:B------:R-:W-:Y:S01]  /*4180*/  FMUL.FTZ R14, R161, R14 ;  /* 0x0000000ea10e7220 */ /* 0x000fe20000410000 */
[----:B------:R-:W-:Y:S01]  /*4190*/  STS [R143+0x2000], R170 ;  /* 0x002000aa8f007388 */ /* 0x000fe20000000800 */
[----:B------:R-:W-:Y:S01]  /*41a0*/  FMUL.FTZ R15, R15, R222 ;  /* 0x000000de0f0f7220 */ /* 0x000fe20000410000 */
[----:B------:R-:W-:Y:S01]  /*41b0*/  F2FP.BF16.PACK_AB R11, R11, R10 ;  /* 0x0000000a0b0b723e */ /* 0x000fe200000010ff */
[----:B------:R-:W-:Y:S01]  /*41c0*/  FMUL.FTZ R14, R14, R221 ;  /* 0x000000dd0e0e7220 */ /* 0x000fe20000410000 */
[----:B------:R-:W-:Y:S01]  /*41d0*/  STS [R143+0x2400], R149 ;  /* 0x002400958f007388 */ /* 0x000fe20000000800 */
[----:B------:R-:W-:Y:S02]  /*41e0*/  FMUL.FTZ R148, R247, R148 ;  /* 0x00000094f7947220 */ /* 0x000fe40000410000 */
[--C-:B------:R-:W-:Y:S01]  /*41f0*/  FADD.FTZ R27, R27, -R238.reuse ;  /* 0x800000ee1b1b7221 */ /* 0x100fe20000010000 */
[----:B------:R-:W-:Y:S01]  /*4200*/  STS [R202+0x1b480], R29 ;  /* 0x01b4801dca007388 */ /* 0x000fe20000000800 */
[--C-:B------:R-:W-:Y:S01]  /*4210*/  FADD.FTZ R26, R26, -R238.reuse ;  /* 0x800000ee1a1a7221 */ /* 0x100fe20000010000 */
[----:B------:R-:W-:Y:S01]  /*4220*/  F2FP.BF16.PACK_AB R14, R15, R14 ;  /* 0x0000000e0f0e723e */ /* 0x000fe200000010ff */
[----:B------:R-:W-:Y:S01]  /*4230*/  FMUL.FTZ R148, R148, R241 ;  /* 0x000000f194947220 */ /* 0x000fe20000410000 */
[----:B------:R1:W-:Y:S01]  /*4240*/  STS [R202+0x1b880], R3 ;  /* 0x01b88003ca007388 */ /* 0x0003e20000000800 */
[----:B------:R-:W-:Y:S02]  /*4250*/  FMUL.FTZ R138, R245, R138 ;  /* 0x0000008af58a7220 */ /* 0x000fe40000410000 */
[----:B------:R-:W-:Y:S01]  /*4260*/  FMUL.FTZ R27, R20, R27 ;  /* 0x0000001b141b7220 */ /* 0x000fe20000410000 */
[----:B------:R-:W-:Y:S01]  /*4270*/  STS [R143+0x3000], R168 ;  /* 0x003000a88f007388 */ /* 0x000fe20000000800 */
[----:B------:R-:W-:Y:S02]  /*4280*/  FMUL.FTZ R141, R141, R240 ;  /* 0x000000f08d8d7220 */ /* 0x000fe40000410000 */
[----:B------:R-:W-:Y:S01]  /*4290*/  FFMA.FTZ R24, -R235, R235, 1 ;  /* 0x3f800000eb187423 */ /* 0x000fe200000101eb */
[----:B------:R2:W-:Y:S01]  /*42a0*/  STS [R143+0x3400], R2 ;  /* 0x003400028f007388 */ /* 0x0005e20000000800 */
[----:B------:R-:W-:Y:S01]  /*42b0*/  FFMA.FTZ R139, -R236, R236, 1 ;  /* 0x3f800000ec8b7423 */ /* 0x000fe200000101ec */
[----:B------:R-:W-:Y:S01]  /*42c0*/  F2FP.BF16.PACK_AB R141, R148, R141 ;  /* 0x0000008d948d723e */ /* 0x000fe200000010ff */
[--C-:B------:R-:W-:Y:S01]  /*42d0*/  FADD.FTZ R30, R30, -R238.reuse ;  /* 0x800000ee1e1e7221 */ /* 0x100fe20000010000 */
[----:B------:R-:W-:Y:S01]  /*42e0*/  BAR.SYNC.DEFER_BLOCKING 0x0 ;  /* 0x0000000000007b1d */ /* 0x000fe20000010000 */
[----:B------:R-:W-:Y:S02]  /*42f0*/  FMUL.FTZ R26, R165, R26 ;  /* 0x0000001aa51a7220 */ /* 0x000fe40000410000 */
[----:B------:R-:W-:Y:S02]  /*4300*/  FADD.FTZ R31, R31, -R238 ;  /* 0x800000ee1f1f7221 */ /* 0x000fe40000010000 */
[----:B------:R-:W-:Y:S02]  /*4310*/  FMUL.FTZ R24, R25, R24 ;  /* 0x0000001819187220 */ /* 0x000fe40000410000 */
[----:B------:R-:W-:Y:S02]  /*4320*/  FMUL.FTZ R139, R138, R139 ;  /* 0x0000008b8a8b7220 */ /* 0x000fe40000410000 */
[----:B------:R-:W-:Y:S02]  /*4330*/  FMUL.FTZ R30, R145, R30 ;  /* 0x0000001e911e7220 */ /* 0x000fe40000410000 */
[----:B------:R-:W-:Y:S01]  /*4340*/  FMUL.FTZ R26, R26, R233 ;  /* 0x000000e91a1a7220 */ /* 0x000fe20000410000 */
[----:B------:R-:W-:Y:S01]  /*4350*/  F2FP.BF16.PACK_AB R140, R139, R24 ;  /* 0x000000188b8c723e */ /* 0x000fe200000010ff */
[----:B------:R-:W-:Y:S01]  /*4360*/  FMUL.FTZ R27, R27, R234 ;  /* 0x000000ea1b1b7220 */ /* 0x000fe20000410000 */
[----:B-1----:R-:W-:Y:S01]  /*4370*/  MOV R3, UR5 ;  /* 0x0000000500037c02 */ /* 0x002fe20008000f00 */
[----:B------:R-:W-:Y:S02]  /*4380*/  FMUL.FTZ R31, R242, R31 ;  /* 0x0000001ff21f7220 */ /* 0x000fe40000410000 */
[----:B------:R-:W-:Y:S01]  /*4390*/  FMUL.FTZ R30, R30, R237 ;  /* 0x000000ed1e1e7220 */ /* 0x000fe20000410000 */
[----:B------:R-:W-:Y:S01]  /*43a0*/  F2FP.BF16.PACK_AB R139, R27, R26 ;  /* 0x0000001a1b8b723e */ /* 0x000fe200000010ff */
[----:B------:R-:W-:Y:S02]  /*43b0*/  IMAD R3, R3, 0x1800, R182 ;  /* 0x0000180003037824 */ /* 0x000fe400078e02b6 */
[----:B--2---:R-:W-:Y:S01]  /*43c0*/  FFMA.FTZ R2, -R239, R239, 1 ;  /* 0x3f800000ef027423 */ /* 0x004fe200000101ef */
[----:B------:R-:W-:Y:S03]  /*43d0*/  STS [R202+0x1c480], R209 ;  /* 0x01c480d1ca007388 */ /* 0x000fe60000000800 */
[----:B------:R-:W-:Y:S01]  /*43e0*/  FMUL.FTZ R31, R31, R2 ;  /* 0x000000021f1f7220 */ /* 0x000fe20000410000 */
[----:B------:R-:W-:Y:S01]  /*43f0*/  SHF.L.U32 R160, R3, 0x1, RZ ;  /* 0x0000000103a07819 */ /* 0x000fe200000006ff */
[----:B------:R-:W-:Y:S03]  /*4400*/  STS [R202+0x1c880], R33 ;  /* 0x01c88021ca007388 */ /* 0x000fe60000000800 */
[----:B------:R-:W-:Y:S01]  /*4410*/  F2FP.BF16.PACK_AB R2, R31, R30 ;  /* 0x0000001e1f02723e */ /* 0x000fe200000010ff */
        /* <DEDUP_REMOVED lines=70> */
[----:B------:R2:W1:Y:S03]  /*4880*/  LDSM.16.M88.4 R28, [R177] ;  /* 0x00000000b11c783b */ /* 0x0004660000000200 */
[C---:B------:R-:W-:Y:S05]  /*4890*/  HMMA.16816.F32.BF16 R72, R8.reuse, R32, R72 ;  /* 0x000000200848723c */ /* 0x040fea0000041848 */
[----:B------:R2:W1:Y:S03]  /*48a0*/  LDSM.16.MT88.2 R32, [R178+0x4000] ;  /* 0x00400000b220783b */ /* 0x0004660000004100 */
[-C--:B------:R-:W-:Y:S03]  /*48b0*/  HMMA.16816.F32.BF16 R76, R8, R34.reuse, R76 ;  /* 0x00000022084c723c */ /* 0x080fe6000004184c */
[----:B------:R2:W1:Y:S05]  /*48c0*/  LDSM.16.M88.4 R24, [R177+0x1000] ;  /* 0x00100000b118783b */ /* 0x00046a0000000200 */
[----:B------:R-:W-:Y:S03]  /*48d0*/  HMMA.16816.F32.BF16 R80, R16, R34, R80 ;  /* 0x000000221050723c */ /* 0x000fe60000041850 */
[----:B------:R2:W1:Y:S05]  /*48e0*/  LDSM.16.MT88.2 R16, [R178+0x2000] ;  /* 0x00200000b210783b */ /* 0x00046a0000004100 */
[-C--:B------:R-:W-:Y:S01]  /*48f0*/  HMMA.16816.F32.BF16 R36, R140, R144.reuse, R36 ;  /* 0x000000908c24723c */ /* 0x080fe20000041824 */
[----:B------:R2:W1:Y:S06]  /*4900*/  LDSM.16.MT88.2 R34, [R178+0x400] ;  /* 0x00040000b222783b */ /* 0x00046c0000004100 */
[----:B------:R2:W1:Y:S01]  /*4910*/  LDSM.16.M88.4 R132, [R176] ;  /* 0x00000000b084783b */ /* 0x0004620000000200 */
[C---:B-----5:R-:W-:Y:S07]  /*4920*/  HMMA.16816.F32.BF16 R40, R136.reuse, R144, R40 ;  /* 0x000000908828723c */ /* 0x060fee0000041828 */
[----:B------:R2:W5:Y:S01]  /*4930*/  LDSM.16.MT88.2 R144, [R178+0x2400] ;  /* 0x00240000b290783b */ /* 0x0005620000004100 */
        /* <DEDUP_REMOVED lines=12> */
[----:B-12-45:R-:W1:Y:S01]  /*4a00*/  S2R R5, SR_CTAID.Y ;  /* 0x0000000000057919 */ /* 0x036e620000002600 */
[----:B------:R-:W-:Y:S01]  /*4a10*/  ULDC.64 UR6, c[0x0][0x208] ;  /* 0x0000820000067ab9 */ /* 0x000fe20000000a00 */
[----:B------:R-:W-:Y:S02]  /*4a20*/  IMAD.MOV.U32 R8, RZ, RZ, R196 ;  /* 0x000000ffff087224 */ /* 0x000fe400078e00c4 */
[----:B------:R-:W-:Y:S03]  /*4a30*/  IMAD.MOV.U32 R9, RZ, RZ, R195 ;  /* 0x000000ffff097224 */ /* 0x000fe600078e00c3 */
[----:B------:R-:W-:Y:S02]  /*4a40*/  UIMAD.WIDE.U32 UR28, UR26, UR6, URZ ;  /* 0x000000061a1c72a5 */ /* 0x000fe4000f8e003f */
[----:B------:R-:W-:Y:S04]  /*4a50*/  USHF.R.S32.HI UR4, URZ, 0x1f, UR26 ;  /* 0x0000001f3f047899 */ /* 0x000fe8000801141a */
[----:B------:R-:W-:Y:S04]  /*4a60*/  UIMAD UR4, UR4, UR6, URZ ;  /* 0x00000006040472a4 */ /* 0x000fe8000f8e023f */
[----:B------:R-:W-:Y:S02]  /*4a70*/  UIMAD UR4, UR26, UR7, UR4 ;  /* 0x000000071a0472a4 */ /* 0x000fe4000f8e0204 */
[----:B------:R-:W-:Y:S02]  /*4a80*/  USHF.L.U32 UR26, UR26, 0x6, URZ ;  /* 0x000000061a1a7899 */ /* 0x000fe4000800063f */
[----:B------:R-:W-:Y:S01]  /*4a90*/  UIADD3 UR4, UR29, UR4, URZ ;  /* 0x000000041d047290 */ /* 0x000fe2000fffe03f */
[----:B-1----:R-:W-:Y:S01]  /*4aa0*/  SHF.R.S32.HI R4, RZ, 0x1f, R5 ;  /* 0x0000001fff047819 */ /* 0x002fe20000011405 */
[C---:B------:R-:W-:Y:S04]  /*4ab0*/  IMAD.WIDE.U32 R8, R5.reuse, c[0x0][0x210], R8 ;  /* 0x0000840005087a25 */ /* 0x040fe800078e0008 */
[----:B------:R-:W-:Y:S01]  /*4ac0*/  IMAD R7, R4, c[0x0][0x210], RZ ;  /* 0x0000840004077a24 */ /* 0x000fe200078e02ff */
[----:B------:R-:W-:Y:S01]  /*4ad0*/  IADD3 R8, P0, R8, UR10, RZ ;  /* 0x0000000a08087c10 */ /* 0x000fe2000ff1e0ff */
[C---:B------:R-:W-:Y:S04]  /*4ae0*/  IMAD.WIDE.U32 R10, R5.reuse, c[0x0][0x288], R192 ;  /* 0x0000a200050a7a25 */ /* 0x040fe800078e00c0 */
[----:B------:R-:W-:Y:S02]  /*4af0*/  IMAD R7, R5, c[0x0][0x214], R7 ;  /* 0x0000850005077a24 */ /* 0x000fe400078e0207 */
[----:B------:R-:W-:Y:S03]  /*4b00*/  IMAD R4, R4, c[0x0][0x288], RZ ;  /* 0x0000a20004047a24 */ /* 0x000fe600078e02ff */
[----:B------:R-:W-:Y:S01]  /*4b10*/  IADD3.X R7, R9, UR16, R7, P0, !PT ;  /* 0x0000001009077c10 */ /* 0x000fe200087fe407 */
[----:B------:R-:W-:Y:S01]  /*4b20*/  IMAD R4, R5, c[0x0][0x28c], R4 ;  /* 0x0000a30005047a24 */ /* 0x000fe200078e0204 */
[----:B------:R-:W-:Y:S01]  /*4b30*/  IADD3 R5, P0, R10, UR9, RZ ;  /* 0x000000090a057c10 */ /* 0x000fe2000ff1e0ff */
[----:B------:R-:W-:Y:S03]  /*4b40*/  IMAD.U32 R10, RZ, RZ, UR28 ;  /* 0x0000001cff0a7e24 */ /* 0x000fe6000f8e00ff */
[----:B------:R-:W-:Y:S01]  /*4b50*/  IADD3.X R4, R11, UR18, R4, P0, !PT ;  /* 0x000000120b047c10 */ /* 0x000fe200087fe404 */
[----:B------:R-:W-:Y:S01]  /*4b60*/  IMAD.U32 R11, RZ, RZ, UR29 ;  /* 0x0000001dff0b7e24 */ /* 0x000fe2000f8e00ff */
[C---:B------:R-:W-:Y:S04]  /*4b70*/  LEA R6, P0, R8.reuse, c[0x0][0x1f0], 0x1 ;  /* 0x00007c0008067a11 */ /* 0x040fe800078008ff */
[----:B------:R-:W-:Y:S02]  /*4b80*/  LEA.HI.X R7, R8, c[0x0][0x1f4], R7, 0x1, P0 ;  /* 0x00007d0008077a11 */ /* 0x000fe400000f0c07 */
[C---:B------:R-:W-:Y:S04]  /*4b90*/  LEA R12, P0, R5.reuse, c[0x0][0x280], 0x2 ;  /* 0x0000a000050c7a11 */ /* 0x040fe800078010ff */
[----:B------:R-:W-:Y:S01]  /*4ba0*/  LEA.HI.X R13, R5, c[0x0][0x284], R4, 0x2, P0 ;  /* 0x0000a100050d7a11 */ /* 0x000fe200000f1404 */
[----:B------:R-:W-:Y:S01]  /*4bb0*/  IMAD.U32 R4, RZ, RZ, UR26 ;  /* 0x0000001aff047e24 */ /* 0x000fe2000f8e00ff */
[C---:B------:R-:W-:Y:S01]  /*4bc0*/  LEA R8, P0, R10.reuse, R6, 0x7 ;  /* 0x000000060a087211 */ /* 0x040fe200078038ff */
[----:B------:R-:W-:Y:S01]  /*4bd0*/  IMAD.U32 R6, RZ, RZ, UR4 ;  /* 0x00000004ff067e24 */ /* 0x000fe2000f8e00ff */
[----:B------:R-:W-:Y:S01]  /*4be0*/  UIADD3 UR26, -UR26, UR8, URZ ;  /* 0x000000081a1a7290 */ /* 0x000fe2000fffe13f */
[----:B------:R-:W-:Y:S03]  /*4bf0*/  SEL R5, RZ, 0x2, P4 ;  /* 0x00000002ff057807 */ /* 0x000fe60002000000 */
[----:B------:R-:W-:Y:S02]  /*4c00*/  LEA.HI.X R9, R10, R7, R6, 0x7, P0 ;  /* 0x000000070a097211 */ /* 0x000fe400000f3c06 */
[C---:B------:R-:W-:Y:S02]  /*4c10*/  LEA R10, P0, R4.reuse, R12, 0x2 ;  /* 0x0000000c040a7211 */ /* 0x040fe400078010ff */
[----:B------:R-:W-:Y:S02]  /*4c20*/  SEL R6, RZ, 0x1, P5 ;  /* 0x00000001ff067807 */ /* 0x000fe40002800000 */
[----:B------:R-:W-:Y:S01]  /*4c30*/  LEA.HI.X.SX32 R11, R4, R13, 0x2, P0 ;  /* 0x0000000d040b7211 */ /* 0x000fe200000f16ff */
[----:B------:R-:W-:Y:S01]  /*4c40*/  IMAD.U32 R4, RZ, RZ, UR22 ;  /* 0x00000016ff047e24 */ /* 0x000fe2000f8e00ff */
[----:B------:R-:W-:Y:S02]  /*4c50*/  ISETP.LT.AND P0, PT, R190, UR26, PT ;  /* 0x0000001abe007c0c */ /* 0x000fe4000bf01270 */
[----:B------:R-:W-:Y:S01]  /*4c60*/  IADD3 R5, R187, R5, R6 ;  /* 0x00000005bb057210 */ /* 0x000fe20007ffe006 */
[----:B------:R-:W-:Y:S01]  /*4c70*/  IMAD R7, R4, 0x3000, R201 ;  /* 0x0000300004077824 */ /* 0x000fe200078e02c9 */
[----:B------:R-:W-:Y:S11]  /*4c80*/  ISETP.GE.OR P0, PT, R204, c[0x0][0x1fc], !P0 ;  /* 0x00007f00cc007a0c */ /* 0x000ff60004706670 */
[----:B------:R-:W-:Y:S02]  /*4c90*/  @!UPT UIADD3 URZ, URZ, URZ, URZ ;  /* 0x0000003f3f3ff290 */ /* 0x000fe4000fffe03f */
[----:B------:R-:W-:Y:S01]  /*4ca0*/  @!PT LDS RZ, [RZ] ;  /* 0x00000000fffff984 */ /* 0x000fe20000000800 */
[----:B------:R-:W-:Y:S01]  /*4cb0*/  @!PT LDS RZ, [RZ] ;  /* 0x00000000fffff984 */ /* 0x000fe20000000800 */
[----:B------:R-:W-:Y:S01]  /*4cc0*/  @!PT LDS RZ, [RZ] ;  /* 0x00000000fffff984 */ /* 0x000fe20000000800 */
[----:B------:R1:W-:Y:S01]  /*4cd0*/  LDGSTS.E.BYPASS.LTC128B.128 [R7], [R8.64], !P0 ;  /* 0x0000000008077fae */ /* 0x0003e2000c101d58 */
[C---:B------:R-:W-:Y:S04]  /*4ce0*/  LOP3.LUT P0, RZ, R5.reuse, 0x2, RZ, 0xc0, !PT ;  /* 0x0000000205ff7812 */ /* 0x040fe8000780c0ff */
[C---:B------:R-:W-:Y:S11]  /*4cf0*/  ISETP.GE.OR P0, PT, R190.reuse, UR26, !P0 ;  /* 0x0000001abe007c0c */ /* 0x040ff6000c706670 */
[----:B------:R-:W-:Y:S02]  /*4d00*/  @!UPT UIADD3 URZ, URZ, URZ, URZ ;  /* 0x0000003f3f3ff290 */ /* 0x000fe4000fffe03f */
[----:B------:R1:W-:Y:S01]  /*4d10*/  LDGSTS.E.BYPASS.LTC128B.128 [R7+0x1000], [R8.64+0x40], !P0 ;  /* 0x0100004008077fae */ /* 0x0003e2000c101d58 */
[----:B------:R-:W-:Y:S01]  /*4d20*/  LOP3.LUT P0, RZ, R5, 0x4, RZ, 0xc0, !PT ;  /* 0x0000000405ff7812 */ /* 0x000fe2000780c0ff */
[----:B------:R-:W-:Y:S03]  /*4d30*/  IMAD.U32 R5, RZ, RZ, UR22 ;  /* 0x00000016ff057e24 */ /* 0x000fe6000f8e00ff */
[----:B------:R-:W-:Y:S01]  /*4d40*/  ISETP.GE.OR P0, PT, R190, UR26, !P0 ;  /* 0x0000001abe007c0c */ /* 0x000fe2000c706670 */
[----:B------:R-:W-:Y:S04]  /*4d50*/  @!P1 IMAD R5, R5, 0x40, R192 ;  /* 0x0000004005059824 */ /* 0x000fe800078e02c0 */
[----:B------:R-:W-:Y:S08]  /*4d60*/  @!P1 IMAD.SHL.U32 R4, R5, 0x4, RZ ;  /* 0x0000000405049824 */ /* 0x000ff000078e00ff */
[----:B------:R1:W-:Y:S08]  /*4d70*/  LDGSTS.E.BYPASS.LTC128B.128 [R7+0x2000], [R8.64+0x80], !P0 ;  /* 0x0200008008077fae */ /* 0x0003f0000c101d58 */
[----:B------:R1:W-:Y:S02]  /*4d80*/  @!P1 LDGSTS.E.BYPASS.LTC128B.128 [R4+0x18280], [R10.64] ;  /* 0x182800000a049fae */ /* 0x0003e4000b901d58 */
.L_x_658:
[-C--:B-12-45:R-:W-:Y:S01]  /*4d90*/  HMMA.16816.F32.BF16 R4, R28, R2.reuse, RZ ;  /* 0x000000021c04723c */ /* 0x0b6fe200000418ff */
[----:B------:R-:W-:Y:S01]  /*4da0*/  LDSM.16.M88.4 R136, [R175] ;  /* 0x00000000af88783b */ /* 0x000fe20000000200 */
[----:B------:R-:W-:Y:S02]  /*4db0*/  UIMAD UR14, UR14, 0x1800, URZ ;  /* 0x000018000e0e78a4 */ /* 0x000fe4000f8e023f */
[----:B------:R-:W-:Y:S01]  /*4dc0*/  UISETP.GE.AND UP0, UPT, UR21, UR19, UPT ;  /* 0x000000131500728c */ /* 0x000fe2000bf06270 */
[----:B------:R-:W-:Y:S01]  /*4dd0*/  LDSM.16.M88.4 R140, [R175+0x1000] ;  /* 0x00100000af8c783b */ /* 0x000fe20000000200 */
[----:B------:R-:W-:Y:S02]  /*4de0*/  UIADD3 UR7, UR5, 0x1, URZ ;  /* 0x0000000105077890 */ /* 0x000fe4000fffe03f */
[C---:B------:R-:W-:Y:S01]  /*4df0*/  HMMA.16816.F32.BF16 R8, R24.reuse, R2, RZ ;  /* 0x000000021808723c */ /* 0x040fe200000418ff */
[----:B------:R-:W1:Y:S01]  /*4e00*/  LDSM.16.MT88.2 R2, [R178+0x800] ;  /* 0x00080000b202783b */ /* 0x000e620000004100 */
[----:B------:R-:W-:Y:S02]  /*4e10*/  UISETP.GE.AND UP3, UPT, UR5, 0x1, UPT ;  /* 0x000000010500788c */ /* 0x000fe4000bf66270 */
[----:B------:R-:W-:Y:S01]  /*4e20*/  UIADD3 UR6, UR23, 0x1, URZ ;  /* 0x0000000117067890 */ /* 0x000fe2000fffe03f */
[----:B------:R-:W2:Y:S01]  /*4e30*/  LDSM.16.MT88.2 R146, [R178+0x2800] ;  /* 0x00280000b292783b */ /* 0x000ea20000004100 */
[----:B------:R-:W-:Y:S02]  /*4e40*/  UISETP.GE.AND UP2, UPT, UR23, 0x1, UPT ;  /* 0x000000011700788c */ /* 0x000fe4000bf46270 */
[-C--:B------:R-:W-:Y:S01]  /*4e50*/  HMMA.16816.F32.BF16 R12, R24, R16.reuse, RZ ;  /* 0x00000010180c723c */ /* 0x080fe200000418ff */
[----:B------:R-:W-:Y:S01]  /*4e60*/  LDSM.16.M88.4 R156, [R174+0x1000] ;  /* 0x00100000ae9c783b */ /* 0x000fe20000000200 */
[----:B------:R-:W-:Y:S02]  /*4e70*/  UIADD3 UR4, UR22, 0x1, URZ ;  /* 0x0000000116047890 */ /* 0x000fe4000fffe03f */
[----:B------:R-:W-:Y:S01]  /*4e80*/  UISETP.GE.AND UP1, UPT, UR22, 0x1, UPT ;  /* 0x000000011600788c */ /* 0x000fe2000bf26270 */
[----:B------:R-:W0:Y:S01]  /*4e90*/  LDGDEPBAR ;  /* 0x00000000000079af */ /* 0x000e220000000000 */
[----:B------:R-:W-:Y:S02]  /*4ea0*/  USEL UR5, UR7, URZ, !UP3 ;  /* 0x0000003f07057287 */ /* 0x000fe4000d800000 */
[C---:B------:R-:W-:Y:S01]  /*4eb0*/  HMMA.16816.F32.BF16 R16, R28.reuse, R16, RZ ;  /* 0x000000101c10723c */ /* 0x040fe200000418ff */
[----:B------:R-:W-:Y:S02]  /*4ec0*/  USEL UR23, UR6, URZ, !UP2 ;  /* 0x0000003f06177287 */ /* 0x000fe4000d000000 */
[----:B------:R-:W-:Y:S05]  /*4ed0*/  USEL UR22, UR4, URZ, !UP1 ;  /* 0x0000003f04167287 */ /* 0x000fea000c800000 */
[-C--:B------:R-:W-:Y:S01]  /*4ee0*/  HMMA.16816.F32.BF16 R20, R28, R32.reuse, RZ ;  /* 0x000000201c14723c */ /* 0x080fe200000418ff */
[----:B------:R-:W3:Y:S04]  /*4ef0*/  LDSM.16.MT88.2 R28, [R178+0x4800] ;  /* 0x00480000b21c783b */ /* 0x000ee80000004100 */
[----:B------:R-:W-:Y:S03]  /*4f00*/  LDSM.16.MT88.2 R30, [R178+0xc00] ;  /* 0x000c0000b21e783b */ /* 0x000fe60000004100 */
[----:B------:R-:W-:Y:S08]  /*4f10*/  HMMA.16816.F32.BF16 R24, R24, R32, RZ ;  /* 0x000000201818723c */ /* 0x000ff000000418ff */
[-C--:B------:R-:W-:Y:S08]  /*4f20*/  HMMA.16816.F32.BF16 R4, R132, R34.reuse, R4 ;  /* 0x000000228404723c */ /* 0x080ff00000041804 */
[C---:B------:R-:W-:Y:S01]  /*4f30*/  HMMA.16816.F32.BF16 R8, R148.reuse, R34, R8 ;  /* 0x000000229408723c */ /* 0x040fe20000041808 */
[----:B------:R-:W4:Y:S07]  /*4f40*/  LDSM.16.M88.4 R32, [R174] ;  /* 0x00000000ae20783b */ /* 0x000f2e0000000200 */
        /* <DEDUP_REMOVED lines=9> */
[C---:B------:R-:W-:Y:S01]  /*4fe0*/  HMMA.16816.F32.BF16 R8, R140.reuse, R2, R8 ;  /* 0x000000028c08723c */ /* 0x040fe20000041808 */
[----:B------:R-:W1:Y:S07]  /*4ff0*/  LDSM.16.MT88.2 R2, [R178+0x4c00] ;  /* 0x004c0000b202783b */ /* 0x000e6e0000004100 */
[-C--:B--2---:R-:W-:Y:S08]  /*5000*/  HMMA.16816.F32.BF16 R12, R140, R146.reuse, R12 ;  /* 0x000000928c0c723c */ /* 0x084ff0000004180c */
[C---:B------:R-:W-:Y:S01]  /*5010*/  HMMA.16816.F32.BF16 R16, R136.reuse, R146, R16 ;  /* 0x000000928810723c */ /* 0x040fe20000041810 */
[----:B------:R-:W2:Y:S07]  /*5020*/  LDSM.16.MT88.2 R146, [R178+0x1000] ;  /* 0x00100000b292783b */ /* 0x000eae0000004100 */
[-C--:B---3--:R-:W-:Y:S01]  /*5030*/  HMMA.16816.F32.BF16 R20, R136, R28.reuse, R20 ;  /* 0x0000001c8814723c */ /* 0x088fe20000041814 */
[----:B------:R-:W-:Y:S07]  /*5040*/  LDSM.16.M88.4 R136, [R176+0x2000] ;  /* 0x00200000b088783b */ /* 0x000fee0000000200 */
[----:B------:R-:W-:Y:S01]  /*5050*/  HMMA.16816.F32.BF16 R24, R140, R28, R24 ;  /* 0x0000001c8c18723c */ /* 0x000fe20000041818 */
[----:B------:R-:W3:Y:S04]  /*5060*/  LDSM.16.MT88.2 R28, [R178+0x5000] ;  /* 0x00500000b21c783b */ /* 0x000ee80000004100 */
[----:B------:R-:W-:Y:S03]  /*5070*/  LDSM.16.M88.4 R140, [R176+0x3000] ;  /* 0x00300000b08c783b */ /* 0x000fe60000000200 */
[-C--:B----4-:R-:W-:Y:S08]  /*5080*/  HMMA.16816.F32.BF16 R4, R32, R30.reuse, R4 ;  /* 0x0000001e2004723c */ /* 0x090ff00000041804 */
[C---:B------:R-:W-:Y:S01]  /*5090*/  HMMA.16816.F32.BF16 R8, R156.reuse, R30, R8 ;  /* 0x0000001e9c08723c */ /* 0x040fe20000041808 */
[----:B------:R-:W4:Y:S07]  /*50a0*/  LDSM.16.MT88.2 R30, [R178+0x1400] ;  /* 0x00140000b21e783b */ /* 0x000f2e0000004100 */
[-C--:B-----5:R-:W-:Y:S08]  /*50b0*/  HMMA.16816.F32.BF16 R12, R156, R144.reuse, R12 ;  /* 0x000000909c0c723c */ /* 0x0a0ff0000004180c */
[C---:B------:R-:W-:Y:S01]  /*50c0*/  HMMA.16816.F32.BF16 R16, R32.reuse, R144, R16 ;  /* 0x000000902010723c */ /* 0x040fe20000041810 */
[----:B------:R-:W5:Y:S07]  /*50d0*/  LDSM.16.MT88.2 R144, [R178+0x3400] ;  /* 0x00340000b290783b */ /* 0x000f6e0000004100 */
[-C--:B-1----:R-:W-:Y:S01]  /*50e0*/  HMMA.16816.F32.BF16 R20, R32, R2.reuse, R20 ;  /* 0x000000022014723c */ /* 0x082fe20000041814 */
[----:B------:R-:W-:Y:S07]  /*50f0*/  LDSM.16.M88.4 R32, [R175+0x2000] ;  /* 0x00200000af20783b */ /* 0x000fee0000000200 */
[----:B------:R-:W-:Y:S01]  /*5100*/  HMMA.16816.F32.BF16 R24, R156, R2, R24 ;  /* 0x000000029c18723c */ /* 0x000fe20000041818 */
[----:B------:R-:W1:Y:S04]  /*5110*/  LDSM.16.MT88.2 R2, [R178+0x5400] ;  /* 0x00540000b202783b */ /* 0x000e680000004100 */
[----:B------:R-:W-:Y:S03]  /*5120*/  LDSM.16.MT88.2 R156, [R178+0x3800] ;  /* 0x00380000b29c783b */ /* 0x000fe60000004100 */
[-C--:B--2---:R-:W-:Y:S08]  /*5130*/  HMMA.16816.F32.BF16 R4, R132, R146.reuse, R4 ;  /* 0x000000928404723c */ /* 0x084ff00000041804 */
[C---:B------:R-:W-:Y:S01]  /*5140*/  HMMA.16816.F32.BF16 R8, R148.reuse, R146, R8 ;  /* 0x000000929408723c */ /* 0x040fe20000041808 */
[----:B------:R-:W2:Y:S07]  /*5150*/  LDSM.16.MT88.2 R146, [R178+0x1800] ;  /* 0x00180000b292783b */ /* 0x000eae0000004100 */
[-C--:B------:R-:W-:Y:S08]  /*5160*/  HMMA.16816.F32.BF16 R12, R148, R152.reuse, R12 ;  /* 0x00000098940c723c */ /* 0x080ff0000004180c */
[C---:B------:R-:W-:Y:S01]  /*5170*/  HMMA.16816.F32.BF16 R16, R132.reuse, R152, R16 ;  /* 0x000000988410723c */ /* 0x040fe20000041810 */
[----:B------:R-:W1:Y:S07]  /*5180*/  LDSM.16.M88.4 R152, [R175+0x3000] ;  /* 0x00300000af98783b */ /* 0x000e6e0000000200 */
        /* <DEDUP_REMOVED lines=12> */
[----:B------:R-:W-:Y:S07]  /*5250*/  LDSM.16.MT88.4 R136, [R179+0x1ec80] ;  /* 0x01ec8000b388783b */ /* 0x000fee0000004200 */
[----:B------:R-:W-:Y:S01]  /*5260*/  HMMA.16816.F32.BF16 R24, R140, R2, R24 ;  /* 0x000000028c18723c */ /* 0x000fe20000041818 */
[----:B------:R-:W1:Y:S07]  /*5270*/  LDSM.16.MT88.2 R2, [R178+0x5c00] ;  /* 0x005c0000b202783b */ /* 0x000e6e0000004100 */
[-C--:B--2---:R-:W-:Y:S08]  /*5280*/  HMMA.16816.F32.BF16 R4, R32, R146.reuse, R4 ;  /* 0x000000922004723c */ /* 0x084ff00000041804 */
[C---:B------:R-:W-:Y:S08]  /*5290*/  HMMA.16816.F32.BF16 R8, R152.reuse, R146, R8 ;  /* 0x000000929808723c */ /* 0x040ff00000041808 */
[-C--:B------:R-:W-:Y:S08]  /*52a0*/  HMMA.16816.F32.BF16 R12, R152, R156.reuse, R12 ;  /* 0x0000009c980c723c */ /* 0x080ff0000004180c */
[C---:B------:R-:W-:Y:S08]  /*52b0*/  HMMA.16816.F32.BF16 R16, R32.reuse, R156, R16 ;  /* 0x0000009c2010723c */ /* 0x040ff00000041810 */
[-C--:B---3--:R-:W-:Y:S07]  /*52c0*/  HMMA.16816.F32.BF16 R20, R32, R28.reuse, R20 ;  /* 0x0000001c2014723c */ /* 0x088fee0000041814 */
[----:B------:R-:W-:Y:S01]  /*52d0*/  IMAD.U32 R35, RZ, RZ, UR14 ;  /* 0x0000000eff237e24 */ /* 0x000fe2000f8e00ff */
[----:B------:R-:W-:Y:S04]  /*52e0*/  HMMA.16816.F32.BF16 R24, R152, R28, R24 ;  /* 0x0000001c9818723c */ /* 0x000fe80000041818 */
[----:B------:R-:W-:Y:S01]  /*52f0*/  IADD3 R33, P0, R210, UR14, RZ ;  /* 0x0000000ed2217c10 */ /* 0x000fe2000ff1e0ff */
[----:B------:R-:W-:Y:S03]  /*5300*/  UMOV UR14, UR21 ;  /* 0x00000015000e7c82 */ /* 0x000fe60008000000 */
[-C--:B----4-:R-:W-:Y:S05]  /*5310*/  HMMA.16816.F32.BF16 R4, R132, R30.reuse, R4 ;  /* 0x0000001e8404723c */ /* 0x090fea0000041804 */
[----:B------:R-:W-:Y:S02]  /*5320*/  LEA.HI.X.SX32 R32, R35, R208, 0x1, P0 ;  /* 0x000000d023207211 */ /* 0x000fe400000f0eff */
[C---:B------:R-:W-:Y:S01]  /*5330*/  LEA R140, P0, R33.reuse, c[0x0][0x220], 0x2 ;  /* 0x00008800218c7a11 */ /* 0x040fe200078010ff */
[C---:B------:R-:W-:Y:S01]  /*5340*/  HMMA.16816.F32.BF16 R8, R148.reuse, R30, R8 ;  /* 0x0000001e9408723c */ /* 0x040fe20000041808 */
[----:B------:R-:W-:Y:S03]  /*5350*/  LDSM.16.MT88.4 R28, [R160+0xd080] ;  /* 0x00d08000a01c783b */ /* 0x000fe60000004200 */
[----:B------:R-:W-:Y:S02]  /*5360*/  LEA.HI.X R141, R33, c[0x0][0x224], R32, 0x2, P0 ;  /* 0x00008900218d7a11 */ /* 0x000fe400000f1420 */
[----:B------:R-:W-:Y:S01]  /*5370*/  LDSM.16.MT88.4 R32, [R160+0xe080] ;  /* 0x00e08000a020783b */ /* 0x000fe20000004200 */
[----:B------:R-:W-:Y:S01]  /*5380*/  PLOP3.LUT P0, PT, PT, PT, UP0, 0x40, 0x0 ;  /* 0x000000000000781c */ /* 0x000fe20003f0e808 */
[-C--:B-----5:R-:W-:Y:S07]  /*5390*/  HMMA.16816.F32.BF16 R12, R148, R144.reuse, R12 ;  /* 0x00000090940c723c */ /* 0x0a0fee000004180c */
        /* <DEDUP_REMOVED lines=22> */
[----:B------:R-:W-:Y:S04]  /*5500*/  LDSM.16.MT88.4 R132, [R179+0x1cc80] ;  /* 0x01cc8000b384783b */ /* 0x000fe80000004200 */
[----:B------:R-:W-:Y:S04]  /*5510*/  RED.E.ADD.F32.FTZ.RN.STRONG.GPU [R140.64+0x4000], R20 ;  /* 0x004000148c00798e */ /* 0x000fe8000c10e798 */
[----:B------:R-:W-:Y:S04]  /*5520*/  RED.E.ADD.F32.FTZ.RN.STRONG.GPU [R140.64+0x4400], R21 ;  /* 0x004400158c00798e */ /* 0x000fe8000c10e798 */
[----:B------:R-:W-:Y:S04]  /*5530*/  RED.E.ADD.F32.FTZ.RN.STRONG.GPU [R140.64+0x4800], R22 ;  /* 0x004800168c00798e */ /* 0x000fe8000c10e798 */
[----:B------:R-:W-:Y:S01]  /*5540*/  RED.E.ADD.F32.FTZ.RN.STRONG.GPU [R140.64+0x4c00], R23 ;  /* 0x004c00178c00798e */ /* 0x000fe2000c10e798 */
[-C--:B-1----:R-:W-:Y:S03]  /*5550*/  HMMA.16816.F32.BF16 R84, R8, R16.reuse, R84 ;  /* 0x000000100854723c */ /* 0x082fe60000041854 */
[----:B------:R-:W1:Y:S04]  /*5560*/  LDSM.16.MT88.4 R20, [R160+0xc480] ;  /* 0x00c48000a014783b */ /* 0x000e680000004200 */
[----:B------:R-:W-:Y:S04]  /*5570*/  RED.E.ADD.F32.FTZ.RN.STRONG.GPU [R140.64+0x5000], R24 ;  /* 0x005000188c00798e */ /* 0x000fe8000c10e798 */
[----:B------:R-:W-:Y:S04]  /*5580*/  RED.E.ADD.F32.FTZ.RN.STRONG.GPU [R140.64+0x5400], R25 ;  /* 0x005400198c00798e */ /* 0x000fe8000c10e798 */
[----:B------:R-:W-:Y:S01]  /*5590*/  RED.E.ADD.F32.FTZ.RN.STRONG.GPU [R140.64+0x5800], R26 ;  /* 0x0058001a8c00798e */ /* 0x000fe2000c10e798 */
[C---:B--2---:R-:W-:Y:S03]  /*55a0*/  HMMA.16816.F32.BF16 R88, R12.reuse, R16, R88 ;  /* 0x000000100c58723c */ /* 0x044fe60000041858 */
[----:B------:R-:W-:Y:S04]  /*55b0*/  RED.E.ADD.F32.FTZ.RN.STRONG.GPU [R140.64+0x5c00], R27 ;  /* 0x005c001b8c00798e */ /* 0x000fe8000c10e798 */
[----:B------:R-:W2:Y:S01]  /*55c0*/  LDSM.16.MT88.4 R24, [R160+0xd480] ;  /* 0x00d48000a018783b */ /* 0x000ea20000004200 */
[-C--:B------:R-:W-:Y:S03]  /*55d0*/  HMMA.16816.F32.BF16 R92, R12, R18.reuse, R92 ;  /* 0x000000120c5c723c */ /* 0x080fe6000004185c */
[----:B------:R-:W-:Y:S05]  /*55e0*/  LDSM.16.MT88.4 R140, [R179+0x1fc80] ;  /* 0x01fc8000b38c783b */ /* 0x000fea0000004200 */
[C---:B------:R-:W-:Y:S01]  /*55f0*/  HMMA.16816.F32.BF16 R96, R8.reuse, R18, R96 ;  /* 0x000000120860723c */ /* 0x040fe20000041860 */
[----:B------:R-:W3:Y:S07]  /*5600*/  LDSM.16.MT88.4 R16, [R160+0xe480] ;  /* 0x00e48000a010783b */ /* 0x000eee0000004200 */
        /* <DEDUP_REMOVED lines=8> */
[----:B------:R-:W-:Y:S07]  /*5690*/  LDSM.16.MT88.4 R12, [R160+0xc880] ;  /* 0x00c88000a00c783b */ /* 0x000fee0000004200 */
[----:B------:R-:W-:Y:S01]  /*56a0*/  HMMA.16816.F32.BF16 R128, R8, R34, R128 ;  /* 0x000000220880723c */ /* 0x000fe20000041880 */
[----:B------:R-:W4:Y:S04]  /*56b0*/  LDSM.16.MT88.4 R8, [R179+0x1d480] ;  /* 0x01d48000b308783b */ /* 0x000f280000004200 */
[----:B------:R-:W5:Y:S03]  /*56c0*/  LDSM.16.MT88.4 R32, [R160+0xd880] ;  /* 0x00d88000a020783b */ /* 0x000f660000004200 */
[-C--:B-1----:R-:W-:Y:S08]  /*56d0*/  HMMA.16816.F32.BF16 R84, R132, R20.reuse, R84 ;  /* 0x000000148454723c */ /* 0x082ff00000041854 */
[C---:B------:R-:W-:Y:S08]  /*56e0*/  HMMA.16816.F32.BF16 R88, R136.reuse, R20, R88 ;  /* 0x000000148858723c */ /* 0x040ff00000041858 */
[-C--:B------:R-:W-:Y:S08]  /*56f0*/  HMMA.16816.F32.BF16 R92, R136, R22.reuse, R92 ;  /* 0x00000016885c723c */ /* 0x080ff0000004185c */
[C---:B------:R-:W-:Y:S01]  /*5700*/  HMMA.16816.F32.BF16 R96, R132.reuse, R22, R96 ;  /* 0x000000168460723c */ /* 0x040fe20000041860 */
[----:B------:R-:W1:Y:S07]  /*5710*/  LDSM.16.MT88.4 R20, [R160+0xe880] ;  /* 0x00e88000a014783b */ /* 0x000e6e0000004200 */
[-C--:B--2---:R-:W-:Y:S08]  /*5720*/  HMMA.16816.F32.BF16 R100, R132, R24.reuse, R100 ;  /* 0x000000188464723c */ /* 0x084ff00000041864 */
[C---:B------:R-:W-:Y:S08]  /*5730*/  HMMA.16816.F32.BF16 R104, R136.reuse, R24, R104 ;  /* 0x000000188868723c */ /* 0x040ff00000041868 */
[-C--:B------:R-:W-:Y:S08]  /*5740*/  HMMA.16816.F32.BF16 R108, R136, R26.reuse, R108 ;  /* 0x0000001a886c723c */ /* 0x080ff0000004186c */
[C---:B------:R-:W-:Y:S01]  /*5750*/  HMMA.16816.F32.BF16 R112, R132.reuse, R26, R112 ;  /* 0x0000001a8470723c */ /* 0x040fe20000041870 */
[----:B------:R-:W-:Y:S07]  /*5760*/  LDSM.16.MT88.4 R24, [R179+0x1dc80] ;  /* 0x01dc8000b318783b */ /* 0x000fee0000004200 */
[-C--:B---3--:R-:W-:Y:S08]  /*5770*/  HMMA.16816.F32.BF16 R116, R132, R16.reuse, R116 ;  /* 0x000000108474723c */ /* 0x088ff00000041874 */
[C---:B------:R-:W-:Y:S08]  /*5780*/  HMMA.16816.F32.BF16 R120, R136.reuse, R16, R120 ;  /* 0x000000108878723c */ /* 0x040ff00000041878 */
[-C--:B------:R-:W-:Y:S01]  /*5790*/  HMMA.16816.F32.BF16 R124, R136, R18.reuse, R124 ;  /* 0x00000012887c723c */ /* 0x080fe2000004187c */
[----:B------:R-:W2:Y:S07]  /*57a0*/  LDSM.16.MT88.4 R136, [R160+0xcc80] ;  /* 0x00cc8000a088783b */ /* 0x000eae0000004200 */
[----:B------:R-:W-:Y:S01]  /*57b0*/  HMMA.16816.F32.BF16 R128, R132, R18, R128 ;  /* 0x000000128480723c */ /* 0x000fe20000041880 */
[----:B------:R-:W3:Y:S04]  /*57c0*/  LDSM.16.MT88.4 R16, [R160+0xdc80] ;  /* 0x00dc8000a010783b */ /* 0x000ee80000004200 */
[----:B------:R-:W1:Y:S03]  /*57d0*/  LDSM.16.MT88.4 R132, [R160+0xec80] ;  /* 0x00ec8000a084783b */ /* 0x000e660000004200 */
        /* <DEDUP_REMOVED lines=13> */
[C---:B------:R-:W-:Y:S08]  /*58b0*/  HMMA.16816.F32.BF16 R88, R140.reuse, R136, R88 ;  /* 0x000000888c58723c */ /* 0x040ff00000041858 */
[-C--:B------:R-:W-:Y:S08]  /*58c0*/  HMMA.16816.F32.BF16 R92, R140, R138.reuse, R92 ;  /* 0x0000008a8c5c723c */ /* 0x080ff0000004185c */
[C---:B------:R-:W-:Y:S08]  /*58d0*/  HMMA.16816.F32.BF16 R96, R24.reuse, R138, R96 ;  /* 0x0000008a1860723c */ /* 0x040ff00000041860 */
[-C--:B---3--:R-:W-:Y:S08]  /*58e0*/  HMMA.16816.F32.BF16 R100, R24, R16.reuse, R100 ;  /* 0x000000101864723c */ /* 0x088ff00000041864 */
[C---:B------:R-:W-:Y:S08]  /*58f0*/  HMMA.16816.F32.BF16 R104, R140.reuse, R16, R104 ;  /* 0x000000108c68723c */ /* 0x040ff00000041868 */
[-C--:B------:R-:W-:Y:S08]  /*5900*/  HMMA.16816.F32.BF16 R108, R140, R18.reuse, R108 ;  /* 0x000000128c6c723c */ /* 0x080ff0000004186c */
[C---:B------:R-:W-:Y:S08]  /*5910*/  HMMA.16816.F32.BF16 R112, R24.reuse, R18, R112 ;  /* 0x000000121870723c */ /* 0x040ff00000041870 */
[-C--:B------:R-:W-:Y:S08]  /*5920*/  HMMA.16816.F32.BF16 R116, R24, R132.reuse, R116 ;  /* 0x000000841874723c */ /* 0x080ff00000041874 */
[C---:B------:R-:W-:Y:S08]  /*5930*/  HMMA.16816.F32.BF16 R120, R140.reuse, R132, R120 ;  /* 0x000000848c78723c */ /* 0x040ff00000041878 */
[-C--:B------:R-:W-:Y:S08]  /*5940*/  HMMA.16816.F32.BF16 R124, R140, R134.reuse, R124 ;  /* 0x000000868c7c723c */ /* 0x080ff0000004187c */
[----:B------:R-:W-:Y:S01]  /*5950*/  HMMA.16816.F32.BF16 R128, R24, R134, R128 ;  /* 0x000000861880723c */ /* 0x000fe20000041880 */
[----:B------:R-:W-:-:S07]  /*5960*/  @P0 BRA `(.L_x_659) ;  /* 0xffffc61000000947 */ /* 0x000fce000383ffff */
.L_x_656:
[----:B------:R-:W1:Y:S01]  /*5970*/  S2R R0, SR_TID.X ;  /* 0x0000000000007919 */ /* 0x000e620000002100 */
[----:B------:R-:W-:Y:S01]  /*5980*/  LEA.HI R7, R188, R188, RZ, 0x1 ;  /* 0x000000bcbc077211 */ /* 0x000fe200078f08ff */
[----:B------:R-:W-:Y:S01]  /*5990*/  FMUL.FTZ R84, R84, c[0x0][0x298] ;  /* 0x0000a60054547a20 */ /* 0x000fe20000410000 */
[----:B------:R-:W-:Y:S01]  /*59a0*/  F2FP.BF16.PACK_AB R36, R37, R36 ;  /* 0x000000242524723e */ /* 0x000fe200000010ff */
[----:B------:R-:W-:Y:S01]  /*59b0*/  BAR.SYNC.DEFER_BLOCKING 0x1, 0x100 ;  /* 0x0044000000007b1d */ /* 0x000fe20000010000 */
[----:B------:R-:W-:Y:S01]  /*59c0*/  SHF.R.S32.HI R9, RZ, 0x1, R7 ;  /* 0x00000001ff097819 */ /* 0x000fe20000011407 */
[----:B------:R-:W-:Y:S01]  /*59d0*/  FMUL.FTZ R85, R85, c[0x0][0x298] ;  /* 0x0000a60055557a20 */ /* 0x000fe20000410000 */
[----:B------:R-:W-:Y:S01]  /*59e0*/  LOP3.LUT R7, R7, 0x3fffffe, RZ, 0xc0, !PT ;  /* 0x03fffffe07077812 */ /* 0x000fe200078ec0ff */
[----:B------:R-:W-:Y:S01]  /*59f0*/  FMUL.FTZ R86, R86, c[0x0][0x298] ;  /* 0x0000a60056567a20 */ /* 0x000fe20000410000 */
[C---:B------:R-:W-:Y:S01]  /*5a00*/  LOP3.LUT P0, RZ, R9.reuse, 0x2, RZ, 0xc0, !PT ;  /* 0x0000000209ff7812 */ /* 0x040fe2000780c0ff */
[----:B------:R-:W-:Y:S01]  /*5a10*/  IMAD.SHL.U32 R8, R9, 0x40, RZ ;  /* 0x0000004009087824 */ /* 0x000fe200078e00ff */
[----:B------:R-:W-:Y:S01]  /*5a20*/  F2FP.BF16.PACK_AB R38, R39, R38 ;  /* 0x000000262726723e */ /* 0x000fe200000010ff */
[----:B------:R-:W-:Y:S01]  /*5a30*/  IMAD.IADD R7, R188, 0x1, -R7 ;  /* 0x00000001bc077824 */ /* 0x000fe200078e0a07 */
[----:B------:R-:W-:Y:S01]  /*5a40*/  F2FP.BF16.PACK_AB R48, R49, R48 ;  /* 0x000000303130723e */ /* 0x000fe200000010ff */
[----:B------:R-:W-:Y:S01]  /*5a50*/  FMUL.FTZ R87, R87, c[0x0][0x298] ;  /* 0x0000a60057577a20 */ /* 0x000fe20000410000 */
[----:B------:R-:W-:Y:S01]  /*5a60*/  LOP3.LUT R8, R8, 0xc0, RZ, 0xc0, !PT ;  /* 0x000000c008087812 */ /* 0x000fe200078ec0ff */
        /* <DEDUP_REMOVED lines=9> */
[--C-:B-1----:R-:W-:Y:S01]  /*5b00*/  SHF.R.S32.HI R3, RZ, 0x1f, R0.reuse ;  /* 0x0000001fff037819 */ /* 0x102fe20000011400 */
[----:B------:R-:W-:Y:S01]  /*5b10*/  FMUL.FTZ R89, R89, c[0x0][0x298] ;  /* 0x0000a60059597a20 */ /* 0x000fe20000410000 */
[----:B------:R-:W-:Y:S01]  /*5b20*/  SHF.R.S32.HI R11, RZ, 0x1f, R0 ;  /* 0x0000001fff0b7819 */ /* 0x000fe20000011400 */
[----:B------:R-:W-:Y:S01]  /*5b30*/  FMUL.FTZ R90, R90, c[0x0][0x298] ;  /* 0x0000a6005a5a7a20 */ /* 0x000fe20000410000 */
[-C--:B------:R-:W-:Y:S01]  /*5b40*/  LEA.HI R2, R3, R0.reuse, RZ, 0x5 ;  /* 0x0000000003027211 */ /* 0x080fe200078f28ff */
[----:B------:R-:W-:Y:S01]  /*5b50*/  FMUL.FTZ R91, R91, c[0x0][0x298] ;  /* 0x0000a6005b5b7a20 */ /* 0x000fe20000410000 */
[-C--:B------:R-:W-:Y:S01]  /*5b60*/  LEA.HI R6, R11, R0.reuse, RZ, 0x2 ;  /* 0x000000000b067211 */ /* 0x080fe200078f10ff */
[----:B------:R-:W-:Y:S01]  /*5b70*/  FMUL.FTZ R92, R92, c[0x0][0x298] ;  /* 0x0000a6005c5c7a20 */ /* 0x000fe20000410000 */
[--C-:B--2---:R-:W-:Y:S01]  /*5b80*/  SHF.R.S32.HI R5, RZ, 0x5, R2.reuse ;  /* 0x00000005ff057819 */ /* 0x104fe20000011402 */
[----:B------:R-:W-:Y:S01]  /*5b90*/  FMUL.FTZ R93, R93, c[0x0][0x298] ;  /* 0x0000a6005d5d7a20 */ /* 0x000fe20000410000 */
[----:B------:R-:W-:Y:S01]  /*5ba0*/  SHF.R.S32.HI R2, RZ, 0x1f, R2 ;  /* 0x0000001fff027819 */ /* 0x000fe20000011402 */
[----:B------:R-:W-:Y:S01]  /*5bb0*/  FMUL.FTZ R94, R94, c[0x0][0x298] ;  /* 0x0000a6005e5e7a20 */ /* 0x000fe20000410000 */
[----:B------:R-:W-:Y:S01]  /*5bc0*/  LEA.HI R4, R11, R0, RZ, 0x7 ;  /* 0x000000000b047211 */ /* 0x000fe200078f38ff */
[----:B------:R-:W-:Y:S01]  /*5bd0*/  FMUL.FTZ R95, R95, c[0x0][0x298] ;  /* 0x0000a6005f5f7a20 */ /* 0x000fe20000410000 */
[----:B------:R-:W-:Y:S01]  /*5be0*/  LEA.HI R2, R2, R5, RZ, 0x2 ;  /* 0x0000000502027211 */ /* 0x000fe200078f10ff */
[----:B------:R-:W-:Y:S01]  /*5bf0*/  FMUL.FTZ R100, R100, c[0x0][0x298] ;  /* 0x0000a60064647a20 */ /* 0x000fe20000410000 */
[----:B------:R-:W-:Y:S01]  /*5c00*/  LOP3.LUT R11, R6, 0xfffffffc, RZ, 0xc0, !PT ;  /* 0xfffffffc060b7812 */ /* 0x000fe200078ec0ff */
[----:B------:R-:W-:Y:S01]  /*5c10*/  FMUL.FTZ R101, R101, c[0x0][0x298] ;  /* 0x0000a60065657a20 */ /* 0x000fe20000410000 */
[----:B------:R-:W-:Y:S01]  /*5c20*/  LOP3.LUT R2, R2, 0xfffffffc, RZ, 0xc0, !PT ;  /* 0xfffffffc02027812 */ /* 0x000fe200078ec0ff */
[----:B------:R-:W-:Y:S01]  /*5c30*/  FMUL.FTZ R102, R102, c[0x0][0x298] ;  /* 0x0000a60066667a20 */ /* 0x000fe20000410000 */
[----:B------:R-:W-:Y:S01]  /*5c40*/  SHF.R.U32.HI R13, RZ, 0x4, R4 ;  /* 0x00000004ff0d7819 */ /* 0x000fe20000011604 */
[----:B------:R-:W-:Y:S01]  /*5c50*/  IMAD.IADD R11, R0, 0x1, -R11 ;  /* 0x00000001000b7824 */ /* 0x000fe200078e0a0b */
[----:B------:R-:W-:Y:S01]  /*5c60*/  F2FP.BF16.PACK_AB R46, R47, R46 ;  /* 0x0000002e2f2e723e */ /* 0x000fe200000010ff */
[----:B------:R-:W-:Y:S01]  /*5c70*/  IMAD.IADD R2, R5, 0x1, -R2 ;  /* 0x0000000105027824 */ /* 0x000fe200078e0a02 */
[----:B------:R-:W-:Y:S01]  /*5c80*/  LOP3.LUT R13, R8, 0x8, R13, 0xf8, !PT ;  /* 0x00000008080d7812 */ /* 0x000fe200078ef80d */
[----:B------:R-:W-:Y:S01]  /*5c90*/  FMUL.FTZ R103, R103, c[0x0][0x298] ;  /* 0x0000a60067677a20 */ /* 0x000fe20000410000 */
[----:B------:R-:W-:Y:S01]  /*5ca0*/  SHF.R.U32.HI R8, RZ, 0x3, R8 ;  /* 0x00000003ff087819 */ /* 0x000fe20000011608 */
[----:B------:R-:W-:Y:S01]  /*5cb0*/  IMAD R2, R2, 0x100, R11 ;  /* 0x0000010002027824 */ /* 0x000fe200078e020b */
[----:B------:R-:W-:Y:S01]  /*5cc0*/  F2FP.BF16.PACK_AB R52, R53, R52 ;  /* 0x000000343534723e */ /* 0x000fe200000010ff */
[----:B------:R-:W-:Y:S01]  /*5cd0*/  FMUL.FTZ R112, R112, c[0x0][0x298] ;  /* 0x0000a60070707a20 */ /* 0x000fe20000410000 */
[----:B------:R-:W-:Y:S01]  /*5ce0*/  LOP3.LUT R8, R13, R8, RZ, 0x3c, !PT ;  /* 0x000000080d087212 */ /* 0x000fe200078e3cff */
[----:B------:R-:W-:Y:S01]  /*5cf0*/  IMAD R7, R7, 0x10, R2 ;  /* 0x0000001007077824 */ /* 0x000fe200078e0202 */
[----:B------:R-:W-:Y:S01]  /*5d00*/  F2FP.BF16.PACK_AB R54, R55, R54 ;  /* 0x000000363736723e */ /* 0x000fe200000010ff */
[----:B------:R-:W-:Y:S01]  /*5d10*/  FMUL.FTZ R113, R113, c[0x0][0x298] ;  /* 0x0000a60071717a20 */ /* 0x000fe20000410000 */
[----:B------:R-:W-:Y:S01]  /*5d20*/  F2FP.BF16.PACK_AB R64, R65, R64 ;  /* 0x000000404140723e */ /* 0x000fe200000010ff */
[----:B------:R-:W-:Y:S01]  /*5d30*/  IMAD.U32 R7, R7, 0x2, R8 ;  /* 0x0000000207077824 */ /* 0x000fe200078e0008 */
[----:B------:R-:W-:Y:S01]  /*5d40*/  F2FP.BF16.PACK_AB R66, R67, R66 ;  /* 0x000000424342723e */ /* 0x000fe200000010ff */
[----:B------:R-:W-:Y:S01]  /*5d50*/  FMUL.FTZ R114, R114, c[0x0][0x298] ;  /* 0x0000a60072727a20 */ /* 0x000fe20000410000 */
[----:B------:R-:W-:Y:S01]  /*5d60*/  F2FP.BF16.PACK_AB R56, R57, R56 ;  /* 0x000000383938723e */ /* 0x000fe200000010ff */
[----:B------:R-:W-:Y:S01]  /*5d70*/  IMAD.SHL.U32 R7, R7, 0x2, RZ ;  /* 0x0000000207077824 */ /* 0x000fe200078e00ff */
[----:B------:R-:W-:Y:S01]  /*5d80*/  F2FP.BF16.PACK_AB R58, R59, R58 ;  /* 0x0000003a3b3a723e */ /* 0x000fe200000010ff */
[----:B------:R-:W-:Y:S01]  /*5d90*/  FMUL.FTZ R115, R115, c[0x0][0x298] ;  /* 0x0000a60073737a20 */ /* 0x000fe20000410000 */
[----:B------:R-:W-:Y:S01]  /*5da0*/  F2FP.BF16.PACK_AB R60, R61, R60 ;  /* 0x0000003c3d3c723e */ /* 0x000fe200000010ff */
[----:B------:R-:W-:Y:S01]  /*5db0*/  FMUL.FTZ R104, R104, c[0x0][0x298] ;  /* 0x0000a60068687a20 */ /* 0x000fe20000410000 */
[C---:B------:R-:W-:Y:S01]  /*5dc0*/  IADD3 R5, R7.reuse, 0x20, RZ ;  /* 0x0000002007057810 */ /* 0x040fe20007ffe0ff */
[----:B------:R-:W-:Y:S01]  /*5dd0*/  STS [R7+0x6080], R36 ;  /* 0x0060802407007388 */ /* 0x000fe20000000800 */
[----:B------:R-:W-:Y:S01]  /*5de0*/  @P0 IADD3 R5, R7, -0x20, RZ ;  /* 0xffffffe007050810 */ /* 0x000fe20007ffe0ff */
[----:B------:R-:W-:Y:S01]  /*5df0*/  FMUL.FTZ R105, R105, c[0x0][0x298] ;  /* 0x0000a60069697a20 */ /* 0x000fe20000410000 */
[----:B------:R-:W-:Y:S01]  /*5e00*/  F2FP.BF16.PACK_AB R62, R63, R62 ;  /* 0x0000003e3f3e723e */ /* 0x000fe200000010ff */
[----:B------:R-:W-:Y:S01]  /*5e10*/  STS [R7+0x6280], R38 ;  /* 0x0062802607007388 */ /* 0x000fe20000000800 */
[----:B------:R-:W-:Y:S01]  /*5e20*/  F2FP.BF16.PACK_AB R68, R69, R68 ;  /* 0x000000444544723e */ /* 0x000fe200000010ff */
        /* <DEDUP_REMOVED lines=27> */
[----:B------:R-:W-:Y:S01]  /*5fe0*/  FMUL.FTZ R117, R117, c[0x0][0x298] ;  /* 0x0000a60075757a20 */ /* 0x000fe20000410000 */
[----:B------:R-:W-:Y:S01]  /*5ff0*/  F2FP.BF16.PACK_AB R92, R93, R92 ;  /* 0x0000005c5d5c723e */ /* 0x000fe200000010ff */
[----:B------:R-:W-:Y:S01]  /*6000*/  FMUL.FTZ R118, R118, c[0x0][0x298] ;  /* 0x0000a60076767a20 */ /* 0x000fe20000410000 */
        /* <DEDUP_REMOVED lines=12> */
[----:B------:R1:W-:Y:S01]  /*60d0*/  STS [R7+0x9080], R56 ;  /* 0x0090803807007388 */ /* 0x0003e20000000800 */
[----:B------:R-:W-:Y:S01]  /*60e0*/  FMUL.FTZ R121, R121, c[0x0][0x298] ;  /* 0x0000a60079797a20 */ /* 0x000fe20000410000 */
[----:B------:R-:W-:Y:S01]  /*60f0*/  F2FP.BF16.PACK_AB R112, R113, R112 ;  /* 0x000000707170723e */ /* 0x000fe200000010ff */
[----:B------:R-:W-:Y:S01]  /*6100*/  FMUL.FTZ R122, R122, c[0x0][0x298] ;  /* 0x0000a6007a7a7a20 */ /* 0x000fe20000410000 */
[----:B------:R2:W-:Y:S01]  /*6110*/  STS [R7+0x9280], R58 ;  /* 0x0092803a07007388 */ /* 0x0005e20000000800 */
        /* <DEDUP_REMOVED lines=10> */
[----:B------:R-:W3:Y:S01]  /*61c0*/  S2UR UR7, SR_CTAID.X ;  /* 0x00000000000779c3 */ /* 0x000ee20000002500 */
[----:B------:R-:W-:Y:S01]  /*61d0*/  STS [R7+0xa080], R68 ;  /* 0x00a0804407007388 */ /* 0x000fe20000000800 */
[----:B------:R-:W-:Y:S01]  /*61e0*/  F2FP.BF16.PACK_AB R108, R109, R108 ;  /* 0x0000006c6d6c723e */ /* 0x000fe200000010ff */
[----:B------:R-:W-:Y:S01]  /*61f0*/  UMOV UR5, 0xffffff80 ;  /* 0xffffff8000057882 */ /* 0x000fe20000000000 */
[----:B------:R-:W-:Y:S01]  /*6200*/  F2FP.BF16.PACK_AB R110, R111, R110 ;  /* 0x0000006e6f6e723e */ /* 0x000fe200000010ff */
[----:B------:R-:W-:Y:S01]  /*6210*/  STS [R7+0xa280], R70 ;  /* 0x00a2804607007388 */ /* 0x000fe20000000800 */
[----:B------:R-:W-:Y:S01]  /*6220*/  F2FP.BF16.PACK_AB R116, R117, R116 ;  /* 0x000000747574723e */ /* 0x000fe200000010ff */
[----:B------:R-:W-:Y:S01]  /*6230*/  ULDC UR4, c[0x0][0x2f0] ;  /* 0x0000bc0000047ab9 */ /* 0x000fe20000000800 */
[----:B------:R-:W-:Y:S01]  /*6240*/  F2FP.BF16.PACK_AB R118, R119, R118 ;  /* 0x000000767776723e */ /* 0x000fe200000010ff */
[----:B------:R-:W-:Y:S01]  /*6250*/  STS [R5+0xa080], R80 ;  /* 0x00a0805005007388 */ /* 0x000fe20000000800 */
[----:B------:R-:W-:Y:S01]  /*6260*/  F2FP.BF16.PACK_AB R128, R129, R128 ;  /* 0x000000808180723e */ /* 0x000fe200000010ff */
[--C-:B-1----:R-:W-:Y:S01]  /*6270*/  IMAD.MOV.U32 R56, RZ, RZ, R204.reuse ;  /* 0x000000ffff387224 */ /* 0x102fe200078e00cc */
[----:B------:R-:W-:Y:S01]  /*6280*/  F2FP.BF16.PACK_AB R130, R131, R130 ;  /* 0x000000828382723e */ /* 0x000fe200000010ff */
[----:B------:R-:W-:Y:S01]  /*6290*/  STS [R5+0xa280], R82 ;  /* 0x00a2805205007388 */ /* 0x000fe20000000800 */
[----:B------:R-:W-:Y:S01]  /*62a0*/  F2FP.BF16.PACK_AB R120, R121, R120 ;  /* 0x000000787978723e */ /* 0x000fe200000010ff */
[----:B------:R-:W-:Y:S01]  /*62b0*/  USHF.R.S32.HI UR6, URZ, 0x1f, UR20 ;  /* 0x0000001f3f067899 */ /* 0x000fe20008011414 */
[----:B------:R-:W-:Y:S01]  /*62c0*/  F2FP.BF16.PACK_AB R122, R123, R122 ;  /* 0x0000007a7b7a723e */ /* 0x000fe200000010ff */
[----:B------:R-:W-:Y:S01]  /*62d0*/  STS [R7+0xb080], R72 ;  /* 0x00b0804807007388 */ /* 0x000fe20000000800 */
[----:B------:R-:W-:Y:S01]  /*62e0*/  F2FP.BF16.PACK_AB R124, R125, R124 ;  /* 0x0000007c7d7c723e */ /* 0x000fe200000010ff */
[----:B------:R-:W-:Y:S01]  /*62f0*/  BSSY B0, `(.L_x_660) ;  /* 0x000004f000007945 */ /* 0x000fe20003800000 */
[----:B------:R-:W-:Y:S01]  /*6300*/  F2FP.BF16.PACK_AB R126, R127, R126 ;  /* 0x0000007e7f7e723e */ /* 0x000fe200000010ff */
[----:B------:R-:W-:Y:S01]  /*6310*/  STS [R7+0xb280], R74 ;  /* 0x00b2804a07007388 */ /* 0x000fe20000000800 */
[----:B------:R-:W-:Y:S01]  /*6320*/  SHF.R.S32.HI R57, RZ, 0x1f, R204 ;  /* 0x0000001fff397819 */ /* 0x000fe200000114cc */
[----:B---3--:R-:W-:-:S02]  /*6330*/  UIMAD UR7, UR7, UR5, UR4 ;  /* 0x00000005070772a4 */ /* 0x008fc4000f8e0204 */
[----:B------:R-:W-:Y:S01]  /*6340*/  STS [R5+0xb080], R76 ;  /* 0x00b0804c05007388 */ /* 0x000fe20000000800 */
[----:B------:R-:W-:Y:S01]  /*6350*/  LEA.HI R0, R3, R0, RZ, 0x2 ;  /* 0x0000000003007211 */ /* 0x000fe200078f10ff */
[----:B------:R-:W-:Y:S02]  /*6360*/  ULDC.64 UR4, c[0x0][0x340] ;  /* 0x0000d00000047ab9 */ /* 0x000fe40000000a00 */
[----:B------:R-:W-:Y:S01]  /*6370*/  STS [R5+0xb280], R78 ;  /* 0x00b2804e05007388 */ /* 0x000fe20000000800 */
[----:B------:R-:W-:Y:S01]  /*6380*/  UISETP.LT.AND UP0, UPT, UR7, 0x80, UPT ;  /* 0x000000800700788c */ /* 0x000fe2000bf01270 */
[----:B--2---:R-:W-:Y:S01]  /*6390*/  SHF.R.S32.HI R58, RZ, 0x2, R0 ;  /* 0x00000002ff3a7819 */ /* 0x004fe20000011400 */
[----:B------:R-:W-:Y:S01]  /*63a0*/  UIMAD UR4, UR6, UR4, URZ ;  /* 0x00000004060472a4 */ /* 0x000fe2000f8e023f */
[----:B------:R-:W-:Y:S01]  /*63b0*/  STS [R7+0x80], R84 ;  /* 0x0000805407007388 */ /* 0x000fe20000000800 */
[----:B------:R-:W-:Y:S01]  /*63c0*/  USEL UR7, UR7, 0x80, UP0 ;  /* 0x0000008007077887 */ /* 0x000fe20008000000 */
[----:B------:R-:W-:Y:S01]  /*63d0*/  IMAD.U32 R0, RZ, RZ, UR20 ;  /* 0x00000014ff007e24 */ /* 0x000fe2000f8e00ff */
[----:B------:R-:W-:Y:S01]  /*63e0*/  UIMAD UR4, UR20, UR5, UR4 ;  /* 0x00000005140472a4 */ /* 0x000fe2000f8e0204 */
[----:B------:R-:W-:Y:S01]  /*63f0*/  STS [R7+0x280], R86 ;  /* 0x0002805607007388 */ /* 0x000fe20000000800 */
[----:B------:R-:W-:-:S02]  /*6400*/  SHF.R.S32.HI R59, RZ, 0x1f, R58 ;  /* 0x0000001fff3b7819 */ /* 0x000fc4000001143a */
[----:B------:R-:W-:Y:S01]  /*6410*/  ISETP.GE.AND P5, PT, R190, UR7, PT ;  /* 0x00000007be007c0c */ /* 0x000fe2000bfa6270 */
[----:B------:R-:W-:Y:S02]  /*6420*/  STS [R5+0x80], R96 ;  /* 0x0000806005007388 */ /* 0x000fe40000000800 */
[----:B------:R-:W-:Y:S02]  /*6430*/  IMAD.WIDE R58, R185, 0x80, R58 ;  /* 0x00000080b93a7825 */ /* 0x000fe400078e023a */
        /* <DEDUP_REMOVED lines=21> */
[----:B------:R-:W-:Y:S06]  /*6590*/  BAR.SYNC.DEFER_BLOCKING 0x1, 0x100 ;  /* 0x0044000000007b1d */ /* 0x000fec0000010000 */
[----:B------:R-:W3:Y:S04]  /*65a0*/  S2R R2, SR_CTAID.Y ;  /* 0x0000000000027919 */ /* 0x000ee80000002600 */
[----:B------:R4:W5:Y:S04]  /*65b0*/  LDS.128 R40, [R186+0x7080] ;  /* 0x00708000ba287984 */ /* 0x0009680000000c00 */
[----:B------:R4:W4:Y:S01]  /*65c0*/  LDS.128 R36, [R186+0x9080] ;  /* 0x00908000ba247984 */ /* 0x0009220000000c00 */
[----:B---3--:R-:W-:Y:S01]  /*65d0*/  SHF.R.S32.HI R4, RZ, 0x1f, R2 ;  /* 0x0000001fff047819 */ /* 0x008fe20000011402 */
[----:B-1----:R-:W-:-:S02]  /*65e0*/  IMAD.WIDE.U32 R6, R2, c[0x0][0x338], R56 ;  /* 0x0000ce0002067a25 */ /* 0x002fc400078e0038 */
[----:B------:R1:W3:Y:S02]  /*65f0*/  LDS.128 R32, [R186+0xb080] ;  /* 0x00b08000ba207984 */ /* 0x0002e40000000c00 */
[----:B--2---:R-:W-:Y:S02]  /*6600*/  IMAD R5, R4, c[0x0][0x338], RZ ;  /* 0x0000ce0004057a24 */ /* 0x004fe400078e02ff */
[----:B------:R1:W2:Y:S02]  /*6610*/  LDS.128 R28, [R186+0x80] ;  /* 0x00008000ba1c7984 */ /* 0x0002a40000000c00 */
[----:B------:R-:W-:Y:S02]  /*6620*/  IMAD R5, R2, c[0x0][0x33c], R5 ;  /* 0x0000cf0002057a24 */ /* 0x000fe400078e0205 */
[----:B------:R1:W1:Y:S02]  /*6630*/  LDS.128 R24, [R186+0x2080] ;  /* 0x00208000ba187984 */ /* 0x0002640000000c00 */
[----:B------:R-:W-:-:S02]  /*6640*/  IMAD.IADD R7, R7, 0x1, R5 ;  /* 0x0000000107077824 */ /* 0x000fc400078e0205 */
[----:B------:R1:W1:Y:S02]  /*6650*/  LDS.128 R20, [R186+0x4080] ;  /* 0x00408000ba147984 */ /* 0x0002640000000c00 */
[----:B------:R-:W-:Y:S02]  /*6660*/  IMAD.WIDE.U32 R60, R0, c[0x0][0x340], R6 ;  /* 0x0000d000003c7a25 */ /* 0x000fe400078e0006 */
[----:B------:R1:W1:Y:S01]  /*6670*/  LDS.128 R16, [R186+0x1080] ;  /* 0x00108000ba107984 */ /* 0x0002620000000c00 */
[----:B------:R-:W-:-:S03]  /*6680*/  IADD3 R0, R204, 0x20, RZ ;  /* 0x00000020cc007810 */ /* 0x000fc60007ffe0ff */
[----:B------:R1:W1:Y:S01]  /*6690*/  LDS.128 R12, [R186+0x3080] ;  /* 0x00308000ba0c7984 */ /* 0x0002620000000c00 */
[----:B------:R-:W-:-:S03]  /*66a0*/  IADD3 R7, R61, UR4, RZ ;  /* 0x000000043d077c10 */ /* 0x000fc6000fffe0ff */
[----:B------:R1:W1:Y:S01]  /*66b0*/  LDS.128 R8, [R186+0x5080] ;  /* 0x00508000ba087984 */ /* 0x0002620000000c00 */
[----:B------:R-:W-:Y:S05]  /*66c0*/  @P5 BRA `(.L_x_661) ;  /* 0x0000011000005947 */ /* 0x000fea0003800000 */
[C---:B------:R-:W-:Y:S01]  /*66d0*/  ISETP.GE.AND P3, PT, R204.reuse, c[0x0][0x324], PT ;  /* 0x0000c900cc007a0c */ /* 0x040fe20003f66270 */
[----:B------:R-:W5:Y:S01]  /*66e0*/  LDS.128 R48, [R186+0x8080] ;  /* 0x00808000ba307984 */ /* 0x000f620000000c00 */
[----:B------:R-:W-:Y:S01]  /*66f0*/  IMAD R5, R59, c[0x0][0x330], RZ ;  /* 0x0000cc003b057a24 */ /* 0x000fe200078e02ff */
[----:B------:R-:W-:Y:S01]  /*6700*/  IADD3 R3, R204, 0x40, RZ ;  /* 0x00000040cc037810 */ /* 0x000fe20007ffe0ff */
[----:B------:R-:W-:Y:S01]  /*6710*/  IMAD.MOV.U32 R6, RZ, RZ, R60 ;  /* 0x000000ffff067224 */ /* 0x000fe200078e003c */
[----:B------:R-:W4:Y:S01]  /*6720*/  LDS.128 R52, [R186+0xa080] ;  /* 0x00a08000ba347984 */ /* 0x000f220000000c00 */
[----:B------:R-:W-:Y:S01]  /*6730*/  IMAD R5, R58, c[0x0][0x334], R5 ;  /* 0x0000cd003a057a24 */ /* 0x000fe200078e0205 */
[----:B------:R-:W-:Y:S01]  /*6740*/  ISETP.GE.AND P2, PT, R0, c[0x0][0x324], PT ;  /* 0x0000c90000007a0c */ /* 0x000fe20003f46270 */
[----:B------:R-:W-:Y:S01]  /*6750*/  IMAD.WIDE.U32 R62, R58, c[0x0][0x330], R6 ;  /* 0x0000cc003a3e7a25 */ /* 0x000fe200078e0006 */
[----:B------:R-:W-:-:S03]  /*6760*/  ISETP.GE.AND P1, PT, R3, c[0x0][0x324], PT ;  /* 0x0000c90003007a0c */ /* 0x000fc60003f26270 */
[----:B------:R-:W-:Y:S01]  /*6770*/  IMAD.IADD R5, R63, 0x1, R5 ;  /* 0x000000013f057824 */ /* 0x000fe200078e0205 */
[----:B------:R-:W3:Y:S01]  /*6780*/  @!P3 LDS.128 R44, [R186+0x6080] ;  /* 0x00608000ba2cb984 */ /* 0x000ee20000000c00 */
[----:B------:R-:W-:-:S04]  /*6790*/  LEA R64, P0, R62, c[0x0][0x318], 0x1 ;  /* 0x0000c6003e407a11 */ /* 0x000fc800078008ff */
[----:B------:R-:W-:-:S05]  /*67a0*/  LEA.HI.X R65, R62, c[0x0][0x31c], R5, 0x1, P0 ;  /* 0x0000c7003e417a11 */ /* 0x000fca00000f0c05 */
[----:B-----5:R5:W-:Y:S04]  /*67b0*/  @!P2 STG.E.128 [R64.64+0x40], R48 ;  /* 0x000040304000a986 */ /* 0x020be8000c101d18 */
[----:B----4-:R5:W-:Y:S04]  /*67c0*/  @!P1 STG.E.128 [R64.64+0x80], R52 ;  /* 0x0000803440009986 */ /* 0x010be8000c101d18 */
[----:B---3--:R5:W-:Y:S02]  /*67d0*/  @!P3 STG.E.128 [R64.64], R44 ;  /* 0x0000002c4000b986 */ /* 0x008be4000c101d18 */
.L_x_661:
[----:B------:R-:W-:Y:S05]  /*67e0*/  BSYNC B0 ;  /* 0x0000000000007941 */ /* 0x000fea0003800000 */
.L_x_660:
[----:B------:R-:W-:Y:S01]  /*67f0*/  IADD3 R190, R190, 0x40, RZ ;  /* 0x00000040bebe7810 */ /* 0x000fe20007ffe0ff */
[----:B------:R-:W-:Y:S03]  /*6800*/  BSSY B0, `(.L_x_662) ;  /* 0x0000014000007945 */ /* 0x000fe60003800000 */
[----:B------:R-:W-:-:S13]  /*6810*/  ISETP.GE.AND P4, PT, R190, UR7, PT ;  /* 0x00000007be007c0c */ /* 0x000fda000bf86270 */
[----:B------:R-:W-:Y:S05]  /*6820*/  @P4 BRA `(.L_x_663) ;  /* 0x0000011000004947 */ /* 0x000fea0003800000 */
[----:B------:R-:W-:Y:S01]  /*6830*/  IADD3 R6, P0, R58, 0x40, RZ ;  /* 0x000000403a067810 */ /* 0x000fe20007f1e0ff */
[----:B-----5:R-:W-:Y:S01]  /*6840*/  IMAD.MOV.U32 R44, RZ, RZ, R60 ;  /* 0x000000ffff2c7224 */ /* 0x020fe200078e003c */
[C---:B------:R-:W-:Y:S01]  /*6850*/  IADD3 R3, R204.reuse, 0x40, RZ ;  /* 0x00000040cc037810 */ /* 0x040fe20007ffe0ff */
[----:B------:R-:W-:Y:S01]  /*6860*/  IMAD.MOV.U32 R45, RZ, RZ, R7 ;  /* 0x000000ffff2d7224 */ /* 0x000fe200078e0007 */
[----:B------:R-:W-:Y:S01]  /*6870*/  ISETP.GE.AND P2, PT, R204, c[0x0][0x324], PT ;  /* 0x0000c900cc007a0c */ /* 0x000fe20003f46270 */
[----:B------:R-:W-:Y:S01]  /*6880*/  IMAD.X R5, RZ, RZ, R59, P0 ;  /* 0x000000ffff057224 */ /* 0x000fe200000e063b */
[----:B------:R-:W-:Y:S01]  /*6890*/  ISETP.GE.AND P0, PT, R3, c[0x0][0x324], PT ;  /* 0x0000c90003007a0c */ /* 0x000fe20003f06270 */
[----:B------:R-:W-:Y:S01]  /*68a0*/  IMAD.WIDE.U32 R44, R6, c[0x0][0x330], R44 ;  /* 0x0000cc00062c7a25 */ /* 0x000fe200078e002c */
[----:B------:R-:W-:-:S03]  /*68b0*/  ISETP.GE.AND P1, PT, R0, c[0x0][0x324], PT ;  /* 0x0000c90000007a0c */ /* 0x000fc60003f26270 */
[----:B------:R-:W-:-:S04]  /*68c0*/  IMAD R5, R5, c[0x0][0x330], RZ ;  /* 0x0000cc0005057a24 */ /* 0x000fc800078e02ff */
[----:B------:R-:W-:Y:S01]  /*68d0*/  IMAD R5, R6, c[0x0][0x334], R5 ;  /* 0x0000cd0006057a24 */ /* 0x000fe200078e0205 */
[----:B------:R-:W-:-:S03]  /*68e0*/  LEA R6, P3, R44, c[0x0][0x318], 0x1 ;  /* 0x0000c6002c067a11 */ /* 0x000fc600078608ff */
[----:B------:R-:W-:-:S05]  /*68f0*/  IMAD.IADD R5, R45, 0x1, R5 ;  /* 0x000000012d057824 */ /* 0x000fca00078e0205 */
[----:B------:R-:W-:-:S05]  /*6900*/  LEA.HI.X R7, R44, c[0x0][0x31c], R5, 0x1, P3 ;  /* 0x0000c7002c077a11 */ /* 0x000fca00018f0c05 */
[----:B------:R5:W-:Y:S04]  /*6910*/  @!P2 STG.E.128 [R6.64], R40 ;  /* 0x000000280600a986 */ /* 0x000be8000c101d18 */
[----:B----4-:R5:W-:Y:S04]  /*6920*/  @!P1 STG.E.128 [R6.64+0x40], R36 ;  /* 0x0000402406009986 */ /* 0x010be8000c101d18 */
[----:B---3--:R5:W-:Y:S02]  /*6930*/  @!P0 STG.E.128 [R6.64+0x80], R32 ;  /* 0x0000802006008986 */ /* 0x008be4000c101d18 */
.L_x_663:
[----:B------:R-:W-:Y:S05]  /*6940*/  BSYNC B0 ;  /* 0x0000000000007941 */ /* 0x000fea0003800000 */
.L_x_662:
[----:B------:R-:W-:Y:S01]  /*6950*/  IMAD R3, R4, c[0x0][0x308], RZ ;  /* 0x0000c20004037a24 */ /* 0x000fe200078e02ff */
[----:B------:R-:W-:Y:S01]  /*6960*/  ULDC.64 UR4, c[0x0][0x310] ;  /* 0x0000c40000047ab9 */ /* 0x000fe20000000a00 */
[C---:B------:R-:W-:Y:S01]  /*6970*/  IMAD.WIDE.U32 R56, R2.reuse, c[0x0][0x308], R56 ;  /* 0x0000c20002387a25 */ /* 0x040fe200078e0038 */
[----:B------:R-:W-:Y:S01]  /*6980*/  UIMAD UR4, UR6, UR4, URZ ;  /* 0x00000004060472a4 */ /* 0x000fe2000f8e023f */
[----:B------:R-:W-:Y:S02]  /*6990*/  BSSY B0, `(.L_x_664) ;  /* 0x0000016000007945 */ /* 0x000fe40003800000 */
[----:B------:R-:W-:Y:S01]  /*69a0*/  IMAD R3, R2, c[0x0][0x30c], R3 ;  /* 0x0000c30002037a24 */ /* 0x000fe200078e0203 */
[----:B------:R-:W-:Y:S01]  /*69b0*/  MOV R2, UR20 ;  /* 0x0000001400027c02 */ /* 0x000fe20008000f00 */
[----:B------:R-:W-:-:S03]  /*69c0*/  UIMAD UR4, UR20, UR5, UR4 ;  /* 0x00000005140472a4 */ /* 0x000fc6000f8e0204 */
[----:B------:R-:W-:-:S05]  /*69d0*/  IADD3 R57, R57, R3, RZ ;  /* 0x0000000339397210 */ /* 0x000fca0007ffe0ff */
[----:B-----5:R-:W-:-:S05]  /*69e0*/  IMAD.WIDE.U32 R6, R2, c[0x0][0x310], R56 ;  /* 0x0000c40002067a25 */ /* 0x020fca00078e0038 */
        /* <DEDUP_REMOVED lines=8> */
[----:B---3--:R-:W-:Y:S01]  /*6a70*/  IMAD.WIDE.U32 R32, R58, c[0x0][0x300], R4 ;  /* 0x0000c0003a207a25 */ /* 0x008fe200078e0004 */
[----:B------:R-:W-:-:S03]  /*6a80*/  ISETP.GE.AND P2, PT, R0, c[0x0][0x2f4], PT ;  /* 0x0000bd0000007a0c */ /* 0x000fc60003f46270 */
[----:B------:R-:W-:Y:S01]  /*6a90*/  IMAD.IADD R3, R33, 0x1, R3 ;  /* 0x0000000121037824 */ /* 0x000fe200078e0203 */
[----:B------:R-:W-:-:S04]  /*6aa0*/  LEA R2, P0, R32, c[0x0][0x2e8], 0x1 ;  /* 0x0000ba0020027a11 */ /* 0x000fc800078008ff */
[----:B------:R-:W-:-:S05]  /*6ab0*/  LEA.HI.X R3, R32, c[0x0][0x2ec], R3, 0x1, P0 ;  /* 0x0000bb0020037a11 */ /* 0x000fca00000f0c03 */
[----:B--2---:R2:W-:Y:S04]  /*6ac0*/  @!P3 STG.E.128 [R2.64], R28 ;  /* 0x0000001c0200b986 */ /* 0x0045e8000c101d18 */
[----:B-1----:R2:W-:Y:S04]  /*6ad0*/  @!P2 STG.E.128 [R2.64+0x40], R24 ;  /* 0x000040180200a986 */ /* 0x0025e8000c101d18 */
[----:B------:R2:W-:Y:S02]  /*6ae0*/  @!P1 STG.E.128 [R2.64+0x80], R20 ;  /* 0x0000801402009986 */ /* 0x0005e4000c101d18 */
.L_x_665:
[----:B------:R-:W-:Y:S05]  /*6af0*/  BSYNC B0 ;  /* 0x0000000000007941 */ /* 0x000fea0003800000 */
.L_x_664:
[----:B------:R-:W-:Y:S05]  /*6b00*/  @P4 EXIT ;  /* 0x000000000000494d */ /* 0x000fea0003800000 */
[----:B--2---:R-:W-:Y:S01]  /*6b10*/  IADD3 R2, P0, R58, 0x40, RZ ;  /* 0x000000403a027810 */ /* 0x004fe20007f1e0ff */
[----:B------:R-:W-:Y:S01]  /*6b20*/  IMAD.MOV.U32 R4, RZ, RZ, R6 ;  /* 0x000000ffff047224 */ /* 0x000fe200078e0006 */
[----:B------:R-:W-:-:S02]  /*6b30*/  ISETP.GE.AND P1, PT, R204, c[0x0][0x2f4], PT ;  /* 0x0000bd00cc007a0c */ /* 0x000fc40003f26270 */
[----:B------:R-:W-:Y:S01]  /*6b40*/  IADD3 R204, R204, 0x40, RZ ;  /* 0x00000040cccc7810 */ /* 0x000fe20007ffe0ff */
[----:B------:R-:W-:Y:S01]  /*6b50*/  IMAD.X R58, RZ, RZ, R59, P0 ;  /* 0x000000ffff3a7224 */ /* 0x000fe200000e063b */
[----:B------:R-:W-:Y:S01]  /*6b60*/  ISETP.GE.AND P0, PT, R0, c[0x0][0x2f4], PT ;  /* 0x0000bd0000007a0c */ /* 0x000fe20003f06270 */
[----:B------:R-:W-:-:S04]  /*6b70*/  IMAD.WIDE.U32 R4, R2, c[0x0][0x300], R4 ;  /* 0x0000c00002047a25 */ /* 0x000fc800078e0004 */
[----:B------:R-:W-:-:S04]  /*6b80*/  IMAD R3, R58, c[0x0][0x300], RZ ;  /* 0x0000c0003a037a24 */ /* 0x000fc800078e02ff */
[----:B------:R-:W-:Y:S01]  /*6b90*/  IMAD R3, R2, c[0x0][0x304], R3 ;  /* 0x0000c10002037a24 */ /* 0x000fe200078e0203 */
[----:B------:R-:W-:-:S03]  /*6ba0*/  LEA R2, P2, R4, c[0x0][0x2e8], 0x1 ;  /* 0x0000ba0004027a11 */ /* 0x000fc600078408ff */
[----:B------:R-:W-:-:S05]  /*6bb0*/  IMAD.IADD R3, R5, 0x1, R3 ;  /* 0x0000000105037824 */ /* 0x000fca00078e0203 */
[----:B------:R-:W-:-:S05]  /*6bc0*/  LEA.HI.X R3, R4, c[0x0][0x2ec], R3, 0x1, P2 ;  /* 0x0000bb0004037a11 */ /* 0x000fca00010f0c03 */
[----:B-1----:R1:W-:Y:S01]  /*6bd0*/  @!P0 STG.E.128 [R2.64+0x40], R12 ;  /* 0x0000400c02008986 */ /* 0x0023e2000c101d18 */
[----:B------:R-:W-:-:S03]  /*6be0*/  ISETP.GE.AND P0, PT, R204, c[0x0][0x2f4], PT ;  /* 0x0000bd00cc007a0c */ /* 0x000fc60003f06270 */
[----:B------:R1:W-:Y:S10]  /*6bf0*/  @!P1 STG.E.128 [R2.64], R16 ;  /* 0x0000001002009986 */ /* 0x0003f4000c101d18 */
[----:B------:R-:W-:Y:S05]  /*6c00*/  @P0 EXIT ;  /* 0x000000000000094d */ /* 0x000fea0003800000 */
[----:B------:R-:W-:Y:S01]  /*6c10*/  STG.E.128 [R2.64+0x80], R8 ;  /* 0x0000800802007986 */ /* 0x000fe2000c101d18 */
[----:B------:R-:W-:Y:S05]  /*6c20*/  EXIT ;  /* 0x000000000000794d */ /* 0x000fea0003800000 */
.L_x_666:
        /* <DEDUP_REMOVED lines=13> */
.L_x_1411:


//--------------------- .text._ZN7cutlass13device_kernelIN5flash19enable_sm80_to_sm89INS1_16FlashAttnBwdSm80INS1_25CollectiveMainloopBwdSm80ILi2ELi2EN4cute5tupleIJNS5_1CILi64EEENS7_ILi128EEENS7_ILi96EEEEEENS_10bfloat16_tEfNS_4arch4Sm80ELb0ELb0ELb1ELb0ELb1ELb0ELb0ELb0ELi2ELi2ELi4ELi2ELb0EEENS1_21CollectiveEpilogueBwdISB_SC_SE_Li256ELb0ELb0ELi2EEENS1_19SingleTileSchedulerILb0ELb0ELb0ELi128EEEEEEEEEvNT_6ParamsE --------------------------
	.section	.text._ZN7cutlass13device_kernelIN5flash19enable_sm80_to_sm89INS1_16FlashAttnBwdSm80INS1_25CollectiveMainloopBwdSm80ILi2ELi2EN4cute5tupleIJNS5_1CILi64EEENS7_ILi128EEENS7_ILi96EEEEEENS_10bfloat16_tEfNS_4arch4Sm80ELb0ELb0ELb1ELb0ELb1ELb0ELb0ELb0ELi2ELi2ELi4ELi2ELb0EEENS1_21CollectiveEpilogueBwdISB_SC_SE_Li256ELb0ELb0ELi2EEENS1_19SingleTileSchedulerILb0ELb0ELb0ELi128EEEEEEEEEvNT_6ParamsE,"ax",@progbits
	.sectioninfo	@"SHI_REGISTERS=255"
	.align	128
.text._ZN7cutlass13device_kernelIN5flash19enable_sm80_to_sm89INS1_16FlashAttnBwdSm80INS1_25CollectiveMainloopBwdSm80ILi2ELi2EN4cute5tupleIJNS5_1CILi64EEENS7_ILi128EEENS7_ILi96EEEEEENS_10bfloat16_tEfNS_4arch4Sm80ELb0ELb0ELb1ELb0ELb1ELb0ELb0ELb0ELi2ELi2ELi4ELi2ELb0EEENS1_21CollectiveEpilogueBwdISB_SC_SE_Li256ELb0ELb0ELi2EEENS1_19SingleTileSchedulerILb0ELb0ELb0ELi128EEEEEEEEEvNT_6ParamsE:
        .type           _ZN7cutlass13device_kernelIN5flash19enable_sm80_to_sm89INS1_16FlashAttnBwdSm80INS1_25CollectiveMainloopBwdSm80ILi2ELi2EN4cute5tupleIJNS5_1CILi64EEENS7_ILi128EEENS7_ILi96EEEEEENS_10bfloat16_tEfNS_4arch4Sm80ELb0ELb0ELb1ELb0ELb1ELb0ELb0ELb0ELi2ELi2ELi4ELi2ELb0EEENS1_21CollectiveEpilogueBwdISB_SC_SE_Li256ELb0ELb0ELi2EEENS1_19SingleTileSchedulerILb0ELb0ELb0ELi128EEEEEEEEEvNT_6ParamsE,@function
        .size           _ZN7cutlass13device_kernelIN5flash19enable_sm80_to_sm89INS1_16FlashAttnBwdSm80INS1_25CollectiveMainloopBwdSm80ILi2ELi2EN4cute5tupleIJNS5_1CILi64EEENS7_ILi128EEENS7_ILi96EEEEEENS_10bfloat16_tEfNS_4arch4Sm80ELb0ELb0ELb1ELb0ELb1ELb0ELb0ELb0ELi2ELi2ELi4ELi2ELb0EEENS1_21CollectiveEpilogueBwdISB_SC_SE_Li256ELb0ELb0ELi2EEENS1_19SingleTileSchedulerILb0ELb0ELb0ELi128EEEEEEEEEvNT_6ParamsE,(.L_x_1412 - _ZN7cutlass13device_kernelIN5flash19enable_sm80_to_sm89INS1_16FlashAttnBwdSm80INS1_25CollectiveMainloopBwdSm80ILi2ELi2EN4cute5tupleIJNS5_1CILi64EEENS7_ILi128EEENS7_ILi96EEEEEENS_10bfloat16_tEfNS_4arch4Sm80ELb0ELb0ELb1ELb0ELb1ELb0ELb0ELb0ELi2ELi2ELi4ELi2ELb0EEENS1_21CollectiveEpilogueBwdISB_SC_SE_Li256ELb0ELb0ELi2EEENS1_19SingleTileSchedulerILb0ELb0ELb0ELi128EEEEEEEEEvNT_6ParamsE)
        .other          _ZN7cutlass13device_kernelIN5flash19enable_sm80_to_sm89INS1_16FlashAttnBwdSm80INS1_25CollectiveMainloopBwdSm80ILi2ELi2EN4cute5tupleIJNS5_1CILi64EEENS7_ILi128EEENS7_ILi96EEEEEENS_10bfloat16_tEfNS_4arch4Sm80ELb0ELb0ELb1ELb0ELb1ELb0ELb0ELb0ELi2ELi2ELi4ELi2ELb0EEENS1_21CollectiveEpilogueBwdISB_SC_SE_Li256ELb0ELb0ELi2EEENS1_19SingleTileSchedulerILb0ELb0ELb0ELi128EEEEEEEEEvNT_6ParamsE,@"STO_CUDA_ENTRY STV_DEFAULT"
_ZN7cutlass13device_kernelIN5flash19enable_sm80_to_sm89INS1_16FlashAttnBwdSm80INS1_25CollectiveMainloopBwdSm80ILi2ELi2EN4cute5tupleIJNS5_1CILi64EEENS7_ILi128EEENS7_ILi96EEEEEENS_10bfloat16_tEfNS_4arch4Sm80ELb0ELb0ELb1ELb0ELb1ELb0ELb0ELb0ELi2ELi2ELi4ELi2ELb0EEENS1_21CollectiveEpilogueBwdISB_SC_SE_Li256ELb0ELb0ELi2EEENS1_19SingleTileSchedulerILb0ELb0ELb0ELi128EEEEEEEEEvNT_6ParamsE:
        /* <DEDUP_REMOVED lines=355> */
.L_x_668:
[----:B------:R-:W-:Y:S05]  /*1630*/  BSYNC B0 ;  /* 0x0000000000007941 */ /* 0x000fea0003800000 */
.L_x_667:
        /* <DEDUP_REMOVED lines=148> */
.L_x_672:
        /* <DEDUP_REMOVED lines=219> */
.L_x_670:
        /* <DEDUP_REMOVED lines=518> */
.L_x_671:
        /* <DEDUP_REMOVED lines=190> */
.L_x_669:
        /* <DEDUP_REMOVED lines=231> */
.L_x_674:
[----:B------:R-:W-:Y:S05]  /*67e0*/  BSYNC B0 ;  /* 0x0000000000007941 */ /* 0x000fea0003800000 */
.L_x_673:
        /* <DEDUP_REMOVED lines=21> */
.L_x_676:
[----:B------:R-:W-:Y:S05]  /*6940*/  BSYNC B0 ;  /* 0x0000000000007941 */ /* 0x000fea0003800000 */
.L_x_675:
        /* <DEDUP_REMOVED lines=26> */
.L_x_678:
[----:B------:R-:W-:Y:S05]  /*6af0*/  BSYNC B0 ;  /* 0x0000000000007941 */ /* 0x000fea0003800000 */
.L_x_677:
        /* <DEDUP_REMOVED lines=19> */
.L_x_679:
        /* <DEDUP_REMOVED lines=13> */
.L_x_1412:


//--------------------- .text._ZN7cutlass13device_kernelIN5flash19enable_sm80_to_sm89INS1_16FlashAttnBwdSm80INS1_25CollectiveMainloopBwdSm80ILi2ELi2EN4cute5tupleIJNS5_1CILi64EEENS7_ILi128EEENS7_ILi96EEEEEENS_10bfloat16_tEfNS_4arch4Sm80ELb0ELb0ELb1ELb0ELb0ELb0ELb0ELb0ELi2ELi2ELi4ELi2ELb0EEENS1_24CollectiveEpilogueBwdGQAISB_fSE_Li256ELb0ELb0EEENS1_19SingleTileSchedulerILb0ELb0ELb0ELi128EEEEEEEEEvNT_6ParamsE --------------------------
	.section	.text._ZN7cutlass13device_kernelIN5flash19enable_sm80_to_sm89INS1_16FlashAttnBwdSm80INS1_25CollectiveMainloopBwdSm80ILi2ELi2EN4cute5tupleIJNS5_1CILi64EEENS7_ILi128EEENS7_ILi96EEEEEENS_10bfloat16_tEfNS_4arch4Sm80ELb0ELb0ELb1ELb0ELb0ELb0ELb0ELb0ELi2ELi2ELi4ELi2ELb0EEENS1_24CollectiveEpilogueBwdGQAISB_fSE_Li256ELb0ELb0EEENS1_19SingleTileSchedulerILb0ELb0ELb0ELi128EEEEEEEEEvNT_6ParamsE,"ax",@progbits
	.sectioninfo	@"SHI_REGISTERS=254"
	.align	128
.text._ZN7cutlass13device_kernelIN5flash19enable_sm80_to_sm89INS1_16FlashAttnBwdSm80INS1_25CollectiveMainloopBwdSm80ILi2ELi2EN4cute5tupleIJNS5_1CILi64EEENS7_ILi128EEENS7_ILi96EEEEEENS_10bfloat16_tEfNS_4arch4Sm80ELb0ELb0ELb1ELb0ELb0ELb0ELb0ELb0ELi2ELi2ELi4ELi2ELb0EEENS1_24CollectiveEpilogueBwdGQAISB_fSE_Li256ELb0ELb0EEENS1_19SingleTileSchedulerILb0ELb0ELb0ELi128EEEEEEEEEvNT_6ParamsE:
        .type           _ZN7cutlass13device_kernelIN5flash19enable_sm80_to_sm89INS1_16FlashAttnBwdSm80INS1_25CollectiveMainloopBwdSm80ILi2ELi2EN4cute5tupleIJNS5_1CILi64EEENS7_ILi128EEENS7_ILi96EEEEEENS_10bfloat16_tEfNS_4arch4Sm80ELb0ELb0ELb1ELb0ELb0ELb0ELb0ELb0ELi2ELi2ELi4ELi2ELb0EEENS1_24CollectiveEpilogueBwdGQAISB_fSE_Li256ELb0ELb0EEENS1_19SingleTileSchedulerILb0ELb0ELb0ELi128EEEEEEEEEvNT_6ParamsE,@function
        .size           _ZN7cutlass13device_kernelIN5flash19enable_sm80_to_sm89INS1_16FlashAttnBwdSm80INS1_25CollectiveMainloopBwdSm80ILi2ELi2EN4cute5tupleIJNS5_1CILi64EEENS7_ILi128EEENS7_ILi96EEEEEENS_10bfloat16_tEfNS_4arch4Sm80ELb0ELb0ELb1ELb0ELb0ELb0ELb0ELb0ELi2ELi2ELi4ELi2ELb0EEENS1_24CollectiveEpilogueBwdGQAISB_fSE_Li256ELb0ELb0EEENS1_19SingleTileSchedulerILb0ELb0ELb0ELi128EEEEEEEEEvNT_6ParamsE,(.L_x_1413 - _ZN7cutlass13device_kernelIN5flash19enable_sm80_to_sm89INS1_16FlashAttnBwdSm80INS1_25CollectiveMainloopBwdSm80ILi2ELi2EN4cute5tupleIJNS5_1CILi64EEENS7_ILi128EEENS7_ILi96EEEEEENS_10bfloat16_tEfNS_4arch4Sm80ELb0ELb0ELb1ELb0ELb0ELb0ELb0ELb0ELi2ELi2ELi4ELi2ELb0EEENS1_24CollectiveEpilogueBwdGQAISB_fSE_Li256ELb0ELb0EEENS1_19SingleTileSchedulerILb0ELb0ELb0ELi128EEEEEEEEEvNT_6ParamsE)
        .other          _ZN7cutlass13device_kernelIN5flash19enable_sm80_to_sm89INS1_16FlashAttnBwdSm80INS1_25CollectiveMainloopBwdSm80ILi2ELi2EN4cute5tupleIJNS5_1CILi64EEENS7_ILi128EEENS7_ILi96EEEEEENS_10bfloat16_tEfNS_4arch4Sm80ELb0ELb0ELb1ELb0ELb0ELb0ELb0ELb0ELi2ELi2ELi4ELi2ELb0EEENS1_24CollectiveEpilogueBwdGQAISB_fSE_Li256ELb0ELb0EEENS1_19SingleTileSchedulerILb0ELb0ELb0ELi128EEEEEEEEEvNT_6ParamsE,@"STO_CUDA_ENTRY STV_DEFAULT"
_ZN7cutlass13device_kernelIN5flash19enable_sm80_to_sm89INS1_16FlashAttnBwdSm80INS1_25CollectiveMainloopBwdSm80ILi2ELi2EN4cute5tupleIJNS5_1CILi64EEENS7_ILi128EEENS7_ILi96EEEEEENS_10bfloat16_tEfNS_4arch4Sm80ELb0ELb0ELb1ELb0ELb0ELb0ELb0ELb0ELi2ELi2ELi4ELi2ELb0EEENS1_24CollectiveEpilogueBwdGQAISB_fSE_Li256ELb0ELb0EEENS1_19SingleTileSchedulerILb0ELb0ELb0ELi128EEEEEEEEEvNT_6ParamsE:
[----:B------:R-:W-:Y:S02]  /*0000*/  MOV R1, c[0x0][0x28] ;  /* 0x00000a0000017a02 */ /* 0x000fe40000000f00 */
[----:B------:R-:W1:Y:S02]  /*0010*/  S2UR UR16, SR_CTAID.Z ;  /* 0x00000000001079c3 */ /* 0x000e640000002700 */
[----:B-1----:R-:W-:-:S13]  /*0020*/  ISETP.LE.AND P0, PT, RZ, UR16, PT ;  /* 0x00000010ff007c0c */ /* 0x002fda000bf03270 */
[----:B------:R-:W-:Y:S05]  /*0030*/  @!P0 EXIT ;  /* 0x000000000000894d */ /* 0x000fea0003800000 */
[----:B------:R-:W1:Y:S01]  /*0040*/  S2R R12, SR_TID.X ;  /* 0x00000000000c7919 */ /* 0x000e620000002100 */
[----:B------:R-:W-:Y:S01]  /*0050*/  IMAD.MOV.U32 R0, RZ, RZ, c[0x0][0x248] ;  /* 0x00009200ff007624 */ /* 0x000fe200078e00ff */
[----:B------:R-:W-:Y:S01]  /*0060*/  USHF.R.S32.HI UR15, URZ, 0x1f, UR16 ;  /* 0x0000001f3f0f7899 */ /* 0x000fe20008011410 */
[----:B------:R-:W-:Y:S01]  /*0070*/  IMAD.MOV.U32 R185, RZ, RZ, 0x10 ;  /* 0x00000010ffb97424 */ /* 0x000fe200078e00ff */
[----:B------:R-:W2:Y:S01]  /*0080*/  S2R R11, SR_CTAID.Y ;  /* 0x00000000000b7919 */ /* 0x000ea20000002600 */
[----:B------:R-:W-:Y:S01]  /*0090*/  ULDC.64 UR4, c[0x0][0x278] ;  /* 0x00009e0000047ab9 */ /* 0x000fe20000000a00 */
[----:B------:R-:W-:Y:S01]  /*00a0*/  ISETP.NE.AND P0, PT, R0, 0x1, PT ;  /* 0x000000010000780c */ /* 0x000fe20003f05270 */
[----:B------:R-:W-:Y:S01]  /*00b0*/  UIMAD UR13, UR15, UR4, URZ ;  /* 0x000000040f0d72a4 */ /* 0x000fe2000f8e023f */
[----:B------:R-:W3:Y:S01]  /*00c0*/  S2R R33, SR_CTAID.X ;  /* 0x0000000000217919 */ /* 0x000ee20000002500 */
[----:B------:R-:W-:Y:S02]  /*00d0*/  UIMAD.WIDE.U32 UR6, UR16, UR4, URZ ;  /* 0x00000004100672a5 */ /* 0x000fe4000f8e003f */
[----:B------:R-:W-:-:S02]  /*00e0*/  UIMAD UR13, UR16, UR5, UR13 ;  /* 0x00000005100d72a4 */ /* 0x000fc4000f8e020d */
[----:B------:R-:W-:Y:S02]  /*00f0*/  ULDC.64 UR18, c[0x0][0x118] ;  /* 0x0000460000127ab9 */ /* 0x000fe40000000a00 */
[----:B------:R-:W-:Y:S02]  /*0100*/  ULDC.64 UR4, c[0x0][0x290] ;  /* 0x0000a40000047ab9 */ /* 0x000fe40000000a00 */
[----:B------:R-:W-:Y:S02]  /*0110*/  UIMAD UR8, UR15, UR4, URZ ;  /* 0x000000040f0872a4 */ /* 0x000fe4000f8e023f */
[----:B------:R-:W-:Y:S02]  /*0120*/  UIMAD.WIDE.U32 UR10, UR16, UR4, URZ ;  /* 0x00000004100a72a5 */ /* 0x000fe4000f8e003f */
[----:B------:R-:W-:Y:S02]  /*0130*/  UIMAD UR5, UR16, UR5, UR8 ;  /* 0x00000005100572a4 */ /* 0x000fe4000f8e0208 */
[----:B------:R-:W-:Y:S01]  /*0140*/  UIADD3 UR13, UR7, UR13, URZ ;  /* 0x0000000d070d7290 */ /* 0x000fe2000fffe03f */
[----:B-1----:R-:W-:Y:S01]  /*0150*/  IMAD.SHL.U32 R196, R12, 0x4, RZ ;  /* 0x000000040cc47824 */ /* 0x002fe200078e00ff */
[----:B------:R-:W-:Y:S01]  /*0160*/  SHF.R.S32.HI R23, RZ, 0x1f, R12 ;  /* 0x0000001fff177819 */ /* 0x000fe2000001140c */
[----:B------:R-:W-:Y:S01]  /*0170*/  UIADD3 UR14, UR11, UR5, URZ ;  /* 0x000000050b0e7290 */ /* 0x000fe2000fffe03f */
[----:B--2---:R-:W-:Y:S01]  /*0180*/  @P0 IMAD.HI.U32 R0, R11, c[0x0][0x24c], RZ ;  /* 0x000093000b000a27 */ /* 0x004fe200078e00ff */
[--C-:B------:R-:W-:Y:S01]  /*0190*/  SHF.R.S32.HI R6, RZ, 0x1f, R11.reuse ;  /* 0x0000001fff067819 */ /* 0x100fe2000001140b */
[----:B------:R-:W-:Y:S01]  /*01a0*/  ULDC.64 UR4, c[0x0][0x1e8] ;  /* 0x00007a0000047ab9 */ /* 0x000fe20000000a00 */
[----:B------:R-:W-:Y:S01]  /*01b0*/  SHF.R.S32.HI R197, RZ, 0x1f, R196 ;  /* 0x0000001fffc57819 */ /* 0x000fe200000114c4 */
[----:B------:R-:W-:Y:S01]  /*01c0*/  IMAD.MOV.U32 R19, RZ, RZ, R11 ;  /* 0x000000ffff137224 */ /* 0x000fe200078e000b */
[----:B------:R-:W-:Y:S01]  /*01d0*/  @P0 SHF.R.U32.HI R19, RZ, c[0x0][0x250], R0 ;  /* 0x00009400ff130a19 */ /* 0x000fe20000011600 */
[----:B------:R-:W-:Y:S01]  /*01e0*/  IMAD R0, R6, c[0x0][0x288], RZ ;  /* 0x0000a20006007a24 */ /* 0x000fe200078e02ff */
[----:B------:R-:W-:Y:S01]  /*01f0*/  LEA.HI R21, R23, R12, RZ, 0x2 ;  /* 0x0000000c17157211 */ /* 0x000fe200078f10ff */
[----:B------:R-:W-:Y:S01]  /*0200*/  IMAD.WIDE.U32 R8, R11, c[0x0][0x288], R196 ;  /* 0x0000a2000b087a25 */ /* 0x000fe200078e00c4 */
[----:B------:R-:W-:-:S02]  /*0210*/  UIMAD UR4, UR15, UR4, URZ ;  /* 0x000000040f0472a4 */ /* 0x000fc4000f8e023f */
[----:B------:R-:W-:Y:S01]  /*0220*/  LOP3.LUT R7, R21, 0xfffffffc, RZ, 0xc0, !PT ;  /* 0xfffffffc15077812 */ /* 0x000fe200078ec0ff */
[C---:B------:R-:W-:Y:S01]  /*0230*/  IMAD R3, R11.reuse, c[0x0][0x28c], R0 ;  /* 0x0000a3000b037a24 */ /* 0x040fe200078e0200 */
[----:B------:R-:W-:Y:S01]  /*0240*/  IADD3 R4, P0, R8, UR10, RZ ;  /* 0x0000000a08047c10 */ /* 0x000fe2000ff1e0ff */
[----:B------:R-:W-:Y:S01]  /*0250*/  IMAD.WIDE.U32 R14, R11, c[0x0][0x270], R196 ;  /* 0x00009c000b0e7a25 */ /* 0x000fe200078e00c4 */
[----:B------:R-:W-:Y:S01]  /*0260*/  LEA.HI R0, R23, R12, RZ, 0x4 ;  /* 0x0000000c17007211 */ /* 0x000fe200078f20ff */
[----:B------:R-:W-:Y:S01]  /*0270*/  ULDC UR12, c[0x0][0x168] ;  /* 0x00005a00000c7ab9 */ /* 0x000fe20000000800 */
[----:B------:R-:W-:Y:S01]  /*0280*/  IADD3.X R3, R9, UR14, R3, P0, !PT ;  /* 0x0000000e09037c10 */ /* 0x000fe200087fe403 */
[----:B------:R-:W-:Y:S01]  /*0290*/  IMAD R2, R6, c[0x0][0x270], RZ ;  /* 0x00009c0006027a24 */ /* 0x000fe200078e02ff */
[----:B------:R-:W-:Y:S01]  /*02a0*/  IADD3 R5, P1, R14, UR6, RZ ;  /* 0x000000060e057c10 */ /* 0x000fe2000ff3e0ff */
[----:B------:R-:W-:Y:S01]  /*02b0*/  IMAD.MOV.U32 R8, RZ, RZ, -0x80 ;  /* 0xffffff80ff087424 */ /* 0x000fe200078e00ff */
[----:B------:R-:W-:Y:S01]  /*02c0*/  SHF.R.S32.HI R14, RZ, 0x4, R0 ;  /* 0x00000004ff0e7819 */ /* 0x000fe20000011400 */
[----:B------:R-:W-:Y:S01]  /*02d0*/  IMAD R2, R11, c[0x0][0x274], R2 ;  /* 0x00009d000b027a24 */ /* 0x000fe200078e0202 */
[----:B------:R-:W-:Y:S01]  /*02e0*/  SHF.R.S32.HI R194, RZ, 0x2, R21 ;  /* 0x00000002ffc27819 */ /* 0x000fe20000011415 */
[----:B---3--:R-:W-:Y:S01]  /*02f0*/  IMAD R9, R33, R8, c[0x0][0x198] ;  /* 0x0000660021097624 */ /* 0x008fe200078e0208 */
[----:B------:R-:W-:Y:S01]  /*0300*/  LEA.HI R8, R23, R12, RZ, 0x3 ;  /* 0x0000000c17087211 */ /* 0x000fe200078f18ff */
[----:B------:R-:W-:Y:S01]  /*0310*/  IMAD.IADD R10, R12, 0x1, -R7 ;  /* 0x000000010c0a7824 */ /* 0x000fe200078e0a07 */
[----:B------:R-:W-:Y:S01]  /*0320*/  IADD3.X R2, R15, UR13, R2, P1, !PT ;  /* 0x0000000d0f027c10 */ /* 0x000fe20008ffe402 */
[----:B------:R-:W-:Y:S01]  /*0330*/  UIMAD UR6, UR16, UR5, UR4 ;  /* 0x00000005100672a4 */ /* 0x000fe2000f8e0204 */
[----:B------:R-:W-:Y:S01]  /*0340*/  LEA.HI R183, R0, R14, RZ, 0x1 ;  /* 0x0000000e00b77211 */ /* 0x000fe200078f08ff */
[----:B------:R-:W-:Y:S01]  /*0350*/  IMAD.SHL.U32 R15, R8, 0x8, RZ ;  /* 0x00000008080f7824 */ /* 0x000fe200078e00ff */
[----:B------:R-:W-:Y:S01]  /*0360*/  SHF.R.S32.HI R195, RZ, 0x1f, R194 ;  /* 0x0000001fffc37819 */ /* 0x000fe200000114c2 */
[----:B------:R-:W-:Y:S01]  /*0370*/  IMAD.SHL.U32 R16, R10, 0x8, RZ ;  /* 0x000000080a107824 */ /* 0x000fe200078e00ff */
[----:B------:R-:W-:Y:S01]  /*0380*/  LOP3.LUT R183, R183, 0xfffffffe, RZ, 0xc0, !PT ;  /* 0xfffffffeb7b77812 */ /* 0x000fe200078ec0ff */
[----:B------:R-:W-:Y:S01]  /*0390*/  ULDC.64 UR4, c[0x0][0x1b8] ;  /* 0x00006e0000047ab9 */ /* 0x000fe20000000a00 */
[----:B------:R-:W-:Y:S01]  /*03a0*/  SHF.R.S32.HI R7, RZ, 0x1f, R19 ;  /* 0x0000001fff077819 */ /* 0x000fe20000011413 */
[----:B------:R-:W-:Y:S01]  /*03b0*/  IMAD R25, R195, c[0x0][0x178], RZ ;  /* 0x00005e00c3197a24 */ /* 0x000fe200078e02ff */
[----:B------:R-:W-:Y:S01]  /*03c0*/  LOP3.LUT R15, R15, 0xc0, RZ, 0xc0, !PT ;  /* 0x000000c00f0f7812 */ /* 0x000fe200078ec0ff */
[----:B------:R-:W-:Y:S01]  /*03d0*/  IMAD.IADD R183, R14, 0x1, -R183 ;  /* 0x000000010eb77824 */ /* 0x000fe200078e0ab7 */
[--C-:B------:R-:W-:Y:S01]  /*03e0*/  SHF.R.S32.HI R17, RZ, 0x1f, R16.reuse ;  /* 0x0000001fff117819 */ /* 0x100fe20000011410 */
[C---:B------:R-:W-:Y:S01]  /*03f0*/  IMAD R14, R7.reuse, c[0x0][0x1e0], RZ ;  /* 0x00007800070e7a24 */ /* 0x040fe200078e02ff */
[----:B------:R-:W-:Y:S01]  /*0400*/  SHF.R.U32.HI R20, RZ, 0x3, R15 ;  /* 0x00000003ff147819 */ /* 0x000fe2000001160f */
[----:B------:R-:W-:Y:S01]  /*0410*/  IMAD R7, R7, c[0x0][0x1b0], RZ ;  /* 0x00006c0007077a24 */ /* 0x000fe200078e02ff */
[----:B------:R-:W-:Y:S01]  /*0420*/  LOP3.LUT R15, R15, 0x18, R16, 0xf8, !PT ;  /* 0x000000180f0f7812 */ /* 0x000fe200078ef810 */
[C---:B------:R-:W-:Y:S01]  /*0430*/  IMAD R14, R19.reuse, c[0x0][0x1e4], R14 ;  /* 0x00007900130e7a24 */ /* 0x040fe200078e020e */
[----:B------:R-:W-:Y:S01]  /*0440*/  UIMAD UR4, UR15, UR4, URZ ;  /* 0x000000040f0472a4 */ /* 0x000fe2000f8e023f */
[----:B------:R-:W-:Y:S01]  /*0450*/  IMAD.WIDE.U32 R26, R19, c[0x0][0x1e0], R16 ;  /* 0x00007800131a7a25 */ /* 0x000fe200078e0010 */
[----:B------:R-:W-:Y:S01]  /*0460*/  LOP3.LUT R20, R15, R20, RZ, 0x3c, !PT ;  /* 0x000000140f147212 */ /* 0x000fe200078e3cff */
[----:B------:R-:W-:Y:S01]  /*0470*/  UISETP.GE.AND UP0, UPT, UR12, 0x41, UPT ;  /* 0x000000410c00788c */ /* 0x000fe2000bf06270 */
[----:B------:R-:W-:Y:S01]  /*0480*/  IADD3 R187, R16, 0x40, RZ ;  /* 0x0000004010bb7810 */ /* 0x000fe20007ffe0ff */
[C---:B------:R-:W-:Y:S01]  /*0490*/  IMAD R18, R194.reuse, c[0x0][0x17c], R25 ;  /* 0x00005f00c2127a24 */ /* 0x040fe200078e0219 */
[----:B------:R-:W-:Y:S01]  /*04a0*/  UIMAD UR4, UR16, UR5, UR4 ;  /* 0x00000005100472a4 */ /* 0x000fe2000f8e0204 */
[----:B------:R-:W-:Y:S01]  /*04b0*/  IMAD.WIDE.U32 R30, R194, c[0x0][0x178], R16 ;  /* 0x00005e00c21e7a25 */ /* 0x000fe200078e0010 */
[----:B------:R-:W-:-:S02]  /*04c0*/  ISETP.GE.AND P6, PT, R16, c[0x0][0x1cc], PT ;  /* 0x0000730010007a0c */ /* 0x000fc40003fc6270 */
[----:B------:R-:W-:Y:S01]  /*04d0*/  ISETP.GE.AND P4, PT, R187, c[0x0][0x1cc], PT ;  /* 0x00007300bb007a0c */ /* 0x000fe20003f86270 */
[C---:B------:R-:W-:Y:S02]  /*04e0*/  IMAD R7, R19.reuse, c[0x0][0x1b4], R7 ;  /* 0x00006d0013077a24 */ /* 0x040fe400078e0207 */
[----:B------:R-:W-:-:S04]  /*04f0*/  IMAD.WIDE.U32 R28, R19, c[0x0][0x1b0], R16 ;  /* 0x00006c00131c7a25 */ /* 0x000fc800078e0010 */
[----:B------:R-:W-:Y:S02]  /*0500*/  IMAD R15, R195, c[0x0][0x208], RZ ;  /* 0x00008200c30f7a24 */ /* 0x000fe400078e02ff */
[----:B------:R-:W-:Y:S02]  /*0510*/  IMAD.IADD R27, R27, 0x1, R14 ;  /* 0x000000011b1b7824 */ /* 0x000fe400078e020e */
[----:B------:R-:W-:Y:S02]  /*0520*/  IMAD.IADD R19, R31, 0x1, R18 ;  /* 0x000000011f137824 */ /* 0x000fe400078e0212 */
[----:B------:R-:W-:Y:S02]  /*0530*/  IMAD.IADD R31, R29, 0x1, R7 ;  /* 0x000000011d1f7824 */ /* 0x000fe400078e0207 */
[----:B------:R-:W-:Y:S02]  /*0540*/  IMAD.MOV.U32 R18, RZ, RZ, R30 ;  /* 0x000000ffff127224 */ /* 0x000fe400078e001e */
[----:B------:R-:W-:-:S02]  /*0550*/  IMAD.U32 R14, RZ, RZ, UR16 ;  /* 0x00000010ff0e7e24 */ /* 0x000fc4000f8e00ff */
[C---:B------:R-:W-:Y:S02]  /*0560*/  IMAD R15, R194.reuse, c[0x0][0x20c], R15 ;  /* 0x00008300c20f7a24 */ /* 0x040fe400078e020f */
[----:B------:R-:W-:-:S04]  /*0570*/  IMAD.WIDE.U32 R24, R194, c[0x0][0x208], R16 ;  /* 0x00008200c2187a25 */ /* 0x000fc800078e0010 */
[----:B------:R-:W-:Y:S02]  /*0580*/  IMAD.MOV.U32 R30, RZ, RZ, R28 ;  /* 0x000000ffff1e7224 */ /* 0x000fe400078e001c */
[----:B------:R-:W-:Y:S02]  /*0590*/  IMAD.U32 R7, RZ, RZ, UR16 ;  /* 0x00000010ff077e24 */ /* 0x000fe4000f8e00ff */
[----:B------:R-:W-:-:S04]  /*05a0*/  IMAD.WIDE.U32 R34, R14, c[0x0][0x1e8], R26 ;  /* 0x00007a000e227a25 */ /* 0x000fc800078e001a */
[C---:B------:R-:W-:Y:S02]  /*05b0*/  IMAD R28, R6.reuse, c[0x0][0x180], RZ ;  /* 0x00006000061c7a24 */ /* 0x040fe400078e02ff */
[----:B------:R-:W-:Y:S02]  /*05c0*/  IMAD.IADD R25, R25, 0x1, R15 ;  /* 0x0000000119197824 */ /* 0x000fe400078e020f */
[----:B------:R-:W-:Y:S02]  /*05d0*/  IMAD R14, R6, c[0x0][0x210], RZ ;  /* 0x00008400060e7a24 */ /* 0x000fe400078e02ff */
[----:B------:R-:W-:Y:S01]  /*05e0*/  IMAD.WIDE.U32 R26, R7, c[0x0][0x1b8], R30 ;  /* 0x00006e00071a7a25 */ /* 0x000fe200078e001e */
[----:B------:R-:W-:-:S03]  /*05f0*/  LEA R30, P0, R5, c[0x0][0x258], 0x2 ;  /* 0x00009600051e7a11 */ /* 0x000fc600078010ff */
[----:B------:R-:W-:Y:S01]  /*0600*/  IMAD.WIDE R32, R33, 0x80, R194 ;  /* 0x0000008021207825 */ /* 0x000fe200078e02c2 */
[----:B------:R-:W-:-:S03]  /*0610*/  LEA.HI.X R31, R5, c[0x0][0x25c], R2, 0x2, P0 ;  /* 0x00009700051f7a11 */ /* 0x000fc600000f1402 */
[C---:B------:R-:W-:Y:S02]  /*0620*/  IMAD R28, R11.reuse, c[0x0][0x184], R28 ;  /* 0x000061000b1c7a24 */ /* 0x040fe400078e021c */
[----:B------:R-:W-:Y:S01]  /*0630*/  IMAD.WIDE.U32 R38, R11, c[0x0][0x180], R18 ;  /* 0x000060000b267a25 */ /* 0x000fe200078e0012 */
[----:B------:R-:W-:Y:S01]  /*0640*/  IADD3 R19, R27, UR4, RZ ;  /* 0x000000041b137c10 */ /* 0x000fe2000fffe0ff */
[----:B------:R-:W-:Y:S02]  /*0650*/  ULDC.64 UR4, c[0x0][0x218] ;  /* 0x0000860000047ab9 */ /* 0x000fe40000000a00 */
[C---:B------:R-:W-:Y:S01]  /*0660*/  IMAD R14, R11.reuse, c[0x0][0x214], R14 ;  /* 0x000085000b0e7a24 */ /* 0x040fe200078e020e */
[----:B------:R-:W-:Y:S01]  /*0670*/  UIMAD UR4, UR15, UR4, URZ ;  /* 0x000000040f0472a4 */ /* 0x000fe2000f8e023f */
[----:B------:R-:W-:Y:S01]  /*0680*/  IMAD.WIDE.U32 R36, R11, c[0x0][0x210], R24 ;  /* 0x000084000b247a25 */ /* 0x000fe200078e0018 */
[----:B------:R-:W-:Y:S01]  /*0690*/  IADD3 R25, R35, UR6, RZ ;  /* 0x0000000623197c10 */ /* 0x000fe2000fffe0ff */
[----:B------:R-:W-:-:S02]  /*06a0*/  ULDC.64 UR6, c[0x0][0x188] ;  /* 0x0000620000067ab9 */ /* 0x000fc40000000a00 */
[----:B------:R-:W-:Y:S01]  /*06b0*/  IMAD.MOV.U32 R18, RZ, RZ, R26 ;  /* 0x000000ffff127224 */ /* 0x000fe200078e001a */
[----:B------:R-:W-:Y:S01]  /*06c0*/  UIMAD UR4, UR16, UR5, UR4 ;  /* 0x00000005100472a4 */ /* 0x000fe2000f8e0204 */
[----:B------:R-:W-:Y:S01]  /*06d0*/  IMAD R5, R33, c[0x0][0x1a8], RZ ;  /* 0x00006a0021057a24 */ /* 0x000fe200078e02ff */
[----:B------:R-:W-:Y:S01]  /*06e0*/  UIMAD UR6, UR15, UR6, URZ ;  /* 0x000000060f0672a4 */ /* 0x000fe2000f8e023f */
[----:B------:R-:W-:Y:S02]  /*06f0*/  IMAD.IADD R29, R39, 0x1, R28 ;  /* 0x00000001271d7824 */ /* 0x000fe400078e021c */
[----:B------:R-:W-:Y:S01]  /*0700*/  IMAD.IADD R15, R37, 0x1, R14 ;  /* 0x00000001250f7824 */ /* 0x000fe200078e020e */
[----:B------:R-:W-:Y:S01]  /*0710*/  UIMAD UR6, UR16, UR7, UR6 ;  /* 0x00000007100672a4 */ /* 0x000fe2000f8e0206 */
[----:B------:R-:W-:Y:S02]  /*0720*/  IMAD.MOV.U32 R28, RZ, RZ, R38 ;  /* 0x000000ffff1c7224 */ /* 0x000fe400078e0026 */
[----:B------:R-:W-:-:S02]  /*0730*/  IMAD.U32 R26, RZ, RZ, UR16 ;  /* 0x00000010ff1a7e24 */ /* 0x000fc4000f8e00ff */
[----:B------:R-:W-:Y:S02]  /*0740*/  IMAD.MOV.U32 R14, RZ, RZ, R36 ;  /* 0x000000ffff0e7224 */ /* 0x000fe400078e0024 */
[----:B------:R-:W-:Y:S02]  /*0750*/  IMAD.U32 R2, RZ, RZ, UR16 ;  /* 0x00000010ff027e24 */ /* 0x000fe4000f8e00ff */
[C---:B------:R-:W-:Y:S02]  /*0760*/  IMAD R5, R32.reuse, c[0x0][0x1ac], R5 ;  /* 0x00006b0020057a24 */ /* 0x040fe400078e0205 */
[----:B------:R-:W-:-:S04]  /*0770*/  IMAD.WIDE.U32 R18, R32, c[0x0][0x1a8], R18 ;  /* 0x00006a0020127a25 */ /* 0x000fc800078e0012 */
[----:B------:R-:W-:Y:S01]  /*0780*/  IMAD.MOV.U32 R24, RZ, RZ, R34 ;  /* 0x000000ffff187224 */ /* 0x000fe200078e0022 */
[----:B------:R-:W-:Y:S01]  /*0790*/  LEA R34, P0, R18, c[0x0][0x190], 0x1 ;  /* 0x0000640012227a11 */ /* 0x000fe200078008ff */
[----:B------:R-:W-:Y:S02]  /*07a0*/  IMAD R7, R33, c[0x0][0x1d8], RZ ;  /* 0x0000760021077a24 */ /* 0x000fe400078e02ff */
[----:B------:R-:W-:-:S04]  /*07b0*/  IMAD.WIDE.U32 R26, R26, c[0x0][0x188], R28 ;  /* 0x000062001a1a7a25 */ /* 0x000fc800078e001c */
[----:B------:R-:W-:Y:S01]  /*07c0*/  IMAD.WIDE.U32 R28, R2, c[0x0][0x218], R14 ;  /* 0x00008600021c7a25 */ /* 0x000fe200078e000e */
[----:B------:R-:W-:Y:S02]  /*07d0*/  IADD3 R2, R27, UR6, RZ ;  /* 0x000000061b027c10 */ /* 0x000fe4000fffe0ff */
[----:B------:R-:W-:Y:S01]  /*07e0*/  LEA R200, P3, R26, c[0x0][0x160], 0x1 ;  /* 0x000058001ac87a11 */ /* 0x000fe200078608ff */
[----:B------:R-:W-:Y:S01]  /*07f0*/  IMAD.IADD R14, R19, 0x1, R5 ;  /* 0x00000001130e7824 */ /* 0x000fe200078e0205 */
[----:B------:R-:W-:Y:S01]  /*0800*/  IADD3 R5, R29, UR4, RZ ;  /* 0x000000041d057c10 */ /* 0x000fe2000fffe0ff */
[----:B------:R-:W-:Y:S01]  /*0810*/  IMAD R7, R32, c[0x0][0x1dc], R7 ;  /* 0x0000770020077a24 */ /* 0x000fe200078e0207 */
[----:B------:R-:W-:Y:S01]  /*0820*/  LEA R192, P2, R28, c[0x0][0x1f0], 0x1 ;  /* 0x00007c001cc07a11 */ /* 0x000fe200078408ff */
[----:B------:R-:W-:Y:S01]  /*0830*/  IMAD.WIDE.U32 R24, R32, c[0x0][0x1d8], R24 ;  /* 0x0000760020187a25 */ /* 0x000fe200078e0018 */
[----:B------:R-:W-:Y:S02]  /*0840*/  LEA.HI.X R35, R18, c[0x0][0x194], R14, 0x1, P0 ;  /* 0x0000650012237a11 */ /* 0x000fe400000f0c0e */
[----:B------:R-:W-:Y:S01]  /*0850*/  LEA.HI.X R193, R28, c[0x0][0x1f4], R5, 0x1, P2 ;  /* 0x00007d001cc17a11 */ /* 0x000fe200010f0c05 */
[----:B------:R-:W-:Y:S01]  /*0860*/  IMAD.IADD R7, R25, 0x1, R7 ;  /* 0x0000000119077824 */ /* 0x000fe200078e0207 */
[C---:B------:R-:W-:Y:S01]  /*0870*/  LEA R36, P1, R24.reuse, c[0x0][0x1c0], 0x1 ;  /* 0x0000700018247a11 */ /* 0x040fe200078208ff */
[----:B------:R-:W-:Y:S01]  /*0880*/  IMAD.MOV.U32 R14, RZ, RZ, c[0x0][0x1d8] ;  /* 0x00007600ff0e7624 */ /* 0x000fe200078e00ff */
[----:B------:R-:W-:Y:S01]  /*0890*/  LEA.HI R18, R21, R194, RZ, 0x1 ;  /* 0x000000c215127211 */ /* 0x000fe200078f08ff */
[----:B------:R-:W-:Y:S01]  /*08a0*/  IMAD.MOV.U32 R5, RZ, RZ, c[0x0][0x1dc] ;  /* 0x00007700ff057624 */ /* 0x000fe200078e00ff */
[----:B------:R-:W-:Y:S01]  /*08b0*/  LEA.HI.X R37, R24, c[0x0][0x1c4], R7, 0x1, P1 ;  /* 0x0000710018257a11 */ /* 0x000fe200008f0c07 */
[----:B------:R-:W-:Y:S01]  /*08c0*/  IMAD.IADD R24, R9, 0x1, -R194 ;  /* 0x0000000109187824 */ /* 0x000fe200078e0ac2 */
[----:B------:R-:W-:Y:S01]  /*08d0*/  LEA R28, P1, R14, R36, 0x7 ;  /* 0x000000240e1c7211 */ /* 0x000fe200078238ff */
[----:B------:R-:W-:Y:S01]  /*08e0*/  IMAD.MOV.U32 R15, RZ, RZ, c[0x0][0x1a8] ;  /* 0x00006a00ff0f7624 */ /* 0x000fe200078e00ff */
[----:B------:R-:W-:Y:S01]  /*08f0*/  LEA.HI.X R201, R26, c[0x0][0x164], R2, 0x1, P3 ;  /* 0x000059001ac97a11 */ /* 0x000fe200018f0c02 */
[----:B------:R-:W-:Y:S01]  /*0900*/  IMAD.MOV.U32 R7, RZ, RZ, c[0x0][0x1ac] ;  /* 0x00006b00ff077624 */ /* 0x000fe200078e00ff */
[----:B------:R-:W-:Y:S01]  /*0910*/  LEA.HI.X R29, R14, R37, R5, 0x7, P1 ;  /* 0x000000250e1d7211 */ /* 0x000fe200008f3c05 */
[----:B------:R-:W-:Y:S01]  /*0920*/  IMAD.SHL.U32 R188, R183, 0x8, RZ ;  /* 0x00000008b7bc7824 */ /* 0x000fe200078e00ff */
[----:B------:R-:W-:-:S02]  /*0930*/  LEA.HI R2, R23, R12, RZ, 0x5 ;  /* 0x0000000c17027211 */ /* 0x000fc400078f28ff */
[----:B------:R-:W-:Y:S02]  /*0940*/  LOP3.LUT R5, R18, 0x7fffffe, RZ, 0xc0, !PT ;  /* 0x07fffffe12057812 */ /* 0x000fe400078ec0ff */
[----:B------:R-:W-:Y:S02]  /*0950*/  IADD3 R14, R16, 0x20, RZ ;  /* 0x00000020100e7810 */ /* 0x000fe40007ffe0ff */
[----:B------:R-:W-:Y:S01]  /*0960*/  SHF.R.S32.HI R25, RZ, 0x5, R2 ;  /* 0x00000005ff197819 */ /* 0x000fe20000011402 */
[----:B------:R-:W-:Y:S01]  /*0970*/  IMAD.IADD R22, R194, 0x1, -R5 ;  /* 0x00000001c2167824 */ /* 0x000fe200078e0a05 */
[----:B------:R-:W-:Y:S02]  /*0980*/  ISETP.GE.AND P5, PT, R14, c[0x0][0x1cc], PT ;  /* 0x000073000e007a0c */ /* 0x000fe40003fa6270 */
[C---:B------:R-:W-:Y:S01]  /*0990*/  ISETP.LT.OR P3, PT, R24.reuse, 0x1, P6 ;  /* 0x000000011800780c */ /* 0x040fe20003761670 */
[----:B------:R-:W-:Y:S01]  /*09a0*/  IMAD R5, R25, 0x8, R22 ;  /* 0x0000000819057824 */ /* 0x000fe200078e0216 */
[----:B------:R-:W-:-:S02]  /*09b0*/  ISETP.LT.OR P2, PT, R24, 0x1, P5 ;  /* 0x000000011800780c */ /* 0x000fc40002f41670 */
[C---:B------:R-:W-:Y:S01]  /*09c0*/  ISETP.LT.OR P1, PT, R24.reuse, 0x1, P4 ;  /* 0x000000011800780c */ /* 0x040fe20002721670 */
[----:B------:R-:W-:Y:S01]  /*09d0*/  IMAD.U32 R5, R5, 0x20, R20 ;  /* 0x0000002005057824 */ /* 0x000fe200078e0014 */
[C---:B------:R-:W-:Y:S02]  /*09e0*/  LEA R32, P0, R15.reuse, R34, 0x7 ;  /* 0x000000220f207211 */ /* 0x040fe400078038ff */
[C---:B------:R-:W-:Y:S02]  /*09f0*/  ISETP.LT.OR P6, PT, R24.reuse, 0x41, P6 ;  /* 0x000000411800780c */ /* 0x040fe400037c1670 */
[C---:B------:R-:W-:Y:S02]  /*0a00*/  ISETP.LT.OR P5, PT, R24.reuse, 0x41, P5 ;  /* 0x000000411800780c */ /* 0x040fe40002fa1670 */
[----:B------:R-:W-:Y:S01]  /*0a10*/  LEA.HI.X R33, R15, R35, R7, 0x7, P0 ;  /* 0x000000230f217211 */ /* 0x000fe200000f3c07 */
[----:B------:R-:W-:Y:S01]  /*0a20*/  IMAD.SHL.U32 R15, R5, 0x2, RZ ;  /* 0x00000002050f7824 */ /* 0x000fe200078e00ff */
[----:B------:R-:W-:-:S02]  /*0a30*/  ISETP.LT.OR P4, PT, R24, 0x41, P4 ;  /* 0x000000411800780c */ /* 0x000fc40002781670 */
[----:B------:R-:W-:Y:S02]  /*0a40*/  LEA R18, P0, R4, c[0x0][0x280], 0x2 ;  /* 0x0000a00004127a11 */ /* 0x000fe400078010ff */
[----:B------:R1:W-:Y:S01]  /*0a50*/  LDGSTS.E.BYPASS.LTC128B.128 [R15+0x6080], [R36.64], !P3 ;  /* 0x06080000240f7fae */ /* 0x0003e2000d901d52 */
[----:B------:R-:W-:Y:S02]  /*0a60*/  LOP3.LUT R27, R8, 0xfffffff8, RZ, 0xc0, !PT ;  /* 0xfffffff8081b7812 */ /* 0x000fe400078ec0ff */
[----:B------:R-:W-:Y:S01]  /*0a70*/  LEA.HI.X R19, R4, c[0x0][0x284], R3, 0x2, P0 ;  /* 0x0000a10004137a11 */ /* 0x000fe200000f1403 */
[----:B------:R1:W-:Y:S01]  /*0a80*/  LDGSTS.E.BYPASS.LTC128B.128 [R15+0x8080], [R36.64+0x40], !P2 ;  /* 0x08080040240f7fae */ /* 0x0003e2000d101d52 */
[----:B------:R-:W-:Y:S01]  /*0a90*/  LOP3.LUT R3, R0, 0xfffffff0, RZ, 0xc0, !PT ;  /* 0xfffffff000037812 */ /* 0x000fe200078ec0ff */
[----:B------:R-:W-:Y:S01]  /*0aa0*/  IMAD.IADD R27, R12, 0x1, -R27 ;  /* 0x000000010c1b7824 */ /* 0x000fe200078e0a1b */
[----:B------:R-:W-:Y:S01]  /*0ab0*/  LEA.HI R4, R23, R12, RZ, 0x6 ;  /* 0x0000000c17047211 */ /* 0x000fe200078f30ff */
[----:B------:R1:W-:Y:S01]  /*0ac0*/  LDGSTS.E.BYPASS.LTC128B.128 [R15+0xa080], [R36.64+0x80], !P1 ;  /* 0x0a080080240f7fae */ /* 0x0003e2000c901d52 */
[----:B------:R-:W-:Y:S01]  /*0ad0*/  ISETP.GE.AND P1, PT, R14, c[0x0][0x19c], PT ;  /* 0x000067000e007a0c */ /* 0x000fe20003f26270 */
[----:B------:R-:W-:Y:S01]  /*0ae0*/  IMAD.IADD R20, R12, 0x1, -R3 ;  /* 0x000000010c147824 */ /* 0x000fe200078e0a03 */
[----:B------:R-:W-:Y:S01]  /*0af0*/  LEA.HI R0, R27, R27, RZ, 0x1 ;  /* 0x0000001b1b007211 */ /* 0x000fe200078f08ff */
[----:B------:R2:W-:Y:S01]  /*0b00*/  LDGSTS.E.BYPASS.LTC128B.128 [R15+0x7080], [R28.64], !P6 ;  /* 0x070800001c0f7fae */ /* 0x0005e2000f101d52 */
[----:B------:R-:W-:-:S02]  /*0b10*/  ISETP.LT.OR P2, PT, R24, 0x1, P1 ;  /* 0x000000011800780c */ /* 0x000fc40000f41670 */
[----:B------:R-:W-:Y:S01]  /*0b20*/  SHF.R.S32.HI R3, RZ, 0x1f, R20 ;  /* 0x0000001fff037819 */ /* 0x000fe20000011414 */
[----:B------:R2:W-:Y:S01]  /*0b30*/  LDGSTS.E.BYPASS.LTC128B.128 [R15+0x9080], [R28.64+0x40], !P5 ;  /* 0x090800401c0f7fae */ /* 0x0005e2000e901d52 */
[----:B------:R-:W-:Y:S02]  /*0b40*/  ISETP.GE.AND P5, PT, R16, c[0x0][0x19c], PT ;  /* 0x0000670010007a0c */ /* 0x000fe40003fa6270 */
[----:B------:R-:W-:Y:S01]  /*0b50*/  LEA.HI R5, R20, R20, RZ, 0x1 ;  /* 0x0000001414057211 */ /* 0x000fe200078f08ff */
[----:B------:R2:W-:Y:S01]  /*0b60*/  LDGSTS.E.BYPASS.LTC128B.128 [R15+0xb080], [R28.64+0x80], !P4 ;  /* 0x0b0800801c0f7fae */ /* 0x0005e2000e101d52 */
[----:B------:R-:W-:Y:S02]  /*0b70*/  ISETP.GE.AND P4, PT, R187, c[0x0][0x19c], PT ;  /* 0x00006700bb007a0c */ /* 0x000fe40003f86270 */
[C---:B------:R-:W-:Y:S02]  /*0b80*/  ISETP.LT.OR P3, PT, R24.reuse, 0x1, P5 ;  /* 0x000000011800780c */ /* 0x040fe40002f61670 */
[----:B------:R-:W-:-:S02]  /*0b90*/  ISETP.LT.OR P0, PT, R24, 0x1, P4 ;  /* 0x000000011800780c */ /* 0x000fc40002701670 */
[----:B------:R-:W-:Y:S02]  /*0ba0*/  LEA.HI R22, R3, R20, RZ, 0x3 ;  /* 0x0000001403167211 */ /* 0x000fe400078f18ff */
[----:B------:R-:W-:Y:S02]  /*0bb0*/  LOP3.LUT R26, R0, 0x7fffffe, RZ, 0xc0, !PT ;  /* 0x07fffffe001a7812 */ /* 0x000fe400078ec0ff */
[----:B------:R-:W-:Y:S02]  /*0bc0*/  LOP3.LUT R7, R5, 0x7fffffe, RZ, 0xc0, !PT ;  /* 0x07fffffe05077812 */ /* 0x000fe400078ec0ff */
[----:B------:R-:W-:Y:S02]  /*0bd0*/  LOP3.LUT R3, R22, 0xfffffff8, RZ, 0xc0, !PT ;  /* 0xfffffff816037812 */ /* 0x000fe400078ec0ff */
[----:B------:R-:W-:Y:S01]  /*0be0*/  ISETP.LT.OR P5, PT, R24, 0x41, P5 ;  /* 0x000000411800780c */ /* 0x000fe20002fa1670 */
[----:B------:R1:W-:Y:S01]  /*0bf0*/  LDGSTS.E.BYPASS.LTC128B.128 [R15+0x80], [R34.64], !P3 ;  /* 0x00080000220f7fae */ /* 0x0003e2000d901d52 */
[----:B------:R-:W-:Y:S01]  /*0c00*/  ISETP.GE.AND P3, PT, R187, c[0x0][0x16c], PT ;  /* 0x00005b00bb007a0c */ /* 0x000fe20003f66270 */
[----:B------:R-:W-:Y:S01]  /*0c10*/  IMAD.IADD R182, R20, 0x1, -R7 ;  /* 0x0000000114b67824 */ /* 0x000fe200078e0a07 */
[----:B------:R-:W-:Y:S01]  /*0c20*/  SHF.R.S32.HI R4, RZ, 0x6, R4 ;  /* 0x00000006ff047819 */ /* 0x000fe20000011404 */
[----:B------:R1:W-:Y:S01]  /*0c30*/  LDGSTS.E.BYPASS.LTC128B.128 [R15+0x2080], [R34.64+0x40], !P2 ;  /* 0x02080040220f7fae */ /* 0x0003e2000d101d52 */
[----:B------:R-:W-:Y:S01]  /*0c40*/  ISETP.GE.AND P2, PT, R16, c[0x0][0x16c], PT ;  /* 0x00005b0010007a0c */ /* 0x000fe20003f46270 */
[----:B------:R-:W-:Y:S01]  /*0c50*/  IMAD.IADD R3, R20, 0x1, -R3 ;  /* 0x0000000114037824 */ /* 0x000fe200078e0a03 */
[----:B------:R-:W-:Y:S01]  /*0c60*/  ISETP.LT.OR P1, PT, R24, 0x41, P1 ;  /* 0x000000411800780c */ /* 0x000fe20000f21670 */
[----:B------:R1:W-:Y:S01]  /*0c70*/  LDGSTS.E.BYPASS.LTC128B.128 [R15+0x4080], [R34.64+0x80], !P0 ;  /* 0x04080080220f7fae */ /* 0x0003e2000c101d52 */
[C---:B------:R-:W-:Y:S01]  /*0c80*/  ISETP.GE.AND P0, PT, R14.reuse, c[0x0][0x16c], PT ;  /* 0x00005b000e007a0c */ /* 0x040fe20003f06270 */
[----:B------:R-:W-:Y:S01]  /*0c90*/  IMAD R184, R183, 0x4, R4 ;  /* 0x00000004b7b87824 */ /* 0x000fe200078e0204 */
[----:B------:R-:W-:Y:S01]  /*0ca0*/  SEL R189, RZ, 0x1, P2 ;  /* 0x00000001ffbd7807 */ /* 0x000fe20001000000 */
[C---:B--2---:R-:W-:Y:S01]  /*0cb0*/  IMAD.IADD R29, R27.reuse, 0x1, -R26 ;  /* 0x000000011b1d7824 */ /* 0x044fe200078e0a1a */
[----:B------:R-:W-:Y:S01]  /*0cc0*/  ISETP.GE.AND P2, PT, R14, c[0x0][0x1fc], PT ;  /* 0x00007f000e007a0c */ /* 0x000fe20003f46270 */
[----:B------:R1:W-:Y:S01]  /*0cd0*/  LDGSTS.E.BYPASS.LTC128B.128 [R15+0x1080], [R32.64], !P5 ;  /* 0x01080000200f7fae */ /* 0x0003e2000e901d52 */
[----:B------:R-:W-:Y:S01]  /*0ce0*/  SEL R26, RZ, 0x4, P3 ;  /* 0x00000004ff1a7807 */ /* 0x000fe20001800000 */
[----:B------:R-:W-:Y:S01]  /*0cf0*/  IMAD R184, R184, 0x8, R29 ;  /* 0x00000008b8b87824 */ /* 0x000fe200078e021d */
[----:B------:R-:W-:Y:S01]  /*0d00*/  SEL R20, RZ, 0x2, P0 ;  /* 0x00000002ff147807 */ /* 0x000fe20000000000 */
[----:B------:R-:W-:Y:S01]  /*0d10*/  IMAD.SHL.U32 R27, R27, 0x40, RZ ;  /* 0x000000401b1b7824 */ /* 0x000fe200078e00ff */
[----:B------:R-:W-:Y:S01]  /*0d20*/  ISETP.GE.AND P3, PT, R16, c[0x0][0x1fc], PT ;  /* 0x00007f0010007a0c */ /* 0x000fe20003f66270 */
[----:B------:R1:W-:Y:S01]  /*0d30*/  LDGSTS.E.BYPASS.LTC128B.128 [R15+0x3080], [R32.64+0x40], !P1 ;  /* 0x03080040200f7fae */ /* 0x0003e2000c901d52 */
[----:B------:R-:W-:-:S02]  /*0d40*/  SEL R7, RZ, 0xffffffff, P2 ;  /* 0xffffffffff077807 */ /* 0x000fc40001000000 */
[----:B------:R-:W-:Y:S02]  /*0d50*/  ISETP.GE.AND P2, PT, R187, c[0x0][0x1fc], PT ;  /* 0x00007f00bb007a0c */ /* 0x000fe40003f46270 */
[----:B------:R-:W-:Y:S01]  /*0d60*/  IADD3 R26, R26, R20, R189 ;  /* 0x000000141a1a7210 */ /* 0x000fe20007ffe0bd */
[----:B------:R-:W-:Y:S01]  /*0d70*/  IMAD.SHL.U32 R7, R7, 0x2, RZ ;  /* 0x0000000207077824 */ /* 0x000fe200078e00ff */
[----:B------:R-:W-:Y:S02]  /*0d80*/  ISETP.LT.OR P4, PT, R24, 0x41, P4 ;  /* 0x000000411800780c */ /* 0x000fe40002781670 */
[----:B------:R-:W-:Y:S02]  /*0d90*/  SEL R24, RZ, 0x1, P3 ;  /* 0x00000001ff187807 */ /* 0x000fe40001800000 */
[----:B------:R-:W-:Y:S02]  /*0da0*/  SEL R20, RZ, 0x4, P2 ;  /* 0x00000004ff147807 */ /* 0x000fe40001000000 */
[----:B------:R-:W-:-:S02]  /*0db0*/  LOP3.LUT P3, RZ, R26, 0x1, RZ, 0xc0, !PT ;  /* 0x000000011aff7812 */ /* 0x000fc4000786c0ff */
[C---:B------:R-:W-:Y:S02]  /*0dc0*/  LOP3.LUT P2, RZ, R26.reuse, 0x2, RZ, 0xc0, !PT ;  /* 0x000000021aff7812 */ /* 0x040fe4000784c0ff */
[----:B------:R-:W-:Y:S02]  /*0dd0*/  LOP3.LUT P5, RZ, R26, 0x4, RZ, 0xc0, !PT ;  /* 0x000000041aff7812 */ /* 0x000fe400078ac0ff */
[----:B------:R-:W-:Y:S01]  /*0de0*/  LEA.HI R28, R2, R25, RZ, 0x1 ;  /* 0x00000019021c7211 */ /* 0x000fe200078f08ff */
[----:B------:R1:W-:Y:S01]  /*0df0*/  LDGSTS.E.BYPASS.LTC128B.128 [R15+0x5080], [R32.64+0x80], !P4 ;  /* 0x05080080200f7fae */ /* 0x0003e2000e101d52 */
[C---:B------:R-:W-:Y:S02]  /*0e00*/  ISETP.GE.OR P3, PT, R194.reuse, c[0x0][0x168], !P3 ;  /* 0x00005a00c2007a0c */ /* 0x040fe40005f66670 */
[C---:B------:R-:W-:Y:S01]  /*0e10*/  ISETP.GE.OR P2, PT, R194.reuse, c[0x0][0x168], !P2 ;  /* 0x00005a00c2007a0c */ /* 0x040fe20005746670 */
[----:B------:R-:W0:Y:S01]  /*0e20*/  LDGDEPBAR ;  /* 0x00000000000079af */ /* 0x000e220000000000 */
[----:B------:R-:W-:-:S02]  /*0e30*/  ISETP.GE.OR P5, PT, R194, c[0x0][0x168], !P5 ;  /* 0x00005a00c2007a0c */ /* 0x000fc40006fa6670 */
[----:B------:R-:W-:Y:S02]  /*0e40*/  LOP3.LUT R28, R28, 0xfffffffe, RZ, 0xc0, !PT ;  /* 0xfffffffe1c1c7812 */ /* 0x000fe400078ec0ff */
[----:B------:R-:W-:Y:S02]  /*0e50*/  LOP3.LUT R29, R7, 0x2, R24, 0xe2, !PT ;  /* 0x00000002071d7812 */ /* 0x000fe400078ee218 */
[----:B------:R-:W-:Y:S01]  /*0e60*/  ISETP.GT.AND P1, PT, R12, 0xf, PT ;  /* 0x0000000f0c00780c */ /* 0x000fe20003f24270 */
[----:B------:R-:W-:Y:S01]  /*0e70*/  IMAD.IADD R7, R25, 0x1, -R28 ;  /* 0x0000000119077824 */ /* 0x000fe200078e0a1c */
[----:B------:R-:W-:Y:S01]  /*0e80*/  LOP3.LUT R24, R29, R20, RZ, 0xfc, !PT ;  /* 0x000000141d187212 */ /* 0x000fe200078efcff */
[----:B------:R1:W-:Y:S01]  /*0e90*/  LDGSTS.E.BYPASS.LTC128B.128 [R15+0xc080], [R200.64], !P3 ;  /* 0x0c080000c80f7fae */ /* 0x0003e2000d901d52 */
[----:B------:R-:W-:Y:S01]  /*0ea0*/  SHF.R.S32.HI R22, RZ, 0x3, R22 ;  /* 0x00000003ff167819 */ /* 0x000fe20000011416 */
[----:B------:R-:W-:Y:S01]  /*0eb0*/  IMAD.SHL.U32 R181, R7, 0x400, RZ ;  /* 0x0000040007b57824 */ /* 0x000fe200078e00ff */
[----:B------:R-:W-:Y:S01]  /*0ec0*/  LOP3.LUT P4, RZ, R24, 0x1, RZ, 0xc0, !PT ;  /* 0x0000000118ff7812 */ /* 0x000fe2000788c0ff */
[----:B------:R1:W-:Y:S01]  /*0ed0*/  LDGSTS.E.BYPASS.LTC128B.128 [R15+0xd080], [R200.64+0x40], !P2 ;  /* 0x0d080040c80f7fae */ /* 0x0003e2000d101d52 */
[----:B------:R-:W-:Y:S01]  /*0ee0*/  IMAD.SHL.U32 R25, R25, 0x10, RZ ;  /* 0x0000001019197824 */ /* 0x000fe200078e00ff */
[----:B------:R-:W-:Y:S01]  /*0ef0*/  LOP3.LUT R26, R27, 0x1c0, RZ, 0xc0, !PT ;  /* 0x000001c01b1a7812 */ /* 0x000fe200078ec0ff */
[----:B------:R-:W-:Y:S01]  /*0f00*/  IMAD R203, R10, 0x2, R181 ;  /* 0x000000020acb7824 */ /* 0x000fe200078e02b5 */
[----:B------:R1:W-:Y:S01]  /*0f10*/  LDGSTS.E.BYPASS.LTC128B.128 [R15+0xe080], [R200.64+0x80], !P5 ;  /* 0x0e080080c80f7fae */ /* 0x0003e2000e901d52 */
[----:B------:R-:W-:Y:S01]  /*0f20*/  ISETP.GE.OR P5, PT, R194, c[0x0][0x168], !P4 ;  /* 0x00005a00c2007a0c */ /* 0x000fe200067a6670 */
[----:B------:R-:W-:Y:S01]  /*0f30*/  IMAD R182, R22, 0x8, R182 ;  /* 0x0000000816b67824 */ /* 0x000fe200078e02b6 */
[----:B------:R-:W-:Y:S01]  /*0f40*/  LOP3.LUT R25, R26, 0x30, R25, 0xf8, !PT ;  /* 0x000000301a197812 */ /* 0x000fe200078ef819 */
[----:B------:R-:W-:Y:S01]  /*0f50*/  IMAD R181, R22, 0x200, R181 ;  /* 0x0000020016b57824 */ /* 0x000fe200078e02b5 */
[--C-:B------:R-:W-:Y:S01]  /*0f60*/  SHF.R.S32.HI R22, RZ, 0x1, R5.reuse ;  /* 0x00000001ff167819 */ /* 0x100fe20000011405 */
[----:B------:R-:W-:Y:S01]  /*0f70*/  IMAD.SHL.U32 R182, R182, 0x20, RZ ;  /* 0x00000020b6b67824 */ /* 0x000fe200078e00ff */
[----:B------:R-:W-:-:S02]  /*0f80*/  SHF.R.S32.HI R5, RZ, 0x1f, R5 ;  /* 0x0000001fff057819 */ /* 0x000fc40000011405 */
[----:B------:R-:W-:Y:S01]  /*0f90*/  LEA.HI R10, R23, R12, RZ, 0x7 ;  /* 0x0000000c170a7211 */ /* 0x000fe200078f38ff */
[----:B------:R-:W-:Y:S01]  /*0fa0*/  @!P1 IMAD.SHL.U32 R23, R12, 0x10, RZ ;  /* 0x000000100c179824 */ /* 0x000fe200078e00ff */
[----:B------:R-:W-:Y:S02]  /*0fb0*/  SHF.R.S32.HI R21, RZ, 0x1f, R21 ;  /* 0x0000001fff157819 */ /* 0x000fe40000011415 */
[----:B------:R-:W-:Y:S02]  /*0fc0*/  SHF.R.U32.HI R20, RZ, 0x3, R26 ;  /* 0x00000003ff147819 */ /* 0x000fe4000001161a */
[C---:B------:R-:W-:Y:S01]  /*0fd0*/  LOP3.LUT P3, RZ, R24.reuse, 0x2, RZ, 0xc0, !PT ;  /* 0x0000000218ff7812 */ /* 0x040fe2000786c0ff */
[----:B------:R2:W-:Y:S01]  /*0fe0*/  @!P1 LDGSTS.E.BYPASS.LTC128B.128 [R23+0x18080], [R30.64] ;  /* 0x180800001e179fae */ /* 0x0005e2000b901d52 */
[----:B------:R-:W-:Y:S01]  /*0ff0*/  LEA.HI R26, R5, R22, RZ, 0x2 ;  /* 0x00000016051a7211 */ /* 0x000fe200078f10ff */
[----:B------:R-:W-:Y:S01]  /*1000*/  IMAD.SHL.U32 R5, R183, 0x10, RZ ;  /* 0x00000010b7057824 */ /* 0x000fe200078e00ff */
[----:B------:R-:W-:Y:S01]  /*1010*/  LOP3.LUT R25, R25, 0x8, R8, 0xf8, !PT ;  /* 0x0000000819197812 */ /* 0x000fe200078ef808 */
[----:B------:R-:W0:Y:S01]  /*1020*/  LDGDEPBAR ;  /* 0x00000000000079af */ /* 0x000e220000000000 */
[----:B------:R-:W-:-:S02]  /*1030*/  LOP3.LUT P2, RZ, R24, 0x4, RZ, 0xc0, !PT ;  /* 0x0000000418ff7812 */ /* 0x000fc4000784c0ff */
[----:B------:R-:W-:Y:S01]  /*1040*/  LEA.HI R21, R21, R194, RZ, 0x3 ;  /* 0x000000c215157211 */ /* 0x000fe200078f18ff */
[----:B------:R1:W-:Y:S01]  /*1050*/  LDGSTS.E.BYPASS.LTC128B.128 [R15+0x12080], [R192.64], !P5 ;  /* 0x12080000c00f7fae */ /* 0x0003e2000e901d52 */
[----:B------:R-:W-:Y:S02]  /*1060*/  SEL R24, RZ, 0xffffffff, P0 ;  /* 0xffffffffff187807 */ /* 0x000fe40000000000 */
[----:B------:R-:W-:Y:S02]  /*1070*/  ISETP.GE.OR P0, PT, R194, c[0x0][0x168], !P3 ;  /* 0x00005a00c2007a0c */ /* 0x000fe40005f06670 */
[----:B------:R-:W-:Y:S01]  /*1080*/  LOP3.LUT R20, R25, R20, RZ, 0x3c, !PT ;  /* 0x0000001419147212 */ /* 0x000fe200078e3cff */
[----:B------:R-:W-:Y:S01]  /*1090*/  IMAD.SHL.U32 R24, R24, 0x2, RZ ;  /* 0x0000000218187824 */ /* 0x000fe200078e00ff */
[----:B------:R-:W-:Y:S02]  /*10a0*/  SHF.R.U32.HI R10, RZ, 0x4, R10 ;  /* 0x00000004ff0a7819 */ /* 0x000fe4000001160a */
[----:B------:R-:W-:Y:S01]  /*10b0*/  LOP3.LUT R25, R21, 0xfffffff8, RZ, 0xc0, !PT ;  /* 0xfffffff815197812 */ /* 0x000fe200078ec0ff */
[----:B------:R-:W-:Y:S01]  /*10c0*/  IMAD R183, R183, 0x200, R20 ;  /* 0x00000200b7b77824 */ /* 0x000fe200078e0214 */
[----:B------:R-:W-:-:S02]  /*10d0*/  LOP3.LUT R5, R5, 0x10, RZ, 0xc0, !PT ;  /* 0x0000001005057812 */ /* 0x000fc400078ec0ff */
[C---:B------:R-:W-:Y:S02]  /*10e0*/  ISETP.GE.OR P5, PT, R194.reuse, c[0x0][0x168], !P2 ;  /* 0x00005a00c2007a0c */ /* 0x040fe400057a6670 */
[----:B------:R-:W-:Y:S01]  /*10f0*/  SHF.R.S32.HI R0, RZ, 0x1, R0 ;  /* 0x00000001ff007819 */ /* 0x000fe20000011400 */
[----:B------:R1:W-:Y:S01]  /*1100*/  LDGSTS.E.BYPASS.LTC128B.128 [R15+0x13080], [R192.64+0x40], !P0 ;  /* 0x13080040c00f7fae */ /* 0x0003e2000c101d52 */
[----:B------:R-:W-:Y:S01]  /*1110*/  LOP3.LUT R5, R5, 0x8, R10, 0xf8, !PT ;  /* 0x0000000805057812 */ /* 0x000fe200078ef80a */
[----:B------:R-:W-:Y:S01]  /*1120*/  IMAD.IADD R10, R194, 0x1, -R25 ;  /* 0x00000001c20a7824 */ /* 0x000fe200078e0a19 */
[----:B------:R-:W-:Y:S01]  /*1130*/  LOP3.LUT R21, R26, 0xfffffffc, RZ, 0xc0, !PT ;  /* 0xfffffffc1a157812 */ /* 0x000fe200078ec0ff */
[C---:B--2---:R-:W-:Y:S01]  /*1140*/  IMAD.SHL.U32 R23, R0.reuse, 0x40, RZ ;  /* 0x0000004000177824 */ /* 0x044fe200078e00ff */
[----:B------:R-:W-:Y:S01]  /*1150*/  LOP3.LUT P0, RZ, R0, 0x2, RZ, 0xc0, !PT ;  /* 0x0000000200ff7812 */ /* 0x000fe2000780c0ff */
[----:B------:R-:W-:Y:S01]  /*1160*/  IMAD.SHL.U32 R25, R10, 0x40, RZ ;  /* 0x000000400a197824 */ /* 0x000fe200078e00ff */
[----:B------:R-:W-:Y:S01]  /*1170*/  LOP3.LUT P6, RZ, R3, 0x4, RZ, 0xc0, !PT ;  /* 0x0000000403ff7812 */ /* 0x000fe200078cc0ff */
[----:B------:R-:W-:Y:S01]  /*1180*/  IMAD.SHL.U32 R0, R4, 0x8, RZ ;  /* 0x0000000804007824 */ /* 0x000fe200078e00ff */
[----:B------:R-:W-:Y:S01]  /*1190*/  LOP3.LUT R23, R23, 0xc0, RZ, 0xc0, !PT ;  /* 0x000000c017177812 */ /* 0x000fe200078ec0ff */
[----:B------:R1:W-:Y:S01]  /*11a0*/  LDGSTS.E.BYPASS.LTC128B.128 [R15+0x14080], [R192.64+0x80], !P5 ;  /* 0x14080080c00f7fae */ /* 0x0003e2000e901d52 */
[----:B------:R-:W-:Y:S01]  /*11b0*/  LOP3.LUT R25, R25, 0x1c0, RZ, 0xc0, !PT ;  /* 0x000001c019197812 */ /* 0x000fe200078ec0ff */
[----:B------:R-:W-:Y:S01]  /*11c0*/  IMAD.IADD R21, R22, 0x1, -R21 ;  /* 0x0000000116157824 */ /* 0x000fe200078e0a15 */
[C---:B------:R-:W-:Y:S01]  /*11d0*/  LOP3.LUT P5, RZ, R3.reuse, 0x2, RZ, 0xc0, !PT ;  /* 0x0000000203ff7812 */ /* 0x040fe200078ac0ff */
[----:B------:R-:W-:Y:S01]  /*11e0*/  IMAD.SHL.U32 R3, R3, 0x40, RZ ;  /* 0x0000004003037824 */ /* 0x000fe200078e00ff */
[----:B------:R-:W-:-:S02]  /*11f0*/  LOP3.LUT R22, R23, 0x8, R8, 0xf8, !PT ;  /* 0x0000000817167812 */ /* 0x000fc400078ef808 */
[----:B------:R-:W-:Y:S02]  /*1200*/  LOP3.LUT R0, R0, 0x18, RZ, 0xc0, !PT ;  /* 0x0000001800007812 */ /* 0x000fe400078ec0ff */
[----:B------:R-:W-:Y:S02]  /*1210*/  SHF.R.U32.HI R8, RZ, 0x3, R25 ;  /* 0x00000003ff087819 */ /* 0x000fe40000011619 */
[----:B------:R-:W-:Y:S02]  /*1220*/  LOP3.LUT R3, R3, 0x1c0, RZ, 0xc0, !PT ;  /* 0x000001c003037812 */ /* 0x000fe400078ec0ff */
[----:B------:R-:W-:Y:S02]  /*1230*/  LOP3.LUT R8, R8, R25, R0, 0x1e, !PT ;  /* 0x0000001908087212 */ /* 0x000fe400078e1e00 */
[----:B------:R-:W-:Y:S02]  /*1240*/  LOP3.LUT R25, R2, 0xffffffe0, RZ, 0xc0, !PT ;  /* 0xffffffe002197812 */ /* 0x000fe400078ec0ff */
[----:B------:R-:W-:Y:S01]  /*1250*/  LOP3.LUT R188, R188, 0x8, RZ, 0xc0, !PT ;  /* 0x00000008bcbc7812 */ /* 0x000fe200078ec0ff */
[----:B------:R-:W-:Y:S01]  /*1260*/  IMAD.IADD R203, R203, 0x1, R8 ;  /* 0x00000001cbcb7824 */ /* 0x000fe200078e0208 */
[----:B------:R-:W-:Y:S01]  /*1270*/  SHF.R.U32.HI R20, RZ, 0x3, R3 ;  /* 0x00000003ff147819 */ /* 0x000fe20000011603 */
[----:B------:R-:W-:Y:S01]  /*1280*/  IMAD.IADD R2, R12, 0x1, -R25 ;  /* 0x000000010c027824 */ /* 0x000fe200078e0a19 */
[----:B------:R-:W-:Y:S01]  /*1290*/  SHF.R.U32.HI R23, RZ, 0x3, R23 ;  /* 0x00000003ff177819 */ /* 0x000fe20000011617 */
[----:B------:R-:W-:Y:S01]  /*12a0*/  IMAD.SHL.U32 R203, R203, 0x2, RZ ;  /* 0x00000002cbcb7824 */ /* 0x000fe200078e00ff */
[----:B------:R-:W-:-:S02]  /*12b0*/  LOP3.LUT R20, R20, R3, R188, 0x1e, !PT ;  /* 0x0000000314147212 */ /* 0x000fc400078e1ebc */
[----:B------:R-:W-:Y:S02]  /*12c0*/  SEL R3, R185, 0xfffffff0, !P0 ;  /* 0xfffffff0b9037807 */ /* 0x000fe40004000000 */
[C---:B------:R-:W-:Y:S01]  /*12d0*/  LOP3.LUT P0, RZ, R21.reuse, 0x2, RZ, 0xc0, !PT ;  /* 0x0000000215ff7812 */ /* 0x040fe2000780c0ff */
[----:B------:R-:W-:Y:S01]  /*12e0*/  IMAD.SHL.U32 R21, R21, 0x40, RZ ;  /* 0x0000004015157824 */ /* 0x000fe200078e00ff */
[----:B------:R-:W-:Y:S01]  /*12f0*/  SHF.R.S32.HI R25, RZ, 0x1f, R2 ;  /* 0x0000001fff197819 */ /* 0x000fe20000011402 */
[----:B------:R-:W-:Y:S01]  /*1300*/  IMAD.IADD R181, R181, 0x1, R20 ;  /* 0x00000001b5b57824 */ /* 0x000fe200078e0214 */
[----:B------:R-:W-:Y:S02]  /*1310*/  LOP3.LUT R23, R22, R23, RZ, 0x3c, !PT ;  /* 0x0000001716177212 */ /* 0x000fe400078e3cff */
[----:B------:R-:W-:Y:S02]  /*1320*/  SEL R178, R185, 0xfffffff0, !P5 ;  /* 0xfffffff0b9b27807 */ /* 0x000fe40006800000 */
[----:B------:R-:W-:Y:S01]  /*1330*/  LOP3.LUT R21, R21, 0xc0, RZ, 0xc0, !PT ;  /* 0x000000c015157812 */ /* 0x000fe200078ec0ff */
[----:B------:R-:W-:Y:S01]  /*1340*/  IMAD.U32 R184, R184, 0x20, R23 ;  /* 0x00000020b8b87824 */ /* 0x000fe200078e0017 */
[----:B------:R-:W-:Y:S01]  /*1350*/  PLOP3.LUT P5, PT, PT, PT, UP0, 0x80, 0x0 ;  /* 0x000000000000781c */ /* 0x000fe20003faf008 */
[----:B------:R-:W-:Y:S01]  /*1360*/  @!P1 IMAD.SHL.U32 R23, R12, 0x10, RZ ;  /* 0x000000100c179824 */ /* 0x000fe200078e00ff */
[----:B------:R-:W-:-:S02]  /*1370*/  LEA.HI R8, R25, R2, RZ, 0x2 ;  /* 0x0000000219087211 */ /* 0x000fc400078f10ff */
[--C-:B------:R-:W-:Y:S02]  /*1380*/  SHF.R.U32.HI R22, RZ, 0x3, R21.reuse ;  /* 0x00000003ff167819 */ /* 0x100fe40000011615 */
[----:B------:R-:W-:Y:S01]  /*1390*/  SHF.R.S32.HI R190, RZ, 0x2, R8 ;  /* 0x00000002ffbe7819 */ /* 0x000fe20000011408 */
[----:B------:R1:W-:Y:S01]  /*13a0*/  @!P1 LDGSTS.E.BYPASS.LTC128B.128 [R23+0x18280], [R18.64] ;  /* 0x1828000012179fae */ /* 0x0003e2000b901d52 */
[C---:B------:R-:W-:Y:S02]  /*13b0*/  LOP3.LUT R188, R22.reuse, R21, R188, 0x1e, !PT ;  /* 0x0000001516bc7212 */ /* 0x040fe400078e1ebc */
[C---:B------:R-:W-:Y:S01]  /*13c0*/  LOP3.LUT R5, R22.reuse, R5, R21, 0x1e, !PT ;  /* 0x0000000516057212 */ /* 0x040fe200078e1e15 */
[C---:B------:R-:W-:Y:S01]  /*13d0*/  IMAD R190, R7.reuse, 0x10, R190 ;  /* 0x0000001007be7824 */ /* 0x040fe200078e02be */
[----:B------:R-:W-:Y:S01]  /*13e0*/  LOP3.LUT R21, R22, R21, R0, 0x1e, !PT ;  /* 0x0000001516157212 */ /* 0x000fe200078e1e00 */
[----:B------:R-:W-:Y:S01]  /*13f0*/  IMAD.MOV.U32 R0, RZ, RZ, 0x20 ;  /* 0x00000020ff007424 */ /* 0x000fe200078e00ff */
[----:B------:R-:W0:Y:S01]  /*1400*/  LDGDEPBAR ;  /* 0x00000000000079af */ /* 0x000e220000000000 */
[----:B------:R-:W-:Y:S01]  /*1410*/  IMAD R7, R7, 0x200, R182 ;  /* 0x0000020007077824 */ /* 0x000fe200078e02b6 */
[----:B------:R-:W-:Y:S01]  /*1420*/  LOP3.LUT R189, R24, 0x2, R189, 0xe2, !PT ;  /* 0x0000000218bd7812 */ /* 0x000fe200078ee2bd */
[----:B------:R-:W-:Y:S01]  /*1430*/  IMAD.IADD R186, R182, 0x1, R5 ;  /* 0x00000001b6ba7824 */ /* 0x000fe200078e0205 */
[----:B------:R-:W0:Y:S01]  /*1440*/  LDGDEPBAR ;  /* 0x00000000000079af */ /* 0x000e220000000000 */
[----:B------:R-:W-:Y:S01]  /*1450*/  IMAD.IADD R188, R7, 0x1, R188 ;  /* 0x0000000107bc7824 */ /* 0x000fe200078e02bc */
[----:B------:R-:W-:Y:S01]  /*1460*/  SEL R0, R0, 0xffffffe0, !P6 ;  /* 0xffffffe000007807 */ /* 0x000fe20007000000 */
[----:B------:R-:W-:Y:S01]  /*1470*/  IMAD.IADD R182, R182, 0x1, R21 ;  /* 0x00000001b6b67824 */ /* 0x000fe200078e0215 */
[----:B------:R-:W-:-:S02]  /*1480*/  IADD3 R198, R15, 0xc080, RZ ;  /* 0x0000c0800fc67810 */ /* 0x000fc40007ffe0ff */
[----:B------:R-:W-:Y:S02]  /*1490*/  IADD3 R191, R15, 0x12080, RZ ;  /* 0x000120800fbf7810 */ /* 0x000fe40007ffe0ff */
[----:B------:R-:W-:Y:S01]  /*14a0*/  SEL R185, R185, 0xfffffff0, !P0 ;  /* 0xfffffff0b9b97807 */ /* 0x000fe20004000000 */
[----:B------:R-:W-:Y:S05]  /*14b0*/  @!P5 BRA `(.L_x_680) ;  /* 0x000001700000d947 */ /* 0x000fea0003800000 */
[----:B------:R-:W-:Y:S01]  /*14c0*/  IMAD.MOV.U32 R20, RZ, RZ, c[0x0][0x208] ;  /* 0x00008200ff147624 */ /* 0x000fe200078e00ff */
[----:B------:R-:W-:Y:S01]  /*14d0*/  UIADD3 UR4, UR12, -0x40, URZ ;  /* 0xffffffc00c047890 */ /* 0x000fe2000fffe03f */
[----:B------:R-:W-:Y:S01]  /*14e0*/  IMAD.MOV.U32 R5, RZ, RZ, 0x6 ;  /* 0x00000006ff057424 */ /* 0x000fe200078e00ff */
[----:B------:R-:W-:Y:S01]  /*14f0*/  BSSY B0, `(.L_x_680) ;  /* 0x0000013000007945 */ /* 0x000fe20003800000 */
[----:B------:R-:W-:-:S03]  /*1500*/  IMAD.SHL.U32 R7, R20, 0x40, RZ ;  /* 0x0000004014077824 */ /* 0x000fc600078e00ff */
[----:B------:R-:W-:Y:S01]  /*1510*/  SHF.L.U64.HI R20, R20, R5, c[0x0][0x20c] ;  /* 0x0000830014147619 */ /* 0x000fe20000010205 */
[C---:B------:R-:W-:Y:S01]  /*1520*/  IMAD.SHL.U32 R5, R7.reuse, 0x2, RZ ;  /* 0x0000000207057824 */ /* 0x040fe200078e00ff */
[----:B------:R-:W-:Y:S02]  /*1530*/  ISETP.LT.AND P6, PT, R194, UR4, PT ;  /* 0x00000004c2007c0c */ /* 0x000fe4000bfc1270 */
[----:B------:R-:W-:Y:S02]  /*1540*/  SHF.L.U64.HI R7, R7, 0x1, R20 ;  /* 0x0000000107077819 */ /* 0x000fe40000010214 */
[----:B------:R-:W-:-:S04]  /*1550*/  IADD3 R20, P5, P0, R5, 0x80, R192 ;  /* 0x0000008005147810 */ /* 0x000fc800078be0c0 */
[----:B------:R-:W-:Y:S02]  /*1560*/  IADD3.X R21, R7, RZ, R193, P5, P0 ;  /* 0x000000ff07157210 */ /* 0x000fe40002fe04c1 */
[----:B------:R-:W-:Y:S02]  /*1570*/  IADD3 R22, P0, R5, R192, RZ ;  /* 0x000000c005167210 */ /* 0x000fe40007f1e0ff */
[----:B------:R-:W-:-:S03]  /*1580*/  ISETP.GE.OR P5, PT, R16, c[0x0][0x1fc], !P6 ;  /* 0x00007f0010007a0c */ /* 0x000fc600077a6670 */
[----:B-1----:R-:W-:Y:S01]  /*1590*/  IMAD.X R23, R7, 0x1, R193, P0 ;  /* 0x0000000107177824 */ /* 0x002fe200000e06c1 */
[----:B------:R-:W-:Y:S02]  /*15a0*/  ISETP.GE.OR P0, PT, R14, c[0x0][0x1fc], !P6 ;  /* 0x00007f000e007a0c */ /* 0x000fe40007706670 */
[----:B------:R-:W-:-:S07]  /*15b0*/  ISETP.GE.OR P6, PT, R187, c[0x0][0x1fc], !P6 ;  /* 0x00007f00bb007a0c */ /* 0x000fce00077c6670 */
[----:B------:R1:W-:Y:S04]  /*15c0*/  LDGSTS.E.BYPASS.LTC128B.128 [R15+0x15080], [R22.64], !P5 ;  /* 0x15080000160f7fae */ /* 0x0003e8000e901d52 */
[----:B------:R1:W-:Y:S04]  /*15d0*/  LDGSTS.E.BYPASS.LTC128B.128 [R15+0x16080], [R22.64+0x40], !P0 ;  /* 0x16080040160f7fae */ /* 0x0003e8000c101d52 */
[----:B------:R1:W-:Y:S01]  /*15e0*/  LDGSTS.E.BYPASS.LTC128B.128 [R15+0x17080], [R20.64], !P6 ;  /* 0x17080000140f7fae */ /* 0x0003e2000f101d52 */
[----:B------:R-:W-:Y:S05]  /*15f0*/  @P1 BRA `(.L_x_681) ;  /* 0x0000002000001947 */ /* 0x000fea0003800000 */
[----:B------:R-:W-:-:S05]  /*1600*/  SHF.L.U32 R5, R12, 0x4, RZ ;  /* 0x000000040c057819 */ /* 0x000fca00000006ff */
[----:B------:R2:W-:Y:S02]  /*1610*/  LDGSTS.E.BYPASS.LTC128B.128 [R5+0x18380], [R18.64+0x100] ;  /* 0x1838010012057fae */ /* 0x0005e4000b901d52 */
.L_x_681:
[----:B------:R-:W-:Y:S05]  /*1620*/  BSYNC B0 ;  /* 0x0000000000007941 */ /* 0x000fea0003800000 */
.L_x_680:
[----:B------:R-:W-:Y:S01]  /*1630*/  UISETP.GE.AND UP0, UPT, UR12, 0x1, UPT ;  /* 0x000000010c00788c */ /* 0x000fe2000bf06270 */
        /* <DEDUP_REMOVED lines=49> */
[----:B-1----:R-:W-:Y:S01]  /*1950*/  CS2R R36, SRZ ;  /* 0x0000000000247805 */ /* 0x002fe2000001ff00 */
[----:B------:R-:W-:Y:S05]  /*1960*/  @!P0 BRA `(.L_x_682) ;  /* 0x00003e4000008947 */ /* 0x000fea0003800000 */
[----:B--2---:R-:W-:Y:S01]  /*1970*/  SHF.R.S32.HI R5, RZ, 0x1f, R4 ;  /* 0x0000001fff057819 */ /* 0x004fe20000011404 */
[----:B------:R-:W-:Y:S01]  /*1980*/  IMAD R6, R6, c[0x0][0x238], RZ ;  /* 0x00008e0006067a24 */ /* 0x000fe200078e02ff */
[----:B------:R-:W-:Y:S01]  /*1990*/  SHF.R.S32.HI R13, RZ, 0x1f, R12 ;  /* 0x0000001fff0d7819 */ /* 0x000fe2000001140c */
[----:B------:R-:W-:Y:S01]  /*19a0*/  ULDC.64 UR4, c[0x0][0x240] ;  /* 0x0000900000047ab9 */ /* 0x000fe20000000a00 */
[----:B------:R-:W-:Y:S01]  /*19b0*/  LEA.HI R5, R5, R4, RZ, 0x2 ;  /* 0x0000000405057211 */ /* 0x000fe200078f10ff */
[C---:B------:R-:W-:Y:S01]  /*19c0*/  IMAD R6, R11.reuse, c[0x0][0x23c], R6 ;  /* 0x00008f000b067a24 */ /* 0x040fe200078e0206 */
[----:B------:R-:W-:Y:S01]  /*19d0*/  LOP3.LUT P0, RZ, R10, 0x4, RZ, 0xc0, !PT ;  /* 0x000000040aff7812 */ /* 0x000fe2000780c0ff */
[----:B------:R-:W-:Y:S01]  /*19e0*/  IMAD.WIDE.U32 R12, R11, c[0x0][0x238], R12 ;  /* 0x00008e000b0c7a25 */ /* 0x000fe200078e000c */
[----:B------:R-:W-:Y:S01]  /*19f0*/  LOP3.LUT R11, R5, 0xfffffffc, RZ, 0xc0, !PT ;  /* 0xfffffffc050b7812 */ /* 0x000fe200078ec0ff */
[----:B------:R-:W-:Y:S01]  /*1a00*/  UIMAD UR4, UR15, UR4, URZ ;  /* 0x000000040f0472a4 */ /* 0x000fe2000f8e023f */
[----:B------:R-:W-:Y:S01]  /*1a10*/  MOV R204, UR16 ;  /* 0x0000001000cc7c02 */ /* 0x000fe20008000f00 */
[----:B------:R-:W-:Y:S01]  /*1a20*/  IMAD.IADD R13, R13, 0x1, R6 ;  /* 0x000000010d0d7824 */ /* 0x000fe200078e0206 */
[----:B------:R-:W-:Y:S01]  /*1a30*/  LEA R181, R181, 0x1c480, 0x1 ;  /* 0x0001c480b5b57811 */ /* 0x000fe200078e08ff */
[----:B------:R-:W-:Y:S01]  /*1a40*/  UIADD3 UR7, UR12, 0x3f, URZ ;  /* 0x0000003f0c077890 */ /* 0x000fe2000fffe03f */
[----:B------:R-:W-:Y:S01]  /*1a50*/  LOP3.LUT R7, R8, 0xfffffffc, RZ, 0xc0, !PT ;  /* 0xfffffffc08077812 */ /* 0x000fe200078ec0ff */
[----:B------:R-:W-:Y:S01]  /*1a60*/  IMAD.IADD R4, R4, 0x1, -R11 ;  /* 0x0000000104047824 */ /* 0x000fe200078e0a0b */
[----:B------:R-:W-:Y:S01]  /*1a70*/  UIMAD UR4, UR16, UR5, UR4 ;  /* 0x00000005100472a4 */ /* 0x000fe2000f8e0204 */
[----:B------:R-:W-:Y:S01]  /*1a80*/  IMAD.WIDE.U32 R204, R204, c[0x0][0x240], R12 ;  /* 0x00009000cccc7a25 */ /* 0x000fe200078e000c */
[----:B------:R-:W-:Y:S01]  /*1a90*/  USHF.R.S32.HI UR6, URZ, 0x1f, UR7 ;  /* 0x0000001f3f067899 */ /* 0x000fe20008011407 */
[----:B------:R-:W-:Y:S01]  /*1aa0*/  LEA R180, R178, R181, 0x1 ;  /* 0x000000b5b2b47211 */ /* 0x000fe200078e08ff */
[----:B------:R-:W-:Y:S01]  /*1ab0*/  CS2R R130, SRZ ;  /* 0x0000000000827805 */ /* 0x000fe2000001ff00 */
[----:B------:R-:W-:Y:S01]  /*1ac0*/  IMAD R179, R0, 0x2, R181 ;  /* 0x0000000200b37824 */ /* 0x000fe200078e02b5 */
[C---:B------:R-:W-:Y:S01]  /*1ad0*/  IADD3 R5, R203.reuse, 0x18480, RZ ;  /* 0x00018480cb057810 */ /* 0x040fe20007ffe0ff */
[----:B------:R-:W-:Y:S01]  /*1ae0*/  IMAD.IADD R7, R2, 0x1, -R7 ;  /* 0x0000000102077824 */ /* 0x000fe200078e0a07 */
[----:B------:R-:W-:Y:S01]  /*1af0*/  IADD3 R199, R203, 0x184c0, RZ ;  /* 0x000184c0cbc77810 */ /* 0x000fe20007ffe0ff */
[----:B------:R-:W-:Y:S01]  /*1b00*/  IMAD R4, R4, -0x8, R9 ;  /* 0xfffffff804047824 */ /* 0x000fe200078e0209 */
[----:B------:R-:W-:Y:S01]  /*1b10*/  ULEA.HI UR6, UR6, UR7, URZ, 0x6 ;  /* 0x0000000706067291 */ /* 0x000fe2000f8f303f */
[----:B------:R-:W-:Y:S01]  /*1b20*/  IMAD.SHL.U32 R184, R184, 0x2, RZ ;  /* 0x00000002b8b87824 */ /* 0x000fe200078e00ff */
[----:B------:R-:W-:Y:S01]  /*1b30*/  @P0 IADD3 R199, R5, -0x40, RZ ;  /* 0xffffffc005c70810 */ /* 0x000fe20007ffe0ff */
[----:B------:R-:W-:Y:S01]  /*1b40*/  IMAD R202, R7, -0x2, R4 ;  /* 0xfffffffe07ca7824 */ /* 0x000fe200078e0204 */
[----:B------:R-:W-:Y:S01]  /*1b50*/  LEA R182, R182, 0x80, 0x1 ;  /* 0x00000080b6b67811 */ /* 0x000fe200078e08ff */
        /* <DEDUP_REMOVED lines=51> */
[----:B------:R-:W-:Y:S01]  /*1e90*/  IADD3 R206, R205, UR4, RZ ;  /* 0x00000004cdce7c10 */ /* 0x000fe2000fffe0ff */
[----:B------:R-:W-:Y:S01]  /*1ea0*/  ULDC UR10, c[0x0][0x278] ;  /* 0x00009e00000a7ab9 */ /* 0x000fe20000000800 */
[----:B------:R-:W-:Y:S01]  /*1eb0*/  IADD3 R177, R188, R185, RZ ;  /* 0x000000b9bcb17210 */ /* 0x000fe20007ffe0ff */
[----:B------:R-:W-:-:S02]  /*1ec0*/  ULDC UR9, c[0x0][0x290] ;  /* 0x0000a40000097ab9 */ /* 0x000fc40000000800 */
[----:B------:R-:W-:Y:S02]  /*1ed0*/  UMOV UR5, URZ ;  /* 0x0000003f00057c82 */ /* 0x000fe40008000000 */
[----:B------:R-:W-:Y:S02]  /*1ee0*/  UMOV UR22, 0x1 ;  /* 0x0000000100167882 */ /* 0x000fe40000000000 */
[----:B------:R-:W-:Y:S02]  /*1ef0*/  UMOV UR17, URZ ;  /* 0x0000003f00117c82 */ /* 0x000fe40008000000 */
[----:B------:R-:W-:Y:S02]  /*1f00*/  UMOV UR21, URZ ;  /* 0x0000003f00157c82 */ /* 0x000fe40008000000 */
[----:B------:R-:W-:Y:S02]  /*1f10*/  ULDC UR11, c[0x0][0x168] ;  /* 0x00005a00000b7ab9 */ /* 0x000fe40000000800 */
[----:B------:R-:W-:-:S02]  /*1f20*/  UIMAD UR10, UR16, UR10, URZ ;  /* 0x0000000a100a72a4 */ /* 0x000fc4000f8e023f */
[----:B------:R-:W-:Y:S02]  /*1f30*/  UIMAD UR9, UR16, UR9, URZ ;  /* 0x00000009100972a4 */ /* 0x000fe4000f8e023f */
[----:B------:R-:W-:Y:S02]  /*1f40*/  USHF.R.S32.HI UR20, URZ, 0x6, UR6 ;  /* 0x000000063f147899 */ /* 0x000fe40008011406 */
[----:B------:R-:W-:Y:S02]  /*1f50*/  ULDC UR8, c[0x0][0x168] ;  /* 0x00005a0000087ab9 */ /* 0x000fe40000000800 */
.L_x_685:
        /* <DEDUP_REMOVED lines=169> */
[----:B--2345:R-:W2:Y:S01]  /*29f0*/  @!P1 S2R R3, SR_CTAID.Y ;  /* 0x0000000000039919 */ /* 0x03cea20000002600 */
[----:B------:R-:W-:Y:S02]  /*2a00*/  USHF.R.S32.HI UR4, URZ, 0x1f, UR23 ;  /* 0x0000001f3f047899 */ /* 0x000fe40008011417 */
[----:B------:R-:W-:Y:S02]  /*2a10*/  ULDC.64 UR6, c[0x0][0x178] ;  /* 0x00005e0000067ab9 */ /* 0x000fe40000000a00 */
[----:B------:R-:W-:Y:S02]  /*2a20*/  UIMAD UR4, UR4, UR6, URZ ;  /* 0x00000006040472a4 */ /* 0x000fe4000f8e023f */
[----:B------:R-:W-:Y:S02]  /*2a30*/  UIMAD.WIDE.U32 UR24, UR23, UR6, URZ ;  /* 0x00000006171872a5 */ /* 0x000fe4000f8e003f */
[----:B------:R-:W-:Y:S02]  /*2a40*/  UIMAD UR4, UR23, UR7, UR4 ;  /* 0x00000007170472a4 */ /* 0x000fe4000f8e0204 */
[----:B------:R-:W-:Y:S02]  /*2a50*/  UIMAD UR23, UR23, -0x40, UR11 ;  /* 0xffffffc0171778a4 */ /* 0x000fe4000f8e020b */
[----:B------:R-:W-:Y:S01]  /*2a60*/  IMAD.U32 R9, RZ, RZ, UR24 ;  /* 0x00000018ff097e24 */ /* 0x000fe2000f8e00ff */
[----:B------:R-:W-:Y:S01]  /*2a70*/  UIADD3 UR4, UR25, UR4, URZ ;  /* 0x0000000419047290 */ /* 0x000fe2000fffe03f */
[----:B------:R-:W-:Y:S02]  /*2a80*/  IMAD.U32 R2, RZ, RZ, UR24 ;  /* 0x00000018ff027e24 */ /* 0x000fe4000f8e00ff */
[----:B------:R-:W-:Y:S02]  /*2a90*/  ISETP.LT.AND P6, PT, R194, UR23, PT ;  /* 0x00000017c2007c0c */ /* 0x000fe4000bfc1270 */
[----:B------:R-:W-:Y:S02]  /*2aa0*/  LEA R8, P5, R9, R200, 0x7 ;  /* 0x000000c809087211 */ /* 0x000fe400078a38ff */
[----:B------:R-:W-:Y:S01]  /*2ab0*/  ISETP.GE.OR P6, PT, R187, c[0x0][0x16c], !P6 ;  /* 0x00005b00bb007a0c */ /* 0x000fe200077c6670 */
[C---:B--2---:R-:W-:Y:S01]  /*2ac0*/  @!P1 IMAD.WIDE.U32 R6, R3.reuse, c[0x0][0x270], R196 ;  /* 0x00009c0003069a25 */ /* 0x044fe200078e00c4 */
[----:B------:R-:W-:Y:S04]  /*2ad0*/  @!P1 SHF.R.S32.HI R4, RZ, 0x1f, R3 ;  /* 0x0000001fff049819 */ /* 0x000fe80000011403 */
[----:B------:R-:W-:Y:S01]  /*2ae0*/  @!P1 IADD3 R5, P0, R6, UR10, RZ ;  /* 0x0000000a06059c10 */ /* 0x000fe2000ff1e0ff */
[----:B------:R-:W-:Y:S04]  /*2af0*/  @!P1 IMAD R4, R4, c[0x0][0x270], RZ ;  /* 0x00009c0004049a24 */ /* 0x000fe800078e02ff */
[----:B------:R-:W-:Y:S02]  /*2b00*/  @!P1 IMAD R4, R3, c[0x0][0x274], R4 ;  /* 0x00009d0003049a24 */ /* 0x000fe400078e0204 */
[----:B------:R-:W-:Y:S03]  /*2b10*/  IMAD.U32 R3, RZ, RZ, UR4 ;  /* 0x00000004ff037e24 */ /* 0x000fe6000f8e00ff */
[----:B------:R-:W-:Y:S02]  /*2b20*/  @!P1 IADD3.X R4, R7, UR13, R4, P0, !PT ;  /* 0x0000000d07049c10 */ /* 0x000fe400087fe404 */
[----:B------:R-:W-:Y:S01]  /*2b30*/  LEA.HI.X R9, R2, R201, R3, 0x7, P5 ;  /* 0x000000c902097211 */ /* 0x000fe200028f3c03 */
[----:B------:R-:W-:Y:S01]  /*2b40*/  IMAD.U32 R2, RZ, RZ, UR17 ;  /* 0x00000011ff027e24 */ /* 0x000fe2000f8e00ff */
[----:B------:R-:W-:Y:S01]  /*2b50*/  LOP3.LUT P5, RZ, R189, 0x1, RZ, 0xc0, !PT ;  /* 0x00000001bdff7812 */ /* 0x000fe200078ac0ff */
[----:B------:R-:W-:Y:S01]  /*2b60*/  IMAD.U32 R3, RZ, RZ, UR22 ;  /* 0x00000016ff037e24 */ /* 0x000fe2000f8e00ff */
[----:B------:R-:W-:Y:S02]  /*2b70*/  @!P1 LEA R6, P0, R5, c[0x0][0x258], 0x2 ;  /* 0x0000960005069a11 */ /* 0x000fe400078010ff */
[----:B------:R-:W-:Y:S01]  /*2b80*/  ISETP.GE.OR P5, PT, R194, UR23, !P5 ;  /* 0x00000017c2007c0c */ /* 0x000fe2000efa6670 */
[----:B------:R-:W-:Y:S01]  /*2b90*/  @!P1 IMAD R3, R3, 0x40, R196 ;  /* 0x0000004003039824 */ /* 0x000fe200078e02c4 */
[----:B------:R-:W-:Y:S01]  /*2ba0*/  @!P1 LEA.HI.X R7, R5, c[0x0][0x25c], R4, 0x2, P0 ;  /* 0x0000970005079a11 */ /* 0x000fe200000f1404 */
[----:B------:R-:W-:Y:S01]  /*2bb0*/  IMAD.U32 R5, RZ, RZ, UR22 ;  /* 0x00000016ff057e24 */ /* 0x000fe2000f8e00ff */
[----:B------:R-:W-:Y:S01]  /*2bc0*/  LOP3.LUT P0, RZ, R189, 0x2, RZ, 0xc0, !PT ;  /* 0x00000002bdff7812 */ /* 0x000fe2000780c0ff */
[----:B------:R-:W-:Y:S01]  /*2bd0*/  @!P1 IMAD.SHL.U32 R11, R3, 0x4, RZ ;  /* 0x00000004030b9824 */ /* 0x000fe200078e00ff */
[----:B------:R-:W-:Y:S01]  /*2be0*/  @!P1 LEA R2, R2, 0x40, 0x6 ;  /* 0x0000004002029811 */ /* 0x000fe200078e30ff */
[----:B------:R-:W-:Y:S01]  /*2bf0*/  IMAD R4, R5, 0x3000, R198 ;  /* 0x0000300005047824 */ /* 0x000fe200078e02c6 */
[----:B------:R-:W-:Y:S03]  /*2c00*/  ISETP.GE.OR P0, PT, R194, UR23, !P0 ;  /* 0x00000017c2007c0c */ /* 0x000fe6000c706670 */
[----:B------:R-:W-:Y:S02]  /*2c10*/  @!P1 IMAD.WIDE R6, R2, 0x4, R6 ;  /* 0x0000000402069825 */ /* 0x000fe400078e0206 */
[----:B------:R-:W-:Y:S01]  /*2c20*/  @!PT LDS RZ, [RZ] ;  /* 0x00000000fffff984 */ /* 0x000fe20000000800 */
[----:B------:R-:W-:Y:S01]  /*2c30*/  @!PT LDS RZ, [RZ] ;  /* 0x00000000fffff984 */ /* 0x000fe20000000800 */
[----:B------:R-:W-:Y:S01]  /*2c40*/  @!PT LDS RZ, [RZ] ;  /* 0x00000000fffff984 */ /* 0x000fe20000000800 */
[----:B------:R2:W-:Y:S08]  /*2c50*/  LDGSTS.E.BYPASS.LTC128B.128 [R4], [R8.64], !P5 ;  /* 0x0000000008047fae */ /* 0x0005f0000e901d52 */
[----:B------:R2:W-:Y:S06]  /*2c60*/  LDGSTS.E.BYPASS.LTC128B.128 [R4+0x1000], [R8.64+0x40], !P0 ;  /* 0x0100004008047fae */ /* 0x0005ec000c101d52 */
[----:B------:R2:W-:Y:S06]  /*2c70*/  LDGSTS.E.BYPASS.LTC128B.128 [R4+0x2000], [R8.64+0x80], !P6 ;  /* 0x0200008008047fae */ /* 0x0005ec000f101d52 */
[----:B------:R2:W-:Y:S02]  /*2c80*/  @!P1 LDGSTS.E.BYPASS.LTC128B.128 [R11+0x18080], [R6.64] ;  /* 0x18080000060b9fae */ /* 0x0005e4000b901d52 */
.L_x_683:
[-C--:B-12345:R-:W-:Y:S01]  /*2c90*/  HMMA.16816.F32.BF16 R4, R132, R136.reuse, RZ ;  /* 0x000000888404723c */ /* 0x0befe200000418ff */
[----:B------:R-:W-:Y:S01]  /*2ca0*/  LDSM.16.M88.4 R168, [R176+0x8080] ;  /* 0x00808000b0a8783b */ /* 0x000fe20000000200 */
[----:B------:R-:W-:Y:S01]  /*2cb0*/  UIMAD UR4, UR5, 0x1800, URZ ;  /* 0x00001800050478a4 */ /* 0x000fe2000f8e023f */
[C---:B------:R-:W-:Y:S01]  /*2cc0*/  ISETP.GT.AND P5, PT, R202.reuse, RZ, PT ;  /* 0x000000ffca00720c */ /* 0x040fe20003fa4270 */
[----:B------:R-:W-:Y:S01]  /*2cd0*/  UIADD3 UR23, UR17, 0x2, URZ ;  /* 0x0000000211177890 */ /* 0x000fe2000fffe03f */
[C---:B------:R-:W-:Y:S02]  /*2ce0*/  ISETP.GT.AND P0, PT, R202.reuse, 0x1, PT ;  /* 0x00000001ca00780c */ /* 0x040fe40003f04270 */
[----:B------:R-:W-:Y:S01]  /*2cf0*/  ISETP.GT.AND P6, PT, R202, 0x20, PT ;  /* 0x00000020ca00780c */ /* 0x000fe20003fc4270 */
[C---:B------:R-:W-:Y:S01]  /*2d00*/  HMMA.16816.F32.BF16 R8, R140.reuse, R136, RZ ;  /* 0x000000888c08723c */ /* 0x040fe200000418ff */
[----:B------:R-:W0:Y:S01]  /*2d10*/  LDGDEPBAR ;  /* 0x00000000000079af */ /* 0x000e220000000000 */
[----:B------:R-:W-:Y:S02]  /*2d20*/  UISETP.GE.AND UP0, UPT, UR23, UR20, UPT ;  /* 0x000000141700728c */ /* 0x000fe4000bf06270 */
[----:B------:R-:W-:Y:S02]  /*2d30*/  MOV R33, UR4 ;  /* 0x0000000400217c02 */ /* 0x000fe40008000f00 */
[C---:B------:R-:W-:Y:S01]  /*2d40*/  FSEL R245, R207.reuse, -INF , P5 ;  /* 0xff800000cff57808 */ /* 0x040fe20002800000 */
[----:B------:R-:W-:Y:S01]  /*2d50*/  FFMA.FTZ R207, -R207, R207, 1 ;  /* 0x3f800000cfcf7423 */ /* 0x000fe200000101cf */
[-C--:B------:R-:W-:Y:S01]  /*2d60*/  HMMA.16816.F32.BF16 R12, R140, R138.reuse, RZ ;  /* 0x0000008a8c0c723c */ /* 0x080fe200000418ff */
[----:B------:R-:W-:Y:S03]  /*2d70*/  IADD3 R33, R188, 0x800, R33 ;  /* 0x00000800bc217810 */ /* 0x000fe60007ffe021 */
[C---:B------:R-:W-:Y:S01]  /*2d80*/  FSEL R247, R208.reuse, -INF , P0 ;  /* 0xff800000d0f77808 */ /* 0x040fe20000000000 */
[----:B------:R-:W-:Y:S01]  /*2d90*/  FFMA.FTZ R245, R245, c[0x0][0x29c], -R242 ;  /* 0x0000a700f5f57a23 */ /* 0x000fe200000108f2 */
[----:B------:R-:W-:Y:S01]  /*2da0*/  SHF.L.U32 R3, R33, 0x1, RZ ;  /* 0x0000000121037819 */ /* 0x000fe200000006ff */
[----:B------:R-:W-:Y:S01]  /*2db0*/  FFMA.FTZ R208, -R208, R208, 1 ;  /* 0x3f800000d0d07423 */ /* 0x000fe200000101d0 */
[C---:B------:R-:W-:Y:S01]  /*2dc0*/  HMMA.16816.F32.BF16 R16, R132.reuse, R138, RZ ;  /* 0x0000008a8410723c */ /* 0x040fe200000418ff */
[----:B------:R-:W-:Y:S02]  /*2dd0*/  LDSM.16.M88.4 R136, [R184+0x8080] ;  /* 0x00808000b888783b */ /* 0x000fe40000000200 */
[----:B------:R-:W-:Y:S01]  /*2de0*/  MUFU.EX2 R245, R245 ;  /* 0x000000f500f57308 */ /* 0x000fe20000000800 */
[----:B------:R-:W-:Y:S04]  /*2df0*/  FSEL R251, R221, -INF , P6 ;  /* 0xff800000ddfb7808 */ /* 0x000fe80003000000 */
[-C--:B------:R-:W-:Y:S08]  /*2e00*/  HMMA.16816.F32.BF16 R20, R132, R144.reuse, RZ ;  /* 0x000000908414723c */ /* 0x080ff000000418ff */
[C---:B------:R-:W-:Y:S07]  /*2e10*/  HMMA.16816.F32.BF16 R24, R140.reuse, R144, RZ ;  /* 0x000000908c18723c */ /* 0x040fee00000418ff */
[----:B------:R-:W-:Y:S01]  /*2e20*/  MOV R144, UR4 ;  /* 0x0000000400907c02 */ /* 0x000fe20008000f00 */
[-C--:B------:R-:W-:Y:S01]  /*2e30*/  HMMA.16816.F32.BF16 R28, R140, R146.reuse, RZ ;  /* 0x000000928c1c723c */ /* 0x080fe200000418ff */
[----:B------:R-:W-:Y:S03]  /*2e40*/  LDSM.16.M88.4 R140, [R3+0x12880] ;  /* 0x01288000038c783b */ /* 0x000fe60000000200 */
[----:B------:R-:W-:Y:S04]  /*2e50*/  IADD3 R145, R185, 0x800, R144 ;  /* 0x00000800b9917810 */ /* 0x000fe80007ffe090 */
[----:B------:R-:W-:Y:S01]  /*2e60*/  HMMA.16816.F32.BF16 R32, R132, R146, RZ ;  /* 0x000000928420723c */ /* 0x000fe200000418ff */
[----:B------:R-:W1:Y:S03]  /*2e70*/  LDSM.16.M88.4 R132, [R3+0x12080] ;  /* 0x012080000384783b */ /* 0x000e660000000200 */
[----:B------:R-:W-:Y:S04]  /*2e80*/  IADD3 R145, R188, R145, RZ ;  /* 0x00000091bc917210 */ /* 0x000fe80007ffe0ff */
[-C--:B------:R-:W-:Y:S05]  /*2e90*/  HMMA.16816.F32.BF16 R4, R148, R152.reuse, R4 ;  /* 0x000000989404723c */ /* 0x080fea0000041804 */
[----:B------:R-:W-:Y:S02]  /*2ea0*/  SHF.L.U32 R2, R145, 0x1, RZ ;  /* 0x0000000191027819 */ /* 0x000fe400000006ff */
[----:B------:R-:W2:Y:S01]  /*2eb0*/  LDSM.16.M88.4 R144, [R184+0x9080] ;  /* 0x00908000b890783b */ /* 0x000ea20000000200 */
[C---:B------:R-:W-:Y:S07]  /*2ec0*/  HMMA.16816.F32.BF16 R8, R156.reuse, R152, R8 ;  /* 0x000000989c08723c */ /* 0x040fee0000041808 */
[----:B------:R-:W3:Y:S01]  /*2ed0*/  LDSM.16.M88.4 R164, [R2+0x12080] ;  /* 0x0120800002a4783b */ /* 0x000ee20000000200 */
[-C--:B------:R-:W-:Y:S07]  /*2ee0*/  HMMA.16816.F32.BF16 R12, R156, R154.reuse, R12 ;  /* 0x0000009a9c0c723c */ /* 0x080fee000004180c */
[----:B------:R-:W4:Y:S01]  /*2ef0*/  LDSM.16.M88.4 R172, [R2+0x12880] ;  /* 0x0128800002ac783b */ /* 0x000f220000000200 */
[C---:B------:R-:W-:Y:S07]  /*2f00*/  HMMA.16816.F32.BF16 R16, R148.reuse, R154, R16 ;  /* 0x0000009a9410723c */ /* 0x040fee0000041810 */
[----:B------:R-:W-:Y:S01]  /*2f10*/  LDSM.16.M88.4 R152, [R176+0xa080] ;  /* 0x00a08000b098783b */ /* 0x000fe20000000200 */
[-C--:B------:R-:W-:Y:S08]  /*2f20*/  HMMA.16816.F32.BF16 R20, R148, R160.reuse, R20 ;  /* 0x000000a09414723c */ /* 0x080ff00000041814 */
[C---:B------:R-:W-:Y:S08]  /*2f30*/  HMMA.16816.F32.BF16 R24, R156.reuse, R160, R24 ;  /* 0x000000a09c18723c */ /* 0x040ff00000041818 */
[-C--:B------:R-:W-:Y:S01]  /*2f40*/  HMMA.16816.F32.BF16 R28, R156, R162.reuse, R28 ;  /* 0x000000a29c1c723c */ /* 0x080fe2000004181c */
[----:B------:R-:W-:Y:S07]  /*2f50*/  LDSM.16.M88.4 R156, [R2+0x13880] ;  /* 0x01388000029c783b */ /* 0x000fee0000000200 */
[----:B------:R-:W-:Y:S01]  /*2f60*/  HMMA.16816.F32.BF16 R32, R148, R162, R32 ;  /* 0x000000a29420723c */ /* 0x000fe20000041820 */
[----:B------:R-:W5:Y:S06]  /*2f70*/  LDSM.16.M88.4 R148, [R176+0x9080] ;  /* 0x00908000b094783b */ /* 0x000f6c0000000200 */
[----:B------:R-:W-:Y:S01]  /*2f80*/  FSEL R163, R213, -INF , P5 ;  /* 0xff800000d5a37808 */ /* 0x000fe20002800000 */
[-C--:B-1----:R-:W-:Y:S05]  /*2f90*/  HMMA.16816.F32.BF16 R4, R132, R136.reuse, R4 ;  /* 0x000000888404723c */ /* 0x082fea0000041804 */
[--C-:B------:R-:W-:Y:S02]  /*2fa0*/  FFMA.FTZ R163, R163, c[0x0][0x29c], -R236.reuse ;  /* 0x0000a700a3a37a23 */ /* 0x100fe400000108ec */
[----:B------:R-:W-:Y:S01]  /*2fb0*/  FFMA.FTZ R213, -R213, R213, 1 ;  /* 0x3f800000d5d57423 */ /* 0x000fe200000101d5 */
[C---:B------:R-:W-:Y:S03]  /*2fc0*/  HMMA.16816.F32.BF16 R8, R140.reuse, R136, R8 ;  /* 0x000000888c08723c */ /* 0x040fe60000041808 */
[----:B------:R-:W-:Y:S05]  /*2fd0*/  MUFU.EX2 R163, R163 ;  /* 0x000000a300a37308 */ /* 0x000fea0000000800 */
[-C--:B------:R-:W-:Y:S08]  /*2fe0*/  HMMA.16816.F32.BF16 R12, R140, R138.reuse, R12 ;  /* 0x0000008a8c0c723c */ /* 0x080ff0000004180c */
[C---:B------:R-:W-:Y:S07]  /*2ff0*/  HMMA.16816.F32.BF16 R16, R132.reuse, R138, R16 ;  /* 0x0000008a8410723c */ /* 0x040fee0000041810 */
[----:B------:R-:W-:Y:S01]  /*3000*/  FSEL R138, R210, -INF , P5 ;  /* 0xff800000d28a7808 */ /* 0x000fe20002800000 */
[-C--:B--2---:R-:W-:Y:S04]  /*3010*/  HMMA.16816.F32.BF16 R20, R132, R144.reuse, R20 ;  /* 0x000000908414723c */ /* 0x084fe80000041814 */
[--C-:B------:R-:W-:Y:S02]  /*3020*/  FFMA.FTZ R160, R138, c[0x0][0x29c], -R243.reuse ;  /* 0x0000a7008aa07a23 */ /* 0x100fe400000108f3 */
[----:B------:R-:W-:Y:S01]  /*3030*/  LDSM.16.M88.4 R136, [R184+0xa080] ;  /* 0x00a08000b888783b */ /* 0x000fe20000000200 */
[----:B------:R-:W-:Y:S01]  /*3040*/  FFMA.FTZ R210, -R210, R210, 1 ;  /* 0x3f800000d2d27423 */ /* 0x000fe200000101d2 */
[C---:B------:R-:W-:Y:S02]  /*3050*/  HMMA.16816.F32.BF16 R24, R140.reuse, R144, R24 ;  /* 0x000000908c18723c */ /* 0x040fe40000041818 */
[----:B------:R-:W1:Y:S05]  /*3060*/  MUFU.EX2 R160, R160 ;  /* 0x000000a000a07308 */ /* 0x000e6a0000000800 */
[----:B------:R-:W-:Y:S01]  /*3070*/  FSEL R144, R219, -INF , P6 ;  /* 0xff800000db907808 */ /* 0x000fe20003000000 */
[-C--:B------:R-:W-:Y:S04]  /*3080*/  HMMA.16816.F32.BF16 R28, R140, R146.reuse, R28 ;  /* 0x000000928c1c723c */ /* 0x080fe8000004181c */
[--C-:B------:R-:W-:Y:S03]  /*3090*/  FFMA.FTZ R162, R144, c[0x0][0x29c], -R243.reuse ;  /* 0x0000a70090a27a23 */ /* 0x100fe600000108f3 */
[C---:B------:R-:W-:Y:S01]  /*30a0*/  FSEL R140, R211.reuse, -INF , P0 ;  /* 0xff800000d38c7808 */ /* 0x040fe20000000000 */
[----:B------:R-:W-:Y:S01]  /*30b0*/  HMMA.16816.F32.BF16 R32, R132, R146, R32 ;  /* 0x000000928420723c */ /* 0x000fe20000041820 */
[----:B------:R-:W2:Y:S01]  /*30c0*/  LDSM.16.M88.4 R132, [R3+0x13080] ;  /* 0x013080000384783b */ /* 0x000ea20000000200 */
[----:B------:R-:W-:Y:S02]  /*30d0*/  MUFU.EX2 R162, R162 ;  /* 0x000000a200a27308 */ /* 0x000fe40000000800 */
[----:B------:R-:W-:Y:S02]  /*30e0*/  FFMA.FTZ R161, R140, c[0x0][0x29c], -R243 ;  /* 0x0000a7008ca17a23 */ /* 0x000fe400000108f3 */
[----:B------:R-:W-:Y:S02]  /*30f0*/  FFMA.FTZ R211, -R211, R211, 1 ;  /* 0x3f800000d3d37423 */ /* 0x000fe400000101d3 */
[-C--:B---3--:R-:W-:Y:S01]  /*3100*/  HMMA.16816.F32.BF16 R4, R164, R168.reuse, R4 ;  /* 0x000000a8a404723c */ /* 0x088fe20000041804 */
[----:B------:R3:W1:Y:S03]  /*3110*/  LDSM.16.M88.4 R140, [R3+0x13880] ;  /* 0x01388000038c783b */ /* 0x0006660000000200 */
[----:B------:R-:W1:Y:S04]  /*3120*/  MUFU.EX2 R161, R161 ;  /* 0x000000a100a17308 */ /* 0x000e680000000800 */
[C---:B----4-:R-:W-:Y:S07]  /*3130*/  HMMA.16816.F32.BF16 R8, R172.reuse, R168, R8 ;  /* 0x000000a8ac08723c */ /* 0x050fee0000041808 */
[----:B------:R-:W-:Y:S01]  /*3140*/  FSEL R168, R209, -INF , P5 ;  /* 0xff800000d1a87808 */ /* 0x000fe20002800000 */
[-C--:B------:R-:W-:Y:S03]  /*3150*/  HMMA.16816.F32.BF16 R12, R172, R170.reuse, R12 ;  /* 0x000000aaac0c723c */ /* 0x080fe6000004180c */
[----:B------:R-:W-:Y:S01]  /*3160*/  ISETP.GT.AND P5, PT, R202, 0x21, PT ;  /* 0x00000021ca00780c */ /* 0x000fe20003fa4270 */
[----:B------:R-:W-:Y:S03]  /*3170*/  FFMA.FTZ R168, R168, c[0x0][0x29c], -R239 ;  /* 0x0000a700a8a87a23 */ /* 0x000fe600000108ef */
[----:B------:R-:W-:Y:S01]  /*3180*/  FSEL R144, R220, -INF , P5 ;  /* 0xff800000dc907808 */ /* 0x000fe20002800000 */
[C---:B------:R-:W-:Y:S04]  /*3190*/  HMMA.16816.F32.BF16 R16, R164.reuse, R170, R16 ;  /* 0x000000aaa410723c */ /* 0x040fe80000041810 */
[----:B------:R-:W-:Y:S01]  /*31a0*/  FFMA.FTZ R169, R144, c[0x0][0x29c], -R243 ;  /* 0x0000a70090a97a23 */ /* 0x000fe200000108f3 */
[C---:B---3--:R-:W-:Y:S01]  /*31b0*/  FSEL R3, R214.reuse, -INF , P0 ;  /* 0xff800000d6037808 */ /* 0x048fe20000000000 */
[----:B------:R-:W3:Y:S01]  /*31c0*/  LDSM.16.M88.4 R144, [R184+0xb080] ;  /* 0x00b08000b890783b */ /* 0x000ee20000000200 */
[----:B------:R-:W-:Y:S01]  /*31d0*/  FFMA.FTZ R214, -R214, R214, 1 ;  /* 0x3f800000d6d67423 */ /* 0x000fe200000101d6 */
[-C--:B-----5:R-:W-:Y:S02]  /*31e0*/  HMMA.16816.F32.BF16 R20, R164, R148.reuse, R20 ;  /* 0x00000094a414723c */ /* 0x0a0fe40000041814 */
[----:B------:R-:W-:Y:S02]  /*31f0*/  MUFU.EX2 R169, R169 ;  /* 0x000000a900a97308 */ /* 0x000fe40000000800 */
[--C-:B------:R-:W-:Y:S01]  /*3200*/  FFMA.FTZ R3, R3, c[0x0][0x29c], -R236.reuse ;  /* 0x0000a70003037a23 */ /* 0x100fe200000108ec */
[----:B------:R-:W-:Y:S02]  /*3210*/  FSEL R249, R222, -INF , P5 ;  /* 0xff800000def97808 */ /* 0x000fe40002800000 */
[----:B------:R-:W-:Y:S01]  /*3220*/  FSEL R170, R212, -INF , P0 ;  /* 0xff800000d4aa7808 */ /* 0x000fe20000000000 */
[C---:B------:R-:W-:Y:S04]  /*3230*/  HMMA.16816.F32.BF16 R24, R172.reuse, R148, R24 ;  /* 0x00000094ac18723c */ /* 0x040fe80000041818 */
[----:B------:R-:W-:Y:S01]  /*3240*/  FFMA.FTZ R170, R170, c[0x0][0x29c], -R239 ;  /* 0x0000a700aaaa7a23 */ /* 0x000fe200000108ef */
[----:B------:R-:W-:Y:S03]  /*3250*/  ISETP.GT.AND P0, PT, R202, 0x40, PT ;  /* 0x00000040ca00780c */ /* 0x000fe60003f04270 */
[-C--:B------:R-:W-:Y:S04]  /*3260*/  HMMA.16816.F32.BF16 R28, R172, R150.reuse, R28 ;  /* 0x00000096ac1c723c */ /* 0x080fe8000004181c */
[----:B------:R-:W-:Y:S02]  /*3270*/  FSEL R148, R223, -INF , P0 ;  /* 0xff800000df947808 */ /* 0x000fe40000000000 */
[C---:B------:R-:W-:Y:S01]  /*3280*/  FSEL R171, R229.reuse, -INF , P0 ;  /* 0xff800000e5ab7808 */ /* 0x040fe20000000000 */
[----:B------:R-:W-:Y:S01]  /*3290*/  FFMA.FTZ R229, -R229, R229, 1 ;  /* 0x3f800000e5e57423 */ /* 0x000fe200000101e5 */
[----:B------:R-:W-:Y:S04]  /*32a0*/  HMMA.16816.F32.BF16 R32, R164, R150, R32 ;  /* 0x00000096a420723c */ /* 0x000fe80000041820 */
[----:B------:R-:W-:Y:S01]  /*32b0*/  FSEL R172, R216, -INF , P5 ;  /* 0xff800000d8ac7808 */ /* 0x000fe20002800000 */
[--C-:B------:R-:W-:Y:S01]  /*32c0*/  FFMA.FTZ R171, R171, c[0x0][0x29c], -R236.reuse ;  /* 0x0000a700abab7a23 */ /* 0x100fe200000108ec */
[----:B------:R-:W-:Y:S01]  /*32d0*/  FSEL R246, R225, -INF , P0 ;  /* 0xff800000e1f67808 */ /* 0x000fe20000000000 */
[----:B------:R-:W-:Y:S01]  /*32e0*/  FFMA.FTZ R164, R148, c[0x0][0x29c], -R243 ;  /* 0x0000a70094a47a23 */ /* 0x000fe200000108f3 */
[-C--:B--2---:R-:W-:Y:S03]  /*32f0*/  HMMA.16816.F32.BF16 R4, R132, R136.reuse, R4 ;  /* 0x000000888404723c */ /* 0x084fe60000041804 */
[----:B------:R-:W-:Y:S02]  /*3300*/  MUFU.EX2 R171, R171 ;  /* 0x000000ab00ab7308 */ /* 0x000fe40000000800 */
[C---:B------:R-:W-:Y:S01]  /*3310*/  FSEL R167, R218.reuse, -INF , P5 ;  /* 0xff800000daa77808 */ /* 0x040fe20002800000 */
[----:B------:R-:W-:Y:S01]  /*3320*/  FFMA.FTZ R218, -R218, R218, 1 ;  /* 0x3f800000dada7423 */ /* 0x000fe200000101da */
[C---:B------:R-:W-:Y:S01]  /*3330*/  ISETP.GT.AND P5, PT, R202.reuse, 0x60, PT ;  /* 0x00000060ca00780c */ /* 0x040fe20003fa4270 */
[C---:B-1----:R-:W-:Y:S04]  /*3340*/  HMMA.16816.F32.BF16 R8, R140.reuse, R136, R8 ;  /* 0x000000888c08723c */ /* 0x042fe80000041808 */
[----:B------:R-:W-:Y:S01]  /*3350*/  FSEL R166, R215, -INF , P6 ;  /* 0xff800000d7a67808 */ /* 0x000fe20003000000 */
[----:B------:R-:W-:Y:S01]  /*3360*/  MUFU.EX2 R164, R164 ;  /* 0x000000a400a47308 */ /* 0x000fe20000000800 */
[----:B------:R-:W-:Y:S01]  /*3370*/  FSEL R165, R217, -INF , P6 ;  /* 0xff800000d9a57808 */ /* 0x000fe20003000000 */
[--C-:B------:R-:W-:Y:S01]  /*3380*/  FFMA.FTZ R167, R167, c[0x0][0x29c], -R236.reuse ;  /* 0x0000a700a7a77a23 */ /* 0x100fe200000108ec */
[-C--:B------:R-:W-:Y:S03]  /*3390*/  HMMA.16816.F32.BF16 R12, R140, R138.reuse, R12 ;  /* 0x0000008a8c0c723c */ /* 0x080fe6000004180c */
[----:B------:R-:W-:Y:S01]  /*33a0*/  ISETP.GT.AND P6, PT, R202, 0x41, PT ;  /* 0x00000041ca00780c */ /* 0x000fe20003fc4270 */
[----:B------:R-:W-:Y:S01]  /*33b0*/  FFMA.FTZ R165, R165, c[0x0][0x29c], -R236 ;  /* 0x0000a700a5a57a23 */ /* 0x000fe200000108ec */
[----:B------:R-:W-:Y:S01]  /*33c0*/  FSEL R174, R227, -INF , P0 ;  /* 0xff800000e3ae7808 */ /* 0x000fe20000000000 */
[----:B------:R-:W-:Y:S01]  /*33d0*/  FFMA.FTZ R166, R166, c[0x0][0x29c], -R239 ;  /* 0x0000a700a6a67a23 */ /* 0x000fe200000108ef */
[----:B------:R-:W-:Y:S01]  /*33e0*/  FSEL R148, R224, -INF , P6 ;  /* 0xff800000e0947808 */ /* 0x000fe20003000000 */
[C---:B------:R-:W-:Y:S01]  /*33f0*/  HMMA.16816.F32.BF16 R16, R132.reuse, R138, R16 ;  /* 0x0000008a8410723c */ /* 0x040fe20000041810 */
[----:B------:R-:W-:Y:S01]  /*3400*/  LDSM.16.M88.4 R136, [R176+0xb080] ;  /* 0x00b08000b088783b */ /* 0x000fe20000000200 */
[----:B------:R-:W-:Y:S02]  /*3410*/  MUFU.EX2 R165, R165 ;  /* 0x000000a500a57308 */ /* 0x000fe40000000800 */
[----:B------:R-:W-:Y:S01]  /*3420*/  FFMA.FTZ R173, R148, c[0x0][0x29c], -R243 ;  /* 0x0000a70094ad7a23 */ /* 0x000fe200000108f3 */
[----:B------:R-:W-:Y:S01]  /*3430*/  FSEL R148, R237, -INF , P5 ;  /* 0xff800000ed947808 */ /* 0x000fe20002800000 */
[----:B------:R-:W-:Y:S01]  /*3440*/  FFMA.FTZ R172, R172, c[0x0][0x29c], -R239 ;  /* 0x0000a700acac7a23 */ /* 0x000fe200000108ef */
[----:B------:R-:W-:Y:S01]  /*3450*/  ISETP.GT.AND P0, PT, R202, 0x61, PT ;  /* 0x00000061ca00780c */ /* 0x000fe20003f04270 */
[-C--:B---3--:R-:W-:Y:S04]  /*3460*/  HMMA.16816.F32.BF16 R20, R132, R144.reuse, R20 ;  /* 0x000000908414723c */ /* 0x088fe80000041814 */
[----:B------:R-:W-:Y:S01]  /*3470*/  FFMA.FTZ R175, R148, c[0x0][0x29c], -R243 ;  /* 0x0000a70094af7a23 */ /* 0x000fe200000108f3 */
[----:B------:R-:W-:Y:S01]  /*3480*/  MUFU.EX2 R173, R173 ;  /* 0x000000ad00ad7308 */ /* 0x000fe20000000800 */
[----:B------:R1:W2:Y:S01]  /*3490*/  LDSM.16.M88.4 R148, [R2+0x13080] ;  /* 0x013080000294783b */ /* 0x0002a20000000200 */
[----:B------:R-:W-:Y:S01]  /*34a0*/  FFMA.FTZ R174, R174, c[0x0][0x29c], -R239 ;  /* 0x0000a700aeae7a23 */ /* 0x000fe200000108ef */
[C---:B------:R-:W-:Y:S04]  /*34b0*/  HMMA.16816.F32.BF16 R24, R140.reuse, R144, R24 ;  /* 0x000000908c18723c */ /* 0x040fe80000041818 */
[C---:B------:R-:W-:Y:S01]  /*34c0*/  FSEL R244, R238.reuse, -INF , P0 ;  /* 0xff800000eef47808 */ /* 0x040fe20000000000 */
[----:B------:R-:W-:Y:S02]  /*34d0*/  FFMA.FTZ R238, -R238, R238, 1 ;  /* 0x3f800000eeee7423 */ /* 0x000fe400000101ee */
[--C-:B------:R-:W-:Y:S01]  /*34e0*/  FFMA.FTZ R144, R247, c[0x0][0x29c], -R242.reuse ;  /* 0x0000a700f7907a23 */ /* 0x100fe200000108f2 */
[-C--:B------:R-:W-:Y:S01]  /*34f0*/  HMMA.16816.F32.BF16 R28, R140, R146.reuse, R28 ;  /* 0x000000928c1c723c */ /* 0x080fe2000004181c */
[----:B------:R-:W3:Y:S01]  /*3500*/  LDS R140, [R234+0x18280] ;  /* 0x01828000ea8c7984 */ /* 0x000ee20000000800 */
[----:B------:R-:W-:Y:S02]  /*3510*/  MUFU.EX2 R166, R166 ;  /* 0x000000a600a67308 */ /* 0x000fe40000000800 */
[----:B------:R-:W-:Y:S01]  /*3520*/  FSEL R145, R226, -INF , P6 ;  /* 0xff800000e2917808 */ /* 0x000fe20003000000 */
[----:B------:R-:W-:Y:S02]  /*3530*/  FFMA.FTZ R243, R244, c[0x0][0x29c], -R243 ;  /* 0x0000a700f4f37a23 */ /* 0x000fe400000108f3 */
[--C-:B------:R-:W-:Y:S01]  /*3540*/  FFMA.FTZ R141, R249, c[0x0][0x29c], -R242.reuse ;  /* 0x0000a700f98d7a23 */ /* 0x100fe200000108f2 */
[----:B------:R-:W-:Y:S04]  /*3550*/  HMMA.16816.F32.BF16 R32, R132, R146, R32 ;  /* 0x000000928420723c */ /* 0x000fe80000041820 */
[----:B------:R-:W4:Y:S01]  /*3560*/  MUFU.EX2 R144, R144 ;  /* 0x0000009000907308 */ /* 0x000f220000000800 */
[--C-:B------:R-:W-:Y:S01]  /*3570*/  FFMA.FTZ R143, R145, c[0x0][0x29c], -R242.reuse ;  /* 0x0000a700918f7a23 */ /* 0x100fe200000108f2 */
[----:B------:R-:W-:Y:S01]  /*3580*/  FSEL R145, R240, -INF , P5 ;  /* 0xff800000f0917808 */ /* 0x000fe20002800000 */
[--C-:B-1----:R-:W-:Y:S01]  /*3590*/  FFMA.FTZ R2, R251, c[0x0][0x29c], -R242.reuse ;  /* 0x0000a700fb027a23 */ /* 0x102fe200000108f2 */
[----:B------:R-:W-:Y:S01]  /*35a0*/  FSEL R147, R241, -INF , P0 ;  /* 0xff800000f1937808 */ /* 0x000fe20000000000 */
[--C-:B------:R-:W-:Y:S03]  /*35b0*/  FFMA.FTZ R142, R246, c[0x0][0x29c], -R242.reuse ;  /* 0x0000a700f68e7a23 */ /* 0x100fe600000108f2 */
[--C-:B------:R-:W-:Y:S02]  /*35c0*/  FFMA.FTZ R146, R145, c[0x0][0x29c], -R242.reuse ;  /* 0x0000a70091927a23 */ /* 0x100fe400000108f2 */
[----:B------:R-:W1:Y:S01]  /*35d0*/  MUFU.EX2 R141, R141 ;  /* 0x0000008d008d7308 */ /* 0x000e620000000800 */
[----:B------:R-:W-:Y:S02]  /*35e0*/  FFMA.FTZ R242, R147, c[0x0][0x29c], -R242 ;  /* 0x0000a70093f27a23 */ /* 0x000fe400000108f2 */
[----:B------:R-:W-:Y:S02]  /*35f0*/  FFMA.FTZ R217, -R217, R217, 1 ;  /* 0x3f800000d9d97423 */ /* 0x000fe400000101d9 */
[----:B------:R-:W-:Y:S02]  /*3600*/  FFMA.FTZ R225, -R225, R225, 1 ;  /* 0x3f800000e1e17423 */ /* 0x000fe400000101e1 */
[----:B------:R-:W-:Y:S01]  /*3610*/  FFMA.FTZ R237, -R237, R237, 1 ;  /* 0x3f800000eded7423 */ /* 0x000fe200000101ed */
[-C--:B--2---:R-:W-:Y:S02]  /*3620*/  HMMA.16816.F32.BF16 R4, R148, R152.reuse, R4 ;  /* 0x000000989404723c */ /* 0x084fe40000041804 */
[----:B------:R-:W2:Y:S06]  /*3630*/  MUFU.EX2 R145, R146 ;  /* 0x0000009200917308 */ /* 0x000eac0000000800 */
[C---:B------:R-:W-:Y:S04]  /*3640*/  HMMA.16816.F32.BF16 R8, R156.reuse, R152, R8 ;  /* 0x000000989c08723c */ /* 0x040fe80000041808 */
[----:B------:R-:W5:Y:S03]  /*3650*/  MUFU.EX2 R143, R143 ;  /* 0x0000008f008f7308 */ /* 0x000f660000000800 */
[C---:B------:R-:W-:Y:S01]  /*3660*/  FSEL R152, R232.reuse, -INF , P0 ;  /* 0xff800000e8987808 */ /* 0x040fe20000000000 */
[-C--:B------:R-:W-:Y:S04]  /*3670*/  HMMA.16816.F32.BF16 R12, R156, R154.reuse, R12 ;  /* 0x0000009a9c0c723c */ /* 0x080fe8000004180c */
[----:B------:R-:W-:Y:S02]  /*3680*/  FFMA.FTZ R232, -R232, R232, 1 ;  /* 0x3f800000e8e87423 */ /* 0x000fe400000101e8 */
[----:B------:R-:W1:Y:S02]  /*3690*/  MUFU.EX2 R142, R142 ;  /* 0x0000008e008e7308 */ /* 0x000e640000000800 */
[C---:B------:R-:W-:Y:S04]  /*36a0*/  HMMA.16816.F32.BF16 R16, R148.reuse, R154, R16 ;  /* 0x0000009a9410723c */ /* 0x040fe80000041810 */
[--C-:B---3--:R-:W-:Y:S03]  /*36b0*/  FADD.FTZ R147, R4, -R140.reuse ;  /* 0x8000008c04937221 */ /* 0x108fe60000010000 */
[----:B------:R-:W-:Y:S01]  /*36c0*/  FSEL R154, R231, -INF , P5 ;  /* 0xff800000e79a7808 */ /* 0x000fe20002800000 */
[-C--:B------:R-:W-:Y:S01]  /*36d0*/  HMMA.16816.F32.BF16 R20, R148, R136.reuse, R20 ;  /* 0x000000889414723c */ /* 0x080fe20000041814 */
[----:B------:R3:W1:Y:S03]  /*36e0*/  MUFU.EX2 R146, R168 ;  /* 0x000000a800927308 */ /* 0x0006660000000800 */
[--C-:B------:R-:W-:Y:S02]  /*36f0*/  FFMA.FTZ R153, R154, c[0x0][0x29c], -R239.reuse ;  /* 0x0000a7009a997a23 */ /* 0x100fe400000108ef */
[----:B------:R-:W-:Y:S01]  /*3700*/  FMUL.FTZ R147, R160, R147 ;  /* 0x00000093a0937220 */ /* 0x000fe20000410000 */
[----:B------:R-:W-:Y:S01]  /*3710*/  F2FP.BF16.PACK_AB R160, R161, R160 ;  /* 0x000000a0a1a0723e */ /* 0x000fe200000010ff */
[C---:B------:R-:W-:Y:S03]  /*3720*/  HMMA.16816.F32.BF16 R24, R156.reuse, R136, R24 ;  /* 0x000000889c18723c */ /* 0x040fe60000041818 */
[----:B------:R-:W-:Y:S01]  /*3730*/  MUFU.EX2 R153, R153 ;  /* 0x0000009900997308 */ /* 0x000fe20000000800 */
[----:B------:R-:W-:Y:S02]  /*3740*/  FMUL.FTZ R147, R147, R210 ;  /* 0x000000d293937220 */ /* 0x000fe40000410000 */
[----:B------:R-:W-:Y:S02]  /*3750*/  FFMA.FTZ R231, -R231, R231, 1 ;  /* 0x3f800000e7e77423 */ /* 0x000fe400000101e7 */
[-C--:B------:R-:W-:Y:S05]  /*3760*/  HMMA.16816.F32.BF16 R28, R156, R138.reuse, R28 ;  /* 0x0000008a9c1c723c */ /* 0x080fea000004181c */
[----:B------:R-:W1:Y:S02]  /*3770*/  MUFU.EX2 R155, R170 ;  /* 0x000000aa009b7308 */ /* 0x000e640000000800 */
[----:B------:R-:W-:Y:S01]  /*3780*/  FADD.FTZ R158, R5, -R140 ;  /* 0x8000008c059e7221 */ /* 0x000fe20000010000 */
[----:B------:R-:W-:Y:S01]  /*3790*/  HMMA.16816.F32.BF16 R32, R148, R138, R32 ;  /* 0x0000008a9420723c */ /* 0x000fe20000041820 */
[----:B------:R-:W1:Y:S03]  /*37a0*/  LDS R138, [R234+0x182a0] ;  /* 0x0182a000ea8a7984 */ /* 0x000e660000000800 */
[----:B------:R-:W-:Y:S01]  /*37b0*/  FMUL.FTZ R154, R161, R158 ;  /* 0x0000009ea19a7220 */ /* 0x000fe20000410000 */
[----:B------:R-:W-:Y:S01]  /*37c0*/  FSEL R156, R228, -INF , P6 ;  /* 0xff800000e49c7808 */ /* 0x000fe20003000000 */
[----:B---3--:R-:W-:Y:S01]  /*37d0*/  FFMA.FTZ R168, -R241, R241, 1 ;  /* 0x3f800000f1a87423 */ /* 0x008fe200000101f1 */
[----:B------:R-:W-:Y:S01]  /*37e0*/  FSEL R151, R230, -INF , P6 ;  /* 0xff800000e6977808 */ /* 0x000fe20003000000 */
[----:B------:R-:W-:Y:S01]  /*37f0*/  FMUL.FTZ R154, R154, R211 ;  /* 0x000000d39a9a7220 */ /* 0x000fe20000410000 */
[----:B------:R-:W-:Y:S01]  /*3800*/  FSEL R149, R233, -INF , P5 ;  /* 0xff800000e9957808 */ /* 0x000fe20002800000 */
[----:B------:R-:W-:Y:S02]  /*3810*/  MUFU.EX2 R2, R2 ;  /* 0x0000000200027308 */ /* 0x000fe40000000800 */
[----:B------:R-:W-:Y:S01]  /*3820*/  FSEL R139, R235, -INF , P0 ;  /* 0xff800000eb8b7808 */ /* 0x000fe20000000000 */
[--C-:B------:R-:W-:Y:S01]  /*3830*/  FFMA.FTZ R151, R151, c[0x0][0x29c], -R236.reuse ;  /* 0x0000a70097977a23 */ /* 0x100fe200000108ec */
[----:B----4-:R-:W-:Y:S01]  /*3840*/  F2FP.BF16.PACK_AB R150, R144, R245 ;  /* 0x000000f59096723e */ /* 0x010fe200000010ff */
[--C-:B------:R-:W-:Y:S01]  /*3850*/  FFMA.FTZ R149, R149, c[0x0][0x29c], -R236.reuse ;  /* 0x0000a70095957a23 */ /* 0x100fe200000108ec */
[----:B------:R-:W-:Y:S01]  /*3860*/  F2FP.BF16.PACK_AB R154, R154, R147 ;  /* 0x000000939a9a723e */ /* 0x000fe200000010ff */
[----:B------:R-:W-:Y:S01]  /*3870*/  FFMA.FTZ R236, R139, c[0x0][0x29c], -R236 ;  /* 0x0000a7008bec7a23 */ /* 0x000fe200000108ec */
[----:B------:R-:W-:Y:S01]  /*3880*/  PLOP3.LUT P0, PT, PT, PT, UP0, 0x80, 0x0 ;  /* 0x000000000000781c */ /* 0x000fe20003f0f008 */
[--C-:B------:R-:W-:Y:S01]  /*3890*/  FADD.FTZ R139, R16, -R140.reuse ;  /* 0x8000008c108b7221 */ /* 0x100fe20000010000 */
[----:B------:R-:W-:Y:S01]  /*38a0*/  MUFU.EX2 R174, R174 ;  /* 0x000000ae00ae7308 */ /* 0x000fe20000000800 */
[--C-:B------:R-:W-:Y:S02]  /*38b0*/  FADD.FTZ R16, R17, -R140.reuse ;  /* 0x8000008c11107221 */ /* 0x100fe40000010000 */
[----:B------:R-:W-:Y:S01]  /*38c0*/  FMUL.FTZ R139, R162, R139 ;  /* 0x0000008ba28b7220 */ /* 0x000fe20000410000 */
[----:B------:R-:W-:Y:S01]  /*38d0*/  F2FP.BF16.PACK_AB R162, R169, R162 ;  /* 0x000000a2a9a2723e */ /* 0x000fe200000010ff */
[--C-:B------:R-:W-:Y:S02]  /*38e0*/  FADD.FTZ R147, R20, -R140.reuse ;  /* 0x8000008c14937221 */ /* 0x100fe40000010000 */
[----:B------:R-:W-:Y:S02]  /*38f0*/  FADD.FTZ R148, R21, -R140 ;  /* 0x8000008c15947221 */ /* 0x000fe40000010000 */
[----:B------:R-:W-:Y:S01]  /*3900*/  FMUL.FTZ R16, R169, R16 ;  /* 0x00000010a9107220 */ /* 0x000fe20000410000 */
[----:B------:R-:W3:Y:S01]  /*3910*/  MUFU.EX2 R17, R172 ;  /* 0x000000ac00117308 */ /* 0x000ee20000000800 */
[----:B------:R-:W-:Y:S02]  /*3920*/  FFMA.FTZ R20, -R219, R219, 1 ;  /* 0x3f800000db147423 */ /* 0x000fe400000101db */
[----:B------:R-:W-:Y:S02]  /*3930*/  FFMA.FTZ R21, -R220, R220, 1 ;  /* 0x3f800000dc157423 */ /* 0x000fe400000101dc */
[----:B------:R-:W-:Y:S02]  /*3940*/  FMUL.FTZ R20, R139, R20 ;  /* 0x000000148b147220 */ /* 0x000fe40000410000 */
[----:B------:R-:W-:Y:S02]  /*3950*/  FMUL.FTZ R21, R16, R21 ;  /* 0x0000001510157220 */ /* 0x000fe40000410000 */
[----:B------:R-:W-:Y:S01]  /*3960*/  FMUL.FTZ R148, R173, R148 ;  /* 0x00000094ad947220 */ /* 0x000fe20000410000 */
[----:B------:R-:W-:Y:S01]  /*3970*/  MUFU.EX2 R175, R175 ;  /* 0x000000af00af7308 */ /* 0x000fe20000000800 */
[--C-:B-1----:R-:W-:Y:S01]  /*3980*/  FADD.FTZ R157, R7, -R138.reuse ;  /* 0x8000008a079d7221 */ /* 0x102fe20000010000 */
[----:B------:R-:W-:Y:S01]  /*3990*/  F2FP.BF16.PACK_AB R20, R21, R20 ;  /* 0x000000141514723e */ /* 0x000fe200000010ff */
[----:B------:R-:W-:Y:S02]  /*39a0*/  FFMA.FTZ R139, -R224, R224, 1 ;  /* 0x3f800000e08b7423 */ /* 0x000fe400000101e0 */
[----:B------:R-:W-:Y:S02]  /*39b0*/  FMUL.FTZ R157, R144, R157 ;  /* 0x0000009d909d7220 */ /* 0x000fe40000410000 */
[----:B------:R-:W1:Y:S01]  /*39c0*/  LDS R144, [R234+0x18300] ;  /* 0x01830000ea907984 */ /* 0x000e620000000800 */
[----:B------:R-:W-:Y:S02]  /*39d0*/  FMUL.FTZ R139, R148, R139 ;  /* 0x0000008b948b7220 */ /* 0x000fe40000410000 */
[--C-:B------:R-:W-:Y:S01]  /*39e0*/  FADD.FTZ R148, R6, -R138.reuse ;  /* 0x8000008a06947221 */ /* 0x100fe20000010000 */
[----:B------:R-:W4:Y:S01]  /*39f0*/  LDS R234, [R234+0x18320] ;  /* 0x01832000eaea7984 */ /* 0x000f220000000800 */
[--C-:B------:R-:W-:Y:S01]  /*3a00*/  FADD.FTZ R21, R18, -R138.reuse ;  /* 0x8000008a12157221 */ /* 0x100fe20000010000 */
[----:B------:R-:W-:Y:S01]  /*3a10*/  MUFU.EX2 R244, R243 ;  /* 0x000000f300f47308 */ /* 0x000fe20000000800 */
[--C-:B------:R-:W-:Y:S01]  /*3a20*/  FADD.FTZ R18, R19, -R138.reuse ;  /* 0x8000008a13127221 */ /* 0x100fe20000010000 */
[----:B------:R-:W-:Y:S01]  /*3a30*/  STS [R203+0x18480], R160 ;  /* 0x018480a0cb007388 */ /* 0x000fe20000000800 */
[--C-:B------:R-:W-:Y:S02]  /*3a40*/  FADD.FTZ R19, R22, -R138.reuse ;  /* 0x8000008a16137221 */ /* 0x100fe40000010000 */
[--C-:B------:R-:W-:Y:S01]  /*3a50*/  FADD.FTZ R22, R23, -R138.reuse ;  /* 0x8000008a17167221 */ /* 0x100fe20000010000 */
[----:B------:R1:W-:Y:S01]  /*3a60*/  STS [R203+0x18880], R150 ;  /* 0x01888096cb007388 */ /* 0x0003e20000000800 */
[--C-:B------:R-:W-:Y:S02]  /*3a70*/  FADD.FTZ R34, R34, -R138.reuse ;  /* 0x8000008a22227221 */ /* 0x100fe40000010000 */
[----:B------:R-:W-:Y:S01]  /*3a80*/  FADD.FTZ R35, R35, -R138 ;  /* 0x8000008a23237221 */ /* 0x000fe20000010000 */
[----:B------:R-:W-:Y:S01]  /*3a90*/  MUFU.EX2 R242, R242 ;  /* 0x000000f200f27308 */ /* 0x000fe20000000800 */
[----:B------:R-:W-:Y:S01]  /*3aa0*/  FMUL.FTZ R147, R164, R147 ;  /* 0x00000093a4937220 */ /* 0x000fe20000410000 */
[----:B------:R-:W-:Y:S01]  /*3ab0*/  STS [R199], R162 ;  /* 0x000000a2c7007388 */ /* 0x000fe20000000800 */
[----:B------:R-:W-:Y:S01]  /*3ac0*/  FFMA.FTZ R16, -R223, R223, 1 ;  /* 0x3f800000df107423 */ /* 0x000fe200000101df */
[----:B------:R-:W-:Y:S01]  /*3ad0*/  F2FP.BF16.PACK_AB R164, R173, R164 ;  /* 0x000000a4ada4723e */ /* 0x000fe200000010ff */
[--C-:B------:R-:W-:Y:S02]  /*3ae0*/  FFMA.FTZ R156, R156, c[0x0][0x29c], -R239.reuse ;  /* 0x0000a7009c9c7a23 */ /* 0x100fe400000108ef */
[----:B------:R-:W-:Y:S02]  /*3af0*/  FFMA.FTZ R239, R152, c[0x0][0x29c], -R239 ;  /* 0x0000a70098ef7a23 */ /* 0x000fe400000108ef */
[----:B------:R-:W-:Y:S01]  /*3b00*/  FMUL.FTZ R16, R147, R16 ;  /* 0x0000001093107220 */ /* 0x000fe20000410000 */
[----:B------:R3:W-:Y:S01]  /*3b10*/  MUFU.EX2 R138, R3 ;  /* 0x00000003008a7308 */ /* 0x0007e20000000800 */
[----:B------:R-:W-:Y:S02]  /*3b20*/  FMUL.FTZ R18, R141, R18 ;  /* 0x000000128d127220 */ /* 0x000fe40000410000 */
[----:B------:R-:W-:Y:S01]  /*3b30*/  FFMA.FTZ R23, -R222, R222, 1 ;  /* 0x3f800000de177423 */ /* 0x000fe200000101de */
[----:B------:R-:W-:Y:S01]  /*3b40*/  F2FP.BF16.PACK_AB R16, R139, R16 ;  /* 0x000000108b10723e */ /* 0x000fe200000010ff */
[----:B--2---:R-:W-:Y:S02]  /*3b50*/  FMUL.FTZ R34, R145, R34 ;  /* 0x0000002291227220 */ /* 0x004fe40000410000 */
[----:B------:R-:W-:Y:S02]  /*3b60*/  FMUL.FTZ R18, R18, R23 ;  /* 0x0000001712127220 */ /* 0x000fe40000410000 */
[----:B------:R-:W-:Y:S01]  /*3b70*/  FFMA.FTZ R23, -R240, R240, 1 ;  /* 0x3f800000f0177423 */ /* 0x000fe200000101f0 */
[----:B------:R-:W2:Y:S01]  /*3b80*/  MUFU.EX2 R147, R156 ;  /* 0x0000009c00937308 */ /* 0x000ea20000000800 */
[C---:B-----5:R-:W-:Y:S02]  /*3b90*/  FMUL.FTZ R22, R143.reuse, R22 ;  /* 0x000000168f167220 */ /* 0x060fe40000410000 */
[----:B------:R-:W-:Y:S02]  /*3ba0*/  FMUL.FTZ R23, R34, R23 ;  /* 0x0000001722177220 */ /* 0x000fe40000410000 */
[----:B------:R-:W-:Y:S01]  /*3bb0*/  FMUL.FTZ R158, R142, R19 ;  /* 0x000000138e9e7220 */ /* 0x000fe20000410000 */
[----:B------:R-:W-:Y:S01]  /*3bc0*/  F2FP.BF16.PACK_AB R142, R143, R142 ;  /* 0x0000008e8f8e723e */ /* 0x000fe200000010ff */
[----:B------:R-:W-:Y:S02]  /*3bd0*/  FFMA.FTZ R19, -R226, R226, 1 ;  /* 0x3f800000e2137423 */ /* 0x000fe400000101e2 */
[--C-:B-1----:R-:W-:Y:S01]  /*3be0*/  FADD.FTZ R29, R29, -R144.reuse ;  /* 0x800000901d1d7221 */ /* 0x102fe20000010000 */
[----:B------:R-:W1:Y:S01]  /*3bf0*/  MUFU.EX2 R152, R239 ;  /* 0x000000ef00987308 */ /* 0x000e620000000800 */
[----:B------:R-:W-:Y:S02]  /*3c00*/  FMUL.FTZ R19, R22, R19 ;  /* 0x0000001316137220 */ /* 0x000fe40000410000 */
[--C-:B------:R-:W-:Y:S02]  /*3c10*/  FADD.FTZ R22, R13, -R144.reuse ;  /* 0x800000900d167221 */ /* 0x100fe40000010000 */
[--C-:B---3--:R-:W-:Y:S02]  /*3c20*/  FADD.FTZ R3, R8, -R144.reuse ;  /* 0x8000009008037221 */ /* 0x108fe40000010000 */
[--C-:B------:R-:W-:Y:S02]  /*3c30*/  FADD.FTZ R8, R9, -R144.reuse ;  /* 0x8000009009087221 */ /* 0x100fe40000010000 */
[----:B------:R-:W-:Y:S01]  /*3c40*/  FMUL.FTZ R3, R146, R3 ;  /* 0x0000000392037220 */ /* 0x000fe20000410000 */
[----:B------:R-:W-:Y:S01]  /*3c50*/  MUFU.EX2 R34, R167 ;  /* 0x000000a700227308 */ /* 0x000fe20000000800 */
[--C-:B------:R-:W-:Y:S01]  /*3c60*/  FADD.FTZ R9, R12, -R144.reuse ;  /* 0x800000900c097221 */ /* 0x100fe20000010000 */
[----:B------:R-:W-:Y:S01]  /*3c70*/  F2FP.BF16.PACK_AB R146, R155, R146 ;  /* 0x000000929b92723e */ /* 0x000fe200000010ff */
[----:B------:R-:W-:Y:S02]  /*3c80*/  FFMA.FTZ R12, -R209, R209, 1 ;  /* 0x3f800000d10c7423 */ /* 0x000fe400000101d1 */
[----:B------:R-:W-:Y:S02]  /*3c90*/  FMUL.FTZ R8, R155, R8 ;  /* 0x000000089b087220 */ /* 0x000fe40000410000 */
[----:B------:R-:W-:Y:S02]  /*3ca0*/  FFMA.FTZ R13, -R212, R212, 1 ;  /* 0x3f800000d40d7423 */ /* 0x000fe400000101d4 */
[----:B------:R-:W-:Y:S01]  /*3cb0*/  FMUL.FTZ R9, R166, R9 ;  /* 0x00000009a6097220 */ /* 0x000fe20000410000 */
[----:B------:R-:W-:Y:S01]  /*3cc0*/  F2FP.BF16.PACK_AB R166, R17, R166 ;  /* 0x000000a611a6723e */ /* 0x000fe200000010ff */
[----:B------:R-:W-:Y:S01]  /*3cd0*/  FMUL.FTZ R3, R3, R12 ;  /* 0x0000000c03037220 */ /* 0x000fe20000410000 */
[----:B------:R-:W-:Y:S01]  /*3ce0*/  MUFU.EX2 R149, R149 ;  /* 0x0000009500957308 */ /* 0x000fe20000000800 */
[--C-:B------:R-:W-:Y:S02]  /*3cf0*/  FADD.FTZ R12, R25, -R144.reuse ;  /* 0x80000090190c7221 */ /* 0x100fe40000010000 */
[----:B------:R-:W-:Y:S02]  /*3d00*/  FMUL.FTZ R8, R8, R13 ;  /* 0x0000000d08087220 */ /* 0x000fe40000410000 */
[--C-:B------:R-:W-:Y:S02]  /*3d10*/  FADD.FTZ R13, R24, -R144.reuse ;  /* 0x80000090180d7221 */ /* 0x100fe40000010000 */
[----:B------:R-:W-:Y:S01]  /*3d20*/  FMUL.FTZ R22, R17, R22 ;  /* 0x0000001611167220 */ /* 0x000fe20000410000 */
[----:B------:R-:W-:Y:S01]  /*3d30*/  F2FP.BF16.PACK_AB R8, R8, R3 ;  /* 0x000000030808723e */ /* 0x000fe200000010ff */
[----:B------:R-:W-:Y:S01]  /*3d40*/  FFMA.FTZ R17, -R216, R216, 1 ;  /* 0x3f800000d8117423 */ /* 0x000fe200000101d8 */
[----:B------:R-:W3:Y:S01]  /*3d50*/  MUFU.EX2 R24, R151 ;  /* 0x0000009700187308 */ /* 0x000ee20000000800 */
[----:B------:R-:W-:Y:S01]  /*3d60*/  FMUL.FTZ R21, R2, R21 ;  /* 0x0000001502157220 */ /* 0x000fe20000410000 */
[----:B------:R-:W-:Y:S01]  /*3d70*/  F2FP.BF16.PACK_AB R2, R141, R2 ;  /* 0x000000028d02723e */ /* 0x000fe200000010ff */
[----:B--2---:R-:W-:Y:S01]  /*3d80*/  FMUL.FTZ R12, R147, R12 ;  /* 0x0000000c930c7220 */ /* 0x004fe20000410000 */
[----:B------:R-:W-:Y:S01]  /*3d90*/  MOV R3, UR5 ;  /* 0x0000000500037c02 */ /* 0x000fe20008000f00 */
[----:B------:R-:W-:Y:S02]  /*3da0*/  FMUL.FTZ R22, R22, R17 ;  /* 0x0000001116167220 */ /* 0x000fe40000410000 */
[----:B------:R-:W-:Y:S01]  /*3db0*/  FFMA.FTZ R17, -R228, R228, 1 ;  /* 0x3f800000e4117423 */ /* 0x000fe200000101e4 */
[----:B------:R2:W-:Y:S01]  /*3dc0*/  STS [R199+0x400], R2 ;  /* 0x00040002c7007388 */ /* 0x0005e20000000800 */
[----:B------:R-:W-:Y:S01]  /*3dd0*/  FADD.FTZ R28, R28, -R144 ;  /* 0x800000901c1c7221 */ /* 0x000fe20000010000 */
[----:B-1----:R-:W-:Y:S01]  /*3de0*/  F2FP.BF16.PACK_AB R144, R152, R153 ;  /* 0x000000999890723e */ /* 0x002fe200000010ff */
[----:B------:R-:W-:Y:S01]  /*3df0*/  FMUL.FTZ R13, R174, R13 ;  /* 0x0000000dae0d7220 */ /* 0x000fe20000410000 */
[----:B------:R-:W2:Y:S01]  /*3e00*/  MUFU.EX2 R236, R236 ;  /* 0x000000ec00ec7308 */ /* 0x000ea20000000800 */
[----:B------:R-:W-:Y:S01]  /*3e10*/  FMUL.FTZ R29, R152, R29 ;  /* 0x0000001d981d7220 */ /* 0x000fe20000410000 */
[----:B------:R-:W-:Y:S01]  /*3e20*/  STS [R203+0x19480], R146 ;  /* 0x01948092cb007388 */ /* 0x000fe20000000800 */
[----:B------:R-:W-:Y:S01]  /*3e30*/  FFMA.FTZ R152, -R227, R227, 1 ;  /* 0x3f800000e3987423 */ /* 0x000fe200000101e3 */
[----:B------:R-:W-:Y:S01]  /*3e40*/  F2FP.BF16.PACK_AB R174, R147, R174 ;  /* 0x000000ae93ae723e */ /* 0x000fe200000010ff */
[----:B------:R-:W-:Y:S02]  /*3e50*/  FMUL.FTZ R28, R153, R28 ;  /* 0x0000001c991c7220 */ /* 0x000fe40000410000 */
[----:B------:R-:W-:Y:S02]  /*3e60*/  FMUL.FTZ R13, R13, R152 ;  /* 0x000000980d0d7220 */ /* 0x000fe40000410000 */
[----:B------:R-:W-:Y:S02]  /*3e70*/  FMUL.FTZ R12, R12, R17 ;  /* 0x000000110c0c7220 */ /* 0x000fe40000410000 */
[----:B------:R-:W-:Y:S01]  /*3e80*/  FMUL.FTZ R29, R29, R232 ;  /* 0x000000e81d1d7220 */ /* 0x000fe20000410000 */
[----:B---3--:R-:W-:Y:S01]  /*3e90*/  F2FP.BF16.PACK_AB R150, R24, R171 ;  /* 0x000000ab1896723e */ /* 0x008fe200000010ff */
[----:B------:R-:W-:Y:S01]  /*3ea0*/  FMUL.FTZ R28, R28, R231 ;  /* 0x000000e71c1c7220 */ /* 0x000fe20000410000 */
[----:B------:R-:W-:Y:S01]  /*3eb0*/  F2FP.BF16.PACK_AB R152, R12, R13 ;  /* 0x0000000d0c98723e */ /* 0x000fe200000010ff */
[----:B------:R-:W-:Y:S01]  /*3ec0*/  FFMA.FTZ R170, -R215, R215, 1 ;  /* 0x3f800000d7aa7423 */ /* 0x000fe200000101d7 */
[----:B------:R-:W-:Y:S01]  /*3ed0*/  F2FP.BF16.PACK_AB R12, R138, R163 ;  /* 0x000000a38a0c723e */ /* 0x000fe200000010ff */
[----:B------:R-:W-:Y:S02]  /*3ee0*/  FFMA.FTZ R156, -R221, R221, 1 ;  /* 0x3f800000dd9c7423 */ /* 0x000fe400000101dd */
[----:B------:R-:W-:Y:S01]  /*3ef0*/  FMUL.FTZ R9, R9, R170 ;  /* 0x000000aa09097220 */ /* 0x000fe20000410000 */
[----:B------:R-:W-:Y:S01]  /*3f00*/  F2FP.BF16.PACK_AB R170, R29, R28 ;  /* 0x0000001c1daa723e */ /* 0x000fe200000010ff */
[----:B------:R-:W-:Y:S01]  /*3f10*/  STS [R203+0x19880], R12 ;  /* 0x0198800ccb007388 */ /* 0x000fe20000000800 */
[----:B------:R-:W-:Y:S01]  /*3f20*/  F2FP.BF16.PACK_AB R28, R34, R165 ;  /* 0x000000a5221c723e */ /* 0x000fe200000010ff */
[----:B------:R-:W-:Y:S01]  /*3f30*/  FMUL.FTZ R21, R21, R156 ;  /* 0x0000009c15157220 */ /* 0x000fe20000410000 */
[----:B------:R-:W-:Y:S01]  /*3f40*/  F2FP.BF16.PACK_AB R156, R242, R145 ;  /* 0x00000091f29c723e */ /* 0x000fe200000010ff */
[----:B------:R-:W-:Y:S01]  /*3f50*/  STS [R199+0x1000], R166 ;  /* 0x001000a6c7007388 */ /* 0x000fe20000000800 */
[--C-:B------:R-:W-:Y:S01]  /*3f60*/  FADD.FTZ R32, R32, -R140.reuse ;  /* 0x8000008c20207221 */ /* 0x100fe20000010000 */
[----:B--2---:R-:W-:Y:S01]  /*3f70*/  F2FP.BF16.PACK_AB R2, R236, R149 ;  /* 0x00000095ec02723e */ /* 0x004fe200000010ff */
[----:B------:R-:W-:Y:S01]  /*3f80*/  FADD.FTZ R33, R33, -R140 ;  /* 0x8000008c21217221 */ /* 0x000fe20000010000 */
[----:B------:R-:W-:Y:S01]  /*3f90*/  STS [R199+0x1400], R28 ;  /* 0x0014001cc7007388 */ /* 0x000fe20000000800 */
[----:B------:R-:W-:Y:S01]  /*3fa0*/  F2FP.BF16.PACK_AB R140, R244, R175 ;  /* 0x000000aff48c723e */ /* 0x000fe200000010ff */
[----:B------:R-:W-:Y:S01]  /*3fb0*/  FMUL.FTZ R148, R245, R148 ;  /* 0x00000094f5947220 */ /* 0x000fe20000410000 */
[----:B------:R-:W-:Y:S01]  /*3fc0*/  F2FP.BF16.PACK_AB R18, R18, R21 ;  /* 0x000000151212723e */ /* 0x000fe200000010ff */
[----:B------:R-:W-:Y:S01]  /*3fd0*/  STS [R203+0x1a480], R164 ;  /* 0x01a480a4cb007388 */ /* 0x000fe20000000800 */
[--C-:B----4-:R-:W-:Y:S01]  /*3fe0*/  FADD.FTZ R11, R11, -R234.reuse ;  /* 0x800000ea0b0b7221 */ /* 0x110fe20000010000 */
[----:B------:R-:W-:Y:S01]  /*3ff0*/  F2FP.BF16.PACK_AB R22, R22, R9 ;  /* 0x000000091616723e */ /* 0x000fe200000010ff */
[----:B------:R-:W-:Y:S01]  /*4000*/  FMUL.FTZ R148, R148, R207 ;  /* 0x000000cf94947220 */ /* 0x000fe20000410000 */
[----:B------:R-:W-:Y:S01]  /*4010*/  STS [R203+0x1a880], R142 ;  /* 0x01a8808ecb007388 */ /* 0x000fe20000000800 */
[----:B------:R-:W-:Y:S02]  /*4020*/  FMUL.FTZ R157, R157, R208 ;  /* 0x000000d09d9d7220 */ /* 0x000fe40000410000 */
[--C-:B------:R-:W-:Y:S01]  /*4030*/  FADD.FTZ R10, R10, -R234.reuse ;  /* 0x800000ea0a0a7221 */ /* 0x100fe20000010000 */
[----:B------:R-:W-:Y:S01]  /*4040*/  STS [R199+0x2000], R140 ;  /* 0x0020008cc7007388 */ /* 0x000fe20000000800 */
[----:B------:R-:W-:Y:S01]  /*4050*/  FMUL.FTZ R11, R138, R11 ;  /* 0x0000000b8a0b7220 */ /* 0x000fe20000410000 */
[----:B------:R-:W-:Y:S01]  /*4060*/  F2FP.BF16.PACK_AB R148, R157, R148 ;  /* 0x000000949d94723e */ /* 0x000fe200000010ff */
[--C-:B------:R-:W-:Y:S01]  /*4070*/  FADD.FTZ R15, R15, -R234.reuse ;  /* 0x800000ea0f0f7221 */ /* 0x100fe20000010000 */
[----:B------:R-:W-:Y:S01]  /*4080*/  STS [R199+0x2400], R156 ;  /* 0x0024009cc7007388 */ /* 0x000fe20000000800 */
[----:B------:R-:W-:Y:S02]  /*4090*/  FMUL.FTZ R10, R163, R10 ;  /* 0x0000000aa30a7220 */ /* 0x000fe40000410000 */
        /* <DEDUP_REMOVED lines=11> */
[----:B------:R1:W-:Y:S01]  /*4150*/  STS [R199+0x3400], R2 ;  /* 0x00340002c7007388 */ /* 0x0003e20000000800 */
[----:B------:R-:W-:Y:S02]  /*4160*/  FMUL.FTZ R35, R242, R35 ;  /* 0x00000023f2237220 */ /* 0x000fe40000410000 */
[----:B------:R-:W-:Y:S01]  /*4170*/  FMUL.FTZ R33, R244, R33 ;  /* 0x00000021f4217220 */ /* 0x000fe20000410000 */
[----:B------:R-:W-:Y:S01]  /*4180*/  BAR.SYNC.DEFER_BLOCKING 0x0 ;  /* 0x0000000000007b1d */ /* 0x000fe20000010000 */
[----:B------:R-:W-:Y:S01]  /*4190*/  FMUL.FTZ R158, R158, R225 ;  /* 0x000000e19e9e7220 */ /* 0x000fe20000410000 */
[----:B------:R-:W-:Y:S01]  /*41a0*/  F2FP.BF16.PACK_AB R14, R15, R14 ;  /* 0x0000000e0f0e723e */ /* 0x000fe200000010ff */
[--C-:B------:R-:W-:Y:S02]  /*41b0*/  FADD.FTZ R27, R27, -R234.reuse ;  /* 0x800000ea1b1b7221 */ /* 0x100fe40000010000 */
[----:B------:R-:W-:Y:S01]  /*41c0*/  FMUL.FTZ R32, R175, R32 ;  /* 0x00000020af207220 */ /* 0x000fe20000410000 */
[----:B------:R-:W-:Y:S01]  /*41d0*/  F2FP.BF16.PACK_AB R158, R19, R158 ;  /* 0x0000009e139e723e */ /* 0x000fe200000010ff */
[--C-:B------:R-:W-:Y:S02]  /*41e0*/  FADD.FTZ R26, R26, -R234.reuse ;  /* 0x800000ea1a1a7221 */ /* 0x100fe40000010000 */
[----:B------:R-:W-:Y:S02]  /*41f0*/  FMUL.FTZ R33, R33, R238 ;  /* 0x000000ee21217220 */ /* 0x000fe40000410000 */
[----:B------:R-:W-:Y:S02]  /*4200*/  FMUL.FTZ R168, R35, R168 ;  /* 0x000000a823a87220 */ /* 0x000fe40000410000 */
[----:B------:R-:W-:Y:S02]  /*4210*/  FMUL.FTZ R27, R24, R27 ;  /* 0x0000001b181b7220 */ /* 0x000fe40000410000 */
[----:B------:R-:W-:Y:S01]  /*4220*/  FMUL.FTZ R32, R32, R237 ;  /* 0x000000ed20207220 */ /* 0x000fe20000410000 */
[----:B------:R-:W-:Y:S01]  /*4230*/  F2FP.BF16.PACK_AB R168, R168, R23 ;  /* 0x00000017a8a8723e */ /* 0x000fe200000010ff */
[--C-:B------:R-:W-:Y:S02]  /*4240*/  FADD.FTZ R30, R30, -R234.reuse ;  /* 0x800000ea1e1e7221 */ /* 0x100fe40000010000 */
[----:B------:R-:W-:Y:S01]  /*4250*/  FMUL.FTZ R26, R171, R26 ;  /* 0x0000001aab1a7220 */ /* 0x000fe20000410000 */
[----:B------:R-:W-:Y:S01]  /*4260*/  F2FP.BF16.PACK_AB R32, R33, R32 ;  /* 0x000000202120723e */ /* 0x000fe200000010ff */
[----:B------:R-:W-:Y:S02]  /*4270*/  FFMA.FTZ R230, -R230, R230, 1 ;  /* 0x3f800000e6e67423 */ /* 0x000fe400000101e6 */
[----:B------:R-:W-:Y:S01]  /*4280*/  FADD.FTZ R31, R31, -R234 ;  /* 0x800000ea1f1f7221 */ /* 0x000fe20000010000 */
[----:B------:R-:W-:Y:S01]  /*4290*/  STS [R203+0x1c480], R154 ;  /* 0x01c4809acb007388 */ /* 0x000fe20000000800 */
[----:B------:R-:W-:Y:S02]  /*42a0*/  FMUL.FTZ R30, R149, R30 ;  /* 0x0000001e951e7220 */ /* 0x000fe40000410000 */
[----:B------:R-:W-:Y:S01]  /*42b0*/  FMUL.FTZ R26, R26, R229 ;  /* 0x000000e51a1a7220 */ /* 0x000fe20000410000 */
[----:B------:R-:W-:Y:S01]  /*42c0*/  STS [R203+0x1c880], R148 ;  /* 0x01c88094cb007388 */ /* 0x000fe20000000800 */
[----:B------:R-:W-:Y:S02]  /*42d0*/  FMUL.FTZ R27, R27, R230 ;  /* 0x000000e61b1b7220 */ /* 0x000fe40000410000 */
[----:B------:R-:W-:Y:S01]  /*42e0*/  FMUL.FTZ R31, R236, R31 ;  /* 0x0000001fec1f7220 */ /* 0x000fe20000410000 */
[----:B------:R-:W-:Y:S01]  /*42f0*/  STS [R199+0x4000], R20 ;  /* 0x00400014c7007388 */ /* 0x000fe20000000800 */
[----:B------:R-:W-:Y:S02]  /*4300*/  FFMA.FTZ R233, -R233, R233, 1 ;  /* 0x3f800000e9e97423 */ /* 0x000fe400000101e9 */
[----:B-1----:R-:W-:Y:S01]  /*4310*/  FFMA.FTZ R2, -R235, R235, 1 ;  /* 0x3f800000eb027423 */ /* 0x002fe200000101eb */
[----:B------:R-:W-:Y:S01]  /*4320*/  STS [R199+0x4400], R18 ;  /* 0x00440012c7007388 */ /* 0x000fe20000000800 */
[----:B------:R-:W-:Y:S02]  /*4330*/  FMUL.FTZ R30, R30, R233 ;  /* 0x000000e91e1e7220 */ /* 0x000fe40000410000 */
[----:B------:R-:W-:Y:S01]  /*4340*/  FMUL.FTZ R31, R31, R2 ;  /* 0x000000021f1f7220 */ /* 0x000fe20000410000 */
[----:B------:R-:W-:Y:S01]  /*4350*/  STS [R203+0x1d480], R8 ;  /* 0x01d48008cb007388 */ /* 0x000fe20000000800 */
[----:B------:R-:W-:Y:S01]  /*4360*/  F2FP.BF16.PACK_AB R2, R27, R26 ;  /* 0x0000001a1b02723e */ /* 0x000fe200000010ff */
[----:B------:R-:W-:Y:S02]  /*4370*/  IMAD R3, R3, 0x1800, R186 ;  /* 0x0000180003037824 */ /* 0x000fe400078e02ba */
[----:B------:R-:W-:Y:S01]  /*4380*/  STS [R203+0x1d880], R10 ;  /* 0x01d8800acb007388 */ /* 0x000fe20000000800 */
[----:B------:R-:W-:Y:S02]  /*4390*/  F2FP.BF16.PACK_AB R140, R31, R30 ;  /* 0x0000001e1f8c723e */ /* 0x000fe400000010ff */
[----:B------:R-:W-:Y:S01]  /*43a0*/  SHF.L.U32 R160, R3, 0x1, RZ ;  /* 0x0000000103a07819 */ /* 0x000fe200000006ff */
        /* <DEDUP_REMOVED lines=91> */
[----:B------:R-:W-:Y:S02]  /*4960*/  USHF.R.S32.HI UR4, URZ, 0x1f, UR23 ;  /* 0x0000001f3f047899 */ /* 0x000fe40008011417 */
[----:B------:R-:W-:Y:S02]  /*4970*/  ULDC.64 UR6, c[0x0][0x208] ;  /* 0x0000820000067ab9 */ /* 0x000fe40000000a00 */
[----:B------:R-:W-:Y:S02]  /*4980*/  UIMAD UR4, UR4, UR6, URZ ;  /* 0x00000006040472a4 */ /* 0x000fe4000f8e023f */
[----:B------:R-:W-:Y:S02]  /*4990*/  UIMAD.WIDE.U32 UR24, UR23, UR6, URZ ;  /* 0x00000006171872a5 */ /* 0x000fe4000f8e003f */
[----:B------:R-:W-:Y:S02]  /*49a0*/  UIMAD UR4, UR23, UR7, UR4 ;  /* 0x00000007170472a4 */ /* 0x000fe4000f8e0204 */
[----:B------:R-:W-:Y:S02]  /*49b0*/  USHF.L.U32 UR23, UR23, 0x6, URZ ;  /* 0x0000000617177899 */ /* 0x000fe4000800063f */
[----:B------:R-:W-:Y:S02]  /*49c0*/  UIADD3 UR4, UR25, UR4, URZ ;  /* 0x0000000419047290 */ /* 0x000fe4000fffe03f */
[----:B------:R-:W-:Y:S06]  /*49d0*/  UIADD3 UR6, -UR23, UR8, URZ ;  /* 0x0000000817067290 */ /* 0x000fec000fffe13f */
[----:B------:R-:W-:Y:S01]  /*49e0*/  ISETP.GE.OR P6, PT, R194, UR6, !P4 ;  /* 0x00000006c2007c0c */ /* 0x000fe2000e7c6670 */
[C---:B-1----:R-:W-:Y:S01]  /*49f0*/  IMAD.WIDE.U32 R6, R5.reuse, c[0x0][0x288], R196 ;  /* 0x0000a20005067a25 */ /* 0x042fe200078e00c4 */
[----:B------:R-:W-:Y:S05]  /*4a00*/  SHF.R.S32.HI R4, RZ, 0x1f, R5 ;  /* 0x0000001fff047819 */ /* 0x000fea0000011405 */
[----:B------:R-:W-:Y:S04]  /*4a10*/  IMAD R4, R4, c[0x0][0x288], RZ ;  /* 0x0000a20004047a24 */ /* 0x000fe800078e02ff */
[----:B------:R-:W-:Y:S01]  /*4a20*/  IMAD R4, R5, c[0x0][0x28c], R4 ;  /* 0x0000a30005047a24 */ /* 0x000fe200078e0204 */
[----:B------:R-:W-:Y:S01]  /*4a30*/  IADD3 R5, P0, R6, UR9, RZ ;  /* 0x0000000906057c10 */ /* 0x000fe2000ff1e0ff */
[----:B------:R-:W-:Y:S03]  /*4a40*/  IMAD.U32 R6, RZ, RZ, UR24 ;  /* 0x00000018ff067e24 */ /* 0x000fe6000f8e00ff */
[----:B------:R-:W-:Y:S01]  /*4a50*/  IADD3.X R4, R7, UR14, R4, P0, !PT ;  /* 0x0000000e07047c10 */ /* 0x000fe200087fe404 */
[----:B------:R-:W-:Y:S01]  /*4a60*/  IMAD.U32 R7, RZ, RZ, UR25 ;  /* 0x00000019ff077e24 */ /* 0x000fe2000f8e00ff */
[C---:B------:R-:W-:Y:S02]  /*4a70*/  LEA R8, P0, R5.reuse, c[0x0][0x280], 0x2 ;  /* 0x0000a00005087a11 */ /* 0x040fe400078010ff */
[----:B------:R-:W-:Y:S02]  /*4a80*/  LEA R10, P5, R6, R192, 0x7 ;  /* 0x000000c0060a7211 */ /* 0x000fe400078a38ff */
[----:B------:R-:W-:Y:S01]  /*4a90*/  LEA.HI.X R9, R5, c[0x0][0x284], R4, 0x2, P0 ;  /* 0x0000a10005097a11 */ /* 0x000fe200000f1404 */
[----:B------:R-:W-:Y:S02]  /*4aa0*/  IMAD.U32 R4, RZ, RZ, UR23 ;  /* 0x00000017ff047e24 */ /* 0x000fe4000f8e00ff */
[----:B------:R-:W-:Y:S03]  /*4ab0*/  IMAD.U32 R5, RZ, RZ, UR4 ;  /* 0x00000004ff057e24 */ /* 0x000fe6000f8e00ff */
[----:B------:R-:W-:Y:S02]  /*4ac0*/  LEA R8, P0, R4, R8, 0x2 ;  /* 0x0000000804087211 */ /* 0x000fe400078010ff */
[----:B------:R-:W-:Y:S01]  /*4ad0*/  LEA.HI.X R11, R6, R193, R5, 0x7, P5 ;  /* 0x000000c1060b7211 */ /* 0x000fe200028f3c05 */
[----:B------:R-:W-:Y:S01]  /*4ae0*/  IMAD.U32 R5, RZ, RZ, UR21 ;  /* 0x00000015ff057e24 */ /* 0x000fe2000f8e00ff */
[----:B------:R-:W-:Y:S01]  /*4af0*/  LEA.HI.X.SX32 R9, R4, R9, 0x2, P0 ;  /* 0x0000000904097211 */ /* 0x000fe200000f16ff */
[----:B------:R-:W-:Y:S01]  /*4b00*/  IMAD.U32 R4, RZ, RZ, UR21 ;  /* 0x00000015ff047e24 */ /* 0x000fe2000f8e00ff */
[C---:B------:R-:W-:Y:S01]  /*4b10*/  ISETP.GE.OR P5, PT, R194.reuse, UR6, !P3 ;  /* 0x00000006c2007c0c */ /* 0x040fe2000dfa6670 */
[----:B------:R-:W-:Y:S01]  /*4b20*/  @!P1 IMAD R5, R5, 0x40, R196 ;  /* 0x0000004005059824 */ /* 0x000fe200078e02c4 */
[----:B------:R-:W-:Y:S01]  /*4b30*/  ISETP.GE.OR P0, PT, R194, UR6, !P2 ;  /* 0x00000006c2007c0c */ /* 0x000fe2000d706670 */
[----:B------:R-:W-:Y:S02]  /*4b40*/  IMAD R6, R4, 0x3000, R191 ;  /* 0x0000300004067824 */ /* 0x000fe400078e02bf */
[----:B------:R-:W-:Y:S03]  /*4b50*/  @!P1 IMAD.SHL.U32 R7, R5, 0x4, RZ ;  /* 0x0000000405079824 */ /* 0x000fe600078e00ff */
[----:B------:R-:W-:Y:S01]  /*4b60*/  @!PT LDS RZ, [RZ] ;  /* 0x00000000fffff984 */ /* 0x000fe20000000800 */
[----:B------:R-:W-:Y:S01]  /*4b70*/  @!PT LDS RZ, [RZ] ;  /* 0x00000000fffff984 */ /* 0x000fe20000000800 */
[----:B------:R-:W-:Y:S01]  /*4b80*/  @!PT LDS RZ, [RZ] ;  /* 0x00000000fffff984 */ /* 0x000fe20000000800 */
[----:B------:R1:W-:Y:S05]  /*4b90*/  LDGSTS.E.BYPASS.LTC128B.128 [R6], [R10.64], !P6 ;  /* 0x000000000a067fae */ /* 0x0003ea000f101d52 */
[----:B------:R1:W-:Y:S05]  /*4ba0*/  LDGSTS.E.BYPASS.LTC128B.128 [R6+0x1000], [R10.64+0x40], !P5 ;  /* 0x010000400a067fae */ /* 0x0003ea000e901d52 */
[----:B------:R1:W-:Y:S05]  /*4bb0*/  LDGSTS.E.BYPASS.LTC128B.128 [R6+0x2000], [R10.64+0x80], !P0 ;  /* 0x020000800a067fae */ /* 0x0003ea000c101d52 */
[----:B------:R1:W-:Y:S02]  /*4bc0*/  @!P1 LDGSTS.E.BYPASS.LTC128B.128 [R7+0x18280], [R8.64] ;  /* 0x1828000008079fae */ /* 0x0003e4000b901d52 */
.L_x_684:
[-C--:B-12-45:R-:W-:Y:S01]  /*4bd0*/  HMMA.16816.F32.BF16 R4, R28, R2.reuse, RZ ;  /* 0x000000021c04723c */ /* 0x0b6fe200000418ff */
[----:B------:R-:W-:Y:S01]  /*4be0*/  LDSM.16.M88.4 R136, [R179] ;  /* 0x00000000b388783b */ /* 0x000fe20000000200 */
[----:B------:R-:W-:Y:S02]  /*4bf0*/  UIMAD UR4, UR17, 0x1800, URZ ;  /* 0x00001800110478a4 */ /* 0x000fe4000f8e023f */
[----:B------:R-:W-:Y:S01]  /*4c00*/  UIADD3 UR17, UR17, 0x1, URZ ;  /* 0x0000000111117890 */ /* 0x000fe2000fffe03f */
[----:B------:R-:W-:Y:S01]  /*4c10*/  LDSM.16.M88.4 R140, [R179+0x1000] ;  /* 0x00100000b38c783b */ /* 0x000fe20000000200 */
[----:B------:R-:W-:Y:S02]  /*4c20*/  UIADD3 UR7, UR5, 0x1, URZ ;  /* 0x0000000105077890 */ /* 0x000fe4000fffe03f */
[C---:B------:R-:W-:Y:S01]  /*4c30*/  HMMA.16816.F32.BF16 R8, R24.reuse, R2, RZ ;  /* 0x000000021808723c */ /* 0x040fe200000418ff */
[----:B------:R-:W1:Y:S01]  /*4c40*/  LDSM.16.MT88.2 R2, [R182+0x800] ;  /* 0x00080000b602783b */ /* 0x000e620000004100 */
[----:B------:R-:W-:Y:S02]  /*4c50*/  UISETP.GE.AND UP0, UPT, UR17, UR20, UPT ;  /* 0x000000141100728c */ /* 0x000fe4000bf06270 */
[----:B------:R-:W-:Y:S01]  /*4c60*/  UISETP.GE.AND UP3, UPT, UR5, 0x1, UPT ;  /* 0x000000010500788c */ /* 0x000fe2000bf66270 */
[----:B------:R-:W2:Y:S01]  /*4c70*/  LDSM.16.MT88.2 R146, [R182+0x2800] ;  /* 0x00280000b692783b */ /* 0x000ea20000004100 */
[----:B------:R-:W-:Y:S02]  /*4c80*/  UIADD3 UR6, UR22, 0x1, URZ ;  /* 0x0000000116067890 */ /* 0x000fe4000fffe03f */
[-C--:B------:R-:W-:Y:S01]  /*4c90*/  HMMA.16816.F32.BF16 R12, R24, R16.reuse, RZ ;  /* 0x00000010180c723c */ /* 0x080fe200000418ff */
[----:B------:R-:W-:Y:S01]  /*4ca0*/  LDSM.16.M88.4 R156, [R178+0x1000] ;  /* 0x00100000b29c783b */ /* 0x000fe20000000200 */
[----:B------:R-:W-:Y:S02]  /*4cb0*/  UISETP.GE.AND UP2, UPT, UR22, 0x1, UPT ;  /* 0x000000011600788c */ /* 0x000fe4000bf46270 */
[----:B------:R-:W-:Y:S01]  /*4cc0*/  UISETP.GE.AND UP1, UPT, UR21, 0x1, UPT ;  /* 0x000000011500788c */ /* 0x000fe2000bf26270 */
[----:B------:R-:W0:Y:S01]  /*4cd0*/  LDGDEPBAR ;  /* 0x00000000000079af */ /* 0x000e220000000000 */
[----:B------:R-:W-:Y:S02]  /*4ce0*/  USEL UR5, UR7, URZ, !UP3 ;  /* 0x0000003f07057287 */ /* 0x000fe4000d800000 */
[C---:B------:R-:W-:Y:S01]  /*4cf0*/  HMMA.16816.F32.BF16 R16, R28.reuse, R16, RZ ;  /* 0x000000101c10723c */ /* 0x040fe200000418ff */
[----:B------:R-:W-:Y:S07]  /*4d00*/  USEL UR22, UR6, URZ, !UP2 ;  /* 0x0000003f06167287 */ /* 0x000fee000d000000 */
        /* <DEDUP_REMOVED lines=66> */
[----:B------:R-:W-:Y:S03]  /*5130*/  UIADD3 UR4, UR21, 0x1, URZ ;  /* 0x0000000115047890 */ /* 0x000fe6000fffe03f */
[-C--:B----4-:R-:W-:Y:S01]  /*5140*/  HMMA.16816.F32.BF16 R4, R132, R30.reuse, R4 ;  /* 0x0000001e8404723c */ /* 0x090fe20000041804 */
[----:B------:R-:W-:Y:S04]  /*5150*/  USEL UR21, UR4, URZ, !UP1 ;  /* 0x0000003f04157287 */ /* 0x000fe8000c800000 */
        /* <DEDUP_REMOVED lines=101> */
.L_x_682:
[----:B------:R-:W1:Y:S01]  /*57b0*/  S2R R2, SR_CTAID.Y ;  /* 0x0000000000027919 */ /* 0x000e620000002600 */
[----:B------:R-:W3:Y:S01]  /*57c0*/  S2UR UR5, SR_CTAID.X ;  /* 0x00000000000579c3 */ /* 0x000ee20000002500 */
[----:B------:R-:W-:Y:S01]  /*57d0*/  MOV R3, 0x1 ;  /* 0x0000000100037802 */ /* 0x000fe20000000f00 */
[----:B------:R-:W-:Y:S01]  /*57e0*/  USHF.R.S32.HI UR17, URZ, 0x1f, UR16 ;  /* 0x0000001f3f117899 */ /* 0x000fe20008011410 */
[----:B------:R-:W4:Y:S01]  /*57f0*/  S2R R0, SR_TID.X ;  /* 0x0000000000007919 */ /* 0x000f220000002100 */
[----:B------:R-:W-:Y:S01]  /*5800*/  ULDC.64 UR6, c[0x0][0x330] ;  /* 0x0000cc0000067ab9 */ /* 0x000fe20000000a00 */
[----:B------:R-:W-:Y:S01]  /*5810*/  ISETP.NE.AND P1, PT, R3, c[0x0][0x338], PT ;  /* 0x0000ce0003007a0c */ /* 0x000fe20003f25270 */
[----:B------:R-:W-:-:S04]  /*5820*/  UIMAD UR6, UR17, UR6, URZ ;  /* 0x00000006110672a4 */ /* 0x000fc8000f8e023f */
[----:B------:R-:W-:-:S08]  /*5830*/  UIMAD UR6, UR16, UR7, UR6 ;  /* 0x00000007100672a4 */ /* 0x000fd0000f8e0206 */
[----:B-1----:R-:W-:Y:S01]  /*5840*/  @P1 IMAD.HI.U32 R4, R2, c[0x0][0x33c], RZ ;  /* 0x0000cf0002041a27 */ /* 0x002fe200078e00ff */
[----:B---3--:R-:W-:Y:S01]  /*5850*/  UIMAD UR5, UR5, 0x3000, URZ ;  /* 0x00003000050578a4 */ /* 0x008fe2000f8e023f */
[----:B------:R-:W-:Y:S02]  /*5860*/  SHF.R.S32.HI R9, RZ, 0x1f, R2 ;  /* 0x0000001fff097819 */ /* 0x000fe40000011402 */
[----:B------:R-:W-:Y:S01]  /*5870*/  MOV R8, R2 ;  /* 0x0000000200087202 */ /* 0x000fe20000000f00 */
[----:B------:R-:W-:Y:S01]  /*5880*/  USHF.R.S32.HI UR4, URZ, 0x1f, UR5 ;  /* 0x0000001f3f047899 */ /* 0x000fe20008011405 */
[----:B------:R-:W-:Y:S02]  /*5890*/  @P1 SHF.R.U32.HI R4, RZ, c[0x0][0x340], R4 ;  /* 0x0000d000ff041a19 */ /* 0x000fe40000011604 */
[----:B----4-:R-:W-:Y:S02]  /*58a0*/  IADD3 R6, P0, R0, UR5, RZ ;  /* 0x0000000500067c10 */ /* 0x010fe4000ff1e0ff */
[----:B------:R-:W-:-:S02]  /*58b0*/  @P1 SHF.R.S32.HI R3, RZ, 0x1f, R4 ;  /* 0x0000001fff031819 */ /* 0x000fc40000011404 */
[----:B------:R-:W-:Y:S01]  /*58c0*/  LEA.HI.X.SX32 R7, R0, UR4, 0x1, P0 ;  /* 0x0000000400077c11 */ /* 0x000fe200080f0eff */
[----:B------:R-:W-:Y:S01]  /*58d0*/  ULDC.64 UR4, c[0x0][0x308] ;  /* 0x0000c20000047ab9 */ /* 0x000fe20000000a00 */
[----:B------:R-:W-:Y:S01]  /*58e0*/  @P1 MOV R9, R3 ;  /* 0x0000000300091202 */ /* 0x000fe20000000f00 */
[----:B------:R-:W-:Y:S01]  /*58f0*/  UIMAD UR4, UR17, UR4, URZ ;  /* 0x00000004110472a4 */ /* 0x000fe2000f8e023f */
[----:B------:R-:W-:Y:S02]  /*5900*/  @P1 MOV R8, R4 ;  /* 0x0000000400081202 */ /* 0x000fe40000000f00 */
[----:B------:R-:W-:Y:S01]  /*5910*/  MOV R2, UR16 ;  /* 0x0000001000027c02 */ /* 0x000fe20008000f00 */
[----:B------:R-:W-:Y:S01]  /*5920*/  IMAD R3, R9, c[0x0][0x328], RZ ;  /* 0x0000ca0009037a24 */ /* 0x000fe200078e02ff */
[----:B------:R-:W-:Y:S01]  /*5930*/  UIMAD UR4, UR16, UR5, UR4 ;  /* 0x00000005100472a4 */ /* 0x000fe2000f8e0204 */
[----:B--2---:R-:W-:-:S04]  /*5940*/  IMAD.WIDE.U32 R4, R8, c[0x0][0x328], R6 ;  /* 0x0000ca0008047a25 */ /* 0x004fc800078e0006 */
[C---:B------:R-:W-:Y:S02]  /*5950*/  IMAD R0, R8.reuse, c[0x0][0x32c], R3 ;  /* 0x0000cb0008007a24 */ /* 0x040fe400078e0203 */
[----:B------:R-:W-:Y:S02]  /*5960*/  IMAD R3, R9, c[0x0][0x300], RZ ;  /* 0x0000c00009037a24 */ /* 0x000fe400078e02ff */
[C---:B------:R-:W-:Y:S01]  /*5970*/  IMAD.WIDE.U32 R6, R8.reuse, c[0x0][0x300], R6 ;  /* 0x0000c00008067a25 */ /* 0x040fe200078e0006 */
[----:B------:R-:W-:Y:S02]  /*5980*/  IADD3 R5, R5, R0, RZ ;  /* 0x0000000005057210 */ /* 0x000fe40007ffe0ff */
[----:B------:R-:W-:Y:S01]  /*5990*/  MOV R0, UR16 ;  /* 0x0000001000007c02 */ /* 0x000fe20008000f00 */
[----:B------:R-:W-:-:S04]  /*59a0*/  IMAD R3, R8, c[0x0][0x304], R3 ;  /* 0x0000c10008037a24 */ /* 0x000fc800078e0203 */
[----:B------:R-:W-:Y:S01]  /*59b0*/  IMAD.WIDE.U32 R4, R0, c[0x0][0x330], R4 ;  /* 0x0000cc0000047a25 */ /* 0x000fe200078e0004 */
[----:B------:R-:W-:-:S04]  /*59c0*/  IADD3 R7, R7, R3, RZ ;  /* 0x0000000307077210 */ /* 0x000fc80007ffe0ff */
[----:B------:R-:W-:Y:S01]  /*59d0*/  IADD3 R3, R5, UR6, RZ ;  /* 0x0000000605037c10 */ /* 0x000fe2000fffe0ff */
[----:B------:R-:W-:Y:S01]  /*59e0*/  IMAD.WIDE.U32 R6, R2, c[0x0][0x308], R6 ;  /* 0x0000c20002067a25 */ /* 0x000fe200078e0006 */
[----:B------:R-:W-:-:S03]  /*59f0*/  LEA R8, P1, R4, c[0x0][0x310], 0x2 ;  /* 0x0000c40004087a11 */ /* 0x000fc600078210ff */
[----:B------:R-:W-:Y:S01]  /*5a00*/  FMUL.FTZ R5, R84, c[0x0][0x298] ;  /* 0x0000a60054057a20 */ /* 0x000fe20000410000 */
[----:B------:R-:W-:Y:S01]  /*5a10*/  LEA.HI.X R9, R4, c[0x0][0x314], R3, 0x2, P1 ;  /* 0x0000c50004097a11 */ /* 0x000fe200008f1403 */
[----:B------:R-:W-:Y:S01]  /*5a20*/  BAR.SYNC.DEFER_BLOCKING 0x1, 0x100 ;  /* 0x0044000000007b1d */ /* 0x000fe20000010000 */
[----:B------:R-:W-:Y:S02]  /*5a30*/  IADD3 R0, R7, UR4, RZ ;  /* 0x0000000407007c10 */ /* 0x000fe4000fffe0ff */
[----:B------:R-:W-:-:S03]  /*5a40*/  LEA R2, P0, R6, c[0x0][0x2e8], 0x2 ;  /* 0x0000ba0006027a11 */ /* 0x000fc600078010ff */
        /* <DEDUP_REMOVED lines=55> */
[----:B------:R1:W-:Y:S01]  /*5dc0*/  RED.E.ADD.F32.FTZ.RN.STRONG.GPU [R8.64+0xbc00], R79 ;  /* 0x00bc004f0800798e */ /* 0x0003e2000c10e792 */
[----:B------:R-:W-:-:S03]  /*5dd0*/  FMUL.FTZ R15, R96, c[0x0][0x298] ;  /* 0x0000a600600f7a20 */ /* 0x000fc60000410000 */
[----:B------:R-:W-:Y:S01]  /*5de0*/  RED.E.ADD.F32.FTZ.RN.STRONG.GPU [R2.64], R5 ;  /* 0x000000050200798e */ /* 0x000fe2000c10e792 */
[----:B------:R-:W-:-:S03]  /*5df0*/  FMUL.FTZ R97, R97, c[0x0][0x298] ;  /* 0x0000a60061617a20 */ /* 0x000fc60000410000 */
[----:B------:R-:W-:Y:S01]  /*5e00*/  RED.E.ADD.F32.FTZ.RN.STRONG.GPU [R2.64+0x400], R85 ;  /* 0x000400550200798e */ /* 0x000fe2000c10e792 */
[----:B------:R-:W-:-:S03]  /*5e10*/  FMUL.FTZ R17, R98, c[0x0][0x298] ;  /* 0x0000a60062117a20 */ /* 0x000fc60000410000 */
[----:B------:R-:W-:Y:S01]  /*5e20*/  RED.E.ADD.F32.FTZ.RN.STRONG.GPU [R2.64+0x800], R7 ;  /* 0x000800070200798e */ /* 0x000fe2000c10e792 */
[----:B------:R-:W-:-:S03]  /*5e30*/  FMUL.FTZ R99, R99, c[0x0][0x298] ;  /* 0x0000a60063637a20 */ /* 0x000fc60000410000 */
[----:B------:R-:W-:Y:S04]  /*5e40*/  RED.E.ADD.F32.FTZ.RN.STRONG.GPU [R2.64+0xc00], R87 ;  /* 0x000c00570200798e */ /* 0x000fe8000c10e792 */
[----:B------:R-:W-:Y:S01]  /*5e50*/  RED.E.ADD.F32.FTZ.RN.STRONG.GPU [R2.64+0x1000], R11 ;  /* 0x0010000b0200798e */ /* 0x000fe2000c10e792 */
[----:B------:R-:W-:-:S03]  /*5e60*/  FMUL.FTZ R93, R93, c[0x0][0x298] ;  /* 0x0000a6005d5d7a20 */ /* 0x000fc60000410000 */
[----:B------:R-:W-:Y:S01]  /*5e70*/  RED.E.ADD.F32.FTZ.RN.STRONG.GPU [R2.64+0x1400], R89 ;  /* 0x001400590200798e */ /* 0x000fe2000c10e792 */
[----:B------:R-:W-:Y:S02]  /*5e80*/  FMUL.FTZ R19, R94, c[0x0][0x298] ;  /* 0x0000a6005e137a20 */ /* 0x000fe40000410000 */
[----:B-1----:R-:W-:Y:S01]  /*5e90*/  FMUL.FTZ R9, R92, c[0x0][0x298] ;  /* 0x0000a6005c097a20 */ /* 0x002fe20000410000 */
        /* <DEDUP_REMOVED lines=76> */
.L_x_686:
        /* <DEDUP_REMOVED lines=10> */
.L_x_1413:


//--------------------- .text._ZN7cutlass13device_kernelIN5flash19enable_sm80_to_sm89INS1_16FlashAttnBwdSm80INS1_25CollectiveMainloopBwdSm80ILi2ELi2EN4cute5tupleIJNS5_1CILi64EEENS7_ILi128EEENS7_ILi96EEEEEENS_10bfloat16_tEfNS_4arch4Sm80ELb0ELb0ELb1ELb0ELb1ELb0ELb0ELb0ELi2ELi2ELi4ELi2ELb0EEENS1_24CollectiveEpilogueBwdGQAISB_fSE_Li256ELb0ELb1EEENS1_19SingleTileSchedulerILb0ELb0ELb0ELi128EEEEEEEEEvNT_6ParamsE --------------------------
	.section	.text._ZN7cutlass13device_kernelIN5flash19enable_sm80_to_sm89INS1_16FlashAttnBwdSm80INS1_25CollectiveMainloopBwdSm80ILi2ELi2EN4cute5tupleIJNS5_1CILi64EEENS7_ILi128EEENS7_ILi96EEEEEENS_10bfloat16_tEfNS_4arch4Sm80ELb0ELb0ELb1ELb0ELb1ELb0ELb0ELb0ELi2ELi2ELi4ELi2ELb0EEENS1_24CollectiveEpilogueBwdGQAISB_fSE_Li256ELb0ELb1EEENS1_19SingleTileSchedulerILb0ELb0ELb0ELi128EEEEEEEEEvNT_6ParamsE,"ax",@progbits
	.sectioninfo	@"SHI_REGISTERS=254"
	.align	128
.text._ZN7cutlass13device_kernelIN5flash19enable_sm80_to_sm89INS1_16FlashAttnBwdSm80INS1_25CollectiveMainloopBwdSm80ILi2ELi2EN4cute5tupleIJNS5_1CILi64EEENS7_ILi128EEENS7_ILi96EEEEEENS_10bfloat16_tEfNS_4arch4Sm80ELb0ELb0ELb1ELb0ELb1ELb0ELb0ELb0ELi2ELi2ELi4ELi2ELb0EEENS1_24CollectiveEpilogueBwdGQAISB_fSE_Li256ELb0ELb1EEENS1_19SingleTileSchedulerILb0ELb0ELb0ELi128EEEEEEEEEvNT_6ParamsE:
        .type           _ZN7cutlass13device_kernelIN5flash19enable_sm80_to_sm89INS1_16FlashAttnBwdSm80INS1_25CollectiveMainloopBwdSm80ILi2ELi2EN4cute5tupleIJNS5_1CILi64EEENS7_ILi128EEENS7_ILi96EEEEEENS_10bfloat16_tEfNS_4arch4Sm80ELb0ELb0ELb1ELb0ELb1ELb0ELb0ELb0ELi2ELi2ELi4ELi2ELb0EEENS1_24CollectiveEpilogueBwdGQAISB_fSE_Li256ELb0ELb1EEENS1_19SingleTileSchedulerILb0ELb0ELb0ELi128EEEEEEEEEvNT_6ParamsE,@function
        .size           _ZN7cutlass13device_kernelIN5flash19enable_sm80_to_sm89INS1_16FlashAttnBwdSm80INS1_25CollectiveMainloopBwdSm80ILi2ELi2EN4cute5tupleIJNS5_1CILi64EEENS7_ILi128EEENS7_ILi96EEEEEENS_10bfloat16_tEfNS_4arch4Sm80ELb0ELb0ELb1ELb0ELb1ELb0ELb0ELb0ELi2ELi2ELi4ELi2ELb0EEENS1_24CollectiveEpilogueBwdGQAISB_fSE_Li256ELb0ELb1EEENS1_19SingleTileSchedulerILb0ELb0ELb0ELi128EEEEEEEEEvNT_6ParamsE,(.L_x_1414 - _ZN7cutlass13device_kernelIN5flash19enable_sm80_to_sm89INS1_16FlashAttnBwdSm80INS1_25CollectiveMainloopBwdSm80ILi2ELi2EN4cute5tupleIJNS5_1CILi64EEENS7_ILi128EEENS7_ILi96EEEEEENS_10bfloat16_tEfNS_4arch4Sm80ELb0ELb0ELb1ELb0ELb1ELb0ELb0ELb0ELi2ELi2ELi4ELi2ELb0EEENS1_24CollectiveEpilogueBwdGQAISB_fSE_Li256ELb0ELb1EEENS1_19SingleTileSchedulerILb0ELb0ELb0ELi128EEEEEEEEEvNT_6ParamsE)
        .other          _ZN7cutlass13device_kernelIN5flash19enable_sm80_to_sm89INS1_16FlashAttnBwdSm80INS1_25CollectiveMainloopBwdSm80ILi2ELi2EN4cute5tupleIJNS5_1CILi64EEENS7_ILi128EEENS7_ILi96EEEEEENS_10bfloat16_tEfNS_4arch4Sm80ELb0ELb0ELb1ELb0ELb1ELb0ELb0ELb0ELi2ELi2ELi4ELi2ELb0EEENS1_24CollectiveEpilogueBwdGQAISB_fSE_Li256ELb0ELb1EEENS1_19SingleTileSchedulerILb0ELb0ELb0ELi128EEEEEEEEEvNT_6ParamsE,@"STO_CUDA_ENTRY STV_DEFAULT"
_ZN7cutlass13device_kernelIN5flash19enable_sm80_to_sm89INS1_16FlashAttnBwdSm80INS1_25CollectiveMainloopBwdSm80ILi2ELi2EN4cute5tupleIJNS5_1CILi64EEENS7_ILi128EEENS7_ILi96EEEEEENS_10bfloat16_tEfNS_4arch4Sm80ELb0ELb0ELb1ELb0ELb1ELb0ELb0ELb0ELi2ELi2ELi4ELi2ELb0EEENS1_24CollectiveEpilogueBwdGQAISB_fSE_Li256ELb0ELb1EEENS1_19SingleTileSchedulerILb0ELb0ELb0ELi128EEEEEEEEEvNT_6ParamsE:
        /* <DEDUP_REMOVED lines=15> */
[----:B------:R-:W-:Y:S02]  /*00f0*/  ULDC UR10, c[0x0][0x168] ;  /* 0x00005a00000a7ab9 */ /* 0x000fe40000000800 */
        /* <DEDUP_REMOVED lines=23> */
[----:B------:R-:W-:Y:S01]  /*0270*/  UIMAD UR7, UR11, UR5, UR4 ;  /* 0x000000050b0772a4 */ /* 0x000fe2000f8e0204 */
        /* <DEDUP_REMOVED lines=11> */
[----:B------:R-:W-:Y:S01]  /*0330*/  ULDC.64 UR4, c[0x0][0x1b8] ;  /* 0x00006e0000047ab9 */ /* 0x000fe20000000a00 */
[----:B------:R-:W-:Y:S01]  /*0340*/  LEA.HI R183, R0, R14, RZ, 0x1 ;  /* 0x0000000e00b77211 */ /* 0x000fe200078f08ff */
[----:B------:R-:W-:Y:S01]  /*0350*/  IMAD.SHL.U32 R15, R8, 0x8, RZ ;  /* 0x00000008080f7824 */ /* 0x000fe200078e00ff */
[----:B------:R-:W-:Y:S01]  /*0360*/  SHF.R.S32.HI R195, RZ, 0x1f, R194 ;  /* 0x0000001fffc37819 */ /* 0x000fe200000114c2 */
[----:B------:R-:W-:Y:S01]  /*0370*/  IMAD.SHL.U32 R16, R10, 0x8, RZ ;  /* 0x000000080a107824 */ /* 0x000fe200078e00ff */
[----:B------:R-:W-:Y:S01]  /*0380*/  LOP3.LUT R183, R183, 0xfffffffe, RZ, 0xc0, !PT ;  /* 0xfffffffeb7b77812 */ /* 0x000fe200078ec0ff */
[----:B------:R-:W-:Y:S01]  /*0390*/  UIMAD UR4, UR6, UR4, URZ ;  /* 0x00000004060472a4 */ /* 0x000fe2000f8e023f */
        /* <DEDUP_REMOVED lines=10> */
[----:B------:R-:W-:Y:S01]  /*0440*/  UIMAD UR4, UR11, UR5, UR4 ;  /* 0x000000050b0472a4 */ /* 0x000fe2000f8e0204 */
[----:B------:R-:W-:Y:S01]  /*0450*/  IMAD.WIDE.U32 R26, R19, c[0x0][0x1e0], R16 ;  /* 0x00007800131a7a25 */ /* 0x000fe200078e0010 */
[----:B------:R-:W-:Y:S01]  /*0460*/  LOP3.LUT R20, R15, R20, RZ, 0x3c, !PT ;  /* 0x000000140f147212 */ /* 0x000fe200078e3cff */
[----:B------:R-:W-:Y:S01]  /*0470*/  ULDC.64 UR8, c[0x0][0x188] ;  /* 0x0000620000087ab9 */ /* 0x000fe20000000a00 */
[----:B------:R-:W-:Y:S01]  /*0480*/  IADD3 R187, R16, 0x40, RZ ;  /* 0x0000004010bb7810 */ /* 0x000fe20007ffe0ff */
[C---:B------:R-:W-:Y:S01]  /*0490*/  IMAD R18, R194.reuse, c[0x0][0x17c], R25 ;  /* 0x00005f00c2127a24 */ /* 0x040fe200078e0219 */
[----:B------:R-:W-:Y:S01]  /*04a0*/  UIMAD UR8, UR6, UR8, URZ ;  /* 0x00000008060872a4 */ /* 0x000fe2000f8e023f */
[----:B------:R-:W-:Y:S01]  /*04b0*/  IMAD.WIDE.U32 R30, R194, c[0x0][0x178], R16 ;  /* 0x00005e00c21e7a25 */ /* 0x000fe200078e0010 */
[----:B------:R-:W-:Y:S01]  /*04c0*/  ISETP.GE.AND P6, PT, R16, c[0x0][0x1cc], PT ;  /* 0x0000730010007a0c */ /* 0x000fe20003fc6270 */
[----:B------:R-:W-:Y:S01]  /*04d0*/  UISETP.GE.AND UP0, UPT, UR10, 0x41, UPT ;  /* 0x000000410a00788c */ /* 0x000fe2000bf06270 */
[----:B------:R-:W-:Y:S01]  /*04e0*/  ISETP.GE.AND P4, PT, R187, c[0x0][0x1cc], PT ;  /* 0x00007300bb007a0c */ /* 0x000fe20003f86270 */
[C---:B------:R-:W-:Y:S01]  /*04f0*/  IMAD R7, R19.reuse, c[0x0][0x1b4], R7 ;  /* 0x00006d0013077a24 */ /* 0x040fe200078e0207 */
[----:B------:R-:W-:Y:S01]  /*0500*/  UIMAD UR8, UR11, UR9, UR8 ;  /* 0x000000090b0872a4 */ /* 0x000fe2000f8e0208 */
        /* <DEDUP_REMOVED lines=26> */
[----:B------:R-:W-:Y:S02]  /*06b0*/  IADD3 R25, R35, UR7, RZ ;  /* 0x0000000723197c10 */ /* 0x000fe4000fffe0ff */
[----:B------:R-:W-:Y:S01]  /*06c0*/  UIMAD UR4, UR11, UR5, UR4 ;  /* 0x000000050b0472a4 */ /* 0x000fe2000f8e0204 */
[----:B------:R-:W-:-:S02]  /*06d0*/  IMAD.MOV.U32 R18, RZ, RZ, R26 ;  /* 0x000000ffff127224 */ /* 0x000fc400078e001a */
[----:B------:R-:W-:Y:S02]  /*06e0*/  IMAD R5, R33, c[0x0][0x1a8], RZ ;  /* 0x00006a0021057a24 */ /* 0x000fe400078e02ff */
[----:B------:R-:W-:Y:S02]  /*06f0*/  IMAD.IADD R29, R39, 0x1, R28 ;  /* 0x00000001271d7824 */ /* 0x000fe400078e021c */
[----:B------:R-:W-:Y:S02]  /*0700*/  IMAD.IADD R15, R37, 0x1, R14 ;  /* 0x00000001250f7824 */ /* 0x000fe400078e020e */
[----:B------:R-:W-:Y:S02]  /*0710*/  IMAD.MOV.U32 R28, RZ, RZ, R38 ;  /* 0x000000ffff1c7224 */ /* 0x000fe400078e0026 */
[----:B------:R-:W-:Y:S02]  /*0720*/  IMAD.U32 R26, RZ, RZ, UR11 ;  /* 0x0000000bff1a7e24 */ /* 0x000fe4000f8e00ff */
[----:B------:R-:W-:-:S02]  /*0730*/  IMAD.MOV.U32 R14, RZ, RZ, R36 ;  /* 0x000000ffff0e7224 */ /* 0x000fc400078e0024 */
        /* <DEDUP_REMOVED lines=8> */
[----:B------:R-:W-:Y:S01]  /*07c0*/  IADD3 R2, R27, UR8, RZ ;  /* 0x000000081b027c10 */ /* 0x000fe2000fffe0ff */
[----:B------:R-:W-:Y:S01]  /*07d0*/  ULDC.64 UR8, c[0x0][0x118] ;  /* 0x0000460000087ab9 */ /* 0x000fe20000000a00 */
        /* <DEDUP_REMOVED lines=228> */
.L_x_688:
[----:B------:R-:W-:Y:S05]  /*1620*/  BSYNC B0 ;  /* 0x0000000000007941 */ /* 0x000fea0003800000 */
.L_x_687:
        /* <DEDUP_REMOVED lines=61> */
[----:B------:R-:W-:Y:S01]  /*1a00*/  UIADD3 UR10, UR10, 0x3f, URZ ;  /* 0x0000003f0a0a7890 */ /* 0x000fe2000fffe03f */
[----:B------:R-:W-:Y:S01]  /*1a10*/  MOV R204, UR11 ;  /* 0x0000000b00cc7c02 */ /* 0x000fe20008000f00 */
[----:B------:R-:W-:Y:S01]  /*1a20*/  UIMAD UR4, UR6, UR4, URZ ;  /* 0x00000004060472a4 */ /* 0x000fe2000f8e023f */
[----:B------:R-:W-:Y:S01]  /*1a30*/  LEA R181, R181, 0x1c480, 0x1 ;  /* 0x0001c480b5b57811 */ /* 0x000fe200078e08ff */
[----:B------:R-:W-:Y:S01]  /*1a40*/  IMAD.IADD R13, R13, 0x1, R6 ;  /* 0x000000010d0d7824 */ /* 0x000fe200078e0206 */
[----:B------:R-:W-:Y:S01]  /*1a50*/  LOP3.LUT R7, R8, 0xfffffffc, RZ, 0xc0, !PT ;  /* 0xfffffffc08077812 */ /* 0x000fe200078ec0ff */
[----:B------:R-:W-:Y:S01]  /*1a60*/  IMAD.IADD R4, R4, 0x1, -R11 ;  /* 0x0000000104047824 */ /* 0x000fe200078e0a0b */
[----:B------:R-:W-:Y:S01]  /*1a70*/  USHF.R.S32.HI UR7, URZ, 0x1f, UR10 ;  /* 0x0000001f3f077899 */ /* 0x000fe2000801140a */
[----:B------:R-:W-:Y:S01]  /*1a80*/  IMAD.WIDE.U32 R204, R204, c[0x0][0x240], R12 ;  /* 0x00009000cccc7a25 */ /* 0x000fe200078e000c */
[----:B------:R-:W-:Y:S01]  /*1a90*/  UIMAD UR4, UR11, UR5, UR4 ;  /* 0x000000050b0472a4 */ /* 0x000fe2000f8e0204 */
[----:B------:R-:W-:Y:S01]  /*1aa0*/  LEA R180, R178, R181, 0x1 ;  /* 0x000000b5b2b47211 */ /* 0x000fe200078e08ff */
[----:B------:R-:W-:Y:S01]  /*1ab0*/  ULEA.HI UR7, UR7, UR10, URZ, 0x6 ;  /* 0x0000000a07077291 */ /* 0x000fe2000f8f303f */
[----:B------:R-:W-:Y:S01]  /*1ac0*/  IMAD R179, R0, 0x2, R181 ;  /* 0x0000000200b37824 */ /* 0x000fe200078e02b5 */
[C---:B------:R-:W-:Y:S01]  /*1ad0*/  IADD3 R5, R203.reuse, 0x18480, RZ ;  /* 0x00018480cb057810 */ /* 0x040fe20007ffe0ff */
[----:B------:R-:W-:Y:S01]  /*1ae0*/  IMAD.IADD R7, R2, 0x1, -R7 ;  /* 0x0000000102077824 */ /* 0x000fe200078e0a07 */
[----:B------:R-:W-:Y:S01]  /*1af0*/  IADD3 R199, R203, 0x184c0, RZ ;  /* 0x000184c0cbc77810 */ /* 0x000fe20007ffe0ff */
[----:B------:R-:W-:Y:S01]  /*1b00*/  IMAD R4, R4, -0x8, R9 ;  /* 0xfffffff804047824 */ /* 0x000fe200078e0209 */
[----:B------:R-:W-:Y:S01]  /*1b10*/  @P0 IADD3 R199, R5, -0x40, RZ ;  /* 0xffffffc005c70810 */ /* 0x000fe20007ffe0ff */
[----:B------:R-:W-:Y:S01]  /*1b20*/  IMAD.SHL.U32 R184, R184, 0x2, RZ ;  /* 0x00000002b8b87824 */ /* 0x000fe200078e00ff */
[----:B------:R-:W-:Y:S01]  /*1b30*/  LEA R182, R182, 0x80, 0x1 ;  /* 0x00000080b6b67811 */ /* 0x000fe200078e08ff */
        /* <DEDUP_REMOVED lines=57> */
[----:B------:R-:W-:Y:S02]  /*1ed0*/  USHF.R.S32.HI UR18, URZ, 0x6, UR7 ;  /* 0x000000063f127899 */ /* 0x000fe40008011407 */
[----:B------:R-:W-:Y:S02]  /*1ee0*/  UMOV UR5, URZ ;  /* 0x0000003f00057c82 */ /* 0x000fe40008000000 */
[----:B------:R-:W-:Y:S02]  /*1ef0*/  UMOV UR20, 0x1 ;  /* 0x0000000100147882 */ /* 0x000fe40000000000 */
[----:B------:R-:W-:Y:S02]  /*1f00*/  UMOV UR15, URZ ;  /* 0x0000003f000f7c82 */ /* 0x000fe40008000000 */
[----:B------:R-:W-:Y:S02]  /*1f10*/  UMOV UR19, URZ ;  /* 0x0000003f00137c82 */ /* 0x000fe40008000000 */
[----:B------:R-:W-:-:S02]  /*1f20*/  ULDC UR14, c[0x0][0x168] ;  /* 0x00005a00000e7ab9 */ /* 0x000fc40000000800 */
[----:B------:R-:W-:Y:S02]  /*1f30*/  UIMAD UR13, UR11, UR13, URZ ;  /* 0x0000000d0b0d72a4 */ /* 0x000fe4000f8e023f */
[----:B------:R-:W-:Y:S02]  /*1f40*/  UIMAD UR12, UR11, UR12, URZ ;  /* 0x0000000c0b0c72a4 */ /* 0x000fe4000f8e023f */
[----:B------:R-:W-:Y:S02]  /*1f50*/  ULDC UR7, c[0x0][0x168] ;  /* 0x00005a0000077ab9 */ /* 0x000fe40000000800 */
.L_x_692:
        /* <DEDUP_REMOVED lines=101> */
[----:B------:R-:W1:Y:S01]  /*25b0*/  MUFU.TANH R211, R211 ;  /* 0x000000d300d37308 */ /* 0x000e620000002400 */
        /* <DEDUP_REMOVED lines=67> */
[----:B--234-:R-:W2:Y:S01]  /*29f0*/  @!P1 S2R R3, SR_CTAID.Y ;  /* 0x0000000000039919 */ /* 0x01cea20000002600 */
        /* <DEDUP_REMOVED lines=41> */
.L_x_690:
[-C--:B-1234-:R-:W-:Y:S01]  /*2c90*/  HMMA.16816.F32.BF16 R4, R132, R136.reuse, RZ ;  /* 0x000000888404723c */ /* 0x09efe200000418ff */
        /* <DEDUP_REMOVED lines=459> */
[----:B-12-4-:R-:W1:Y:S01]  /*4950*/  S2R R5, SR_CTAID.Y ;  /* 0x0000000000057919 */ /* 0x016e620000002600 */
        /* <DEDUP_REMOVED lines=39> */
.L_x_691:
[-C--:B-12-4-:R-:W-:Y:S01]  /*4bd0*/  HMMA.16816.F32.BF16 R4, R28, R2.reuse, RZ ;  /* 0x000000021c04723c */ /* 0x096fe200000418ff */
        /* <DEDUP_REMOVED lines=189> */
.L_x_689:
[----:B------:R-:W1:Y:S01]  /*57b0*/  S2UR UR13, SR_CTAID.Y ;  /* 0x00000000000d79c3 */ /* 0x000e620000002600 */
[----:B------:R-:W-:Y:S01]  /*57c0*/  UMOV UR4, 0x1 ;  /* 0x0000000100047882 */ /* 0x000fe20000000000 */
[----:B------:R-:W3:Y:S01]  /*57d0*/  S2R R0, SR_TID.X ;  /* 0x0000000000007919 */ /* 0x000ee20000002100 */
[----:B------:R-:W-:Y:S01]  /*57e0*/  ULDC.64 UR16, c[0x0][0x338] ;  /* 0x0000ce0000107ab9 */ /* 0x000fe20000000a00 */
[----:B------:R-:W-:Y:S01]  /*57f0*/  BSSY B0, `(.L_x_693) ;  /* 0x0000057000007945 */ /* 0x000fe20003800000 */
[----:B------:R-:W-:Y:S01]  /*5800*/  UISETP.NE.AND UP0, UPT, UR4, UR16, UPT ;  /* 0x000000100400728c */ /* 0x000fe2000bf05270 */
[----:B------:R-:W-:Y:S01]  /*5810*/  FMUL.FTZ R84, R84, c[0x0][0x298] ;  /* 0x0000a60054547a20 */ /* 0x000fe20000410000 */
[----:B------:R-:W-:Y:S01]  /*5820*/  ULDC UR11, c[0x0][0x340] ;  /* 0x0000d000000b7ab9 */ /* 0x000fe20000000800 */
[----:B------:R-:W4:Y:S01]  /*5830*/  S2UR UR10, SR_CTAID.X ;  /* 0x00000000000a79c3 */ /* 0x000f220000002500 */
[----:B------:R-:W-:Y:S01]  /*5840*/  ULDC UR4, c[0x0][0x358] ;  /* 0x0000d60000047ab9 */ /* 0x000fe20000000800 */
[----:B------:R-:W-:Y:S01]  /*5850*/  FMUL.FTZ R85, R85, c[0x0][0x298] ;  /* 0x0000a60055557a20 */ /* 0x000fe20000410000 */
[----:B------:R-:W-:Y:S01]  /*5860*/  ULDC UR5, c[0x0][0x2f4] ;  /* 0x0000bd0000057ab9 */ /* 0x000fe20000000800 */
[----:B------:R-:W-:-:S02]  /*5870*/  FMUL.FTZ R86, R86, c[0x0][0x298] ;  /* 0x0000a60056567a20 */ /* 0x000fc40000410000 */
[----:B------:R-:W-:Y:S02]  /*5880*/  FMUL.FTZ R87, R87, c[0x0][0x298] ;  /* 0x0000a60057577a20 */ /* 0x000fe40000410000 */
[----:B------:R-:W5:Y:S01]  /*5890*/  S2UR UR7, SR_CTAID.Z ;  /* 0x00000000000779c3 */ /* 0x000f620000002700 */
[----:B------:R-:W-:Y:S02]  /*58a0*/  FMUL.FTZ R88, R88, c[0x0][0x298] ;  /* 0x0000a60058587a20 */ /* 0x000fe40000410000 */
[----:B------:R-:W-:Y:S02]  /*58b0*/  FMUL.FTZ R89, R89, c[0x0][0x298] ;  /* 0x0000a60059597a20 */ /* 0x000fe40000410000 */
[----:B------:R-:W-:Y:S02]  /*58c0*/  FMUL.FTZ R90, R90, c[0x0][0x298] ;  /* 0x0000a6005a5a7a20 */ /* 0x000fe40000410000 */
[----:B------:R-:W-:Y:S01]  /*58d0*/  FMUL.FTZ R91, R91, c[0x0][0x298] ;  /* 0x0000a6005b5b7a20 */ /* 0x000fe20000410000 */
[----:B-1----:R-:W-:Y:S01]  /*58e0*/  UIMAD.WIDE.U32 UR18, UR13, UR17, URZ ;  /* 0x000000110d1272a5 */ /* 0x002fe2000f8e003f */
[----:B------:R-:W-:Y:S01]  /*58f0*/  FMUL.FTZ R96, R96, c[0x0][0x298] ;  /* 0x0000a60060607a20 */ /* 0x000fe20000410000 */
[----:B------:R-:W-:Y:S01]  /*5900*/  USHF.R.S32.HI UR15, URZ, 0x1f, UR13 ;  /* 0x0000001f3f0f7899 */ /* 0x000fe2000801140d */
[----:B---3--:R-:W-:Y:S01]  /*5910*/  ISETP.NE.AND P1, PT, R0, RZ, PT ;  /* 0x000000ff0000720c */ /* 0x008fe20003f25270 */
[----:B------:R-:W-:Y:S01]  /*5920*/  UMOV UR17, UR13 ;  /* 0x0000000d00117c82 */ /* 0x000fe20008000000 */
[----:B------:R-:W-:Y:S01]  /*5930*/  FMUL.FTZ R97, R97, c[0x0][0x298] ;  /* 0x0000a60061617a20 */ /* 0x000fe20000410000 */
[----:B------:R-:W-:Y:S01]  /*5940*/  @UP0 USHF.R.U32.HI UR17, URZ, UR11, UR19 ;  /* 0x0000000b3f110299 */ /* 0x000fe20008011613 */
[----:B------:R-:W-:Y:S01]  /*5950*/  FMUL.FTZ R98, R98, c[0x0][0x298] ;  /* 0x0000a60062627a20 */ /* 0x000fe20000410000 */
[----:B----4-:R-:W-:Y:S01]  /*5960*/  UIMAD UR11, UR10, UR4, URZ ;  /* 0x000000040a0b72a4 */ /* 0x010fe2000f8e023f */
[----:B------:R-:W-:Y:S01]  /*5970*/  FMUL.FTZ R99, R99, c[0x0][0x298] ;  /* 0x0000a60063637a20 */ /* 0x000fe20000410000 */
[----:B------:R-:W-:Y:S01]  /*5980*/  @UP0 USHF.R.S32.HI UR4, URZ, 0x1f, UR17 ;  /* 0x0000001f3f040899 */ /* 0x000fe20008011411 */
[----:B------:R-:W-:Y:S01]  /*5990*/  FMUL.FTZ R92, R92, c[0x0][0x298] ;  /* 0x0000a6005c5c7a20 */ /* 0x000fe20000410000 */
[----:B------:R-:W-:Y:S01]  /*59a0*/  UMOV UR14, UR13 ;  /* 0x0000000d000e7c82 */ /* 0x000fe20008000000 */
[----:B------:R-:W-:Y:S01]  /*59b0*/  FMUL.FTZ R93, R93, c[0x0][0x298] ;  /* 0x0000a6005d5d7a20 */ /* 0x000fe20000410000 */
[----:B------:R-:W-:Y:S01]  /*59c0*/  @UP0 UMOV UR14, UR17 ;  /* 0x00000011000e0c82 */ /* 0x000fe20008000000 */
[----:B------:R-:W-:Y:S01]  /*59d0*/  FMUL.FTZ R94, R94, c[0x0][0x298] ;  /* 0x0000a6005e5e7a20 */ /* 0x000fe20000410000 */
[----:B-----5:R-:W-:Y:S01]  /*59e0*/  UIMAD UR12, UR7, UR5, URZ ;  /* 0x00000005070c72a4 */ /* 0x020fe2000f8e023f */
        /* <DEDUP_REMOVED lines=47> */
[----:B------:R-:W-:Y:S01]  /*5ce0*/  FMUL.FTZ R127, R127, c[0x0][0x298] ;  /* 0x0000a6007f7f7a20 */ /* 0x000fe20000410000 */
[----:B------:R-:W-:Y:S06]  /*5cf0*/  BAR.SYNC.DEFER_BLOCKING 0x1, 0x100 ;  /* 0x0044000000007b1d */ /* 0x000fec0000010000 */
[----:B------:R-:W-:Y:S05]  /*5d00*/  @P1 BRA `(.L_x_694) ;  /* 0x0000005000001947 */ /* 0x000fea0003800000 */
.L_x_695:
[----:B------:R-:W3:Y:S01]  /*5d10*/  LDG.E.STRONG.GPU R4, [R2.64] ;  /* 0x0000000802047981 */ /* 0x000ee2000c1ef900 */
[----:B------:R-:W-:Y:S01]  /*5d20*/  YIELD ;  /* 0x0000000000007946 */ /* 0x000fe20003800000 */
[----:B---3--:R-:W-:Y:S01]  /*5d30*/  ISETP.NE.AND P0, PT, R4, UR13, PT ;  /* 0x0000000d04007c0c */ /* 0x008fe2000bf05270 */
[----:B------:R-:W-:-:S12]  /*5d40*/  CCTL.IVALL ;  /* 0x00000000ff00798f */ /* 0x000fd80002000000 */
[----:B------:R-:W-:Y:S05]  /*5d50*/  @P0 BRA `(.L_x_695) ;  /* 0xffffffb000000947 */ /* 0x000fea000383ffff */
.L_x_694:
[----:B------:R-:W-:Y:S05]  /*5d60*/  BSYNC B0 ;  /* 0x0000000000007941 */ /* 0x000fea0003800000 */
.L_x_693:
[----:B--2---:R-:W-:Y:S01]  /*5d70*/  MOV R5, 0xffffffff ;  /* 0xffffffff00057802 */ /* 0x004fe20000000f00 */
[----:B------:R-:W-:Y:S05]  /*5d80*/  BRA.CONV ~URZ, `(.L_x_696) ;  /* 0x000000237f007947 */ /* 0x000fea000b800000 */
[----:B------:R-:W-:Y:S02]  /*5d90*/  MOV R6, 0x5db0 ;  /* 0x00005db000067802 */ /* 0x000fe40000000f00 */
[----:B------:R-:W-:Y:S05]  /*5da0*/  CALL.REL.NOINC `($__internal_6_$__cuda_sm70_warpsync) ;  /* 0x00000b2000007944 */ /* 0x000fea0003c00000 */
.L_x_696:
[----:B------:R-:W-:Y:S01]  /*5db0*/  UIMAD UR4, UR10, 0x3000, URZ ;  /* 0x000030000a0478a4 */ /* 0x000fe2000f8e023f */
[----:B------:R-:W1:Y:S01]  /*5dc0*/  S2R R4, SR_CTAID.Z ;  /* 0x0000000000047919 */ /* 0x000e620000002700 */
[----:B------:R-:W-:Y:S01]  /*5dd0*/  IMAD.U32 R6, RZ, RZ, UR14 ;  /* 0x0000000eff067e24 */ /* 0x000fe2000f8e00ff */
[----:B------:R-:W-:-:S06]  /*5de0*/  NOP ;  /* 0x0000000000007918 */ /* 0x000fcc0000000000 */
[----:B------:R-:W-:Y:S01]  /*5df0*/  USHF.R.S32.HI UR16, URZ, 0x1f, UR4 ;  /* 0x0000001f3f107899 */ /* 0x000fe20008011404 */
[C---:B------:R-:W-:Y:S01]  /*5e00*/  IADD3 R8, P0, R0.reuse, UR4, RZ ;  /* 0x0000000400087c10 */ /* 0x040fe2000ff1e0ff */
[----:B------:R-:W-:Y:S01]  /*5e10*/  IMAD.U32 R7, RZ, RZ, UR15 ;  /* 0x0000000fff077e24 */ /* 0x000fe2000f8e00ff */
[----:B------:R-:W-:Y:S02]  /*5e20*/  ULDC.64 UR4, c[0x0][0x328] ;  /* 0x0000ca0000047ab9 */ /* 0x000fe40000000a00 */
[----:B------:R-:W-:Y:S01]  /*5e30*/  UIMAD UR4, UR15, UR4, URZ ;  /* 0x000000040f0472a4 */ /* 0x000fe2000f8e023f */
[----:B------:R-:W-:-:S03]  /*5e40*/  LEA.HI.X.SX32 R9, R0, UR16, 0x1, P0 ;  /* 0x0000001000097c11 */ /* 0x000fc600080f0eff */
[----:B------:R-:W-:Y:S02]  /*5e50*/  UIMAD UR16, UR14, UR5, UR4 ;  /* 0x000000050e1072a4 */ /* 0x000fe4000f8e0204 */
[----:B------:R-:W-:Y:S01]  /*5e60*/  IMAD.WIDE.U32 R6, R6, c[0x0][0x328], R8 ;  /* 0x0000ca0006067a25 */ /* 0x000fe200078e0008 */
[----:B------:R-:W-:Y:S02]  /*5e70*/  ULDC.64 UR4, c[0x0][0x330] ;  /* 0x0000cc0000047ab9 */ /* 0x000fe40000000a00 */
        /* <DEDUP_REMOVED lines=57> */
[----:B-1----:R-:W-:Y:S05]  /*6210*/  CALL.REL.NOINC `($__internal_6_$__cuda_sm70_warpsync) ;  /* 0x000006b000007944 */ /* 0x002fea0003c00000 */
.L_x_697:
        /* <DEDUP_REMOVED lines=12> */
.L_x_699:
[----:B------:R-:W-:Y:S05]  /*62e0*/  BSYNC B0 ;  /* 0x0000000000007941 */ /* 0x000fea0003800000 */
.L_x_698:
[----:B------:R-:W-:Y:S01]  /*62f0*/  ULDC.64 UR4, c[0x0][0x348] ;  /* 0x0000d20000047ab9 */ /* 0x000fe20000000a00 */
[----:B------:R-:W-:Y:S01]  /*6300*/  BSSY B0, `(.L_x_700) ;  /* 0x000000b000007945 */ /* 0x000fe20003800000 */
[----:B------:R-:W-:-:S04]  /*6310*/  UIADD3 UR4, UP0, UR11, UR4, URZ ;  /* 0x000000040b047290 */ /* 0x000fc8000ff1e03f */
[----:B------:R-:W-:Y:S02]  /*6320*/  UIADD3.X UR5, UR12, UR5, URZ, UP0, !UPT ;  /* 0x000000050c057290 */ /* 0x000fe400087fe43f */
[----:B--2---:R-:W-:-:S04]  /*6330*/  MOV R2, UR4 ;  /* 0x0000000400027c02 */ /* 0x004fc80008000f00 */
[----:B------:R-:W-:Y:S01]  /*6340*/  MOV R3, UR5 ;  /* 0x0000000500037c02 */ /* 0x000fe20008000f00 */
[----:B------:R-:W-:Y:S05]  /*6350*/  @P1 BRA `(.L_x_701) ;  /* 0x0000005000001947 */ /* 0x000fea0003800000 */
.L_x_702:
[----:B------:R-:W2:Y:S01]  /*6360*/  LDG.E.STRONG.GPU R0, [R2.64] ;  /* 0x0000000802007981 */ /* 0x000ea2000c1ef900 */
[----:B------:R-:W-:Y:S01]  /*6370*/  YIELD ;  /* 0x0000000000007946 */ /* 0x000fe20003800000 */
[----:B--2---:R-:W-:Y:S01]  /*6380*/  ISETP.NE.AND P0, PT, R0, UR13, PT ;  /* 0x0000000d00007c0c */ /* 0x004fe2000bf05270 */
[----:B------:R-:W-:-:S12]  /*6390*/  CCTL.IVALL ;  /* 0x00000000ff00798f */ /* 0x000fd80002000000 */
[----:B------:R-:W-:Y:S05]  /*63a0*/  @P0 BRA `(.L_x_702) ;  /* 0xffffffb000000947 */ /* 0x000fea000383ffff */
.L_x_701:
[----:B------:R-:W-:Y:S05]  /*63b0*/  BSYNC B0 ;  /* 0x0000000000007941 */ /* 0x000fea0003800000 */
.L_x_700:
[----:B------:R-:W-:Y:S05]  /*63c0*/  BRA.CONV ~URZ, `(.L_x_703) ;  /* 0x000000237f007947 */ /* 0x000fea000b800000 */
[----:B------:R-:W-:Y:S02]  /*63d0*/  MOV R6, 0x63f0 ;  /* 0x000063f000067802 */ /* 0x000fe40000000f00 */
[----:B-1----:R-:W-:Y:S05]  /*63e0*/  CALL.REL.NOINC `($__internal_6_$__cuda_sm70_warpsync) ;  /* 0x000004e000007944 */ /* 0x002fea0003c00000 */
.L_x_703:
[----:B------:R-:W-:Y:S01]  /*63f0*/  ULDC.64 UR4, c[0x0][0x300] ;  /* 0x0000c00000047ab9 */ /* 0x000fe20000000a00 */
[----:B------:R-:W-:Y:S01]  /*6400*/  IMAD.U32 R6, RZ, RZ, UR14 ;  /* 0x0000000eff067e24 */ /* 0x000fe2000f8e00ff */
        /* <DEDUP_REMOVED lines=63> */
[----:B-12---:R-:W-:Y:S05]  /*6800*/  CALL.REL.NOINC `($__internal_6_$__cuda_sm70_warpsync) ;  /* 0x000000c000007944 */ /* 0x006fea0003c00000 */
.L_x_704:
        /* <DEDUP_REMOVED lines=12> */
        .weak           $__internal_6_$__cuda_sm70_warpsync
        .type           $__internal_6_$__cuda_sm70_warpsync,@function
        .size           $__internal_6_$__cuda_sm70_warpsync,(.L_x_1414 - $__internal_6_$__cuda_sm70_warpsync)
$__internal_6_$__cuda_sm70_warpsync:
[----:B------:R-:W-:Y:S01]  /*68d0*/  MOV R7, 0x0 ;  /* 0x0000000000077802 */ /* 0x000fe20000000f00 */
[----:B------:R-:W-:Y:S04]  /*68e0*/  WARPSYNC R5 ;  /* 0x0000000500007348 */ /* 0x000fe80003800000 */
[----:B------:R-:W-:Y:S05]  /*68f0*/  RET.REL.NODEC R6 `(_ZN7cutlass13device_kernelIN5flash19enable_sm80_to_sm89INS1_16FlashAttnBwdSm80INS1_25CollectiveMainloopBwdSm80ILi2ELi2EN4cute5tupleIJNS5_1CILi64EEENS7_ILi128EEENS7_ILi96EEEEEENS_10bfloat16_tEfNS_4arch4Sm80ELb0ELb0ELb1ELb0ELb1ELb0ELb0ELb0ELi2ELi2ELi4ELi2ELb0EEENS1_24CollectiveEpilogueBwdGQAISB_fSE_Li256ELb0ELb1EEENS1_19SingleTileSchedulerILb0ELb0ELb0ELi128EEEEEEEEEvNT_6ParamsE) ;  /* 0xffff970006007950 */ /* 0x000fea0003c3ffff */
.L_x_705:
        /* <DEDUP_REMOVED lines=16> */
.L_x_1414:


//--------------------- .text._ZN7cutlass13device_kernelIN5flash19enable_sm80_to_sm89INS1_16FlashAttnBwdSm80INS1_25CollectiveMainloopBwdSm80ILi2ELi2EN4cute5tupleIJNS5_1CILi64EEENS7_ILi128EEENS7_ILi96EEEEEENS_10bfloat16_tEfNS_4arch4Sm80ELb0ELb0ELb1ELb1ELb0ELb0ELb0ELb0ELi2ELi2ELi4ELi2ELb0EEENS1_21CollectiveEpilogueBwdISB_SC_SE_Li256ELb1ELb0ELi2EEENS1_19SingleTileSchedulerILb1ELb0ELb0ELi128EEEEEEEEEvNT_6ParamsE --------------------------
	.section	.text._ZN7cutlass13device_kernelIN5flash19enable_sm80_to_sm89INS1_16FlashAttnBwdSm80INS1_25CollectiveMainloopBwdSm80ILi2ELi2EN4cute5tupleIJNS5_1CILi64EEENS7_ILi128EEENS7_ILi96EEEEEENS_10bfloat16_tEfNS_4arch4Sm80ELb0ELb0ELb1ELb1ELb0ELb0ELb0ELb0ELi2ELi2ELi4ELi2ELb0EEENS1_21CollectiveEpilogueBwdISB_SC_SE_Li256ELb1ELb0ELi2EEENS1_19SingleTileSchedulerILb1ELb0ELb0ELi128EEEEEEEEEvNT_6ParamsE,"ax",@progbits
	.sectioninfo	@"SHI_REGISTERS=255"
	.align	128
.text._ZN7cutlass13device_kernelIN5flash19enable_sm80_to_sm89INS1_16FlashAttnBwdSm80INS1_25CollectiveMainloopBwdSm80ILi2ELi2EN4cute5tupleIJNS5_1CILi64EEENS7_ILi128EEENS7_ILi96EEEEEENS_10bfloat16_tEfNS_4arch4Sm80ELb0ELb0ELb1ELb1ELb0ELb0ELb0ELb0ELi2ELi2ELi4ELi2ELb0EEENS1_21CollectiveEpilogueBwdISB_SC_SE_Li256ELb1ELb0ELi2EEENS1_19SingleTileSchedulerILb1ELb0ELb0ELi128EEEEEEEEEvNT_6ParamsE:
        .type           _ZN7cutlass13device_kernelIN5flash19enable_sm80_to_sm89INS1_16FlashAttnBwdSm80INS1_25CollectiveMainloopBwdSm80ILi2ELi2EN4cute5tupleIJNS5_1CILi64EEENS7_ILi128EEENS7_ILi96EEEEEENS_10bfloat16_tEfNS_4arch4Sm80ELb0ELb0ELb1ELb1ELb0ELb0ELb0ELb0ELi2ELi2ELi4ELi2ELb0EEENS1_21CollectiveEpilogueBwdISB_SC_SE_Li256ELb1ELb0ELi2EEENS1_19SingleTileSchedulerILb1ELb0ELb0ELi128EEEEEEEEEvNT_6ParamsE,@function
        .size           _ZN7cutlass13device_kernelIN5flash19enable_sm80_to_sm89INS1_16FlashAttnBwdSm80INS1_25CollectiveMainloopBwdSm80ILi2ELi2EN4cute5tupleIJNS5_1CILi64EEENS7_ILi128EEENS7_ILi96EEEEEENS_10bfloat16_tEfNS_4arch4Sm80ELb0ELb0ELb1ELb1ELb0ELb0ELb0ELb0ELi2ELi2ELi4ELi2ELb0EEENS1_21CollectiveEpilogueBwdISB_SC_SE_Li256ELb1ELb0ELi2EEENS1_19SingleTileSchedulerILb1ELb0ELb0ELi128EEEEEEEEEvNT_6ParamsE,(.L_x_1416 - _ZN7cutlass13device_kernelIN5flash19enable_sm80_to_sm89INS1_16FlashAttnBwdSm80INS1_25CollectiveMainloopBwdSm80ILi2ELi2EN4cute5tupleIJNS5_1CILi64EEENS7_ILi128EEENS7_ILi96EEEEEENS_10bfloat16_tEfNS_4arch4Sm80ELb0ELb0ELb1ELb1ELb0ELb0ELb0ELb0ELi2ELi2ELi4ELi2ELb0EEENS1_21CollectiveEpilogueBwdISB_SC_SE_Li256ELb1ELb0ELi2EEENS1_19SingleTileSchedulerILb1ELb0ELb0ELi128EEEEEEEEEvNT_6ParamsE)
        .other          _ZN7cutlass13device_kernelIN5flash19enable_sm80_to_sm89INS1_16FlashAttnBwdSm80INS1_25CollectiveMainloopBwdSm80ILi2ELi2EN4cute5tupleIJNS5_1CILi64EEENS7_ILi128EEENS7_ILi96EEEEEENS_10bfloat16_tEfNS_4arch4Sm80ELb0ELb0ELb1ELb1ELb0ELb0ELb0ELb0ELi2ELi2ELi4ELi2ELb0EEENS1_21CollectiveEpilogueBwdISB_SC_SE_Li256ELb1ELb0ELi2EEENS1_19SingleTileSchedulerILb1ELb0ELb0ELi128EEEEEEEEEvNT_6ParamsE,@"STO_CUDA_ENTRY STV_DEFAULT"
_ZN7cutlass13device_kernelIN5flash19enable_sm80_to_sm89INS1_16FlashAttnBwdSm80INS1_25CollectiveMainloopBwdSm80ILi2ELi2EN4cute5tupleIJNS5_1CILi64EEENS7_ILi128EEENS7_ILi96EEEEEENS_10bfloat16_tEfNS_4arch4Sm80ELb0ELb0ELb1ELb1ELb0ELb0ELb0ELb0ELi2ELi2ELi4ELi2ELb0EEENS1_21CollectiveEpilogueBwdISB_SC_SE_Li256ELb1ELb0ELi2EEENS1_19SingleTileSchedulerILb1ELb0ELb0ELi128EEEEEEEEEvNT_6ParamsE:
[----:B------:R-:W-:Y:S02]  /*0000*/  MOV R1, c[0x0][0x28] ;  /* 0x00000a0000017a02 */ /* 0x000fe40000000f00 */
[----:B------:R-:W1:Y:S01]  /*0010*/  S2R R2, SR_TID.X ;  /* 0x0000000000027919 */ /* 0x000e620000002100 */
[----:B------:R-:W-:Y:S01]  /*0020*/  MOV R10, 0x4 ;  /* 0x00000004000a7802 */ /* 0x000fe20000000f00 */
[----:B------:R-:W-:Y:S02]  /*0030*/  ULDC.64 UR14, c[0x0][0x118] ;  /* 0x00004600000e7ab9 */ /* 0x000fe40000000a00 */
[----:B------:R-:W2:Y:S04]  /*0040*/  S2R R193, SR_CTAID.Z ;  /* 0x0000000000c17919 */ /* 0x000ea80000002700 */
[----:B------:R-:W3:Y:S04]  /*0050*/  S2R R3, SR_CTAID.X ;  /* 0x0000000000037919 */ /* 0x000ee80000002500 */
[----:B------:R-:W4:Y:S01]  /*0060*/  S2R R0, SR_CTAID.Y ;  /* 0x0000000000007919 */ /* 0x000f220000002600 */
[----:B-1----:R-:W-:-:S05]  /*0070*/  SHF.R.U32.HI R6, RZ, 0x5, R2 ;  /* 0x00000005ff067819 */ /* 0x002fca0000011602 */
[----:B------:R-:W1:Y:S02]  /*0080*/  SHFL.IDX PT, R4, R6, RZ, 0x1f ;  /* 0x00001fff06047589 */ /* 0x000e6400000e0000 */
[----:B-1----:R-:W-:Y:S01]  /*0090*/  ISETP.NE.AND P0, PT, R4, RZ, PT ;  /* 0x000000ff0400720c */ /* 0x002fe20003f05270 */
[----:B--2---:R-:W-:-:S12]  /*00a0*/  IMAD.WIDE R4, R193, R10, c[0x0][0x3c0] ;  /* 0x0000f000c1047625 */ /* 0x004fd800078e020a */
[----:B------:R-:W-:Y:S05]  /*00b0*/  @!P0 BRA `(.L_x_706) ;  /* 0x0000012000008947 */ /* 0x000fea0003800000 */
[----:B---34-:R-:W-:-:S04]  /*00c0*/  ISETP.NE.U32.AND P0, PT, RZ, c[0x0][0x3c0], PT ;  /* 0x0000f000ff007a0c */ /* 0x018fc80003f05070 */
[----:B------:R-:W-:-:S13]  /*00d0*/  ISETP.NE.AND.EX P0, PT, RZ, c[0x0][0x3c4], PT, P0 ;  /* 0x0000f100ff007a0c */ /* 0x000fda0003f05300 */
[----:B------:R-:W-:Y:S05]  /*00e0*/  @!P0 BRA `(.L_x_707) ;  /* 0x0000002000008947 */ /* 0x000fea0003800000 */
[----:B------:R1:W5:Y:S01]  /*00f0*/  LDG.E R5, [R4.64] ;  /* 0x0000000e04057981 */ /* 0x000362000c1e1900 */
[----:B------:R-:W-:Y:S05]  /*0100*/  BRA `(.L_x_708) ;  /* 0x0000009000007947 */ /* 0x000fea0003800000 */
.L_x_707:
        /* <DEDUP_REMOVED lines=8> */
.L_x_709:
[----:B------:R-:W-:Y:S02]  /*0190*/  MOV R5, c[0x0][0x3a4] ;  /* 0x0000e90000057a02 */ /* 0x000fe40000000f00 */
.L_x_708:
[----:B-1----:R-:W-:-:S05]  /*01a0*/  IMAD.SHL.U32 R4, R3, 0x80, RZ ;  /* 0x0000008003047824 */ /* 0x002fca00078e00ff */
[----:B-----5:R-:W-:-:S04]  /*01b0*/  ISETP.GE.AND P0, PT, R4, R5, PT ;  /* 0x000000050400720c */ /* 0x020fc80003f06270 */
[----:B------:R-:W-:Y:S01]  /*01c0*/  SEL R193, R193, 0xffffffff, !P0 ;  /* 0xffffffffc1c17807 */ /* 0x000fe20004000000 */
[----:B------:R-:W-:Y:S05]  /*01d0*/  BRA `(.L_x_710) ;  /* 0x0000011000007947 */ /* 0x000fea0003800000 */
.L_x_706:
[----:B---34-:R-:W-:-:S04]  /*01e0*/  ISETP.NE.U32.AND P0, PT, RZ, c[0x0][0x3c0], PT ;  /* 0x0000f000ff007a0c */ /* 0x018fc80003f05070 */
[----:B------:R-:W-:-:S13]  /*01f0*/  ISETP.NE.AND.EX P0, PT, RZ, c[0x0][0x3c4], PT, P0 ;  /* 0x0000f100ff007a0c */ /* 0x000fda0003f05300 */
[----:B------:R-:W-:Y:S05]  /*0200*/  @!P0 BRA `(.L_x_711) ;  /* 0x0000002000008947 */ /* 0x000fea0003800000 */
[----:B------:R1:W5:Y:S01]  /*0210*/  LDG.E R5, [R4.64] ;  /* 0x0000000e04057981 */ /* 0x000362000c1e1900 */
[----:B------:R-:W-:Y:S05]  /*0220*/  BRA `(.L_x_712) ;  /* 0x0000009000007947 */ /* 0x000fea0003800000 */
.L_x_711:
        /* <DEDUP_REMOVED lines=8> */
.L_x_713:
[----:B------:R-:W-:Y:S02]  /*02b0*/  MOV R5, c[0x0][0x3a4] ;  /* 0x0000e90000057a02 */ /* 0x000fe40000000f00 */
.L_x_712:
[----:B-1----:R-:W-:-:S05]  /*02c0*/  IMAD.SHL.U32 R4, R3, 0x80, RZ ;  /* 0x0000008003047824 */ /* 0x002fca00078e00ff */
[----:B-----5:R-:W-:-:S04]  /*02d0*/  ISETP.GE.AND P0, PT, R4, R5, PT ;  /* 0x000000050400720c */ /* 0x020fc80003f06270 */
[----:B------:R-:W-:-:S04]  /*02e0*/  SEL R193, R193, 0xffffffff, !P0 ;  /* 0xffffffffc1c17807 */ /* 0x000fc80004000000 */
.L_x_710:
[----:B------:R-:W-:-:S13]  /*02f0*/  ISETP.GE.AND P0, PT, R193, RZ, PT ;  /* 0x000000ffc100720c */ /* 0x000fda0003f06270 */
        /* <DEDUP_REMOVED lines=8> */
[----:B------:R-:W2:Y:S02]  /*0380*/  @P4 LDG.E R4, [R14.64] ;  /* 0x0000000e0e044981 */ /* 0x000ea4000c1e1900 */
[----:B------:R-:W-:Y:S01]  /*0390*/  @P0 IMAD.WIDE R8, R193, R10, c[0x0][0x2d8] ;  /* 0x0000b600c1080625 */ /* 0x000fe200078e020a */
[----:B------:R-:W-:-:S03]  /*03a0*/  CS2R R6, SRZ ;  /* 0x0000000000067805 */ /* 0x000fc6000001ff00 */
[----:B------:R-:W-:Y:S02]  /*03b0*/  IMAD.MOV.U32 R5, RZ, RZ, RZ ;  /* 0x000000ffff057224 */ /* 0x000fe400078e00ff */
[----:B------:R2:W3:Y:S01]  /*03c0*/  @P0 LDG.E R8, [R8.64] ;  /* 0x0000000e08080981 */ /* 0x0004e2000c1e1900 */
[----:B------:R-:W-:-:S03]  /*03d0*/  IMAD.WIDE R12, R193, R10, c[0x0][0x2d0] ;  /* 0x0000b400c10c7625 */ /* 0x000fc600078e020a */
[----:B------:R1:W5:Y:S04]  /*03e0*/  @P4 LDG.E R5, [R14.64] ;  /* 0x0000000e0e054981 */ /* 0x000368000c1e1900 */
[----:B------:R1:W5:Y:S01]  /*03f0*/  @P3 LDG.E R7, [R12.64] ;  /* 0x0000000e0c073981 */ /* 0x000362000c1e1900 */
[----:B------:R-:W-:Y:S01]  /*0400*/  ULDC UR12, c[0x0][0x168] ;  /* 0x00005a00000c7ab9 */ /* 0x000fe20000000800 */
[----:B--2---:R-:W-:-:S05]  /*0410*/  @P4 IMAD R9, R193, 0x40, R4 ;  /* 0x00000040c1094824 */ /* 0x004fca00078e0204 */
[----:B------:R-:W-:-:S04]  /*0420*/  @P4 SHF.R.S32.HI R4, RZ, 0x1f, R9 ;  /* 0x0000001fff044819 */ /* 0x000fc80000011409 */
[----:B------:R-:W-:Y:S01]  /*0430*/  @P4 LEA.HI R4, R4, R9, RZ, 0x6 ;  /* 0x0000000904044211 */ /* 0x000fe200078f30ff */
[----:B---3--:R1:W2:Y:S03]  /*0440*/  @P0 R2UR UR12, R8 ;  /* 0x00000000080c03c2 */ /* 0x0082a600000e0000 */
[----:B------:R-:W-:Y:S01]  /*0450*/  @P4 LOP3.LUT R6, R4, 0xffffffc0, RZ, 0xc0, !PT ;  /* 0xffffffc004064812 */ /* 0x000fe200078ec0ff */
[----:B------:R-:W-:Y:S01]  /*0460*/  IMAD.MOV.U32 R4, RZ, RZ, c[0x0][0x198] ;  /* 0x00006600ff047624 */ /* 0x000fe200078e00ff */
[----:B------:R-:W-:Y:S05]  /*0470*/  @P0 BRA `(.L_x_714) ;  /* 0x0000006000000947 */ /* 0x000fea0003800000 */
[----:B------:R-:W-:Y:S05]  /*0480*/  @!P4 BRA `(.L_x_714) ;  /* 0x000000500000c947 */ /* 0x000fea0003800000 */
[----:B------:R-:W3:Y:S04]  /*0490*/  LDG.E R9, [R14.64] ;  /* 0x0000000e0e097981 */ /* 0x000ee8000c1e1900 */
[----:B-1----:R-:W4:Y:S01]  /*04a0*/  LDG.E R8, [R14.64+0x4] ;  /* 0x0000040e0e087981 */ /* 0x002f22000c1e1900 */
[----:B--23--:R-:W1:Y:S08]  /*04b0*/  R2UR UR12, R9 ;  /* 0x00000000090c73c2 */ /* 0x00ce7000000e0000 */
[----:B----4-:R-:W1:Y:S02]  /*04c0*/  R2UR UR4, R8 ;  /* 0x00000000080473c2 */ /* 0x010e6400000e0000 */
[----:B-1----:R-:W-:-:S06]  /*04d0*/  UIADD3 UR12, -UR12, UR4, URZ ;  /* 0x000000040c0c7290 */ /* 0x002fcc000fffe13f */
.L_x_714:
[----:B------:R-:W-:-:S04]  /*04e0*/  ISETP.NE.U32.AND P0, PT, RZ, c[0x0][0x2e0], PT ;  /* 0x0000b800ff007a0c */ /* 0x000fc80003f05070 */
[----:B------:R-:W-:-:S13]  /*04f0*/  ISETP.NE.AND.EX P0, PT, RZ, c[0x0][0x2e4], PT, P0 ;  /* 0x0000b900ff007a0c */ /* 0x000fda0003f05300 */
[----:B------:R-:W-:Y:S05]  /*0500*/  @!P0 BRA `(.L_x_715) ;  /* 0x0000003000008947 */ /* 0x000fea0003800000 */
[----:B------:R-:W-:-:S05]  /*0510*/  IMAD.WIDE R10, R193, R10, c[0x0][0x2e0] ;  /* 0x0000b800c10a7625 */ /* 0x000fca00078e020a */
[----:B------:R3:W5:Y:S01]  /*0520*/  LDG.E R4, [R10.64] ;  /* 0x0000000e0a047981 */ /* 0x000762000c1e1900 */
[----:B------:R-:W-:Y:S05]  /*0530*/  BRA `(.L_x_716) ;  /* 0x0000004000007947 */ /* 0x000fea0003800000 */
.L_x_715:
[----:B------:R-:W-:Y:S05]  /*0540*/  @!P3 BRA `(.L_x_716) ;  /* 0x000000300000b947 */ /* 0x000fea0003800000 */
[----:B------:R-:W3:Y:S04]  /*0550*/  LDG.E R4, [R12.64] ;  /* 0x0000000e0c047981 */ /* 0x000ee8000c1e1900 */
[----:B------:R-:W3:Y:S02]  /*0560*/  LDG.E R9, [R12.64+0x4] ;  /* 0x0000040e0c097981 */ /* 0x000ee4000c1e1900 */
[----:B---3--:R-:W-:Y:S02]  /*0570*/  IADD3 R4, -R4, R9, RZ ;  /* 0x0000000904047210 */ /* 0x008fe40007ffe1ff */
.L_x_716:
[----:B--2---:R-:W-:Y:S01]  /*0580*/  UISETP.GE.AND UP0, UPT, UR12, 0x1, UPT ;  /* 0x000000010c00788c */ /* 0x004fe2000bf06270 */
        /* <DEDUP_REMOVED lines=51> */
[----:B---3--:R-:W-:Y:S01]  /*08c0*/  IMAD R10, R6, 0x60, RZ ;  /* 0x00000060060a7824 */ /* 0x008fe200078e02ff */
[----:B-1----:R-:W-:Y:S01]  /*08d0*/  SHF.R.S32.HI R15, RZ, 0x1f, R0 ;  /* 0x0000001fff0f7819 */ /* 0x002fe20000011400 */
[----:B------:R-:W-:Y:S01]  /*08e0*/  IMAD.SHL.U32 R191, R2, 0x4, RZ ;  /* 0x0000000402bf7824 */ /* 0x000fe200078e00ff */
[--C-:B------:R-:W-:Y:S01]  /*08f0*/  SHF.R.S32.HI R9, RZ, 0x1f, R2.reuse ;  /* 0x0000001fff097819 */ /* 0x100fe20000011402 */
[----:B------:R-:W-:Y:S01]  /*0900*/  IMAD.MOV.U32 R11, RZ, RZ, c[0x0][0x248] ;  /* 0x00009200ff0b7624 */ /* 0x000fe200078e00ff */
[CC--:B------:R-:W-:Y:S01]  /*0910*/  IADD3 R8, P0, R10.reuse, R2.reuse, RZ ;  /* 0x000000020a087210 */ /* 0x0c0fe20007f1e0ff */
[----:B------:R-:W-:Y:S01]  /*0920*/  IMAD R13, R15, c[0x0][0x270], RZ ;  /* 0x00009c000f0d7a24 */ /* 0x000fe200078e02ff */
[----:B------:R-:W-:Y:S01]  /*0930*/  SHF.R.S32.HI R17, RZ, 0x1f, R2 ;  /* 0x0000001fff117819 */ /* 0x000fe20000011402 */
[----:B------:R-:W-:Y:S01]  /*0940*/  IMAD.MOV.U32 R185, RZ, RZ, 0x10 ;  /* 0x00000010ffb97424 */ /* 0x000fe200078e00ff */
[----:B------:R-:W-:Y:S01]  /*0950*/  LEA.HI.X.SX32 R9, R10, R9, 0x1, P0 ;  /* 0x000000090a097211 */ /* 0x000fe200000f0eff */
[C---:B------:R-:W-:Y:S01]  /*0960*/  IMAD R32, R0.reuse, c[0x0][0x274], R13 ;  /* 0x00009d0000207a24 */ /* 0x040fe200078e020d */
[----:B------:R-:W-:Y:S01]  /*0970*/  LEA.HI R10, R17, R2, RZ, 0x4 ;  /* 0x00000002110a7211 */ /* 0x000fe200078f20ff */
[----:B------:R-:W-:Y:S01]  /*0980*/  UISETP.GE.AND UP0, UPT, UR12, 0x41, UPT ;  /* 0x000000410c00788c */ /* 0x000fe2000bf06270 */
[----:B------:R-:W-:Y:S01]  /*0990*/  SHF.R.S32.HI R12, RZ, 0x1f, R6 ;  /* 0x0000001fff0c7819 */ /* 0x000fe20000011406 */
[----:B------:R-:W-:Y:S01]  /*09a0*/  IMAD.WIDE.U32 R8, R0, c[0x0][0x238], R8 ;  /* 0x00008e0000087a25 */ /* 0x000fe200078e0008 */
[----:B------:R-:W-:-:S02]  /*09b0*/  IADD3 R22, P0, R191, R6, RZ ;  /* 0x00000006bf167210 */ /* 0x000fc40007f1e0ff */
[----:B------:R-:W-:Y:S02]  /*09c0*/  LEA.HI R19, R17, R2, RZ, 0x2 ;  /* 0x0000000211137211 */ /* 0x000fe400078f10ff */
[----:B------:R-:W-:Y:S02]  /*09d0*/  SHF.R.S32.HI R13, RZ, 0x4, R10 ;  /* 0x00000004ff0d7819 */ /* 0x000fe4000001140a */
[----:B------:R-:W-:Y:S01]  /*09e0*/  ISETP.NE.AND P2, PT, R11, 0x1, PT ;  /* 0x000000010b00780c */ /* 0x000fe20003f45270 */
[----:B------:R-:W-:Y:S01]  /*09f0*/  IMAD.MOV.U32 R11, RZ, RZ, R0 ;  /* 0x000000ffff0b7224 */ /* 0x000fe200078e0000 */
[----:B------:R-:W-:Y:S02]  /*0a00*/  LEA.HI.X.SX32 R23, R191, R12, 0x1, P0 ;  /* 0x0000000cbf177211 */ /* 0x000fe400000f0eff */
[----:B------:R-:W-:Y:S02]  /*0a10*/  SHF.R.S32.HI R192, RZ, 0x2, R19 ;  /* 0x00000002ffc07819 */ /* 0x000fe40000011413 */
[----:B------:R-:W-:Y:S01]  /*0a20*/  LEA.HI R12, R10, R13, RZ, 0x1 ;  /* 0x0000000d0a0c7211 */ /* 0x000fe200078f08ff */
[----:B------:R-:W-:Y:S01]  /*0a30*/  IMAD.WIDE.U32 R20, R0, c[0x0][0x270], R22 ;  /* 0x00009c0000147a25 */ /* 0x000fe200078e0016 */
[----:B------:R-:W-:-:S02]  /*0a40*/  SHF.R.S32.HI R6, RZ, 0x1f, R192 ;  /* 0x0000001fff067819 */ /* 0x000fc400000114c0 */
[----:B-----5:R-:W-:Y:S01]  /*0a50*/  IADD3 R43, P1, R192, R5, RZ ;  /* 0x00000005c02b7210 */ /* 0x020fe20007f3e0ff */
[----:B------:R-:W-:Y:S01]  /*0a60*/  IMAD.IADD R33, R21, 0x1, R32 ;  /* 0x0000000115217824 */ /* 0x000fe200078e0220 */
[----:B------:R-:W-:Y:S01]  /*0a70*/  LOP3.LUT R12, R12, 0xfffffffe, RZ, 0xc0, !PT ;  /* 0xfffffffe0c0c7812 */ /* 0x000fe200078ec0ff */
[----:B------:R-:W-:Y:S01]  /*0a80*/  @P2 IMAD.HI.U32 R14, R0, c[0x0][0x24c], RZ ;  /* 0x00009300000e2a27 */ /* 0x000fe200078e00ff */
[-C--:B------:R-:W-:Y:S02]  /*0a90*/  LEA.HI.X.SX32 R38, R5, R6.reuse, 0x1, P1 ;  /* 0x0000000605267211 */ /* 0x080fe400008f0eff */
[----:B------:R-:W-:Y:S01]  /*0aa0*/  IADD3 R28, P0, R192, R7, RZ ;  /* 0x00000007c01c7210 */ /* 0x000fe20007f1e0ff */
[----:B------:R-:W-:Y:S01]  /*0ab0*/  IMAD.IADD R5, R13, 0x1, -R12 ;  /* 0x000000010d057824 */ /* 0x000fe200078e0a0c */
[----:B------:R-:W-:Y:S01]  /*0ac0*/  LOP3.LUT R13, R19, 0xfffffffc, RZ, 0xc0, !PT ;  /* 0xfffffffc130d7812 */ /* 0x000fe200078ec0ff */
[----:B------:R-:W-:Y:S01]  /*0ad0*/  IMAD.MOV.U32 R32, RZ, RZ, R20 ;  /* 0x000000ffff207224 */ /* 0x000fe200078e0014 */
[----:B------:R-:W-:Y:S01]  /*0ae0*/  LEA.HI.X.SX32 R29, R7, R6, 0x1, P0 ;  /* 0x00000006071d7211 */ /* 0x000fe200000f0eff */
[----:B------:R-:W-:Y:S01]  /*0af0*/  IMAD R7, R15, c[0x0][0x238], RZ ;  /* 0x00008e000f077a24 */ /* 0x000fe200078e02ff */
[----:B------:R-:W-:Y:S01]  /*0b00*/  @P2 SHF.R.U32.HI R11, RZ, c[0x0][0x250], R14 ;  /* 0x00009400ff0b2a19 */ /* 0x000fe2000001160e */
[----:B------:R-:W-:Y:S01]  /*0b10*/  IMAD.IADD R6, R2, 0x1, -R13 ;  /* 0x0000000102067824 */ /* 0x000fe200078e0a0d */
[-C--:B------:R-:W-:Y:S01]  /*0b20*/  LEA.HI R18, R17, R2.reuse, RZ, 0x3 ;  /* 0x0000000211127211 */ /* 0x080fe200078f18ff */
[----:B------:R-:W-:Y:S01]  /*0b30*/  IMAD R21, R15, c[0x0][0x288], RZ ;  /* 0x0000a2000f157a24 */ /* 0x000fe200078e02ff */
[----:B------:R-:W-:Y:S01]  /*0b40*/  SHF.R.S32.HI R20, RZ, 0x1f, R11 ;  /* 0x0000001fff147819 */ /* 0x000fe2000001140b */
[----:B------:R-:W-:Y:S01]  /*0b50*/  IMAD R194, R0, c[0x0][0x23c], R7 ;  /* 0x00008f0000c27a24 */ /* 0x000fe200078e0207 */
[----:B------:R-:W-:Y:S01]  /*0b60*/  LEA.HI R16, R17, R2, RZ, 0x5 ;  /* 0x0000000211107211 */ /* 0x000fe200078f28ff */
[----:B------:R-:W-:-:S02]  /*0b70*/  IMAD.SHL.U32 R12, R6, 0x8, RZ ;  /* 0x00000008060c7824 */ /* 0x000fc400078e00ff */
[C---:B------:R-:W-:Y:S01]  /*0b80*/  IMAD R24, R0.reuse, c[0x0][0x28c], R21 ;  /* 0x0000a30000187a24 */ /* 0x040fe200078e0215 */
[----:B------:R-:W-:Y:S01]  /*0b90*/  SHF.R.S32.HI R37, RZ, 0x5, R16 ;  /* 0x00000005ff257819 */ /* 0x000fe20000011410 */
[----:B------:R-:W-:Y:S01]  /*0ba0*/  IMAD.WIDE.U32 R22, R0, c[0x0][0x288], R22 ;  /* 0x0000a20000167a25 */ /* 0x000fe200078e0016 */
[----:B------:R-:W-:Y:S02]  /*0bb0*/  SHF.R.S32.HI R13, RZ, 0x1f, R12 ;  /* 0x0000001fff0d7819 */ /* 0x000fe4000001140c */
[----:B------:R-:W-:Y:S01]  /*0bc0*/  SEL R21, R193, RZ, !P4 ;  /* 0x000000ffc1157207 */ /* 0x000fe20006000000 */
[----:B------:R-:W-:Y:S01]  /*0bd0*/  IMAD.SHL.U32 R7, R18, 0x8, RZ ;  /* 0x0000000812077824 */ /* 0x000fe200078e00ff */
[----:B------:R-:W-:Y:S01]  /*0be0*/  IADD3 R187, R12, 0x40, RZ ;  /* 0x000000400cbb7810 */ /* 0x000fe20007ffe0ff */
[----:B------:R-:W-:Y:S02]  /*0bf0*/  IMAD.IADD R195, R9, 0x1, R194 ;  /* 0x0000000109c37824 */ /* 0x000fe400078e02c2 */
[----:B------:R-:W-:Y:S01]  /*0c00*/  IMAD R9, R3, -0x80, R4 ;  /* 0xffffff8003097824 */ /* 0x000fe200078e0204 */
[----:B------:R-:W-:Y:S01]  /*0c10*/  LOP3.LUT R7, R7, 0xc0, RZ, 0xc0, !PT ;  /* 0x000000c007077812 */ /* 0x000fe200078ec0ff */
[----:B------:R-:W-:Y:S01]  /*0c20*/  IMAD.WIDE R28, R3, 0x80, R28 ;  /* 0x00000080031c7825 */ /* 0x000fe200078e021c */
[----:B------:R-:W-:-:S02]  /*0c30*/  LEA.HI R3, R19, R192, RZ, 0x1 ;  /* 0x000000c013037211 */ /* 0x000fc400078f08ff */
[----:B------:R-:W-:Y:S01]  /*0c40*/  SHF.R.U32.HI R14, RZ, 0x3, R7 ;  /* 0x00000003ff0e7819 */ /* 0x000fe20000011607 */
[----:B------:R-:W-:Y:S01]  /*0c50*/  IMAD R26, R20, c[0x0][0x1e0], RZ ;  /* 0x00007800141a7a24 */ /* 0x000fe200078e02ff */
[----:B------:R-:W-:Y:S01]  /*0c60*/  LOP3.LUT R3, R3, 0x7fffffe, RZ, 0xc0, !PT ;  /* 0x07fffffe03037812 */ /* 0x000fe200078ec0ff */
[----:B------:R-:W-:Y:S01]  /*0c70*/  IMAD.IADD R25, R23, 0x1, R24 ;  /* 0x0000000117197824 */ /* 0x000fe200078e0218 */
[----:B------:R-:W-:Y:S01]  /*0c80*/  LOP3.LUT R7, R7, 0x18, R12, 0xf8, !PT ;  /* 0x0000001807077812 */ /* 0x000fe200078ef80c */
[----:B------:R-:W-:Y:S01]  /*0c90*/  IMAD.MOV.U32 R24, RZ, RZ, R22 ;  /* 0x000000ffff187224 */ /* 0x000fe200078e0016 */
[----:B------:R-:W-:Y:S01]  /*0ca0*/  SHF.R.S32.HI R19, RZ, 0x1f, R19 ;  /* 0x0000001fff137819 */ /* 0x000fe20000011413 */
[----:B------:R-:W-:Y:S01]  /*0cb0*/  IMAD R26, R11, c[0x0][0x1e4], R26 ;  /* 0x000079000b1a7a24 */ /* 0x000fe200078e021a */
[----:B------:R-:W-:Y:S01]  /*0cc0*/  LOP3.LUT R14, R7, R14, RZ, 0x3c, !PT ;  /* 0x0000000e070e7212 */ /* 0x000fe200078e3cff */
[----:B------:R-:W-:Y:S01]  /*0cd0*/  IMAD.WIDE.U32 R22, R11, c[0x0][0x1e0], R12 ;  /* 0x000078000b167a25 */ /* 0x000fe200078e000c */
[----:B------:R-:W-:-:S03]  /*0ce0*/  LEA.HI R19, R19, R192, RZ, 0x3 ;  /* 0x000000c013137211 */ /* 0x000fc600078f18ff */
[----:B------:R-:W-:Y:S01]  /*0cf0*/  IMAD.MOV.U32 R194, RZ, RZ, R8 ;  /* 0x000000ffffc27224 */ /* 0x000fe200078e0008 */
[----:B------:R-:W-:Y:S01]  /*0d00*/  SHF.R.S32.HI R8, RZ, 0x1f, R193 ;  /* 0x0000001fff087819 */ /* 0x000fe200000114c1 */
[----:B------:R-:W-:Y:S01]  /*0d10*/  IMAD.IADD R27, R23, 0x1, R26 ;  /* 0x00000001171b7824 */ /* 0x000fe200078e021a */
[----:B------:R-:W-:Y:S01]  /*0d20*/  LOP3.LUT R19, R19, 0xfffffff8, RZ, 0xc0, !PT ;  /* 0xfffffff813137812 */ /* 0x000fe200078ec0ff */
[----:B------:R-:W-:Y:S02]  /*0d30*/  IMAD R20, R20, c[0x0][0x1b0], RZ ;  /* 0x00006c0014147a24 */ /* 0x000fe400078e02ff */
[----:B------:R-:W-:Y:S01]  /*0d40*/  IMAD.MOV.U32 R26, RZ, RZ, R22 ;  /* 0x000000ffff1a7224 */ /* 0x000fe200078e0016 */
[----:B------:R-:W-:Y:S01]  /*0d50*/  SEL R22, R8, RZ, !P4 ;  /* 0x000000ff08167207 */ /* 0x000fe20006000000 */
[----:B------:R-:W-:Y:S01]  /*0d60*/  IMAD.IADD R30, R192, 0x1, -R3 ;  /* 0x00000001c01e7824 */ /* 0x000fe200078e0a03 */
[----:B------:R-:W-:Y:S01]  /*0d70*/  SEL R8, R8, RZ, !P3 ;  /* 0x000000ff08087207 */ /* 0x000fe20005800000 */
[----:B------:R-:W-:Y:S01]  /*0d80*/  IMAD R20, R11, c[0x0][0x1b4], R20 ;  /* 0x00006d000b147a24 */ /* 0x000fe200078e0214 */
[----:B------:R-:W-:Y:S01]  /*0d90*/  SEL R3, R193, RZ, !P3 ;  /* 0x000000ffc1037207 */ /* 0x000fe20005800000 */
[----:B------:R-:W-:Y:S01]  /*0da0*/  IMAD.WIDE.U32 R34, R11, c[0x0][0x1b0], R12 ;  /* 0x00006c000b227a25 */ /* 0x000fe200078e000c */
[----:B------:R-:W-:-:S03]  /*0db0*/  ISETP.GE.AND P3, PT, R12, c[0x0][0x1cc], PT ;  /* 0x000073000c007a0c */ /* 0x000fc60003f66270 */
[----:B------:R-:W-:Y:S02]  /*0dc0*/  IMAD R11, R37, 0x8, R30 ;  /* 0x00000008250b7824 */ /* 0x000fe400078e021e */
[C---:B------:R-:W-:Y:S02]  /*0dd0*/  IMAD R4, R22.reuse, c[0x0][0x278], RZ ;  /* 0x00009e0016047a24 */ /* 0x040fe400078e02ff */
[----:B------:R-:W-:Y:S02]  /*0de0*/  IMAD.U32 R11, R11, 0x20, R14 ;  /* 0x000000200b0b7824 */ /* 0x000fe400078e000e */
[----:B------:R-:W-:Y:S02]  /*0df0*/  IMAD R14, R22, c[0x0][0x290], RZ ;  /* 0x0000a400160e7a24 */ /* 0x000fe400078e02ff */
[C---:B------:R-:W-:Y:S02]  /*0e00*/  IMAD R7, R21.reuse, c[0x0][0x27c], R4 ;  /* 0x00009f0015077a24 */ /* 0x040fe400078e0204 */
[----:B------:R-:W-:-:S04]  /*0e10*/  IMAD.WIDE.U32 R32, R21, c[0x0][0x278], R32 ;  /* 0x00009e0015207a25 */ /* 0x000fc800078e0020 */
[----:B------:R-:W-:Y:S01]  /*0e20*/  IMAD R4, R8, c[0x0][0x1e8], RZ ;  /* 0x00007a0008047a24 */ /* 0x000fe200078e02ff */
[----:B------:R-:W-:Y:S01]  /*0e30*/  LEA R198, P0, R32, c[0x0][0x258], 0x2 ;  /* 0x0000960020c67a11 */ /* 0x000fe200078010ff */
[C---:B------:R-:W-:Y:S02]  /*0e40*/  IMAD R14, R21.reuse, c[0x0][0x294], R14 ;  /* 0x0000a500150e7a24 */ /* 0x040fe400078e020e */
[----:B------:R-:W-:-:S04]  /*0e50*/  IMAD.WIDE.U32 R24, R21, c[0x0][0x290], R24 ;  /* 0x0000a40015187a25 */ /* 0x000fc800078e0018 */
[----:B------:R-:W-:Y:S01]  /*0e60*/  IMAD.IADD R7, R33, 0x1, R7 ;  /* 0x0000000121077824 */ /* 0x000fe200078e0207 */
[----:B------:R-:W-:Y:S01]  /*0e70*/  LEA R196, P1, R24, c[0x0][0x280], 0x2 ;  /* 0x0000a00018c47a11 */ /* 0x000fe200078210ff */
[C---:B------:R-:W-:Y:S02]  /*0e80*/  IMAD R4, R3.reuse, c[0x0][0x1ec], R4 ;  /* 0x00007b0003047a24 */ /* 0x040fe400078e0204 */
[----:B------:R-:W-:Y:S01]  /*0e90*/  IMAD.WIDE.U32 R26, R3, c[0x0][0x1e8], R26 ;  /* 0x00007a00031a7a25 */ /* 0x000fe200078e001a */
[----:B------:R-:W-:-:S03]  /*0ea0*/  LEA.HI.X R199, R32, c[0x0][0x25c], R7, 0x2, P0 ;  /* 0x0000970020c77a11 */ /* 0x000fc600000f1407 */
[----:B------:R-:W-:Y:S02]  /*0eb0*/  IMAD.IADD R14, R25, 0x1, R14 ;  /* 0x00000001190e7824 */ /* 0x000fe400078e020e */
[----:B------:R-:W-:Y:S02]  /*0ec0*/  IMAD.IADD R35, R35, 0x1, R20 ;  /* 0x0000000123237824 */ /* 0x000fe400078e0214 */
[----:B------:R-:W-:Y:S01]  /*0ed0*/  IMAD R8, R8, c[0x0][0x1b8], RZ ;  /* 0x00006e0008087a24 */ /* 0x000fe200078e02ff */
[----:B------:R-:W-:Y:S01]  /*0ee0*/  LEA.HI.X R197, R24, c[0x0][0x284], R14, 0x2, P1 ;  /* 0x0000a10018c57a11 */ /* 0x000fe200008f140e */
[----:B------:R-:W-:Y:S01]  /*0ef0*/  IMAD.IADD R27, R27, 0x1, R4 ;  /* 0x000000011b1b7824 */ /* 0x000fe200078e0204 */
[----:B------:R-:W-:Y:S01]  /*0f00*/  IADD3 R4, R12, 0x20, RZ ;  /* 0x000000200c047810 */ /* 0x000fe20007ffe0ff */
[----:B------:R-:W-:Y:S01]  /*0f10*/  IMAD R7, R29, c[0x0][0x1d8], RZ ;  /* 0x000076001d077a24 */ /* 0x000fe200078e02ff */
[----:B------:R-:W-:Y:S01]  /*0f20*/  ISETP.GE.AND P1, PT, R187, c[0x0][0x1cc], PT ;  /* 0x00007300bb007a0c */ /* 0x000fe20003f26270 */
[C---:B------:R-:W-:Y:S01]  /*0f30*/  IMAD R8, R3.reuse, c[0x0][0x1bc], R8 ;  /* 0x00006f0003087a24 */ /* 0x040fe200078e0208 */
[----:B------:R-:W-:Y:S01]  /*0f40*/  ISETP.GE.AND P2, PT, R4, c[0x0][0x1cc], PT ;  /* 0x0000730004007a0c */ /* 0x000fe20003f46270 */
[----:B------:R-:W-:-:S04]  /*0f50*/  IMAD.WIDE.U32 R34, R3, c[0x0][0x1b8], R34 ;  /* 0x00006e0003227a25 */ /* 0x000fc800078e0022 */
[----:B------:R-:W-:Y:S02]  /*0f60*/  IMAD.IADD R14, R9, 0x1, -R192 ;  /* 0x00000001090e7824 */ /* 0x000fe400078e0ac0 */
[C---:B------:R-:W-:Y:S02]  /*0f70*/  IMAD R7, R28.reuse, c[0x0][0x1dc], R7 ;  /* 0x000077001c077a24 */ /* 0x040fe400078e0207 */
[----:B------:R-:W-:Y:S01]  /*0f80*/  IMAD.WIDE.U32 R30, R28, c[0x0][0x1d8], R26 ;  /* 0x000076001c1e7a25 */ /* 0x000fe200078e001a */
[C---:B------:R-:W-:Y:S02]  /*0f90*/  ISETP.LT.OR P6, PT, R14.reuse, 0x1, P3 ;  /* 0x000000010e00780c */ /* 0x040fe40001fc1670 */
[----:B------:R-:W-:Y:S01]  /*0fa0*/  ISETP.LT.OR P5, PT, R14, 0x1, P2 ;  /* 0x000000010e00780c */ /* 0x000fe200017a1670 */
[----:B------:R-:W-:Y:S01]  /*0fb0*/  IMAD R3, R29, c[0x0][0x1a8], RZ ;  /* 0x00006a001d037a24 */ /* 0x000fe200078e02ff */
[----:B------:R-:W-:Y:S01]  /*0fc0*/  LEA R26, P0, R30, c[0x0][0x1c0], 0x1 ;  /* 0x000070001e1a7a11 */ /* 0x000fe200078008ff */
[----:B------:R-:W-:Y:S01]  /*0fd0*/  IMAD.IADD R35, R35, 0x1, R8 ;  /* 0x0000000123237824 */ /* 0x000fe200078e0208 */
[C---:B------:R-:W-:Y:S01]  /*0fe0*/  ISETP.LT.OR P4, PT, R14.reuse, 0x1, P1 ;  /* 0x000000010e00780c */ /* 0x040fe20000f81670 */
[----:B------:R-:W-:Y:S01]  /*0ff0*/  IMAD.IADD R7, R31, 0x1, R7 ;  /* 0x000000011f077824 */ /* 0x000fe200078e0207 */
[C---:B------:R-:W-:Y:S01]  /*1000*/  ISETP.LT.OR P3, PT, R14.reuse, 0x41, P3 ;  /* 0x000000410e00780c */ /* 0x040fe20001f61670 */
[----:B------:R-:W-:Y:S01]  /*1010*/  IMAD.MOV.U32 R23, RZ, RZ, c[0x0][0x1d8] ;  /* 0x00007600ff177624 */ /* 0x000fe200078e00ff */
[----:B------:R-:W-:Y:S01]  /*1020*/  ISETP.LT.OR P2, PT, R14, 0x41, P2 ;  /* 0x000000410e00780c */ /* 0x000fe20001741670 */
[----:B------:R-:W-:Y:S01]  /*1030*/  IMAD R3, R28, c[0x0][0x1ac], R3 ;  /* 0x00006b001c037a24 */ /* 0x000fe200078e0203 */
[----:B------:R-:W-:Y:S01]  /*1040*/  LEA.HI.X R27, R30, c[0x0][0x1c4], R7, 0x1, P0 ;  /* 0x000071001e1b7a11 */ /* 0x000fe200000f0c07 */
[----:B------:R-:W-:Y:S01]  /*1050*/  IMAD.WIDE.U32 R28, R28, c[0x0][0x1a8], R34 ;  /* 0x00006a001c1c7a25 */ /* 0x000fe200078e0022 */
[----:B------:R-:W-:-:S02]  /*1060*/  ISETP.LT.OR P1, PT, R14, 0x41, P1 ;  /* 0x000000410e00780c */ /* 0x000fc40000f21670 */
[----:B------:R-:W-:Y:S01]  /*1070*/  LEA R24, P0, R23, R26, 0x7 ;  /* 0x0000001a17187211 */ /* 0x000fe200078038ff */
[----:B------:R-:W-:Y:S01]  /*1080*/  IMAD.MOV.U32 R7, RZ, RZ, c[0x0][0x1dc] ;  /* 0x00007700ff077624 */ /* 0x000fe200078e00ff */
[----:B------:R-:W-:Y:S01]  /*1090*/  LEA.HI R8, R17, R2, RZ, 0x6 ;  /* 0x0000000211087211 */ /* 0x000fe200078f30ff */
[----:B------:R-:W-:Y:S01]  /*10a0*/  IMAD.IADD R3, R29, 0x1, R3 ;  /* 0x000000011d037824 */ /* 0x000fe200078e0203 */
[----:B------:R-:W-:Y:S01]  /*10b0*/  LOP3.LUT R29, R18, 0xfffffff8, RZ, 0xc0, !PT ;  /* 0xfffffff8121d7812 */ /* 0x000fe200078ec0ff */
[----:B------:R-:W-:Y:S01]  /*10c0*/  IMAD.SHL.U32 R11, R11, 0x2, RZ ;  /* 0x000000020b0b7824 */ /* 0x000fe200078e00ff */
[----:B------:R-:W-:Y:S01]  /*10d0*/  LEA.HI.X R25, R23, R27, R7, 0x7, P0 ;  /* 0x0000001b17197211 */ /* 0x000fe200000f3c07 */
[----:B------:R-:W-:Y:S01]  /*10e0*/  IMAD.MOV.U32 R7, RZ, RZ, c[0x0][0x1a8] ;  /* 0x00006a00ff077624 */ /* 0x000fe200078e00ff */
[----:B------:R-:W-:Y:S01]  /*10f0*/  LEA R34, P0, R28, c[0x0][0x190], 0x1 ;  /* 0x000064001c227a11 */ /* 0x000fe200078008ff */
[----:B------:R-:W-:Y:S01]  /*1100*/  IMAD.IADD R29, R2, 0x1, -R29 ;  /* 0x00000001021d7824 */ /* 0x000fe200078e0a1d */
[----:B------:R-:W-:Y:S01]  /*1110*/  @!PT LDS RZ, [RZ] ;  /* 0x00000000fffff984 */ /* 0x000fe20000000800 */
[----:B------:R-:W-:Y:S01]  /*1120*/  @!PT LDS RZ, [RZ] ;  /* 0x00000000fffff984 */ /* 0x000fe20000000800 */
[----:B------:R-:W-:Y:S01]  /*1130*/  @!PT LDS RZ, [RZ] ;  /* 0x00000000fffff984 */ /* 0x000fe20000000800 */
[----:B------:R1:W-:Y:S01]  /*1140*/  LDGSTS.E.BYPASS.LTC128B.128 [R11+0x6080], [R26.64], !P6 ;  /* 0x060800001a0b7fae */ /* 0x0003e2000f101d4e */
[----:B------:R-:W-:Y:S01]  /*1150*/  SHF.R.S32.HI R8, RZ, 0x6, R8 ;  /* 0x00000006ff087819 */ /* 0x000fe20000011408 */
[----:B------:R-:W-:Y:S01]  /*1160*/  IMAD R40, R38, c[0x0][0x178], RZ ;  /* 0x00005e0026287a24 */ /* 0x000fe200078e02ff */
[----:B------:R-:W-:Y:S01]  /*1170*/  LEA.HI.X R35, R28, c[0x0][0x194], R3, 0x1, P0 ;  /* 0x000065001c237a11 */ /* 0x000fe200000f0c03 */
[----:B------:R1:W-:Y:S01]  /*1180*/  LDGSTS.E.BYPASS.LTC128B.128 [R11+0x8080], [R26.64+0x40], !P5 ;  /* 0x080800401a0b7fae */ /* 0x0003e2000e901d4e */
[----:B------:R-:W-:Y:S01]  /*1190*/  LEA.HI R20, R29, R29, RZ, 0x1 ;  /* 0x0000001d1d147211 */ /* 0x000fe200078f08ff */
[----:B------:R-:W-:Y:S01]  /*11a0*/  IMAD.MOV.U32 R3, RZ, RZ, c[0x0][0x1ac] ;  /* 0x00006b00ff037624 */ /* 0x000fe200078e00ff */
[----:B------:R-:W-:Y:S01]  /*11b0*/  ISETP.GE.AND P0, PT, R12, c[0x0][0x19c], PT ;  /* 0x000067000c007a0c */ /* 0x000fe20003f06270 */
[----:B------:R1:W-:Y:S01]  /*11c0*/  LDGSTS.E.BYPASS.LTC128B.128 [R11+0xa080], [R26.64+0x80], !P4 ;  /* 0x0a0800801a0b7fae */ /* 0x0003e2000e101d4e */
[----:B------:R-:W-:Y:S01]  /*11d0*/  ISETP.GE.AND P5, PT, R4, c[0x0][0x19c], PT ;  /* 0x0000670004007a0c */ /* 0x000fe20003fa6270 */
[----:B------:R-:W-:Y:S01]  /*11e0*/  IMAD R184, R5, 0x4, R8 ;  /* 0x0000000405b87824 */ /* 0x000fe200078e0208 */
[----:B------:R-:W-:Y:S01]  /*11f0*/  ISETP.GE.AND P4, PT, R187, c[0x0][0x19c], PT ;  /* 0x00006700bb007a0c */ /* 0x000fe20003f86270 */
[----:B------:R2:W-:Y:S01]  /*1200*/  LDGSTS.E.BYPASS.LTC128B.128 [R11+0x7080], [R24.64], !P3 ;  /* 0x07080000180b7fae */ /* 0x0005e2000d901d4e */
[----:B------:R-:W-:Y:S01]  /*1210*/  ISETP.LT.OR P6, PT, R14, 0x1, P0 ;  /* 0x000000010e00780c */ /* 0x000fe200007c1670 */
[----:B------:R-:W-:Y:S01]  /*1220*/  IMAD R38, R38, c[0x0][0x208], RZ ;  /* 0x0000820026267a24 */ /* 0x000fe200078e02ff */
[C---:B------:R-:W-:Y:S01]  /*1230*/  ISETP.LT.OR P3, PT, R14.reuse, 0x1, P5 ;  /* 0x000000010e00780c */ /* 0x040fe20002f61670 */
[----:B------:R2:W-:Y:S01]  /*1240*/  LDGSTS.E.BYPASS.LTC128B.128 [R11+0x9080], [R24.64+0x40], !P2 ;  /* 0x09080040180b7fae */ /* 0x0005e2000d101d4e */
[C---:B------:R-:W-:Y:S01]  /*1250*/  ISETP.LT.OR P2, PT, R14.reuse, 0x1, P4 ;  /* 0x000000010e00780c */ /* 0x040fe20002741670 */
[C---:B------:R-:W-:Y:S01]  /*1260*/  IMAD R40, R43.reuse, c[0x0][0x17c], R40 ;  /* 0x00005f002b287a24 */ /* 0x040fe200078e0228 */
[C---:B------:R-:W-:Y:S01]  /*1270*/  ISETP.LT.OR P0, PT, R14.reuse, 0x41, P0 ;  /* 0x000000410e00780c */ /* 0x040fe20000701670 */
[----:B------:R2:W-:Y:S01]  /*1280*/  LDGSTS.E.BYPASS.LTC128B.128 [R11+0xb080], [R24.64+0x80], !P1 ;  /* 0x0b080080180b7fae */ /* 0x0005e2000c901d4e */
[C---:B------:R-:W-:Y:S01]  /*1290*/  ISETP.LT.OR P5, PT, R14.reuse, 0x41, P5 ;  /* 0x000000410e00780c */ /* 0x040fe20002fa1670 */
[C---:B------:R-:W-:Y:S01]  /*12a0*/  IMAD R38, R43.reuse, c[0x0][0x20c], R38 ;  /* 0x000083002b267a24 */ /* 0x040fe200078e0226 */
[----:B------:R-:W-:Y:S01]  /*12b0*/  ISETP.LT.OR P4, PT, R14, 0x41, P4 ;  /* 0x000000410e00780c */ /* 0x000fe20002781670 */
[--C-:B------:R-:W-:Y:S01]  /*12c0*/  IMAD.WIDE.U32 R44, R43, c[0x0][0x178], R12.reuse ;  /* 0x00005e002b2c7a25 */ /* 0x100fe200078e000c */
[----:B------:R-:W-:Y:S01]  /*12d0*/  IADD3 R204, R11, 0xc080, RZ ;  /* 0x0000c0800bcc7810 */ /* 0x000fe20007ffe0ff */
[----:B------:R3:W-:Y:S01]  /*12e0*/  LDGSTS.E.BYPASS.LTC128B.128 [R11+0x80], [R34.64], !P6 ;  /* 0x00080000220b7fae */ /* 0x0007e2000f101d4e */
[----:B------:R-:W-:Y:S01]  /*12f0*/  ISETP.GE.AND P6, PT, R187, c[0x0][0x1fc], PT ;  /* 0x00007f00bb007a0c */ /* 0x000fe20003fc6270 */
[----:B------:R-:W-:Y:S01]  /*1300*/  IMAD.WIDE.U32 R42, R43, c[0x0][0x208], R12 ;  /* 0x000082002b2a7a25 */ /* 0x000fe200078e000c */
[----:B------:R-:W-:Y:S01]  /*1310*/  IADD3 R201, R11, 0x12080, RZ ;  /* 0x000120800bc97810 */ /* 0x000fe20007ffe0ff */
[----:B------:R3:W-:Y:S02]  /*1320*/  LDGSTS.E.BYPASS.LTC128B.128 [R11+0x2080], [R34.64+0x40], !P3 ;  /* 0x02080040220b7fae */ /* 0x0007e4000d901d4e */
[----:B------:R-:W-:-:S02]  /*1330*/  IMAD.SHL.U32 R28, R37, 0x10, RZ ;  /* 0x00000010251c7824 */ /* 0x000fc400078e00ff */
[----:B------:R-:W-:Y:S01]  /*1340*/  IMAD.IADD R41, R45, 0x1, R40 ;  /* 0x000000012d297824 */ /* 0x000fe200078e0228 */
[----:B-1----:R-:W-:Y:S01]  /*1350*/  LOP3.LUT R26, R20, 0x7fffffe, RZ, 0xc0, !PT ;  /* 0x07fffffe141a7812 */ /* 0x002fe200078ec0ff */
[----:B------:R-:W-:Y:S01]  /*1360*/  IMAD.IADD R39, R43, 0x1, R38 ;  /* 0x000000012b277824 */ /* 0x000fe200078e0226 */
[----:B------:R3:W-:Y:S01]  /*1370*/  LDGSTS.E.BYPASS.LTC128B.128 [R11+0x4080], [R34.64+0x80], !P2 ;  /* 0x04080080220b7fae */ /* 0x0007e2000d101d4e */
[----:B------:R-:W-:Y:S01]  /*1380*/  IMAD.MOV.U32 R40, RZ, RZ, R44 ;  /* 0x000000ffff287224 */ /* 0x000fe200078e002c */
[----:B------:R-:W-:Y:S01]  /*1390*/  SHF.R.S32.HI R20, RZ, 0x1, R20 ;  /* 0x00000001ff147819 */ /* 0x000fe20000011414 */
[C---:B------:R-:W-:Y:S01]  /*13a0*/  IMAD.IADD R23, R29.reuse, 0x1, -R26 ;  /* 0x000000011d177824 */ /* 0x040fe200078e0a1a */
[----:B------:R-:W-:Y:S01]  /*13b0*/  LEA.HI R26, R16, R37, RZ, 0x1 ;  /* 0x00000025101a7211 */ /* 0x000fe200078f08ff */
[----:B------:R-:W-:Y:S02]  /*13c0*/  IMAD.SHL.U32 R29, R29, 0x40, RZ ;  /* 0x000000401d1d7824 */ /* 0x000fe400078e00ff */
[----:B------:R-:W-:Y:S01]  /*13d0*/  IMAD R184, R184, 0x8, R23 ;  /* 0x00000008b8b87824 */ /* 0x000fe200078e0217 */
[----:B------:R-:W-:Y:S01]  /*13e0*/  LOP3.LUT R26, R26, 0xfffffffe, RZ, 0xc0, !PT ;  /* 0xfffffffe1a1a7812 */ /* 0x000fe200078ec0ff */
[----:B------:R-:W-:Y:S01]  /*13f0*/  IMAD.MOV.U32 R38, RZ, RZ, R42 ;  /* 0x000000ffff267224 */ /* 0x000fe200078e002a */
[----:B--2---:R-:W-:Y:S01]  /*1400*/  LEA R24, P1, R7, R34, 0x7 ;  /* 0x0000002207187211 */ /* 0x004fe200078238ff */
[----:B------:R-:W-:Y:S01]  /*1410*/  IMAD.WIDE.U32 R40, R0, c[0x0][0x180], R40 ;  /* 0x0000600000287a25 */ /* 0x000fe200078e0028 */
[----:B------:R-:W-:-:S02]  /*1420*/  LOP3.LUT R29, R29, 0x1c0, RZ, 0xc0, !PT ;  /* 0x000001c01d1d7812 */ /* 0x000fc400078ec0ff */
[----:B------:R-:W-:Y:S01]  /*1430*/  LEA.HI.X R25, R7, R35, R3, 0x7, P1 ;  /* 0x0000002307197211 */ /* 0x000fe200008f3c03 */
[----:B------:R-:W-:Y:S01]  /*1440*/  IMAD.IADD R7, R37, 0x1, -R26 ;  /* 0x0000000125077824 */ /* 0x000fe200078e0a1a */
[----:B------:R-:W-:Y:S01]  /*1450*/  LOP3.LUT R3, R10, 0xfffffff0, RZ, 0xc0, !PT ;  /* 0xfffffff00a037812 */ /* 0x000fe200078ec0ff */
[----:B------:R-:W-:Y:S01]  /*1460*/  IMAD.WIDE.U32 R38, R0, c[0x0][0x210], R38 ;  /* 0x0000840000267a25 */ /* 0x000fe200078e0026 */
[----:B------:R-:W-:Y:S01]  /*1470*/  ISETP.GE.AND P1, PT, R12, c[0x0][0x16c], PT ;  /* 0x00005b000c007a0c */ /* 0x000fe20003f26270 */
[----:B------:R1:W-:Y:S02]  /*1480*/  LDGSTS.E.BYPASS.LTC128B.128 [R11+0x1080], [R24.64], !P0 ;  /* 0x01080000180b7fae */ /* 0x0003e4000c101d4e */
[----:B------:R-:W-:Y:S01]  /*1490*/  IMAD.IADD R14, R2, 0x1, -R3 ;  /* 0x00000001020e7824 */ /* 0x000fe200078e0a03 */
[----:B------:R-:W-:Y:S01]  /*14a0*/  SEL R189, RZ, 0x1, P1 ;  /* 0x00000001ffbd7807 */ /* 0x000fe20000800000 */
[----:B------:R-:W-:Y:S01]  /*14b0*/  IMAD.SHL.U32 R181, R7, 0x400, RZ ;  /* 0x0000040007b57824 */ /* 0x000fe200078e00ff */
[----:B------:R-:W-:Y:S01]  /*14c0*/  ISETP.GE.AND P1, PT, R187, c[0x0][0x16c], PT ;  /* 0x00005b00bb007a0c */ /* 0x000fe20003f26270 */
[----:B------:R-:W-:Y:S01]  /*14d0*/  IMAD R30, R22, c[0x0][0x218], RZ ;  /* 0x00008600161e7a24 */ /* 0x000fe200078e02ff */
[----:B------:R-:W-:Y:S01]  /*14e0*/  SHF.R.S32.HI R3, RZ, 0x1f, R14 ;  /* 0x0000001fff037819 */ /* 0x000fe2000001140e */
[----:B------:R-:W-:Y:S01]  /*14f0*/  IMAD R6, R6, 0x2, R181 ;  /* 0x0000000206067824 */ /* 0x000fe200078e02b5 */
[----:B------:R-:W-:Y:S01]  /*1500*/  SEL R10, RZ, 0x4, P1 ;  /* 0x00000004ff0a7807 */ /* 0x000fe20000800000 */
[----:B------:R1:W-:Y:S01]  /*1510*/  LDGSTS.E.BYPASS.LTC128B.128 [R11+0x3080], [R24.64+0x40], !P5 ;  /* 0x03080040180b7fae */ /* 0x0003e2000e901d4e */
[----:B------:R-:W-:Y:S01]  /*1520*/  ISETP.GE.AND P1, PT, R12, c[0x0][0x1fc], PT ;  /* 0x00007f000c007a0c */ /* 0x000fe20003f26270 */
[----:B------:R-:W-:Y:S01]  /*1530*/  IMAD.WIDE.U32 R194, R21, c[0x0][0x240], R194 ;  /* 0x0000900015c27a25 */ /* 0x000fe200078e00c2 */
[-C--:B------:R-:W-:Y:S01]  /*1540*/  LEA.HI R31, R14, R14.reuse, RZ, 0x1 ;  /* 0x0000000e0e1f7211 */ /* 0x080fe200078f08ff */
[----:B------:R1:W-:Y:S01]  /*1550*/  LDGSTS.E.BYPASS.LTC128B.128 [R11+0x5080], [R24.64+0x80], !P4 ;  /* 0x05080080180b7fae */ /* 0x0003e2000e101d4e */
[----:B------:R-:W-:Y:S01]  /*1560*/  LEA.HI R26, R3, R14, RZ, 0x3 ;  /* 0x0000000e031a7211 */ /* 0x000fe200078f18ff */
[----:B------:R-:W-:Y:S01]  /*1570*/  IMAD.SHL.U32 R188, R5, 0x8, RZ ;  /* 0x0000000805bc7824 */ /* 0x000fe200078e00ff */
[----:B------:R-:W-:Y:S01]  /*1580*/  SEL R23, RZ, 0x1, P1 ;  /* 0x00000001ff177807 */ /* 0x000fe20000800000 */
[----:B------:R-:W0:Y:S01]  /*1590*/  LDGDEPBAR ;  /* 0x00000000000079af */ /* 0x000e220000000000 */
[----:B------:R-:W-:-:S02]  /*15a0*/  LOP3.LUT R33, R31, 0x7fffffe, RZ, 0xc0, !PT ;  /* 0x07fffffe1f217812 */ /* 0x000fc400078ec0ff */
[----:B------:R-:W-:Y:S02]  /*15b0*/  ISETP.GE.AND P1, PT, R4, c[0x0][0x1fc], PT ;  /* 0x00007f0004007a0c */ /* 0x000fe40003f26270 */
[----:B------:R-:W-:Y:S01]  /*15c0*/  LOP3.LUT R3, R26, 0xfffffff8, RZ, 0xc0, !PT ;  /* 0xfffffff81a037812 */ /* 0x000fe200078ec0ff */
[C---:B------:R-:W-:Y:S01]  /*15d0*/  IMAD.IADD R33, R14.reuse, 0x1, -R33 ;  /* 0x000000010e217824 */ /* 0x040fe200078e0a21 */
[----:B------:R-:W-:Y:S02]  /*15e0*/  SHF.R.S32.HI R26, RZ, 0x3, R26 ;  /* 0x00000003ff1a7819 */ /* 0x000fe4000001141a */
[----:B------:R-:W-:Y:S01]  /*15f0*/  SEL R27, RZ, 0xffffffff, P1 ;  /* 0xffffffffff1b7807 */ /* 0x000fe20000800000 */
[----:B------:R-:W-:Y:S01]  /*1600*/  IMAD.IADD R3, R14, 0x1, -R3 ;  /* 0x000000010e037824 */ /* 0x000fe200078e0a03 */
[----:B------:R-:W-:Y:S01]  /*1610*/  ISETP.GE.AND P1, PT, R4, c[0x0][0x16c], PT ;  /* 0x00005b0004007a0c */ /* 0x000fe20003f26270 */
[----:B------:R-:W-:Y:S01]  /*1620*/  IMAD R182, R26, 0x8, R33 ;  /* 0x000000081ab67824 */ /* 0x000fe200078e0221 */
[----:B------:R-:W-:Y:S01]  /*1630*/  LOP3.LUT R188, R188, 0x8, RZ, 0xc0, !PT ;  /* 0x00000008bcbc7812 */ /* 0x000fe200078ec0ff */
[----:B------:R-:W-:Y:S01]  /*1640*/  IMAD R181, R26, 0x200, R181 ;  /* 0x000002001ab57824 */ /* 0x000fe200078e02b5 */
[----:B------:R-:W-:Y:S01]  /*1650*/  SEL R14, RZ, 0x2, P1 ;  /* 0x00000002ff0e7807 */ /* 0x000fe20000800000 */
[C---:B------:R-:W-:Y:S01]  /*1660*/  IMAD R33, R15.reuse, c[0x0][0x180], RZ ;  /* 0x000060000f217a24 */ /* 0x040fe200078e02ff */
[--C-:B------:R-:W-:Y:S01]  /*1670*/  SHF.R.S32.HI R26, RZ, 0x1, R31.reuse ;  /* 0x00000001ff1a7819 */ /* 0x100fe2000001141f */
[----:B------:R-:W-:Y:S01]  /*1680*/  IMAD R15, R15, c[0x0][0x210], RZ ;  /* 0x000084000f0f7a24 */ /* 0x000fe200078e02ff */
[----:B------:R-:W-:Y:S01]  /*1690*/  SHF.R.S32.HI R31, RZ, 0x1f, R31 ;  /* 0x0000001fff1f7819 */ /* 0x000fe2000001141f */
[----:B------:R-:W-:Y:S01]  /*16a0*/  IMAD.SHL.U32 R182, R182, 0x20, RZ ;  /* 0x00000020b6b67824 */ /* 0x000fe200078e00ff */
[----:B------:R-:W-:Y:S01]  /*16b0*/  IADD3 R10, R10, R14, R189 ;  /* 0x0000000e0a0a7210 */ /* 0x000fe20007ffe0bd */
[C---:B------:R-:W-:Y:S01]  /*16c0*/  IMAD R14, R0.reuse, c[0x0][0x184], R33 ;  /* 0x00006100000e7a24 */ /* 0x040fe200078e0221 */
[----:B------:R-:W-:Y:S01]  /*16d0*/  LOP3.LUT R33, R29, 0x30, R28, 0xf8, !PT ;  /* 0x000000301d217812 */ /* 0x000fe200078ef81c */
[----:B------:R-:W-:Y:S01]  /*16e0*/  IMAD R15, R0, c[0x0][0x214], R15 ;  /* 0x00008500000f7a24 */ /* 0x000fe200078e020f */
[----:B------:R-:W-:Y:S01]  /*16f0*/  LEA.HI R31, R31, R26, RZ, 0x2 ;  /* 0x0000001a1f1f7211 */ /* 0x000fe200078f10ff */
[----:B------:R-:W-:Y:S01]  /*1700*/  IMAD.SHL.U32 R28, R27, 0x2, RZ ;  /* 0x000000021b1c7824 */ /* 0x000fe200078e00ff */
[----:B------:R-:W-:Y:S01]  /*1710*/  SHF.R.U32.HI R29, RZ, 0x3, R29 ;  /* 0x00000003ff1d7819 */ /* 0x000fe2000001161d */
[----:B------:R-:W-:Y:S01]  /*1720*/  IMAD.IADD R41, R41, 0x1, R14 ;  /* 0x0000000129297824 */ /* 0x000fe200078e020e */
[----:B------:R-:W-:Y:S01]  /*1730*/  LOP3.LUT R0, R33, 0x8, R18, 0xf8, !PT ;  /* 0x0000000821007812 */ /* 0x000fe200078ef812 */
[----:B------:R-:W-:Y:S01]  /*1740*/  IMAD.IADD R39, R39, 0x1, R15 ;  /* 0x0000000127277824 */ /* 0x000fe200078e020f */
[----:B------:R-:W-:Y:S01]  /*1750*/  LOP3.LUT R31, R31, 0xfffffffc, RZ, 0xc0, !PT ;  /* 0xfffffffc1f1f7812 */ /* 0x000fe200078ec0ff */
[----:B------:R-:W-:Y:S01]  /*1760*/  IMAD.WIDE.U32 R40, R21, c[0x0][0x188], R40 ;  /* 0x0000620015287a25 */ /* 0x000fe200078e0028 */
[----:B------:R-:W-:-:S02]  /*1770*/  LOP3.LUT R14, R0, R29, RZ, 0x3c, !PT ;  /* 0x0000001d000e7212 */ /* 0x000fc400078e3cff */
[----:B------:R-:W-:Y:S01]  /*1780*/  LOP3.LUT R23, R28, 0x2, R23, 0xe2, !PT ;  /* 0x000000021c177812 */ /* 0x000fe200078ee217 */
[----:B------:R-:W-:Y:S01]  /*1790*/  IMAD.IADD R0, R26, 0x1, -R31 ;  /* 0x000000011a007824 */ /* 0x000fe200078e0a1f */
[----:B------:R-:W-:Y:S01]  /*17a0*/  LEA R208, P3, R40, c[0x0][0x160], 0x1 ;  /* 0x0000580028d07a11 */ /* 0x000fe200078608ff */
[----:B------:R-:W-:Y:S01]  /*17b0*/  IMAD R26, R22, c[0x0][0x188], RZ ;  /* 0x00006200161a7a24 */ /* 0x000fe200078e02ff */
[----:B------:R-:W-:Y:S01]  /*17c0*/  LOP3.LUT P0, RZ, R10, 0x4, RZ, 0xc0, !PT ;  /* 0x000000040aff7812 */ /* 0x000fe2000780c0ff */
[----:B------:R-:W-:Y:S02]  /*17d0*/  IMAD R28, R22, c[0x0][0x240], RZ ;  /* 0x00009000161c7a24 */ /* 0x000fe400078e02ff */
[C---:B------:R-:W-:Y:S01]  /*17e0*/  IMAD R26, R21.reuse, c[0x0][0x18c], R26 ;  /* 0x00006300151a7a24 */ /* 0x040fe200078e021a */
[----:B------:R-:W-:Y:S01]  /*17f0*/  ISETP.GE.OR P0, PT, R192, UR12, !P0 ;  /* 0x0000000cc0007c0c */ /* 0x000fe2000c706670 */
[C---:B------:R-:W-:Y:S02]  /*1800*/  IMAD R22, R21.reuse, c[0x0][0x21c], R30 ;  /* 0x0000870015167a24 */ /* 0x040fe400078e021e */
[----:B------:R-:W-:-:S04]  /*1810*/  IMAD.WIDE.U32 R38, R21, c[0x0][0x218], R38 ;  /* 0x0000860015267a25 */ /* 0x000fc800078e0026 */
[----:B------:R-:W-:Y:S01]  /*1820*/  IMAD.IADD R26, R41, 0x1, R26 ;  /* 0x00000001291a7824 */ /* 0x000fe200078e021a */
[----:B------:R-:W-:Y:S01]  /*1830*/  LEA R202, P2, R38, c[0x0][0x1f0], 0x1 ;  /* 0x00007c0026ca7a11 */ /* 0x000fe200078408ff */
[----:B------:R-:W-:Y:S02]  /*1840*/  IMAD.IADD R22, R39, 0x1, R22 ;  /* 0x0000000127167824 */ /* 0x000fe400078e0216 */
[----:B------:R-:W-:Y:S01]  /*1850*/  IMAD R15, R21, c[0x0][0x244], R28 ;  /* 0x00009100150f7a24 */ /* 0x000fe200078e021c */
[----:B------:R-:W-:Y:S01]  /*1860*/  LEA.HI.X R209, R40, c[0x0][0x164], R26, 0x1, P3 ;  /* 0x0000590028d17a11 */ /* 0x000fe200018f0c1a */
[----:B------:R-:W-:Y:S01]  /*1870*/  IMAD R183, R5, 0x200, R14 ;  /* 0x0000020005b77824 */ /* 0x000fe200078e020e */
[----:B------:R-:W-:Y:S01]  /*1880*/  LEA.HI.X R203, R38, c[0x0][0x1f4], R22, 0x1, P2 ;  /* 0x00007d0026cb7a11 */ /* 0x000fe200010f0c16 */
[----:B------:R-:W-:Y:S01]  /*1890*/  IMAD.IADD R200, R195, 0x1, R15 ;  /* 0x00000001c3c87824 */ /* 0x000fe200078e020f */
[----:B------:R-:W-:Y:S02]  /*18a0*/  LOP3.LUT P3, RZ, R10, 0x1, RZ, 0xc0, !PT ;  /* 0x000000010aff7812 */ /* 0x000fe4000786c0ff */
[----:B------:R-:W-:-:S02]  /*18b0*/  SEL R22, RZ, 0x4, P6 ;  /* 0x00000004ff167807 */ /* 0x000fc40003000000 */
[----:B------:R-:W-:Y:S01]  /*18c0*/  LOP3.LUT P6, RZ, R10, 0x2, RZ, 0xc0, !PT ;  /* 0x000000020aff7812 */ /* 0x000fe200078cc0ff */
[C---:B------:R-:W-:Y:S01]  /*18d0*/  IMAD.IADD R10, R192.reuse, 0x1, -R19 ;  /* 0x00000001c00a7824 */ /* 0x040fe200078e0a13 */
[----:B------:R-:W-:Y:S01]  /*18e0*/  ISETP.GE.OR P3, PT, R192, UR12, !P3 ;  /* 0x0000000cc0007c0c */ /* 0x000fe2000df66670 */
[----:B------:R-:W-:Y:S01]  /*18f0*/  IMAD.SHL.U32 R19, R20, 0x40, RZ ;  /* 0x0000004014137824 */ /* 0x000fe200078e00ff */
[----:B------:R-:W-:Y:S02]  /*1900*/  ISETP.GT.AND P2, PT, R2, 0xf, PT ;  /* 0x0000000f0200780c */ /* 0x000fe40003f44270 */
[----:B------:R-:W-:Y:S02]  /*1910*/  ISETP.GE.OR P6, PT, R192, UR12, !P6 ;  /* 0x0000000cc0007c0c */ /* 0x000fe4000f7c6670 */
[----:B------:R-:W-:Y:S02]  /*1920*/  LOP3.LUT R22, R23, R22, RZ, 0xfc, !PT ;  /* 0x0000001617167212 */ /* 0x000fe400078efcff */
[----:B------:R-:W-:-:S02]  /*1930*/  LOP3.LUT R19, R19, 0xc0, RZ, 0xc0, !PT ;  /* 0x000000c013137812 */ /* 0x000fc400078ec0ff */
[----:B------:R-:W-:Y:S02]  /*1940*/  LOP3.LUT P5, RZ, R22, 0x1, RZ, 0xc0, !PT ;  /* 0x0000000116ff7812 */ /* 0x000fe400078ac0ff */
[----:B------:R-:W-:Y:S01]  /*1950*/  LEA.HI R21, R17, R2, RZ, 0x7 ;  /* 0x0000000211157211 */ /* 0x000fe200078f38ff */
[----:B------:R3:W-:Y:S01]  /*1960*/  LDGSTS.E.BYPASS.LTC128B.128 [R11+0xc080], [R208.64], !P3 ;  /* 0x0c080000d00b7fae */ /* 0x0007e2000d901d4e */
[----:B-1----:R-:W-:Y:S01]  /*1970*/  LOP3.LUT R24, R19, 0x8, R18, 0xf8, !PT ;  /* 0x0000000813187812 */ /* 0x002fe200078ef812 */
[----:B------:R-:W-:Y:S01]  /*1980*/  @!P2 IMAD.SHL.U32 R23, R2, 0x10, RZ ;  /* 0x000000100217a824 */ /* 0x000fe200078e00ff */
[----:B------:R-:W-:Y:S01]  /*1990*/  LOP3.LUT P4, RZ, R22, 0x2, RZ, 0xc0, !PT ;  /* 0x0000000216ff7812 */ /* 0x000fe2000788c0ff */
[----:B------:R3:W-:Y:S01]  /*19a0*/  LDGSTS.E.BYPASS.LTC128B.128 [R11+0xd080], [R208.64+0x40], !P6 ;  /* 0x0d080040d00b7fae */ /* 0x0007e2000f101d4e */
[----:B------:R-:W-:Y:S01]  /*19b0*/  ISETP.GE.OR P6, PT, R192, UR12, !P5 ;  /* 0x0000000cc0007c0c */ /* 0x000fe2000efc6670 */
[----:B------:R-:W-:Y:S01]  /*19c0*/  IMAD.SHL.U32 R17, R8, 0x8, RZ ;  /* 0x0000000808117824 */ /* 0x000fe200078e00ff */
[----:B------:R-:W-:Y:S01]  /*19d0*/  SHF.R.U32.HI R19, RZ, 0x3, R19 ;  /* 0x00000003ff137819 */ /* 0x000fe20000011613 */
[----:B------:R3:W-:Y:S01]  /*19e0*/  LDGSTS.E.BYPASS.LTC128B.128 [R11+0xe080], [R208.64+0x80], !P0 ;  /* 0x0e080080d00b7fae */ /* 0x0007e2000c101d4e */
[----:B------:R-:W-:Y:S01]  /*19f0*/  LOP3.LUT P0, RZ, R20, 0x2, RZ, 0xc0, !PT ;  /* 0x0000000214ff7812 */ /* 0x000fe2000780c0ff */
[----:B------:R-:W-:Y:S01]  /*1a00*/  IMAD.SHL.U32 R20, R10, 0x40, RZ ;  /* 0x000000400a147824 */ /* 0x000fe200078e00ff */
[----:B------:R-:W-:Y:S01]  /*1a10*/  LOP3.LUT P3, RZ, R22, 0x4, RZ, 0xc0, !PT ;  /* 0x0000000416ff7812 */ /* 0x000fe2000786c0ff */
[----:B------:R1:W-:Y:S01]  /*1a20*/  @!P2 LDGSTS.E.BYPASS.LTC128B.128 [R23+0x18080], [R198.64] ;  /* 0x18080000c617afae */ /* 0x0003e2000b901d4e */
[----:B------:R-:W-:-:S02]  /*1a30*/  SEL R22, RZ, 0xffffffff, P1 ;  /* 0xffffffffff167807 */ /* 0x000fc40000800000 */
[----:B------:R-:W-:Y:S01]  /*1a40*/  LOP3.LUT R20, R20, 0x1c0, RZ, 0xc0, !PT ;  /* 0x000001c014147812 */ /* 0x000fe200078ec0ff */
[----:B------:R-:W0:Y:S01]  /*1a50*/  LDGDEPBAR ;  /* 0x00000000000079af */ /* 0x000e220000000000 */
[----:B------:R-:W-:Y:S01]  /*1a60*/  ISETP.GE.OR P1, PT, R192, UR12, !P4 ;  /* 0x0000000cc0007c0c */ /* 0x000fe2000e726670 */
[----:B------:R-:W-:Y:S01]  /*1a70*/  IMAD.SHL.U32 R22, R22, 0x2, RZ ;  /* 0x0000000216167824 */ /* 0x000fe200078e00ff */
[----:B------:R-:W-:Y:S01]  /*1a80*/  LOP3.LUT R19, R24, R19, RZ, 0x3c, !PT ;  /* 0x0000001318137212 */ /* 0x000fe200078e3cff */
[----:B------:R3:W-:Y:S01]  /*1a90*/  LDGSTS.E.BYPASS.LTC128B.128 [R11+0x12080], [R202.64], !P6 ;  /* 0x12080000ca0b7fae */ /* 0x0007e2000f101d4e */
[----:B------:R-:W-:Y:S02]  /*1aa0*/  LOP3.LUT R17, R17, 0x18, RZ, 0xc0, !PT ;  /* 0x0000001811117812 */ /* 0x000fe400078ec0ff */
[----:B------:R-:W-:Y:S01]  /*1ab0*/  ISETP.GE.OR P6, PT, R192, UR12, !P3 ;  /* 0x0000000cc0007c0c */ /* 0x000fe2000dfc6670 */
[----:B------:R-:W-:Y:S01]  /*1ac0*/  IMAD.U32 R184, R184, 0x20, R19 ;  /* 0x00000020b8b87824 */ /* 0x000fe200078e0013 */
[----:B------:R-:W-:Y:S01]  /*1ad0*/  LOP3.LUT R19, R16, 0xffffffe0, RZ, 0xc0, !PT ;  /* 0xffffffe010137812 */ /* 0x000fe200078ec0ff */
[----:B------:R-:W-:Y:S01]  /*1ae0*/  IMAD.SHL.U32 R16, R3, 0x40, RZ ;  /* 0x0000004003107824 */ /* 0x000fe200078e00ff */
[----:B------:R-:W-:-:S02]  /*1af0*/  SHF.R.U32.HI R21, RZ, 0x4, R21 ;  /* 0x00000004ff157819 */ /* 0x000fc40000011615 */
[----:B------:R-:W-:Y:S01]  /*1b00*/  LOP3.LUT R189, R22, 0x2, R189, 0xe2, !PT ;  /* 0x0000000216bd7812 */ /* 0x000fe200078ee2bd */
[----:B------:R3:W-:Y:S01]  /*1b10*/  LDGSTS.E.BYPASS.LTC128B.128 [R11+0x13080], [R202.64+0x40], !P1 ;  /* 0x13080040ca0b7fae */ /* 0x0007e2000c901d4e */
[----:B------:R-:W-:Y:S02]  /*1b20*/  LOP3.LUT P1, RZ, R3, 0x2, RZ, 0xc0, !PT ;  /* 0x0000000203ff7812 */ /* 0x000fe4000782c0ff */
[----:B------:R-:W-:Y:S02]  /*1b30*/  LOP3.LUT R16, R16, 0x1c0, RZ, 0xc0, !PT ;  /* 0x000001c010107812 */ /* 0x000fe400078ec0ff */
[----:B------:R-:W-:Y:S01]  /*1b40*/  SEL R178, R185, 0xfffffff0, !P1 ;  /* 0xfffffff0b9b27807 */ /* 0x000fe20004800000 */
[----:B------:R3:W-:Y:S01]  /*1b50*/  LDGSTS.E.BYPASS.LTC128B.128 [R11+0x14080], [R202.64+0x80], !P6 ;  /* 0x14080080ca0b7fae */ /* 0x0007e2000f101d4e */
[----:B------:R-:W-:Y:S01]  /*1b60*/  PLOP3.LUT P1, PT, PT, PT, UP0, 0x80, 0x0 ;  /* 0x000000000000781c */ /* 0x000fe20003f2f008 */
[----:B-1----:R-:W-:Y:S01]  /*1b70*/  IMAD.SHL.U32 R23, R5, 0x10, RZ ;  /* 0x0000001005177824 */ /* 0x002fe200078e00ff */
[----:B------:R-:W-:-:S02]  /*1b80*/  SHF.R.U32.HI R5, RZ, 0x3, R16 ;  /* 0x00000003ff057819 */ /* 0x000fc40000011610 */
[----:B------:R-:W-:Y:S02]  /*1b90*/  LOP3.LUT P6, RZ, R3, 0x4, RZ, 0xc0, !PT ;  /* 0x0000000403ff7812 */ /* 0x000fe400078cc0ff */
[----:B------:R-:W-:Y:S02]  /*1ba0*/  LOP3.LUT R18, R23, 0x10, RZ, 0xc0, !PT ;  /* 0x0000001017127812 */ /* 0x000fe400078ec0ff */
[----:B------:R-:W-:Y:S02]  /*1bb0*/  SHF.R.U32.HI R23, RZ, 0x3, R20 ;  /* 0x00000003ff177819 */ /* 0x000fe40000011614 */
[----:B------:R-:W-:Y:S02]  /*1bc0*/  LOP3.LUT R18, R18, 0x8, R21, 0xf8, !PT ;  /* 0x0000000812127812 */ /* 0x000fe400078ef815 */
[----:B------:R-:W-:Y:S02]  /*1bd0*/  LOP3.LUT R23, R23, R20, R17, 0x1e, !PT ;  /* 0x0000001417177212 */ /* 0x000fe400078e1e11 */
[----:B------:R-:W-:-:S02]  /*1be0*/  SEL R3, R185, 0xfffffff0, !P0 ;  /* 0xfffffff0b9037807 */ /* 0x000fc40004000000 */
[----:B------:R-:W-:Y:S01]  /*1bf0*/  LOP3.LUT P0, RZ, R0, 0x2, RZ, 0xc0, !PT ;  /* 0x0000000200ff7812 */ /* 0x000fe2000780c0ff */
[----:B------:R-:W-:Y:S02]  /*1c00*/  IMAD.IADD R205, R6, 0x1, R23 ;  /* 0x0000000106cd7824 */ /* 0x000fe400078e0217 */
[----:B------:R-:W-:Y:S01]  /*1c10*/  IMAD.IADD R6, R2, 0x1, -R19 ;  /* 0x0000000102067824 */ /* 0x000fe200078e0a13 */
[----:B------:R-:W-:Y:S01]  /*1c20*/  SEL R185, R185, 0xfffffff0, !P0 ;  /* 0xfffffff0b9b97807 */ /* 0x000fe20004000000 */
[----:B------:R-:W-:Y:S01]  /*1c30*/  IMAD.SHL.U32 R19, R0, 0x40, RZ ;  /* 0x0000004000137824 */ /* 0x000fe200078e00ff */
[----:B------:R-:W-:Y:S01]  /*1c40*/  LOP3.LUT R0, R5, R16, R188, 0x1e, !PT ;  /* 0x0000001005007212 */ /* 0x000fe200078e1ebc */
[----:B------:R-:W-:Y:S01]  /*1c50*/  IMAD.SHL.U32 R205, R205, 0x2, RZ ;  /* 0x00000002cdcd7824 */ /* 0x000fe200078e00ff */
[----:B------:R-:W-:Y:S02]  /*1c60*/  SHF.R.S32.HI R21, RZ, 0x1f, R6 ;  /* 0x0000001fff157819 */ /* 0x000fe40000011406 */
[----:B------:R-:W-:Y:S01]  /*1c70*/  LOP3.LUT R19, R19, 0xc0, RZ, 0xc0, !PT ;  /* 0x000000c013137812 */ /* 0x000fe200078ec0ff */
[----:B------:R-:W-:Y:S01]  /*1c80*/  IMAD.IADD R181, R181, 0x1, R0 ;  /* 0x00000001b5b57824 */ /* 0x000fe200078e0200 */
[----:B------:R-:W-:Y:S01]  /*1c90*/  LEA.HI R14, R21, R6, RZ, 0x2 ;  /* 0x00000006150e7211 */ /* 0x000fe200078f10ff */
[----:B------:R-:W-:Y:S01]  /*1ca0*/  @!P2 IMAD.SHL.U32 R21, R2, 0x10, RZ ;  /* 0x000000100215a824 */ /* 0x000fe200078e00ff */
[----:B------:R-:W-:Y:S01]  /*1cb0*/  SHF.R.U32.HI R16, RZ, 0x3, R19 ;  /* 0x00000003ff107819 */ /* 0x000fe20000011613 */
[----:B------:R-:W-:Y:S01]  /*1cc0*/  IMAD.MOV.U32 R0, RZ, RZ, 0x20 ;  /* 0x00000020ff007424 */ /* 0x000fe200078e00ff */
[----:B------:R-:W-:-:S02]  /*1cd0*/  SHF.R.S32.HI R190, RZ, 0x2, R14 ;  /* 0x00000002ffbe7819 */ /* 0x000fc4000001140e */
[C---:B------:R-:W-:Y:S01]  /*1ce0*/  LOP3.LUT R5, R16.reuse, R18, R19, 0x1e, !PT ;  /* 0x0000001210057212 */ /* 0x040fe200078e1e13 */
[----:B------:R3:W-:Y:S01]  /*1cf0*/  @!P2 LDGSTS.E.BYPASS.LTC128B.128 [R21+0x18280], [R196.64] ;  /* 0x18280000c415afae */ /* 0x0007e2000b901d4e */
[CC--:B------:R-:W-:Y:S01]  /*1d00*/  LOP3.LUT R188, R16.reuse, R19.reuse, R188, 0x1e, !PT ;  /* 0x0000001310bc7212 */ /* 0x0c0fe200078e1ebc */
[C---:B------:R-:W-:Y:S01]  /*1d10*/  IMAD R190, R7.reuse, 0x10, R190 ;  /* 0x0000001007be7824 */ /* 0x040fe200078e02be */
[----:B------:R-:W-:Y:S01]  /*1d20*/  LOP3.LUT R17, R16, R19, R17, 0x1e, !PT ;  /* 0x0000001310117212 */ /* 0x000fe200078e1e11 */
[----:B------:R-:W-:Y:S01]  /*1d30*/  IMAD R7, R7, 0x200, R182 ;  /* 0x0000020007077824 */ /* 0x000fe200078e02b6 */
[----:B------:R-:W0:Y:S01]  /*1d40*/  LDGDEPBAR ;  /* 0x00000000000079af */ /* 0x000e220000000000 */
[----:B------:R-:W-:Y:S01]  /*1d50*/  IMAD.IADD R186, R182, 0x1, R5 ;  /* 0x00000001b6ba7824 */ /* 0x000fe200078e0205 */
[----:B------:R-:W-:Y:S01]  /*1d60*/  SEL R0, R0, 0xffffffe0, !P6 ;  /* 0xffffffe000007807 */ /* 0x000fe20007000000 */
[----:B------:R-:W-:Y:S01]  /*1d70*/  IMAD.IADD R188, R7, 0x1, R188 ;  /* 0x0000000107bc7824 */ /* 0x000fe200078e02bc */
[----:B------:R-:W0:Y:S01]  /*1d80*/  LDGDEPBAR ;  /* 0x00000000000079af */ /* 0x000e220000000000 */
[----:B------:R-:W-:Y:S01]  /*1d90*/  IMAD.IADD R182, R182, 0x1, R17 ;  /* 0x00000001b6b67824 */ /* 0x000fe200078e0211 */
[----:B------:R-:W-:Y:S01]  /*1da0*/  IADD3 R5, R205, 0x18480, RZ ;  /* 0x00018480cd057810 */ /* 0x000fe20007ffe0ff */
        /* <DEDUP_REMOVED lines=14> */
[----:B------:R-:W-:Y:S01]  /*1e90*/  IMAD.X R19, R13, 0x1, R203, P0 ;  /* 0x000000010d137824 */ /* 0x000fe200000e06cb */
        /* <DEDUP_REMOVED lines=8> */
.L_x_719:
[----:B------:R-:W-:Y:S05]  /*1f20*/  BSYNC B0 ;  /* 0x0000000000007941 */ /* 0x000fea0003800000 */
.L_x_718:
[----:B--2---:R-:W-:Y:S01]  /*1f30*/  SHF.R.S32.HI R7, RZ, 0x1f, R8 ;  /* 0x0000001fff077819 */ /* 0x004fe20000011408 */
[----:B------:R-:W0:Y:S01]  /*1f40*/  LDGDEPBAR ;  /* 0x00000000000079af */ /* 0x000e220000000000 */
[----:B------:R-:W-:Y:S01]  /*1f50*/  LOP3.LUT P0, RZ, R10, 0x4, RZ, 0xc0, !PT ;  /* 0x000000040aff7812 */ /* 0x000fe2000780c0ff */
[----:B------:R-:W-:Y:S01]  /*1f60*/  UIADD3 UR6, UR12, 0x3f, URZ ;  /* 0x0000003f0c067890 */ /* 0x000fe2000fffe03f */
[----:B------:R-:W-:Y:S01]  /*1f70*/  LEA.HI R2, R7, R8, RZ, 0x2 ;  /* 0x0000000807027211 */ /* 0x000fe200078f10ff */
[----:B------:R-:W-:Y:S01]  /*1f80*/  IMAD.SHL.U32 R184, R184, 0x2, RZ ;  /* 0x00000002b8b87824 */ /* 0x000fe200078e00ff */
[----:B-1-3--:R-:W-:Y:S01]  /*1f90*/  LOP3.LUT R11, R14, 0xfffffffc, RZ, 0xc0, !PT ;  /* 0xfffffffc0e0b7812 */ /* 0x00afe200078ec0ff */
[----:B------:R-:W-:Y:S01]  /*1fa0*/  USHF.R.S32.HI UR4, URZ, 0x1f, UR6 ;  /* 0x0000001f3f047899 */ /* 0x000fe20008011406 */
[----:B------:R-:W-:Y:S01]  /*1fb0*/  LOP3.LUT R7, R2, 0xfffffffc, RZ, 0xc0, !PT ;  /* 0xfffffffc02077812 */ /* 0x000fe200078ec0ff */
[----:B------:R-:W-:Y:S01]  /*1fc0*/  CS2R R130, SRZ ;  /* 0x0000000000827805 */ /* 0x000fe2000001ff00 */
[----:B------:R-:W-:Y:S01]  /*1fd0*/  LEA R181, R181, 0x1c480, 0x1 ;  /* 0x0001c480b5b57811 */ /* 0x000fe200078e08ff */
[----:B------:R-:W-:Y:S01]  /*1fe0*/  IMAD.IADD R11, R6, 0x1, -R11 ;  /* 0x00000001060b7824 */ /* 0x000fe200078e0a0b */
[----:B------:R-:W-:Y:S01]  /*1ff0*/  IADD3 R207, R205, 0x184c0, RZ ;  /* 0x000184c0cdcf7810 */ /* 0x000fe20007ffe0ff */
[----:B------:R-:W-:Y:S01]  /*2000*/  IMAD.IADD R8, R8, 0x1, -R7 ;  /* 0x0000000108087824 */ /* 0x000fe200078e0a07 */
[----:B------:R-:W-:Y:S01]  /*2010*/  ULEA.HI UR4, UR4, UR6, URZ, 0x6 ;  /* 0x0000000604047291 */ /* 0x000fe2000f8f303f */
[----:B------:R-:W-:Y:S01]  /*2020*/  IMAD R179, R0, 0x2, R181 ;  /* 0x0000000200b37824 */ /* 0x000fe200078e02b5 */
[----:B------:R-:W-:Y:S01]  /*2030*/  @P0 IADD3 R207, R5, -0x40, RZ ;  /* 0xffffffc005cf0810 */ /* 0x000fe20007ffe0ff */
[----:B------:R-:W-:Y:S01]  /*2040*/  IMAD R8, R8, -0x8, R9 ;  /* 0xfffffff808087824 */ /* 0x000fe200078e0209 */
[----:B------:R-:W-:Y:S01]  /*2050*/  SHF.L.U32 R183, R183, 0x1, RZ ;  /* 0x00000001b7b77819 */ /* 0x000fe200000006ff */
[----:B------:R-:W-:Y:S01]  /*2060*/  IMAD R180, R178, 0x2, R181 ;  /* 0x00000002b2b47824 */ /* 0x000fe200078e02b5 */
[----:B------:R-:W-:Y:S01]  /*2070*/  LEA R182, R182, 0x80, 0x1 ;  /* 0x00000080b6b67811 */ /* 0x000fe200078e08ff */
[----:B------:R-:W-:Y:S01]  /*2080*/  IMAD R206, R11, -0x2, R8 ;  /* 0xfffffffe0bce7824 */ /* 0x000fe200078e0208 */
        /* <DEDUP_REMOVED lines=49> */
[----:B------:R-:W-:Y:S01]  /*23a0*/  IADD3 R177, R188, R185, RZ ;  /* 0x000000b9bcb17210 */ /* 0x000fe20007ffe0ff */
[----:B------:R-:W-:Y:S01]  /*23b0*/  IMAD R0, R0, 0x2, R180 ;  /* 0x0000000200007824 */ /* 0x000fe200078e02b4 */
[----:B------:R-:W-:-:S02]  /*23c0*/  UMOV UR5, URZ ;  /* 0x0000003f00057c82 */ /* 0x000fc40008000000 */
[----:B------:R-:W-:Y:S02]  /*23d0*/  UMOV UR11, 0x1 ;  /* 0x00000001000b7882 */ /* 0x000fe40000000000 */
[----:B------:R-:W-:Y:S02]  /*23e0*/  UMOV UR8, URZ ;  /* 0x0000003f00087c82 */ /* 0x000fe40008000000 */
[----:B------:R-:W-:Y:S02]  /*23f0*/  USHF.R.S32.HI UR9, URZ, 0x6, UR4 ;  /* 0x000000063f097899 */ /* 0x000fe40008011404 */
[----:B------:R-:W-:Y:S02]  /*2400*/  UMOV UR10, URZ ;  /* 0x0000003f000a7c82 */ /* 0x000fe40008000000 */
.L_x_722:
        /* <DEDUP_REMOVED lines=169> */
[----:B--234-:R-:W-:Y:S01]  /*2ea0*/  LOP3.LUT P1, RZ, R189, 0x1, RZ, 0xc0, !PT ;  /* 0x00000001bdff7812 */ /* 0x01cfe2000782c0ff */
[----:B------:R-:W-:Y:S01]  /*2eb0*/  USHF.R.S32.HI UR4, URZ, 0x1f, UR13 ;  /* 0x0000001f3f047899 */ /* 0x000fe2000801140d */
[----:B------:R-:W-:Y:S01]  /*2ec0*/  IMAD.U32 R5, RZ, RZ, UR11 ;  /* 0x0000000bff057e24 */ /* 0x000fe2000f8e00ff */
[----:B------:R-:W-:Y:S02]  /*2ed0*/  ULDC.64 UR6, c[0x0][0x178] ;  /* 0x00005e0000067ab9 */ /* 0x000fe40000000a00 */
[----:B------:R-:W-:Y:S01]  /*2ee0*/  UIMAD UR4, UR4, UR6, URZ ;  /* 0x00000006040472a4 */ /* 0x000fe2000f8e023f */
[----:B------:R-:W-:Y:S01]  /*2ef0*/  IMAD R4, R5, 0x3000, R204 ;  /* 0x0000300005047824 */ /* 0x000fe200078e02cc */
[----:B------:R-:W-:Y:S02]  /*2f00*/  UIMAD.WIDE.U32 UR16, UR13, UR6, URZ ;  /* 0x000000060d1072a5 */ /* 0x000fe4000f8e003f */
[----:B------:R-:W-:Y:S02]  /*2f10*/  UIMAD UR4, UR13, UR7, UR4 ;  /* 0x000000070d0472a4 */ /* 0x000fe4000f8e0204 */
[----:B------:R-:W-:Y:S02]  /*2f20*/  UIMAD UR13, UR13, -0x40, UR12 ;  /* 0xffffffc00d0d78a4 */ /* 0x000fe4000f8e020c */
[----:B------:R-:W-:Y:S01]  /*2f30*/  UIADD3 UR4, UR17, UR4, URZ ;  /* 0x0000000411047290 */ /* 0x000fe2000fffe03f */
[----:B------:R-:W-:Y:S02]  /*2f40*/  IMAD.U32 R9, RZ, RZ, UR16 ;  /* 0x00000010ff097e24 */ /* 0x000fe4000f8e00ff */
[----:B------:R-:W-:Y:S01]  /*2f50*/  IMAD.U32 R2, RZ, RZ, UR16 ;  /* 0x00000010ff027e24 */ /* 0x000fe2000f8e00ff */
[C---:B------:R-:W-:Y:S02]  /*2f60*/  ISETP.GE.OR P1, PT, R192.reuse, UR13, !P1 ;  /* 0x0000000dc0007c0c */ /* 0x040fe4000cf26670 */
[----:B------:R-:W-:Y:S01]  /*2f70*/  IMAD.U32 R3, RZ, RZ, UR4 ;  /* 0x00000004ff037e24 */ /* 0x000fe2000f8e00ff */
[----:B------:R-:W-:Y:S02]  /*2f80*/  LEA R8, P0, R9, R208, 0x7 ;  /* 0x000000d009087211 */ /* 0x000fe400078038ff */
[----:B------:R-:W-:Y:S02]  /*2f90*/  ISETP.LT.AND P6, PT, R192, UR13, PT ;  /* 0x0000000dc0007c0c */ /* 0x000fe4000bfc1270 */
[----:B------:R-:W-:Y:S01]  /*2fa0*/  LEA.HI.X R9, R2, R209, R3, 0x7, P0 ;  /* 0x000000d102097211 */ /* 0x000fe200000f3c03 */
[----:B------:R-:W-:Y:S01]  /*2fb0*/  IMAD.U32 R2, RZ, RZ, UR11 ;  /* 0x0000000bff027e24 */ /* 0x000fe2000f8e00ff */
[----:B------:R-:W-:Y:S02]  /*2fc0*/  LOP3.LUT P0, RZ, R189, 0x2, RZ, 0xc0, !PT ;  /* 0x00000002bdff7812 */ /* 0x000fe4000780c0ff */
[----:B------:R-:W-:Y:S01]  /*2fd0*/  ISETP.GE.OR P6, PT, R187, c[0x0][0x16c], !P6 ;  /* 0x00005b00bb007a0c */ /* 0x000fe200077c6670 */
[----:B------:R-:W-:Y:S01]  /*2fe0*/  @!P2 IMAD R2, R2, 0x40, R191 ;  /* 0x000000400202a824 */ /* 0x000fe200078e02bf */
[----:B------:R-:W-:Y:S01]  /*2ff0*/  @!PT LDS RZ, [RZ] ;  /* 0x00000000fffff984 */ /* 0x000fe20000000800 */
[----:B------:R-:W-:Y:S01]  /*3000*/  @!PT LDS RZ, [RZ] ;  /* 0x00000000fffff984 */ /* 0x000fe20000000800 */
[----:B------:R-:W-:Y:S01]  /*3010*/  @!PT LDS RZ, [RZ] ;  /* 0x00000000fffff984 */ /* 0x000fe20000000800 */
[----:B------:R2:W-:Y:S01]  /*3020*/  LDGSTS.E.BYPASS.LTC128B.128 [R4], [R8.64], !P1 ;  /* 0x0000000008047fae */ /* 0x0005e2000c901d4e */
[----:B------:R-:W-:Y:S02]  /*3030*/  ISETP.GE.OR P0, PT, R192, UR13, !P0 ;  /* 0x0000000dc0007c0c */ /* 0x000fe4000c706670 */
[----:B------:R-:W-:Y:S02]  /*3040*/  MOV R3, UR8 ;  /* 0x0000000800037c02 */ /* 0x000fe40008000f00 */
[----:B------:R-:W-:Y:S02]  /*3050*/  @!P2 SHF.L.U32 R6, R2, 0x2, RZ ;  /* 0x000000020206a819 */ /* 0x000fe400000006ff */
[----:B------:R-:W-:Y:S05]  /*3060*/  @!P2 LEA R3, R3, 0x40, 0x6 ;  /* 0x000000400303a811 */ /* 0x000fea00078e30ff */
[----:B------:R-:W-:Y:S02]  /*3070*/  @!P2 IMAD.WIDE R10, R3, 0x4, R198 ;  /* 0x00000004030aa825 */ /* 0x000fe400078e02c6 */
[----:B------:R2:W-:Y:S05]  /*3080*/  LDGSTS.E.BYPASS.LTC128B.128 [R4+0x1000], [R8.64+0x40], !P0 ;  /* 0x0100004008047fae */ /* 0x0005ea000c101d4e */
[----:B------:R2:W-:Y:S05]  /*3090*/  LDGSTS.E.BYPASS.LTC128B.128 [R4+0x2000], [R8.64+0x80], !P6 ;  /* 0x0200008008047fae */ /* 0x0005ea000f101d4e */
[----:B------:R2:W-:Y:S02]  /*30a0*/  @!P2 LDGSTS.E.BYPASS.LTC128B.128 [R6+0x18080], [R10.64] ;  /* 0x180800000a06afae */ /* 0x0005e4000b901d4e */
.L_x_720:
[-C--:B-1234-:R-:W-:Y:S01]  /*30b0*/  HMMA.16816.F32.BF16 R4, R132, R136.reuse, RZ ;  /* 0x000000888404723c */ /* 0x09efe200000418ff */
[----:B------:R-:W-:Y:S01]  /*30c0*/  LDSM.16.M88.4 R164, [R184+0x8080] ;  /* 0x00808000b8a4783b */ /* 0x000fe20000000200 */
[----:B------:R-:W-:Y:S01]  /*30d0*/  UMOV UR4, 0x1800 ;  /* 0x0000180000047882 */ /* 0x000fe20000000000 */
[C---:B------:R-:W-:Y:S01]  /*30e0*/  ISETP.GT.AND P1, PT, R206.reuse, RZ, PT ;  /* 0x000000ffce00720c */ /* 0x040fe20003f24270 */
[----:B------:R-:W-:Y:S01]  /*30f0*/  UIMAD UR4, UR5, UR4, 0x800 ;  /* 0x00000800050474a4 */ /* 0x000fe2000f8e0204 */
[C---:B------:R-:W-:Y:S01]  /*3100*/  ISETP.GT.AND P0, PT, R206.reuse, 0x1, PT ;  /* 0x00000001ce00780c */ /* 0x040fe20003f04270 */
[----:B------:R-:W-:Y:S01]  /*3110*/  UIADD3 UR13, UR8, 0x2, URZ ;  /* 0x00000002080d7890 */ /* 0x000fe2000fffe03f */
[----:B------:R-:W-:Y:S01]  /*3120*/  ISETP.GT.AND P6, PT, R206, 0x20, PT ;  /* 0x00000020ce00780c */ /* 0x000fe20003fc4270 */
[C---:B------:R-:W-:Y:S01]  /*3130*/  HMMA.16816.F32.BF16 R8, R140.reuse, R136, RZ ;  /* 0x000000888c08723c */ /* 0x040fe200000418ff */
[----:B------:R-:W0:Y:S01]  /*3140*/  LDGDEPBAR ;  /* 0x00000000000079af */ /* 0x000e220000000000 */
[----:B------:R-:W-:Y:S02]  /*3150*/  UISETP.GE.AND UP0, UPT, UR13, UR9, UPT ;  /* 0x000000090d00728c */ /* 0x000fe4000bf06270 */
[----:B------:R-:W-:Y:S02]  /*3160*/  IADD3 R2, R188, UR4, RZ ;  /* 0x00000004bc027c10 */ /* 0x000fe4000fffe0ff */
[----:B------:R-:W-:Y:S02]  /*3170*/  FSEL R248, R211, -INF , P0 ;  /* 0xff800000d3f87808 */ /* 0x000fe40000000000 */
[-C--:B------:R-:W-:Y:S01]  /*3180*/  HMMA.16816.F32.BF16 R12, R140, R138.reuse, RZ ;  /* 0x0000008a8c0c723c */ /* 0x080fe200000418ff */
[----:B------:R-:W-:Y:S03]  /*3190*/  SHF.L.U32 R3, R2, 0x1, RZ ;  /* 0x0000000102037819 */ /* 0x000fe600000006ff */
[C---:B------:R-:W-:Y:S01]  /*31a0*/  FSEL R249, R224.reuse, -INF , P6 ;  /* 0xff800000e0f97808 */ /* 0x040fe20003000000 */
[----:B------:R-:W-:Y:S01]  /*31b0*/  FFMA.FTZ R224, -R224, R224, 1 ;  /* 0x3f800000e0e07423 */ /* 0x000fe200000101e0 */
[----:B------:R-:W-:Y:S01]  /*31c0*/  LDSM.16.M88.4 R168, [R3+0x12880] ;  /* 0x0128800003a8783b */ /* 0x000fe20000000200 */
[----:B------:R-:W-:Y:S01]  /*31d0*/  FSEL R250, R210, -INF , P1 ;  /* 0xff800000d2fa7808 */ /* 0x000fe20000800000 */
[C---:B------:R-:W-:Y:S04]  /*31e0*/  HMMA.16816.F32.BF16 R16, R132.reuse, R138, RZ ;  /* 0x0000008a8410723c */ /* 0x040fe800000418ff */
[----:B------:R-:W-:Y:S02]  /*31f0*/  FFMA.FTZ R250, R250, c[0x0][0x29c], -R245 ;  /* 0x0000a700fafa7a23 */ /* 0x000fe400000108f5 */
[----:B------:R-:W1:Y:S02]  /*3200*/  LDSM.16.M88.4 R136, [R3+0x12080] ;  /* 0x012080000388783b */ /* 0x000e640000000200 */
[-C--:B------:R-:W-:Y:S08]  /*3210*/  HMMA.16816.F32.BF16 R20, R132, R144.reuse, RZ ;  /* 0x000000908414723c */ /* 0x080ff000000418ff */
[C---:B------:R-:W-:Y:S08]  /*3220*/  HMMA.16816.F32.BF16 R24, R140.reuse, R144, RZ ;  /* 0x000000908c18723c */ /* 0x040ff000000418ff */
[-C--:B------:R-:W-:Y:S08]  /*3230*/  HMMA.16816.F32.BF16 R28, R140, R146.reuse, RZ ;  /* 0x000000928c1c723c */ /* 0x080ff000000418ff */
[----:B------:R-:W-:Y:S01]  /*3240*/  HMMA.16816.F32.BF16 R32, R132, R146, RZ ;  /* 0x000000928420723c */ /* 0x000fe200000418ff */
[----:B------:R-:W-:Y:S06]  /*3250*/  LDSM.16.M88.4 R144, [R176+0x8080] ;  /* 0x00808000b090783b */ /* 0x000fec0000000200 */
[----:B------:R-:W-:Y:S01]  /*3260*/  IADD3 R132, R188, UR4, R185 ;  /* 0x00000004bc847c10 */ /* 0x000fe2000fffe0b9 */
[-C--:B------:R-:W-:Y:S05]  /*3270*/  HMMA.16816.F32.BF16 R4, R148, R152.reuse, R4 ;  /* 0x000000989404723c */ /* 0x080fea0000041804 */
[----:B------:R-:W-:Y:S02]  /*3280*/  SHF.L.U32 R2, R132, 0x1, RZ ;  /* 0x0000000184027819 */ /* 0x000fe400000006ff */
[----:B------:R-:W2:Y:S01]  /*3290*/  LDSM.16.M88.4 R132, [R184+0x9080] ;  /* 0x00908000b884783b */ /* 0x000ea20000000200 */
[C---:B------:R-:W-:Y:S07]  /*32a0*/  HMMA.16816.F32.BF16 R8, R156.reuse, R152, R8 ;  /* 0x000000989c08723c */ /* 0x040fee0000041808 */
[----:B------:R-:W3:Y:S01]  /*32b0*/  LDSM.16.M88.4 R140, [R2+0x12080] ;  /* 0x01208000028c783b */ /* 0x000ee20000000200 */
[-C--:B------:R-:W-:Y:S04]  /*32c0*/  HMMA.16816.F32.BF16 R12, R156, R154.reuse, R12 ;  /* 0x0000009a9c0c723c */ /* 0x080fe8000004180c */
[----:B------:R-:W-:Y:S03]  /*32d0*/  FSEL R153, R222, -INF , P6 ;  /* 0xff800000de997808 */ /* 0x000fe60003000000 */
[----:B------:R-:W4:Y:S01]  /*32e0*/  LDSM.16.M88.4 R172, [R2+0x12880] ;  /* 0x0128800002ac783b */ /* 0x000f220000000200 */
[C---:B------:R-:W-:Y:S08]  /*32f0*/  HMMA.16816.F32.BF16 R16, R148.reuse, R154, R16 ;  /* 0x0000009a9410723c */ /* 0x040ff00000041810 */
[-C--:B------:R-:W-:Y:S08]  /*3300*/  HMMA.16816.F32.BF16 R20, R148, R160.reuse, R20 ;  /* 0x000000a09414723c */ /* 0x080ff00000041814 */
[C---:B------:R-:W-:Y:S08]  /*3310*/  HMMA.16816.F32.BF16 R24, R156.reuse, R160, R24 ;  /* 0x000000a09c18723c */ /* 0x040ff00000041818 */
[-C--:B------:R-:W-:Y:S01]  /*3320*/  HMMA.16816.F32.BF16 R28, R156, R162.reuse, R28 ;  /* 0x000000a29c1c723c */ /* 0x080fe2000004181c */
[----:B------:R-:W-:Y:S07]  /*3330*/  LDSM.16.M88.4 R156, [R2+0x13880] ;  /* 0x01388000029c783b */ /* 0x000fee0000000200 */
[----:B------:R-:W-:Y:S01]  /*3340*/  HMMA.16816.F32.BF16 R32, R148, R162, R32 ;  /* 0x000000a29420723c */ /* 0x000fe20000041820 */
[----:B------:R-:W5:Y:S06]  /*3350*/  LDSM.16.M88.4 R148, [R176+0x9080] ;  /* 0x00908000b094783b */ /* 0x000f6c0000000200 */
[----:B------:R-:W-:Y:S01]  /*3360*/  FFMA.FTZ R163, R153, c[0x0][0x29c], -R246 ;  /* 0x0000a70099a37a23 */ /* 0x000fe200000108f6 */
[-C--:B-1----:R-:W-:Y:S01]  /*3370*/  HMMA.16816.F32.BF16 R4, R136, R164.reuse, R4 ;  /* 0x000000a48804723c */ /* 0x082fe20000041804 */
[----:B------:R-:W-:Y:S04]  /*3380*/  LDSM.16.M88.4 R152, [R184+0xb080] ;  /* 0x00b08000b898783b */ /* 0x000fe80000000200 */
[----:B------:R-:W1:Y:S01]  /*3390*/  MUFU.EX2 R163, R163 ;  /* 0x000000a300a37308 */ /* 0x000e620000000800 */
[C---:B------:R-:W-:Y:S01]  /*33a0*/  FSEL R162, R216.reuse, -INF , P1 ;  /* 0xff800000d8a27808 */ /* 0x040fe20000800000 */
[----:B------:R-:W-:Y:S01]  /*33b0*/  FFMA.FTZ R216, -R216, R216, 1 ;  /* 0x3f800000d8d87423 */ /* 0x000fe200000101d8 */
[C---:B------:R-:W-:Y:S04]  /*33c0*/  HMMA.16816.F32.BF16 R8, R168.reuse, R164, R8 ;  /* 0x000000a4a808723c */ /* 0x040fe80000041808 */
[--C-:B------:R-:W-:Y:S03]  /*33d0*/  FFMA.FTZ R162, R162, c[0x0][0x29c], -R239.reuse ;  /* 0x0000a700a2a27a23 */ /* 0x100fe600000108ef */
[----:B------:R-:W-:Y:S01]  /*33e0*/  FSEL R165, R212, -INF , P1 ;  /* 0xff800000d4a57808 */ /* 0x000fe20000800000 */
[-C--:B------:R-:W-:Y:S02]  /*33f0*/  HMMA.16816.F32.BF16 R12, R168, R166.reuse, R12 ;  /* 0x000000a6a80c723c */ /* 0x080fe4000004180c */
[----:B------:R-:W-:Y:S02]  /*3400*/  MUFU.EX2 R162, R162 ;  /* 0x000000a200a27308 */ /* 0x000fe40000000800 */
[--C-:B------:R-:W-:Y:S01]  /*3410*/  FFMA.FTZ R165, R165, c[0x0][0x29c], -R242.reuse ;  /* 0x0000a700a5a57a23 */ /* 0x100fe200000108f2 */
[C---:B------:R-:W-:Y:S01]  /*3420*/  FSEL R164, R217.reuse, -INF , P0 ;  /* 0xff800000d9a47808 */ /* 0x040fe20000000000 */
[----:B------:R-:W-:Y:S02]  /*3430*/  FFMA.FTZ R217, -R217, R217, 1 ;  /* 0x3f800000d9d97423 */ /* 0x000fe400000101d9 */
[C---:B------:R-:W-:Y:S04]  /*3440*/  HMMA.16816.F32.BF16 R16, R136.reuse, R166, R16 ;  /* 0x000000a68810723c */ /* 0x040fe80000041810 */
[--C-:B------:R-:W-:Y:S04]  /*3450*/  FFMA.FTZ R164, R164, c[0x0][0x29c], -R239.reuse ;  /* 0x0000a700a4a47a23 */ /* 0x100fe800000108ef */
[-C--:B--2---:R-:W-:Y:S08]  /*3460*/  HMMA.16816.F32.BF16 R20, R136, R132.reuse, R20 ;  /* 0x000000848814723c */ /* 0x084ff00000041814 */
[C---:B------:R-:W-:Y:S08]  /*3470*/  HMMA.16816.F32.BF16 R24, R168.reuse, R132, R24 ;  /* 0x00000084a818723c */ /* 0x040ff00000041818 */
[-C--:B------:R-:W-:Y:S07]  /*3480*/  HMMA.16816.F32.BF16 R28, R168, R134.reuse, R28 ;  /* 0x00000086a81c723c */ /* 0x080fee000004181c */
[----:B------:R-:W-:Y:S01]  /*3490*/  FSEL R169, R218, -INF , P6 ;  /* 0xff800000daa97808 */ /* 0x000fe20003000000 */
[----:B------:R-:W-:Y:S01]  /*34a0*/  HMMA.16816.F32.BF16 R32, R136, R134, R32 ;  /* 0x000000868820723c */ /* 0x000fe20000041820 */
[----:B------:R-:W-:Y:S03]  /*34b0*/  LDSM.16.M88.4 R132, [R3+0x13080] ;  /* 0x013080000384783b */ /* 0x000fe60000000200 */
[----:B------:R-:W-:Y:S01]  /*34c0*/  FFMA.FTZ R169, R169, c[0x0][0x29c], -R242 ;  /* 0x0000a700a9a97a23 */ /* 0x000fe200000108f2 */
[C---:B------:R-:W-:Y:S01]  /*34d0*/  FSEL R168, R220.reuse, -INF , P6 ;  /* 0xff800000dca87808 */ /* 0x040fe20003000000 */
[----:B------:R-:W-:Y:S01]  /*34e0*/  FFMA.FTZ R220, -R220, R220, 1 ;  /* 0x3f800000dcdc7423 */ /* 0x000fe200000101dc */
[----:B------:R-:W-:Y:S01]  /*34f0*/  FSEL R139, R213, -INF , P1 ;  /* 0xff800000d58b7808 */ /* 0x000fe20000800000 */
[-C--:B---3--:R-:W-:Y:S02]  /*3500*/  HMMA.16816.F32.BF16 R4, R140, R144.reuse, R4 ;  /* 0x000000908c04723c */ /* 0x088fe40000041804 */
[----:B------:R-:W-:Y:S03]  /*3510*/  MUFU.EX2 R169, R169 ;  /* 0x000000a900a97308 */ /* 0x000fe60000000800 */
[--C-:B------:R-:W-:Y:S01]  /*3520*/  FFMA.FTZ R160, R139, c[0x0][0x29c], -R246.reuse ;  /* 0x0000a7008ba07a23 */ /* 0x100fe200000108f6 */
[C---:B------:R-:W-:Y:S01]  /*3530*/  ISETP.GT.AND P6, PT, R206.reuse, 0x41, PT ;  /* 0x00000041ce00780c */ /* 0x040fe20003fc4270 */
[----:B------:R-:W2:Y:S01]  /*3540*/  LDSM.16.M88.4 R136, [R184+0xa080] ;  /* 0x00a08000b888783b */ /* 0x000ea20000000200 */
[C---:B----4-:R-:W-:Y:S04]  /*3550*/  HMMA.16816.F32.BF16 R8, R172.reuse, R144, R8 ;  /* 0x00000090ac08723c */ /* 0x050fe80000041808 */
[----:B------:R-:W-:Y:S01]  /*3560*/  MUFU.EX2 R160, R160 ;  /* 0x000000a000a07308 */ /* 0x000fe20000000800 */
[----:B------:R-:W-:Y:S01]  /*3570*/  ISETP.GT.AND P1, PT, R206, 0x21, PT ;  /* 0x00000021ce00780c */ /* 0x000fe20003f24270 */
[--C-:B------:R-:W-:Y:S01]  /*3580*/  FFMA.FTZ R168, R168, c[0x0][0x29c], -R239.reuse ;  /* 0x0000a700a8a87a23 */ /* 0x100fe200000108ef */
[C---:B------:R-:W-:Y:S01]  /*3590*/  FSEL R145, R214.reuse, -INF , P0 ;  /* 0xff800000d6917808 */ /* 0x040fe20000000000 */
[-C--:B------:R-:W-:Y:S04]  /*35a0*/  HMMA.16816.F32.BF16 R12, R172, R146.reuse, R12 ;  /* 0x00000092ac0c723c */ /* 0x080fe8000004180c */
[----:B------:R-:W-:Y:S01]  /*35b0*/  FFMA.FTZ R161, R145, c[0x0][0x29c], -R246 ;  /* 0x0000a70091a17a23 */ /* 0x000fe200000108f6 */
[----:B------:R-:W-:Y:S01]  /*35c0*/  FSEL R252, R225, -INF , P1 ;  /* 0xff800000e1fc7808 */ /* 0x000fe20000800000 */
[----:B------:R-:W-:Y:S01]  /*35d0*/  FFMA.FTZ R214, -R214, R214, 1 ;  /* 0x3f800000d6d67423 */ /* 0x000fe200000101d6 */
[----:B------:R-:W-:Y:S01]  /*35e0*/  MUFU.EX2 R168, R168 ;  /* 0x000000a800a87308 */ /* 0x000fe20000000800 */
[C---:B------:R-:W-:Y:S01]  /*35f0*/  HMMA.16816.F32.BF16 R16, R140.reuse, R146, R16 ;  /* 0x000000928c10723c */ /* 0x040fe20000041810 */
[----:B------:R3:W4:Y:S03]  /*3600*/  LDSM.16.M88.4 R144, [R3+0x13880] ;  /* 0x013880000390783b */ /* 0x0007260000000200 */
[----:B------:R-:W-:Y:S01]  /*3610*/  FSEL R171, R219, -INF , P1 ;  /* 0xff800000dbab7808 */ /* 0x000fe20000800000 */
[----:B------:R-:W-:Y:S01]  /*3620*/  FFMA.FTZ R225, -R225, R225, 1 ;  /* 0x3f800000e1e17423 */ /* 0x000fe200000101e1 */
[C---:B------:R-:W-:Y:S01]  /*3630*/  FSEL R170, R221.reuse, -INF , P1 ;  /* 0xff800000ddaa7808 */ /* 0x040fe20000800000 */
[----:B------:R-:W-:Y:S01]  /*3640*/  FFMA.FTZ R221, -R221, R221, 1 ;  /* 0x3f800000dddd7423 */ /* 0x000fe200000101dd */
[-C--:B-----5:R-:W-:Y:S01]  /*3650*/  HMMA.16816.F32.BF16 R20, R140, R148.reuse, R20 ;  /* 0x000000948c14723c */ /* 0x0a0fe20000041814 */
[----:B------:R-:W5:Y:S03]  /*3660*/  MUFU.EX2 R161, R161 ;  /* 0x000000a100a17308 */ /* 0x000f660000000800 */
[----:B------:R-:W-:Y:S02]  /*3670*/  FFMA.FTZ R171, R171, c[0x0][0x29c], -R242 ;  /* 0x0000a700abab7a23 */ /* 0x000fe400000108f2 */
[--C-:B------:R-:W-:Y:S02]  /*3680*/  FFMA.FTZ R170, R170, c[0x0][0x29c], -R239.reuse ;  /* 0x0000a700aaaa7a23 */ /* 0x100fe400000108ef */
[C---:B------:R-:W-:Y:S04]  /*3690*/  HMMA.16816.F32.BF16 R24, R172.reuse, R148, R24 ;  /* 0x00000094ac18723c */ /* 0x040fe80000041818 */
[----:B------:R-:W-:Y:S03]  /*36a0*/  FFMA.FTZ R213, -R213, R213, 1 ;  /* 0x3f800000d5d57423 */ /* 0x000fe600000101d5 */
[----:B------:R-:W-:Y:S01]  /*36b0*/  FSEL R149, R223, -INF , P1 ;  /* 0xff800000df957808 */ /* 0x000fe20000800000 */
[-C--:B------:R-:W-:Y:S03]  /*36c0*/  HMMA.16816.F32.BF16 R28, R172, R150.reuse, R28 ;  /* 0x00000096ac1c723c */ /* 0x080fe6000004181c */
[C---:B------:R-:W-:Y:S01]  /*36d0*/  ISETP.GT.AND P1, PT, R206.reuse, 0x60, PT ;  /* 0x00000060ce00780c */ /* 0x040fe20003f24270 */
[----:B------:R-:W-:Y:S01]  /*36e0*/  FFMA.FTZ R166, R149, c[0x0][0x29c], -R246 ;  /* 0x0000a70095a67a23 */ /* 0x000fe200000108f6 */
[----:B---3--:R-:W-:Y:S02]  /*36f0*/  FSEL R3, R215, -INF , P0 ;  /* 0xff800000d7037808 */ /* 0x008fe40000000000 */
[----:B------:R-:W-:Y:S01]  /*3700*/  ISETP.GT.AND P0, PT, R206, 0x40, PT ;  /* 0x00000040ce00780c */ /* 0x000fe20003f04270 */
[----:B------:R-:W-:Y:S02]  /*3710*/  HMMA.16816.F32.BF16 R32, R140, R150, R32 ;  /* 0x000000968c20723c */ /* 0x000fe40000041820 */
[----:B------:R-:W3:Y:S02]  /*3720*/  MUFU.EX2 R166, R166 ;  /* 0x000000a600a67308 */ /* 0x000ee40000000800 */
[----:B------:R-:W-:Y:S01]  /*3730*/  FSEL R149, R226, -INF , P0 ;  /* 0xff800000e2957808 */ /* 0x000fe20000000000 */
[----:B------:R-:W-:Y:S01]  /*3740*/  FFMA.FTZ R3, R3, c[0x0][0x29c], -R242 ;  /* 0x0000a70003037a23 */ /* 0x000fe200000108f2 */
[C---:B------:R-:W-:Y:S01]  /*3750*/  FSEL R251, R228.reuse, -INF , P0 ;  /* 0xff800000e4fb7808 */ /* 0x040fe20000000000 */
[----:B------:R-:W-:Y:S01]  /*3760*/  FFMA.FTZ R228, -R228, R228, 1 ;  /* 0x3f800000e4e47423 */ /* 0x000fe200000101e4 */
[-C--:B--2---:R-:W-:Y:S05]  /*3770*/  HMMA.16816.F32.BF16 R4, R132, R136.reuse, R4 ;  /* 0x000000888404723c */ /* 0x084fea0000041804 */
[----:B------:R-:W-:Y:S01]  /*3780*/  FSEL R141, R227, -INF , P6 ;  /* 0xff800000e38d7808 */ /* 0x000fe20003000000 */
[--C-:B------:R-:W-:Y:S01]  /*3790*/  FFMA.FTZ R167, R149, c[0x0][0x29c], -R246.reuse ;  /* 0x0000a70095a77a23 */ /* 0x100fe200000108f6 */
[----:B------:R-:W-:Y:S01]  /*37a0*/  FSEL R173, R230, -INF , P0 ;  /* 0xff800000e6ad7808 */ /* 0x000fe20000000000 */
[C---:B----4-:R-:W-:Y:S01]  /*37b0*/  HMMA.16816.F32.BF16 R8, R144.reuse, R136, R8 ;  /* 0x000000889008723c */ /* 0x050fe20000041808 */
[----:B------:R-:W-:Y:S03]  /*37c0*/  LDSM.16.M88.4 R148, [R176+0xa080] ;  /* 0x00a08000b094783b */ /* 0x000fe60000000200 */
[----:B------:R-:W-:Y:S01]  /*37d0*/  FFMA.FTZ R174, R141, c[0x0][0x29c], -R246 ;  /* 0x0000a7008dae7a23 */ /* 0x000fe200000108f6 */
[----:B------:R-:W-:Y:S01]  /*37e0*/  MUFU.EX2 R167, R167 ;  /* 0x000000a700a77308 */ /* 0x000fe20000000800 */
[----:B------:R-:W-:Y:S01]  /*37f0*/  FFMA.FTZ R173, R173, c[0x0][0x29c], -R242 ;  /* 0x0000a700adad7a23 */ /* 0x000fe200000108f2 */
[----:B------:R-:W-:Y:S01]  /*3800*/  FSEL R172, R232, -INF , P0 ;  /* 0xff800000e8ac7808 */ /* 0x000fe20000000000 */
[-C--:B------:R-:W-:Y:S01]  /*3810*/  HMMA.16816.F32.BF16 R12, R144, R138.reuse, R12 ;  /* 0x0000008a900c723c */ /* 0x080fe2000004180c */
[----:B------:R2:W4:Y:S02]  /*3820*/  LDSM.16.M88.4 R140, [R2+0x13080] ;  /* 0x01308000028c783b */ /* 0x0005240000000200 */
[----:B------:R-:W-:Y:S01]  /*3830*/  ISETP.GT.AND P0, PT, R206, 0x61, PT ;  /* 0x00000061ce00780c */ /* 0x000fe20003f04270 */
[----:B------:R-:W-:Y:S01]  /*3840*/  FFMA.FTZ R172, R172, c[0x0][0x29c], -R239 ;  /* 0x0000a700acac7a23 */ /* 0x000fe200000108ef */
[----:B------:R-:W-:Y:S01]  /*3850*/  FSEL R175, R240, -INF , P1 ;  /* 0xff800000f0af7808 */ /* 0x000fe20000800000 */
[----:B------:R-:W-:Y:S01]  /*3860*/  FFMA.FTZ R232, -R232, R232, 1 ;  /* 0x3f800000e8e87423 */ /* 0x000fe200000101e8 */
[----:B------:R-:W1:Y:S01]  /*3870*/  MUFU.EX2 R174, R174 ;  /* 0x000000ae00ae7308 */ /* 0x000e620000000800 */
[C---:B------:R-:W-:Y:S01]  /*3880*/  HMMA.16816.F32.BF16 R16, R132.reuse, R138, R16 ;  /* 0x0000008a8410723c */ /* 0x040fe20000041810 */
[----:B------:R-:W1:Y:S03]  /*3890*/  LDSM.16.M88.4 R136, [R176+0xb080] ;  /* 0x00b08000b088783b */ /* 0x000e660000000200 */
[----:B------:R-:W-:Y:S01]  /*38a0*/  FSEL R247, R241, -INF , P0 ;  /* 0xff800000f1f77808 */ /* 0x000fe20000000000 */
[--C-:B------:R-:W-:Y:S03]  /*38b0*/  FFMA.FTZ R175, R175, c[0x0][0x29c], -R246.reuse ;  /* 0x0000a700afaf7a23 */ /* 0x100fe600000108f6 */
[-C--:B------:R-:W-:Y:S01]  /*38c0*/  HMMA.16816.F32.BF16 R20, R132, R152.reuse, R20 ;  /* 0x000000988414723c */ /* 0x080fe20000041814 */
[----:B------:R-:W-:Y:S03]  /*38d0*/  MUFU.EX2 R173, R173 ;  /* 0x000000ad00ad7308 */ /* 0x000fe60000000800 */
[----:B------:R-:W-:Y:S04]  /*38e0*/  FFMA.FTZ R246, R247, c[0x0][0x29c], -R246 ;  /* 0x0000a700f7f67a23 */ /* 0x000fe800000108f6 */
[C---:B------:R-:W-:Y:S03]  /*38f0*/  HMMA.16816.F32.BF16 R24, R144.reuse, R152, R24 ;  /* 0x000000989018723c */ /* 0x040fe60000041818 */
[----:B------:R-:W1:Y:S01]  /*3900*/  MUFU.EX2 R175, R175 ;  /* 0x000000af00af7308 */ /* 0x000e620000000800 */
[--C-:B--2---:R-:W-:Y:S03]  /*3910*/  FFMA.FTZ R2, R249, c[0x0][0x29c], -R245.reuse ;  /* 0x0000a700f9027a23 */ /* 0x104fe600000108f5 */
[--C-:B------:R-:W-:Y:S01]  /*3920*/  FFMA.FTZ R152, R248, c[0x0][0x29c], -R245.reuse ;  /* 0x0000a700f8987a23 */ /* 0x100fe200000108f5 */
[-C--:B------:R-:W-:Y:S01]  /*3930*/  HMMA.16816.F32.BF16 R28, R144, R154.reuse, R28 ;  /* 0x0000009a901c723c */ /* 0x080fe2000004181c */
[----:B------:R-:W2:Y:S03]  /*3940*/  LDS R144, [R237+0x18280] ;  /* 0x01828000ed907984 */ /* 0x000ea60000000800 */
[C---:B------:R-:W-:Y:S01]  /*3950*/  FSEL R153, R234.reuse, -INF , P1 ;  /* 0xff800000ea997808 */ /* 0x040fe20000800000 */
[----:B------:R-:W1:Y:S01]  /*3960*/  MUFU.EX2 R246, R246 ;  /* 0x000000f600f67308 */ /* 0x000e620000000800 */
[----:B------:R-:W-:Y:S02]  /*3970*/  FFMA.FTZ R234, -R234, R234, 1 ;  /* 0x3f800000eaea7423 */ /* 0x000fe400000101ea */
[----:B------:R-:W-:Y:S04]  /*3980*/  HMMA.16816.F32.BF16 R32, R132, R154, R32 ;  /* 0x0000009a8420723c */ /* 0x000fe80000041820 */
[--C-:B------:R-:W-:Y:S02]  /*3990*/  FFMA.FTZ R145, R252, c[0x0][0x29c], -R245.reuse ;  /* 0x0000a700fc917a23 */ /* 0x100fe400000108f5 */
[--C-:B------:R-:W-:Y:S01]  /*39a0*/  FFMA.FTZ R146, R251, c[0x0][0x29c], -R245.reuse ;  /* 0x0000a700fb927a23 */ /* 0x100fe200000108f5 */
[----:B------:R-:W-:Y:S01]  /*39b0*/  MUFU.EX2 R247, R250 ;  /* 0x000000fa00f77308 */ /* 0x000fe20000000800 */
[-C--:B----4-:R-:W-:Y:S05]  /*39c0*/  HMMA.16816.F32.BF16 R4, R140, R148.reuse, R4 ;  /* 0x000000948c04723c */ /* 0x090fea0000041804 */
[--C-:B------:R-:W-:Y:S01]  /*39d0*/  FFMA.FTZ R154, R153, c[0x0][0x29c], -R242.reuse ;  /* 0x0000a700999a7a23 */ /* 0x100fe200000108f2 */
[----:B------:R-:W-:Y:S02]  /*39e0*/  FSEL R155, R231, -INF , P6 ;  /* 0xff800000e79b7808 */ /* 0x000fe40003000000 */
[C---:B------:R-:W-:Y:S01]  /*39f0*/  HMMA.16816.F32.BF16 R8, R156.reuse, R148, R8 ;  /* 0x000000949c08723c */ /* 0x040fe20000041808 */
[----:B------:R-:W-:Y:S03]  /*3a00*/  MUFU.EX2 R145, R145 ;  /* 0x0000009100917308 */ /* 0x000fe60000000800 */
[--C-:B------:R-:W-:Y:S03]  /*3a10*/  FFMA.FTZ R155, R155, c[0x0][0x29c], -R242.reuse ;  /* 0x0000a7009b9b7a23 */ /* 0x100fe600000108f2 */
[----:B------:R-:W-:Y:S01]  /*3a20*/  FSEL R148, R229, -INF , P6 ;  /* 0xff800000e5947808 */ /* 0x000fe20003000000 */
[-C--:B------:R-:W-:Y:S03]  /*3a30*/  HMMA.16816.F32.BF16 R12, R156, R150.reuse, R12 ;  /* 0x000000969c0c723c */ /* 0x080fe6000004180c */
[----:B------:R-:W4:Y:S01]  /*3a40*/  MUFU.EX2 R152, R152 ;  /* 0x0000009800987308 */ /* 0x000f220000000800 */
[--C-:B------:R-:W-:Y:S01]  /*3a50*/  FFMA.FTZ R147, R148, c[0x0][0x29c], -R245.reuse ;  /* 0x0000a70094937a23 */ /* 0x100fe200000108f5 */
[----:B------:R-:W-:Y:S01]  /*3a60*/  FSEL R148, R243, -INF , P1 ;  /* 0xff800000f3947808 */ /* 0x000fe20000800000 */
[----:B------:R-:W-:Y:S02]  /*3a70*/  FFMA.FTZ R229, -R229, R229, 1 ;  /* 0x3f800000e5e57423 */ /* 0x000fe400000101e5 */
[C---:B------:R-:W-:Y:S04]  /*3a80*/  HMMA.16816.F32.BF16 R16, R140.reuse, R150, R16 ;  /* 0x000000968c10723c */ /* 0x040fe80000041810 */
[--C-:B------:R-:W-:Y:S01]  /*3a90*/  FFMA.FTZ R149, R148, c[0x0][0x29c], -R245.reuse ;  /* 0x0000a70094957a23 */ /* 0x100fe200000108f5 */
[----:B------:R-:W-:Y:S02]  /*3aa0*/  MUFU.EX2 R147, R147 ;  /* 0x0000009300937308 */ /* 0x000fe40000000800 */
[----:B------:R-:W-:Y:S01]  /*3ab0*/  FSEL R151, R235, -INF , P0 ;  /* 0xff800000eb977808 */ /* 0x000fe20000000000 */
[-C--:B-1----:R-:W-:Y:S04]  /*3ac0*/  HMMA.16816.F32.BF16 R20, R140, R136.reuse, R20 ;  /* 0x000000888c14723c */ /* 0x082fe80000041814 */
[----:B------:R-:W-:Y:S01]  /*3ad0*/  FFMA.FTZ R242, R151, c[0x0][0x29c], -R242 ;  /* 0x0000a70097f27a23 */ /* 0x000fe200000108f2 */
[----:B------:R-:W-:Y:S01]  /*3ae0*/  FSEL R150, R244, -INF , P0 ;  /* 0xff800000f4967808 */ /* 0x000fe20000000000 */
[----:B------:R-:W-:Y:S01]  /*3af0*/  FFMA.FTZ R235, -R235, R235, 1 ;  /* 0x3f800000ebeb7423 */ /* 0x000fe200000101eb */
[----:B------:R-:W1:Y:S01]  /*3b00*/  MUFU.EX2 R148, R149 ;  /* 0x0000009500947308 */ /* 0x000e620000000800 */
[C---:B------:R-:W-:Y:S04]  /*3b10*/  HMMA.16816.F32.BF16 R24, R156.reuse, R136, R24 ;  /* 0x000000889c18723c */ /* 0x040fe80000041818 */
[----:B------:R-:W-:Y:S04]  /*3b20*/  FFMA.FTZ R245, R150, c[0x0][0x29c], -R245 ;  /* 0x0000a70096f57a23 */ /* 0x000fe800000108f5 */
[-C--:B------:R-:W-:Y:S01]  /*3b30*/  HMMA.16816.F32.BF16 R28, R156, R138.reuse, R28 ;  /* 0x0000008a9c1c723c */ /* 0x080fe2000004181c */
[----:B------:R-:W-:Y:S03]  /*3b40*/  MUFU.EX2 R149, R165 ;  /* 0x000000a500957308 */ /* 0x000fe60000000800 */
[--C-:B--2---:R-:W-:Y:S02]  /*3b50*/  FADD.FTZ R16, R16, -R144.reuse ;  /* 0x8000009010107221 */ /* 0x104fe40000010000 */
[--C-:B------:R-:W-:Y:S02]  /*3b60*/  FADD.FTZ R17, R17, -R144.reuse ;  /* 0x8000009011117221 */ /* 0x100fe40000010000 */
[----:B------:R-:W-:Y:S01]  /*3b70*/  HMMA.16816.F32.BF16 R32, R140, R138, R32 ;  /* 0x0000008a8c20723c */ /* 0x000fe20000041820 */
[----:B------:R-:W2:Y:S02]  /*3b80*/  LDS R138, [R237+0x182a0] ;  /* 0x0182a000ed8a7984 */ /* 0x000ea40000000800 */
[----:B------:R1:W-:Y:S01]  /*3b90*/  MUFU.EX2 R158, R3 ;  /* 0x00000003009e7308 */ /* 0x0003e20000000800 */
[--C-:B------:R-:W-:Y:S01]  /*3ba0*/  FADD.FTZ R156, R5, -R144.reuse ;  /* 0x80000090059c7221 */ /* 0x100fe20000010000 */
[----:B------:R-:W4:Y:S01]  /*3bb0*/  LDS R141, [R237+0x18300] ;  /* 0x01830000ed8d7984 */ /* 0x000f220000000800 */
[----:B------:R-:W-:Y:S01]  /*3bc0*/  FMUL.FTZ R16, R163, R16 ;  /* 0x00000010a3107220 */ /* 0x000fe20000410000 */
[----:B------:R-:W-:Y:S01]  /*3bd0*/  FSEL R140, R238, -INF , P0 ;  /* 0xff800000ee8c7808 */ /* 0x000fe20000000000 */
[----:B-----5:R-:W-:Y:S01]  /*3be0*/  FMUL.FTZ R153, R161, R156 ;  /* 0x0000009ca1997220 */ /* 0x020fe20000410000 */
[----:B------:R-:W-:Y:S01]  /*3bf0*/  FSEL R156, R233, -INF , P6 ;  /* 0xff800000e99c7808 */ /* 0x000fe20003000000 */
[----:B------:R-:W5:Y:S01]  /*3c00*/  LDS R237, [R237+0x18320] ;  /* 0x01832000eded7984 */ /* 0x000f620000000800 */
[----:B------:R-:W-:Y:S01]  /*3c10*/  PLOP3.LUT P0, PT, PT, PT, UP0, 0x80, 0x0 ;  /* 0x000000000000781c */ /* 0x000fe20003f0f008 */
[--C-:B------:R-:W-:Y:S01]  /*3c20*/  FADD.FTZ R21, R21, -R144.reuse ;  /* 0x8000009015157221 */ /* 0x100fe20000010000 */
[----:B------:R-:W2:Y:S01]  /*3c30*/  MUFU.EX2 R245, R245 ;  /* 0x000000f500f57308 */ /* 0x000ea20000000800 */
[----:B------:R-:W-:Y:S01]  /*3c40*/  FMUL.FTZ R153, R153, R214 ;  /* 0x000000d699997220 */ /* 0x000fe20000410000 */
[----:B------:R-:W-:Y:S01]  /*3c50*/  FSEL R142, R236, -INF , P1 ;  /* 0xff800000ec8e7808 */ /* 0x000fe20000800000 */
[----:B---3--:R-:W-:Y:S02]  /*3c60*/  FMUL.FTZ R17, R166, R17 ;  /* 0x00000011a6117220 */ /* 0x008fe40000410000 */
[----:B------:R-:W-:Y:S02]  /*3c70*/  FFMA.FTZ R214, -R223, R223, 1 ;  /* 0x3f800000dfd67423 */ /* 0x000fe400000101df */
[----:B------:R-:W-:Y:S02]  /*3c80*/  FMUL.FTZ R21, R174, R21 ;  /* 0x00000015ae157220 */ /* 0x000fe40000410000 */
[----:B------:R-:W-:Y:S01]  /*3c90*/  FMUL.FTZ R214, R17, R214 ;  /* 0x000000d611d67220 */ /* 0x000fe20000410000 */
[----:B------:R-:W3:Y:S01]  /*3ca0*/  MUFU.EX2 R146, R146 ;  /* 0x0000009200927308 */ /* 0x000ee20000000800 */
[--C-:B------:R-:W-:Y:S02]  /*3cb0*/  FADD.FTZ R32, R32, -R144.reuse ;  /* 0x8000009020207221 */ /* 0x100fe40000010000 */
[----:B------:R-:W-:Y:S02]  /*3cc0*/  FADD.FTZ R33, R33, -R144 ;  /* 0x8000009021217221 */ /* 0x000fe40000010000 */
[----:B-1----:R-:W-:Y:S01]  /*3cd0*/  FFMA.FTZ R3, -R222, R222, 1 ;  /* 0x3f800000de037423 */ /* 0x002fe200000101de */
[----:B------:R-:W-:Y:S01]  /*3ce0*/  F2FP.BF16.PACK_AB R222, R174, R167 ;  /* 0x000000a7aede723e */ /* 0x000fe200000010ff */
[----:B------:R-:W-:Y:S02]  /*3cf0*/  FMUL.FTZ R32, R175, R32 ;  /* 0x00000020af207220 */ /* 0x000fe40000410000 */
[----:B------:R-:W-:Y:S01]  /*3d00*/  FMUL.FTZ R3, R16, R3 ;  /* 0x0000000310037220 */ /* 0x000fe20000410000 */
[----:B------:R-:W1:Y:S01]  /*3d10*/  MUFU.EX2 R2, R2 ;  /* 0x0000000200027308 */ /* 0x000e620000000800 */
[----:B------:R-:W-:Y:S02]  /*3d20*/  FFMA.FTZ R16, -R227, R227, 1 ;  /* 0x3f800000e3107423 */ /* 0x000fe400000101e3 */
[----:B------:R-:W-:Y:S01]  /*3d30*/  FFMA.FTZ R17, -R226, R226, 1 ;  /* 0x3f800000e2117423 */ /* 0x000fe200000101e2 */
[----:B------:R-:W-:Y:S01]  /*3d40*/  F2FP.BF16.PACK_AB R214, R214, R3 ;  /* 0x00000003d6d6723e */ /* 0x000fe200000010ff */
[----:B------:R-:W-:Y:S02]  /*3d50*/  FMUL.FTZ R16, R21, R16 ;  /* 0x0000001015107220 */ /* 0x000fe40000410000 */
[----:B------:R-:W-:Y:S02]  /*3d60*/  FMUL.FTZ R33, R246, R33 ;  /* 0x00000021f6217220 */ /* 0x000fe40000410000 */
[--C-:B--2---:R-:W-:Y:S01]  /*3d70*/  FADD.FTZ R226, R6, -R138.reuse ;  /* 0x8000008a06e27221 */ /* 0x104fe20000010000 */
[----:B------:R-:W-:Y:S01]  /*3d80*/  MUFU.EX2 R154, R154 ;  /* 0x0000009a009a7308 */ /* 0x000fe20000000800 */
[----:B------:R-:W-:Y:S02]  /*3d90*/  FADD.FTZ R139, R7, -R138 ;  /* 0x8000008a078b7221 */ /* 0x000fe40000010000 */
[----:B------:R-:W-:Y:S02]  /*3da0*/  FFMA.FTZ R21, -R240, R240, 1 ;  /* 0x3f800000f0157423 */ /* 0x000fe400000101f0 */
[----:B------:R-:W-:Y:S02]  /*3db0*/  FFMA.FTZ R174, -R241, R241, 1 ;  /* 0x3f800000f1ae7423 */ /* 0x000fe400000101f1 */
[----:B----4-:R-:W-:Y:S02]  /*3dc0*/  FMUL.FTZ R139, R152, R139 ;  /* 0x0000008b988b7220 */ /* 0x010fe40000410000 */
[----:B------:R-:W-:Y:S01]  /*3dd0*/  FMUL.FTZ R21, R32, R21 ;  /* 0x0000001520157220 */ /* 0x000fe20000410000 */
[----:B------:R-:W-:Y:S01]  /*3de0*/  F2FP.BF16.PACK_AB R32, R152, R247 ;  /* 0x000000f79820723e */ /* 0x000fe200000010ff */
[----:B------:R-:W-:Y:S01]  /*3df0*/  FMUL.FTZ R174, R33, R174 ;  /* 0x000000ae21ae7220 */ /* 0x000fe20000410000 */
[----:B------:R-:W-:Y:S01]  /*3e00*/  MUFU.EX2 R172, R172 ;  /* 0x000000ac00ac7308 */ /* 0x000fe20000000800 */
[----:B------:R-:W-:Y:S02]  /*3e10*/  FFMA.FTZ R152, -R211, R211, 1 ;  /* 0x3f800000d3987423 */ /* 0x000fe400000101d3 */
[----:B------:R-:W-:Y:S01]  /*3e20*/  FADD.FTZ R20, R20, -R144 ;  /* 0x8000009014147221 */ /* 0x000fe20000010000 */
[----:B------:R-:W-:Y:S01]  /*3e30*/  F2FP.BF16.PACK_AB R174, R174, R21 ;  /* 0x00000015aeae723e */ /* 0x000fe200000010ff */
[----:B------:R-:W-:Y:S01]  /*3e40*/  FMUL.FTZ R226, R247, R226 ;  /* 0x000000e2f7e27220 */ /* 0x000fe20000410000 */
[----:B------:R2:W-:Y:S01]  /*3e50*/  STS [R205+0x18880], R32 ;  /* 0x01888020cd007388 */ /* 0x0005e20000000800 */
[----:B------:R-:W-:Y:S02]  /*3e60*/  FFMA.FTZ R33, -R210, R210, 1 ;  /* 0x3f800000d2217423 */ /* 0x000fe400000101d2 */
[----:B------:R-:W-:Y:S02]  /*3e70*/  FMUL.FTZ R152, R139, R152 ;  /* 0x000000988b987220 */ /* 0x000fe40000410000 */
[----:B------:R-:W-:Y:S02]  /*3e80*/  FMUL.FTZ R20, R167, R20 ;  /* 0x00000014a7147220 */ /* 0x000fe40000410000 */
[----:B------:R-:W-:Y:S02]  /*3e90*/  FMUL.FTZ R33, R226, R33 ;  /* 0x00000021e2217220 */ /* 0x000fe40000410000 */
[--C-:B------:R-:W-:Y:S02]  /*3ea0*/  FFMA.FTZ R156, R156, c[0x0][0x29c], -R239.reuse ;  /* 0x0000a7009c9c7a23 */ /* 0x100fe400000108ef */
[--C-:B------:R-:W-:Y:S01]  /*3eb0*/  FADD.FTZ R3, R18, -R138.reuse ;  /* 0x8000008a12037221 */ /* 0x100fe20000010000 */
[----:B------:R-:W-:Y:S01]  /*3ec0*/  F2FP.BF16.PACK_AB R152, R152, R33 ;  /* 0x000000219898723e */ /* 0x000fe200000010ff */
[--C-:B------:R-:W-:Y:S02]  /*3ed0*/  FADD.FTZ R18, R19, -R138.reuse ;  /* 0x8000008a13127221 */ /* 0x100fe40000010000 */
[--C-:B------:R-:W-:Y:S02]  /*3ee0*/  FADD.FTZ R19, R22, -R138.reuse ;  /* 0x8000008a16137221 */ /* 0x100fe40000010000 */
[--C-:B------:R-:W-:Y:S02]  /*3ef0*/  FADD.FTZ R22, R23, -R138.reuse ;  /* 0x8000008a17167221 */ /* 0x100fe40000010000 */
[--C-:B------:R-:W-:Y:S01]  /*3f00*/  FADD.FTZ R21, R34, -R138.reuse ;  /* 0x8000008a22157221 */ /* 0x100fe20000010000 */
[----:B------:R-:W-:Y:S01]  /*3f10*/  MUFU.EX2 R23, R164 ;  /* 0x000000a400177308 */ /* 0x000fe20000000800 */
[----:B------:R-:W-:Y:S02]  /*3f20*/  FADD.FTZ R138, R35, -R138 ;  /* 0x8000008a238a7221 */ /* 0x000fe40000010000 */
[--C-:B------:R-:W-:Y:S02]  /*3f30*/  FFMA.FTZ R142, R142, c[0x0][0x29c], -R239.reuse ;  /* 0x0000a7008e8e7a23 */ /* 0x100fe400000108ef */
[----:B------:R-:W-:Y:S01]  /*3f40*/  FFMA.FTZ R239, R140, c[0x0][0x29c], -R239 ;  /* 0x0000a7008cef7a23 */ /* 0x000fe200000108ef */
[----:B------:R-:W-:Y:S01]  /*3f50*/  F2FP.BF16.PACK_AB R140, R166, R163 ;  /* 0x000000a3a68c723e */ /* 0x000fe200000010ff */
[----:B------:R-:W-:Y:S01]  /*3f60*/  FMUL.FTZ R17, R20, R17 ;  /* 0x0000001114117220 */ /* 0x000fe20000410000 */
[----:B------:R-:W-:Y:S01]  /*3f70*/  F2FP.BF16.PACK_AB R20, R246, R175 ;  /* 0x000000aff614723e */ /* 0x000fe200000010ff */
[----:B------:R-:W-:Y:S01]  /*3f80*/  FFMA.FTZ R33, -R244, R244, 1 ;  /* 0x3f800000f4217423 */ /* 0x000fe200000101f4 */
[----:B------:R-:W4:Y:S01]  /*3f90*/  MUFU.EX2 R166, R171 ;  /* 0x000000ab00a67308 */ /* 0x000f220000000800 */
[----:B------:R-:W-:Y:S01]  /*3fa0*/  FMUL.FTZ R21, R148, R21 ;  /* 0x0000001594157220 */ /* 0x000fe20000410000 */
[----:B------:R-:W-:Y:S01]  /*3fb0*/  F2FP.BF16.PACK_AB R16, R16, R17 ;  /* 0x000000111010723e */ /* 0x000fe200000010ff */
[C---:B------:R-:W-:Y:S01]  /*3fc0*/  FMUL.FTZ R138, R245.reuse, R138 ;  /* 0x0000008af58a7220 */ /* 0x040fe20000410000 */
[----:B------:R-:W-:Y:S01]  /*3fd0*/  F2FP.BF16.PACK_AB R148, R245, R148 ;  /* 0x00000094f594723e */ /* 0x000fe200000010ff */
[----:B------:R-:W-:Y:S02]  /*3fe0*/  FFMA.FTZ R34, -R243, R243, 1 ;  /* 0x3f800000f3227423 */ /* 0x000fe400000101f3 */
[----:B------:R-:W-:Y:S02]  /*3ff0*/  FMUL.FTZ R138, R138, R33 ;  /* 0x000000218a8a7220 */ /* 0x000fe40000410000 */
[----:B------:R-:W-:Y:S01]  /*4000*/  FMUL.FTZ R21, R21, R34 ;  /* 0x0000002215157220 */ /* 0x000fe20000410000 */
[----:B------:R-:W2:Y:S01]  /*4010*/  MUFU.EX2 R17, R242 ;  /* 0x000000f200117308 */ /* 0x000ea20000000800 */
[--C-:B------:R-:W-:Y:S01]  /*4020*/  FADD.FTZ R12, R12, -R141.reuse ;  /* 0x8000008d0c0c7221 */ /* 0x100fe20000010000 */
[----:B------:R-:W-:Y:S01]  /*4030*/  F2FP.BF16.PACK_AB R34, R158, R149 ;  /* 0x000000959e22723e */ /* 0x000fe200000010ff */
[C---:B------:R-:W-:Y:S01]  /*4040*/  FMUL.FTZ R22, R147.reuse, R22 ;  /* 0x0000001693167220 */ /* 0x040fe20000410000 */
[----:B------:R-:W-:Y:S01]  /*4050*/  F2FP.BF16.PACK_AB R138, R138, R21 ;  /* 0x000000158a8a723e */ /* 0x000fe200000010ff */
[----:B---3--:R-:W-:Y:S01]  /*4060*/  FMUL.FTZ R19, R146, R19 ;  /* 0x0000001392137220 */ /* 0x008fe20000410000 */
[----:B------:R-:W-:Y:S01]  /*4070*/  F2FP.BF16.PACK_AB R146, R147, R146 ;  /* 0x000000929392723e */ /* 0x000fe200000010ff */
[C---:B------:R-:W-:Y:S02]  /*4080*/  FMUL.FTZ R18, R145.reuse, R18 ;  /* 0x0000001291127220 */ /* 0x040fe40000410000 */
[----:B-1----:R-:W-:Y:S01]  /*4090*/  FMUL.FTZ R3, R2, R3 ;  /* 0x0000000302037220 */ /* 0x002fe20000410000 */
[----:B------:R-:W-:Y:S01]  /*40a0*/  F2FP.BF16.PACK_AB R2, R145, R2 ;  /* 0x000000029102723e */ /* 0x000fe200000010ff */
[----:B------:R-:W-:Y:S01]  /*40b0*/  FFMA.FTZ R21, -R218, R218, 1 ;  /* 0x3f800000da157423 */ /* 0x000fe200000101da */
[----:B------:R-:W-:Y:S01]  /*40c0*/  MUFU.EX2 R142, R142 ;  /* 0x0000008e008e7308 */ /* 0x000fe20000000800 */
[----:B------:R-:W-:Y:S02]  /*40d0*/  FMUL.FTZ R12, R169, R12 ;  /* 0x0000000ca90c7220 */ /* 0x000fe40000410000 */
[----:B------:R-:W-:Y:S02]  /*40e0*/  FMUL.FTZ R19, R19, R228 ;  /* 0x000000e413137220 */ /* 0x000fe40000410000 */
[----:B------:R-:W-:Y:S02]  /*40f0*/  FMUL.FTZ R22, R22, R229 ;  /* 0x000000e516167220 */ /* 0x000fe40000410000 */
[----:B------:R-:W-:Y:S02]  /*4100*/  FMUL.FTZ R3, R3, R224 ;  /* 0x000000e003037220 */ /* 0x000fe40000410000 */
[----:B------:R-:W-:Y:S01]  /*4110*/  FMUL.FTZ R18, R18, R225 ;  /* 0x000000e112127220 */ /* 0x000fe20000410000 */
[----:B------:R-:W-:Y:S01]  /*4120*/  F2FP.BF16.PACK_AB R22, R22, R19 ;  /* 0x000000131616723e */ /* 0x000fe200000010ff */
[----:B------:R-:W-:Y:S01]  /*4130*/  FMUL.FTZ R12, R12, R21 ;  /* 0x000000150c0c7220 */ /* 0x000fe20000410000 */
[----:B------:R-:W-:Y:S01]  /*4140*/  MUFU.EX2 R19, R170 ;  /* 0x000000aa00137308 */ /* 0x000fe20000000800 */
[--C-:B------:R-:W-:Y:S01]  /*4150*/  FADD.FTZ R8, R8, -R141.reuse ;  /* 0x8000008d08087221 */ /* 0x100fe20000010000 */
[----:B------:R-:W-:Y:S01]  /*4160*/  F2FP.BF16.PACK_AB R18, R18, R3 ;  /* 0x000000031212723e */ /* 0x000fe200000010ff */
[--C-:B------:R-:W-:Y:S02]  /*4170*/  FADD.FTZ R9, R9, -R141.reuse ;  /* 0x8000008d09097221 */ /* 0x100fe40000010000 */
[----:B------:R-:W-:Y:S02]  /*4180*/  FMUL.FTZ R8, R149, R8 ;  /* 0x0000000895087220 */ /* 0x000fe40000410000 */
[--C-:B------:R-:W-:Y:S02]  /*4190*/  FADD.FTZ R13, R13, -R141.reuse ;  /* 0x8000008d0d0d7221 */ /* 0x100fe40000010000 */
[----:B------:R-:W-:Y:S01]  /*41a0*/  FFMA.FTZ R3, -R212, R212, 1 ;  /* 0x3f800000d4037423 */ /* 0x000fe200000101d4 */
[----:B------:R-:W1:Y:S01]  /*41b0*/  MUFU.EX2 R21, R156 ;  /* 0x0000009c00157308 */ /* 0x000e620000000800 */
[----:B------:R-:W-:Y:S01]  /*41c0*/  FMUL.FTZ R9, R158, R9 ;  /* 0x000000099e097220 */ /* 0x000fe20000410000 */
[C---:B----4-:R-:W-:Y:S01]  /*41d0*/  F2FP.BF16.PACK_AB R158, R166.reuse, R169 ;  /* 0x000000a9a69e723e */ /* 0x050fe200000010ff */
[----:B------:R-:W-:Y:S02]  /*41e0*/  FMUL.FTZ R13, R166, R13 ;  /* 0x0000000da60d7220 */ /* 0x000fe40000410000 */
[----:B------:R-:W-:Y:S02]  /*41f0*/  FMUL.FTZ R3, R8, R3 ;  /* 0x0000000308037220 */ /* 0x000fe40000410000 */
[----:B------:R-:W-:Y:S02]  /*4200*/  FFMA.FTZ R8, -R219, R219, 1 ;  /* 0x3f800000db087423 */ /* 0x000fe400000101db */
[----:B------:R-:W-:Y:S01]  /*4210*/  FFMA.FTZ R164, -R215, R215, 1 ;  /* 0x3f800000d7a47423 */ /* 0x000fe200000101d7 */
[----:B------:R-:W3:Y:S01]  /*4220*/  MUFU.EX2 R239, R239 ;  /* 0x000000ef00ef7308 */ /* 0x000ee20000000800 */
[----:B------:R-:W-:Y:S02]  /*4230*/  FMUL.FTZ R13, R13, R8 ;  /* 0x000000080d0d7220 */ /* 0x000fe40000410000 */
[--C-:B------:R-:W-:Y:S02]  /*4240*/  FADD.FTZ R8, R29, -R141.reuse ;  /* 0x8000008d1d087221 */ /* 0x100fe40000010000 */
[----:B------:R-:W-:Y:S01]  /*4250*/  FMUL.FTZ R164, R9, R164 ;  /* 0x000000a409a47220 */ /* 0x000fe20000410000 */
[----:B------:R-:W-:Y:S01]  /*4260*/  F2FP.BF16.PACK_AB R12, R13, R12 ;  /* 0x0000000c0d0c723e */ /* 0x000fe200000010ff */
[--C-:B------:R-:W-:Y:S02]  /*4270*/  FADD.FTZ R9, R28, -R141.reuse ;  /* 0x8000008d1c097221 */ /* 0x100fe40000010000 */
[----:B------:R-:W-:Y:S01]  /*4280*/  FADD.FTZ R157, R4, -R144 ;  /* 0x80000090049d7221 */ /* 0x000fe20000010000 */
[----:B------:R-:W-:Y:S01]  /*4290*/  F2FP.BF16.PACK_AB R164, R164, R3 ;  /* 0x00000003a4a4723e */ /* 0x000fe200000010ff */
[----:B------:R-:W-:Y:S01]  /*42a0*/  FMUL.FTZ R9, R154, R9 ;  /* 0x000000099a097220 */ /* 0x000fe20000410000 */
[----:B------:R-:W4:Y:S01]  /*42b0*/  MUFU.EX2 R144, R155 ;  /* 0x0000009b00907308 */ /* 0x000f220000000800 */
[C---:B--2---:R-:W-:Y:S01]  /*42c0*/  FMUL.FTZ R8, R17.reuse, R8 ;  /* 0x0000000811087220 */ /* 0x044fe20000410000 */
[----:B------:R-:W-:Y:S01]  /*42d0*/  F2FP.BF16.PACK_AB R154, R17, R154 ;  /* 0x0000009a119a723e */ /* 0x000fe200000010ff */
[----:B------:R-:W-:Y:S01]  /*42e0*/  FMUL.FTZ R150, R160, R157 ;  /* 0x0000009da0967220 */ /* 0x000fe20000410000 */
[----:B------:R-:W-:Y:S01]  /*42f0*/  F2FP.BF16.PACK_AB R160, R161, R160 ;  /* 0x000000a0a1a0723e */ /* 0x000fe200000010ff */
[----:B------:R-:W-:Y:S01]  /*4300*/  FMUL.FTZ R9, R9, R234 ;  /* 0x000000ea09097220 */ /* 0x000fe20000410000 */
[----:B-1----:R-:W-:Y:S01]  /*4310*/  F2FP.BF16.PACK_AB R32, R21, R172 ;  /* 0x000000ac1520723e */ /* 0x002fe200000010ff */
[----:B------:R-:W-:Y:S02]  /*4320*/  FMUL.FTZ R8, R8, R235 ;  /* 0x000000eb08087220 */ /* 0x000fe40000410000 */
[----:B------:R-:W-:Y:S01]  /*4330*/  FADD.FTZ R24, R24, -R141 ;  /* 0x8000008d18187221 */ /* 0x000fe20000010000 */
[----:B------:R-:W-:Y:S01]  /*4340*/  STS [R205+0x18480], R160 ;  /* 0x018480a0cd007388 */ /* 0x000fe20000000800 */
[----:B------:R-:W-:Y:S01]  /*4350*/  FFMA.FTZ R17, -R230, R230, 1 ;  /* 0x3f800000e6117423 */ /* 0x000fe200000101e6 */
[----:B------:R-:W-:Y:S01]  /*4360*/  F2FP.BF16.PACK_AB R156, R8, R9 ;  /* 0x00000009089c723e */ /* 0x000fe200000010ff */
[----:B------:R-:W-:Y:S01]  /*4370*/  FMUL.FTZ R24, R173, R24 ;  /* 0x00000018ad187220 */ /* 0x000fe20000410000 */
[----:B------:R-:W-:Y:S01]  /*4380*/  F2FP.BF16.PACK_AB R8, R23, R162 ;  /* 0x000000a21708723e */ /* 0x000fe200000010ff */
[----:B------:R-:W-:Y:S01]  /*4390*/  STS [R207], R140 ;  /* 0x0000008ccf007388 */ /* 0x000fe20000000800 */
[--C-:B-----5:R-:W-:Y:S01]  /*43a0*/  FADD.FTZ R3, R10, -R237.reuse ;  /* 0x800000ed0a037221 */ /* 0x120fe20000010000 */
[----:B---3--:R-:W-:Y:S01]  /*43b0*/  F2FP.BF16.PACK_AB R10, R239, R142 ;  /* 0x0000008eef0a723e */ /* 0x008fe200000010ff */
[----:B------:R-:W-:Y:S01]  /*43c0*/  FMUL.FTZ R17, R24, R17 ;  /* 0x0000001118117220 */ /* 0x000fe20000410000 */
[----:B------:R1:W-:Y:S01]  /*43d0*/  STS [R207+0x400], R2 ;  /* 0x00040002cf007388 */ /* 0x0003e20000000800 */
[----:B------:R-:W-:Y:S01]  /*43e0*/  F2FP.BF16.PACK_AB R24, R19, R168 ;  /* 0x000000a81318723e */ /* 0x000fe200000010ff */
[----:B------:R-:W-:Y:S02]  /*43f0*/  FMUL.FTZ R150, R150, R213 ;  /* 0x000000d596967220 */ /* 0x000fe40000410000 */
[----:B------:R-:W-:Y:S01]  /*4400*/  STS [R205+0x19480], R34 ;  /* 0x01948022cd007388 */ /* 0x000fe20000000800 */
[----:B----4-:R-:W-:Y:S01]  /*4410*/  F2FP.BF16.PACK_AB R28, R144, R173 ;  /* 0x000000ad901c723e */ /* 0x010fe200000010ff */
[--C-:B------:R-:W-:Y:S01]  /*4420*/  FADD.FTZ R9, R14, -R237.reuse ;  /* 0x800000ed0e097221 */ /* 0x100fe20000010000 */
[----:B------:R-:W-:Y:S01]  /*4430*/  F2FP.BF16.PACK_AB R150, R153, R150 ;  /* 0x000000969996723e */ /* 0x000fe200000010ff */
[----:B------:R2:W-:Y:S01]  /*4440*/  STS [R205+0x19880], R8 ;  /* 0x01988008cd007388 */ /* 0x0005e20000000800 */
[----:B------:R-:W-:Y:S02]  /*4450*/  FMUL.FTZ R3, R162, R3 ;  /* 0x00000003a2037220 */ /* 0x000fe40000410000 */
[----:B------:R-:W-:Y:S01]  /*4460*/  FMUL.FTZ R9, R168, R9 ;  /* 0x00000009a8097220 */ /* 0x000fe20000410000 */
[----:B------:R-:W-:Y:S01]  /*4470*/  STS [R207+0x1000], R158 ;  /* 0x0010009ecf007388 */ /* 0x000fe20000000800 */
[----:B------:R-:W-:Y:S02]  /*4480*/  FMUL.FTZ R3, R3, R216 ;  /* 0x000000d803037220 */ /* 0x000fe40000410000 */
[----:B------:R-:W-:Y:S01]  /*4490*/  FMUL.FTZ R9, R9, R220 ;  /* 0x000000dc09097220 */ /* 0x000fe20000410000 */
[----:B------:R-:W-:Y:S01]  /*44a0*/  STS [R207+0x1400], R24 ;  /* 0x00140018cf007388 */ /* 0x000fe20000000800 */
[----:B------:R-:W-:Y:S02]  /*44b0*/  FADD.FTZ R14, R27, -R237 ;  /* 0x800000ed1b0e7221 */ /* 0x000fe40000010000 */
[----:B------:R-:W-:Y:S01]  /*44c0*/  FADD.FTZ R25, R25, -R141 ;  /* 0x8000008d19197221 */ /* 0x000fe20000010000 */
[----:B------:R-:W-:Y:S01]  /*44d0*/  STS [R205+0x1a480], R222 ;  /* 0x01a480decd007388 */ /* 0x000fe20000000800 */
[----:B------:R-:W-:Y:S02]  /*44e0*/  FMUL.FTZ R14, R21, R14 ;  /* 0x0000000e150e7220 */ /* 0x000fe40000410000 */
[----:B------:R-:W-:Y:S01]  /*44f0*/  FFMA.FTZ R233, -R233, R233, 1 ;  /* 0x3f800000e9e97423 */ /* 0x000fe200000101e9 */
[----:B------:R-:W-:Y:S01]  /*4500*/  STS [R205+0x1a880], R146 ;  /* 0x01a88092cd007388 */ /* 0x000fe20000000800 */
[--C-:B-1----:R-:W-:Y:S02]  /*4510*/  FADD.FTZ R2, R11, -R237.reuse ;  /* 0x800000ed0b027221 */ /* 0x102fe40000010000 */
[----:B------:R-:W-:Y:S01]  /*4520*/  FMUL.FTZ R25, R144, R25 ;  /* 0x0000001990197220 */ /* 0x000fe20000410000 */
[----:B------:R-:W-:Y:S01]  /*4530*/  STS [R207+0x2000], R20 ;  /* 0x00200014cf007388 */ /* 0x000fe20000000800 */
[----:B------:R-:W-:Y:S02]  /*4540*/  FMUL.FTZ R2, R23, R2 ;  /* 0x0000000217027220 */ /* 0x000fe40000410000 */
[----:B------:R-:W-:Y:S01]  /*4550*/  FFMA.FTZ R144, -R231, R231, 1 ;  /* 0x3f800000e7907423 */ /* 0x000fe200000101e7 */
[----:B------:R-:W-:Y:S01]  /*4560*/  STS [R207+0x2400], R148 ;  /* 0x00240094cf007388 */ /* 0x000fe20000000800 */
[--C-:B--2---:R-:W-:Y:S02]  /*4570*/  FADD.FTZ R8, R15, -R237.reuse ;  /* 0x800000ed0f087221 */ /* 0x104fe40000010000 */
[----:B------:R-:W-:Y:S01]  /*4580*/  FMUL.FTZ R2, R2, R217 ;  /* 0x000000d902027220 */ /* 0x000fe20000410000 */
[----:B------:R-:W-:Y:S01]  /*4590*/  STS [R205+0x1b480], R28 ;  /* 0x01b4801ccd007388 */ /* 0x000fe20000000800 */
[----:B------:R-:W-:Y:S02]  /*45a0*/  FMUL.FTZ R8, R19, R8 ;  /* 0x0000000813087220 */ /* 0x000fe40000410000 */
[----:B------:R-:W-:Y:S01]  /*45b0*/  FMUL.FTZ R14, R14, R233 ;  /* 0x000000e90e0e7220 */ /* 0x000fe20000410000 */
[----:B------:R-:W-:Y:S01]  /*45c0*/  STS [R205+0x1b880], R32 ;  /* 0x01b88020cd007388 */ /* 0x000fe20000000800 */
[----:B------:R-:W-:Y:S01]  /*45d0*/  FMUL.FTZ R8, R8, R221 ;  /* 0x000000dd08087220 */ /* 0x000fe20000410000 */
[----:B------:R-:W-:Y:S01]  /*45e0*/  F2FP.BF16.PACK_AB R2, R2, R3 ;  /* 0x000000030202723e */ /* 0x000fe200000010ff */
[--C-:B------:R-:W-:Y:S01]  /*45f0*/  FADD.FTZ R3, R26, -R237.reuse ;  /* 0x800000ed1a037221 */ /* 0x100fe20000010000 */
[----:B------:R-:W-:Y:S01]  /*4600*/  STS [R207+0x3000], R154 ;  /* 0x0030009acf007388 */ /* 0x000fe20000000800 */
[----:B------:R-:W-:Y:S01]  /*4610*/  FMUL.FTZ R144, R25, R144 ;  /* 0x0000009019907220 */ /* 0x000fe20000410000 */
[----:B------:R-:W-:Y:S01]  /*4620*/  F2FP.BF16.PACK_AB R8, R8, R9 ;  /* 0x000000090808723e */ /* 0x000fe200000010ff */
[----:B------:R-:W-:Y:S01]  /*4630*/  FMUL.FTZ R3, R172, R3 ;  /* 0x00000003ac037220 */ /* 0x000fe20000410000 */
[----:B------:R1:W-:Y:S01]  /*4640*/  STS [R207+0x3400], R10 ;  /* 0x0034000acf007388 */ /* 0x0003e20000000800 */
[--C-:B------:R-:W-:Y:S01]  /*4650*/  FADD.FTZ R9, R30, -R237.reuse ;  /* 0x800000ed1e097221 */ /* 0x100fe20000010000 */
[----:B------:R-:W-:Y:S01]  /*4660*/  F2FP.BF16.PACK_AB R144, R144, R17 ;  /* 0x000000119090723e */ /* 0x000fe200000010ff */
[----:B------:R-:W-:Y:S01]  /*4670*/  FMUL.FTZ R3, R3, R232 ;  /* 0x000000e803037220 */ /* 0x000fe20000410000 */
[----:B------:R-:W-:Y:S01]  /*4680*/  BAR.SYNC.DEFER_BLOCKING 0x0 ;  /* 0x0000000000007b1d */ /* 0x000fe20000010000 */
[----:B------:R-:W-:Y:S02]  /*4690*/  FFMA.FTZ R11, -R238, R238, 1 ;  /* 0x3f800000ee0b7423 */ /* 0x000fe400000101ee */
[----:B------:R-:W-:Y:S01]  /*46a0*/  FMUL.FTZ R9, R142, R9 ;  /* 0x000000098e097220 */ /* 0x000fe20000410000 */
[----:B------:R-:W-:Y:S01]  /*46b0*/  F2FP.BF16.PACK_AB R140, R14, R3 ;  /* 0x000000030e8c723e */ /* 0x000fe200000010ff */
[----:B------:R-:W-:Y:S01]  /*46c0*/  FFMA.FTZ R236, -R236, R236, 1 ;  /* 0x3f800000ecec7423 */ /* 0x000fe200000101ec */
[----:B------:R-:W-:Y:S03]  /*46d0*/  MOV R3, UR5 ;  /* 0x0000000500037c02 */ /* 0x000fe60008000f00 */
[----:B------:R-:W-:Y:S02]  /*46e0*/  FMUL.FTZ R9, R9, R236 ;  /* 0x000000ec09097220 */ /* 0x000fe40000410000 */
[----:B------:R-:W-:Y:S05]  /*46f0*/  IMAD R3, R3, 0x1800, R186 ;  /* 0x0000180003037824 */ /* 0x000fea00078e02ba */
[----:B------:R-:W-:Y:S01]  /*4700*/  SHF.L.U32 R160, R3, 0x1, RZ ;  /* 0x0000000103a07819 */ /* 0x000fe200000006ff */
[----:B-1----:R-:W-:Y:S01]  /*4710*/  FADD.FTZ R10, R31, -R237 ;  /* 0x800000ed1f0a7221 */ /* 0x002fe20000010000 */
[----:B------:R-:W-:Y:S03]  /*4720*/  STS [R205+0x1c480], R150 ;  /* 0x01c48096cd007388 */ /* 0x000fe60000000800 */
[----:B------:R-:W-:Y:S01]  /*4730*/  FMUL.FTZ R10, R239, R10 ;  /* 0x0000000aef0a7220 */ /* 0x000fe20000410000 */
[----:B------:R-:W-:Y:S03]  /*4740*/  STS [R205+0x1c880], R152 ;  /* 0x01c88098cd007388 */ /* 0x000fe60000000800 */
[----:B------:R-:W-:Y:S01]  /*4750*/  FMUL.FTZ R10, R10, R11 ;  /* 0x0000000b0a0a7220 */ /* 0x000fe20000410000 */
[----:B------:R-:W-:Y:S04]  /*4760*/  STS [R207+0x4000], R214 ;  /* 0x004000d6cf007388 */ /* 0x000fe80000000800 */
        /* <DEDUP_REMOVED lines=94> */
[----:B-12-4-:R-:W-:Y:S01]  /*4d50*/  USHF.R.S32.HI UR4, URZ, 0x1f, UR13 ;  /* 0x0000001f3f047899 */ /* 0x016fe2000801140d */
[----:B------:R-:W-:Y:S01]  /*4d60*/  IMAD.U32 R6, RZ, RZ, UR10 ;  /* 0x0000000aff067e24 */ /* 0x000fe2000f8e00ff */
[----:B------:R-:W-:Y:S02]  /*4d70*/  ULDC.64 UR6, c[0x0][0x208] ;  /* 0x0000820000067ab9 */ /* 0x000fe40000000a00 */
[----:B------:R-:W-:Y:S01]  /*4d80*/  UIMAD UR4, UR4, UR6, URZ ;  /* 0x00000006040472a4 */ /* 0x000fe2000f8e023f */
[----:B------:R-:W-:Y:S01]  /*4d90*/  @!P2 IMAD R6, R6, 0x40, R191 ;  /* 0x000000400606a824 */ /* 0x000fe200078e02bf */
[----:B------:R-:W-:Y:S02]  /*4da0*/  UIMAD.WIDE.U32 UR16, UR13, UR6, URZ ;  /* 0x000000060d1072a5 */ /* 0x000fe4000f8e003f */
[----:B------:R-:W-:Y:S01]  /*4db0*/  UIMAD UR4, UR13, UR7, UR4 ;  /* 0x000000070d0472a4 */ /* 0x000fe2000f8e0204 */
[----:B------:R-:W-:Y:S01]  /*4dc0*/  @!P2 IMAD.SHL.U32 R8, R6, 0x4, RZ ;  /* 0x000000040608a824 */ /* 0x000fe200078e00ff */
[----:B------:R-:W-:Y:S02]  /*4dd0*/  USHF.L.U32 UR13, UR13, 0x6, URZ ;  /* 0x000000060d0d7899 */ /* 0x000fe4000800063f */
[----:B------:R-:W-:Y:S01]  /*4de0*/  UIADD3 UR4, UR17, UR4, URZ ;  /* 0x0000000411047290 */ /* 0x000fe2000fffe03f */
[----:B------:R-:W-:Y:S01]  /*4df0*/  IMAD.U32 R4, RZ, RZ, UR16 ;  /* 0x00000010ff047e24 */ /* 0x000fe2000f8e00ff */
[----:B------:R-:W-:Y:S01]  /*4e00*/  UIADD3 UR6, -UR13, UR12, URZ ;  /* 0x0000000c0d067290 */ /* 0x000fe2000fffe13f */
[----:B------:R-:W-:Y:S03]  /*4e10*/  IMAD.U32 R5, RZ, RZ, UR17 ;  /* 0x00000011ff057e24 */ /* 0x000fe6000f8e00ff */
[----:B------:R-:W-:Y:S02]  /*4e20*/  LEA R10, P0, R4, R202, 0x7 ;  /* 0x000000ca040a7211 */ /* 0x000fe400078038ff */
[----:B------:R-:W-:Y:S02]  /*4e30*/  MOV R5, UR4 ;  /* 0x0000000400057c02 */ /* 0x000fe40008000f00 */
[----:B------:R-:W-:Y:S02]  /*4e40*/  ISETP.GE.OR P6, PT, R192, UR6, !P5 ;  /* 0x00000006c0007c0c */ /* 0x000fe4000efc6670 */
[----:B------:R-:W-:Y:S02]  /*4e50*/  LEA.HI.X R11, R4, R203, R5, 0x7, P0 ;  /* 0x000000cb040b7211 */ /* 0x000fe400000f3c05 */
[----:B------:R-:W-:Y:S02]  /*4e60*/  MOV R4, UR10 ;  /* 0x0000000a00047c02 */ /* 0x000fe40008000f00 */
[C---:B------:R-:W-:Y:S02]  /*4e70*/  ISETP.GE.OR P1, PT, R192.reuse, UR6, !P4 ;  /* 0x00000006c0007c0c */ /* 0x040fe4000e726670 */
[----:B------:R-:W-:Y:S01]  /*4e80*/  ISETP.GE.OR P0, PT, R192, UR6, !P3 ;  /* 0x00000006c0007c0c */ /* 0x000fe2000df06670 */
[----:B------:R-:W-:Y:S01]  /*4e90*/  IMAD R7, R4, 0x3000, R201 ;  /* 0x0000300004077824 */ /* 0x000fe200078e02c9 */
[----:B------:R-:W-:Y:S04]  /*4ea0*/  MOV R5, UR13 ;  /* 0x0000000d00057c02 */ /* 0x000fe80008000f00 */
[----:B------:R-:W-:Y:S01]  /*4eb0*/  @!PT LDS RZ, [RZ] ;  /* 0x00000000fffff984 */ /* 0x000fe20000000800 */
[----:B------:R-:W-:Y:S01]  /*4ec0*/  @!PT LDS RZ, [RZ] ;  /* 0x00000000fffff984 */ /* 0x000fe20000000800 */
[----:B------:R-:W-:Y:S01]  /*4ed0*/  @!PT LDS RZ, [RZ] ;  /* 0x00000000fffff984 */ /* 0x000fe20000000800 */
[----:B------:R1:W-:Y:S01]  /*4ee0*/  LDGSTS.E.BYPASS.LTC128B.128 [R7], [R10.64], !P6 ;  /* 0x000000000a077fae */ /* 0x0003e2000f101d4e */
[----:B------:R-:W-:Y:S04]  /*4ef0*/  @!P2 IMAD.WIDE R12, R5, 0x4, R196 ;  /* 0x00000004050ca825 */ /* 0x000fe800078e02c4 */
[----:B------:R1:W-:Y:S05]  /*4f00*/  LDGSTS.E.BYPASS.LTC128B.128 [R7+0x1000], [R10.64+0x40], !P1 ;  /* 0x010000400a077fae */ /* 0x0003ea000c901d4e */
[----:B------:R1:W-:Y:S05]  /*4f10*/  LDGSTS.E.BYPASS.LTC128B.128 [R7+0x2000], [R10.64+0x80], !P0 ;  /* 0x020000800a077fae */ /* 0x0003ea000c101d4e */
[----:B------:R1:W-:Y:S02]  /*4f20*/  @!P2 LDGSTS.E.BYPASS.LTC128B.128 [R8+0x18280], [R12.64] ;  /* 0x182800000c08afae */ /* 0x0003e4000b901d4e */
.L_x_721:
        /* <DEDUP_REMOVED lines=239> */
.L_x_717:
[----:B------:R-:W-:Y:S05]  /*5e20*/  @P1 BRA `(.L_x_723) ;  /* 0x0000118000001947 */ /* 0x000fea0003800000 */
[----:B------:R-:W2:Y:S01]  /*5e30*/  S2R R0, SR_TID.X ;  /* 0x0000000000007919 */ /* 0x000ea20000002100 */
[----:B------:R-:W-:Y:S02]  /*5e40*/  F2FP.BF16.PACK_AB R36, R37, R36 ;  /* 0x000000242524723e */ /* 0x000fe400000010ff */
[----:B------:R-:W-:Y:S01]  /*5e50*/  F2FP.BF16.PACK_AB R38, R39, R38 ;  /* 0x000000262726723e */ /* 0x000fe200000010ff */
[----:B------:R-:W-:Y:S01]  /*5e60*/  BAR.SYNC.DEFER_BLOCKING 0x1, 0x100 ;  /* 0x0044000000007b1d */ /* 0x000fe20000010000 */
        /* <DEDUP_REMOVED lines=10> */
[----:B--2---:R-:W-:Y:S02]  /*5f10*/  SHF.R.S32.HI R3, RZ, 0x1f, R0 ;  /* 0x0000001fff037819 */ /* 0x004fe40000011400 */
[----:B------:R-:W-:Y:S02]  /*5f20*/  F2FP.BF16.PACK_AB R56, R57, R56 ;  /* 0x000000383938723e */ /* 0x000fe400000010ff */
[----:B------:R-:W-:-:S02]  /*5f30*/  LEA.HI R2, R3, R0, RZ, 0x2 ;  /* 0x0000000003027211 */ /* 0x000fc400078f10ff */
[----:B------:R-:W-:Y:S02]  /*5f40*/  LEA.HI R6, R3, R0, RZ, 0x5 ;  /* 0x0000000003067211 */ /* 0x000fe400078f28ff */
[--C-:B-----5:R-:W-:Y:S02]  /*5f50*/  SHF.R.S32.HI R5, RZ, 0x2, R2.reuse ;  /* 0x00000002ff057819 */ /* 0x120fe40000011402 */
[----:B------:R-:W-:Y:S02]  /*5f60*/  SHF.R.S32.HI R4, RZ, 0x1f, R2 ;  /* 0x0000001fff047819 */ /* 0x000fe40000011402 */
[--C-:B------:R-:W-:Y:S02]  /*5f70*/  SHF.R.S32.HI R7, RZ, 0x5, R6.reuse ;  /* 0x00000005ff077819 */ /* 0x100fe40000011406 */
[----:B------:R-:W-:Y:S02]  /*5f80*/  LEA.HI R4, R4, R5, RZ, 0x3 ;  /* 0x0000000504047211 */ /* 0x000fe400078f18ff */
[----:B---3--:R-:W-:-:S02]  /*5f90*/  SHF.R.S32.HI R10, RZ, 0x1f, R6 ;  /* 0x0000001fff0a7819 */ /* 0x008fc40000011406 */
[----:B------:R-:W-:Y:S02]  /*5fa0*/  LOP3.LUT R4, R4, 0xfffffff8, RZ, 0xc0, !PT ;  /* 0xfffffff804047812 */ /* 0x000fe400078ec0ff */
[----:B------:R-:W-:Y:S02]  /*5fb0*/  LEA.HI R10, R10, R7, RZ, 0x2 ;  /* 0x000000070a0a7211 */ /* 0x000fe400078f10ff */
[----:B-1----:R-:W-:Y:S01]  /*5fc0*/  LOP3.LUT R13, R2, 0xfffffffc, RZ, 0xc0, !PT ;  /* 0xfffffffc020d7812 */ /* 0x002fe200078ec0ff */
[----:B------:R-:W-:Y:S01]  /*5fd0*/  IMAD.IADD R4, R5, 0x1, -R4 ;  /* 0x0000000105047824 */ /* 0x000fe200078e0a04 */
[----:B------:R-:W-:Y:S02]  /*5fe0*/  LEA.HI R9, R3, R0, RZ, 0x7 ;  /* 0x0000000003097211 */ /* 0x000fe400078f38ff */
[----:B------:R-:W-:Y:S01]  /*5ff0*/  LOP3.LUT R10, R10, 0x7ffffc, RZ, 0xc0, !PT ;  /* 0x007ffffc0a0a7812 */ /* 0x000fe200078ec0ff */
[----:B------:R-:W-:Y:S01]  /*6000*/  IMAD.IADD R2, R0, 0x1, -R13 ;  /* 0x0000000100027824 */ /* 0x000fe200078e0a0d */
[----:B------:R-:W-:-:S02]  /*6010*/  LEA.HI R6, R4, R4, RZ, 0x1 ;  /* 0x0000000404067211 */ /* 0x000fc400078f08ff */
[----:B------:R-:W-:Y:S01]  /*6020*/  SHF.R.U32.HI R9, RZ, 0x4, R9 ;  /* 0x00000004ff097819 */ /* 0x000fe20000011609 */
[----:B------:R-:W-:Y:S01]  /*6030*/  IMAD.IADD R15, R7, 0x1, -R10 ;  /* 0x00000001070f7824 */ /* 0x000fe200078e0a0a */
[----:B------:R-:W-:Y:S02]  /*6040*/  SHF.R.S32.HI R8, RZ, 0x1, R6 ;  /* 0x00000001ff087819 */ /* 0x000fe40000011406 */
[----:B------:R-:W-:Y:S02]  /*6050*/  LOP3.LUT R13, R6, 0x3fffffe, RZ, 0xc0, !PT ;  /* 0x03fffffe060d7812 */ /* 0x000fe400078ec0ff */
[C---:B------:R-:W-:Y:S01]  /*6060*/  LOP3.LUT P0, RZ, R8.reuse, 0x2, RZ, 0xc0, !PT ;  /* 0x0000000208ff7812 */ /* 0x040fe2000780c0ff */
[----:B------:R-:W-:Y:S01]  /*6070*/  IMAD.SHL.U32 R11, R8, 0x40, RZ ;  /* 0x00000040080b7824 */ /* 0x000fe200078e00ff */
[----:B------:R-:W-:Y:S01]  /*6080*/  F2FP.BF16.PACK_AB R58, R59, R58 ;  /* 0x0000003a3b3a723e */ /* 0x000fe200000010ff */
[----:B------:R-:W-:Y:S01]  /*6090*/  IMAD.IADD R13, R4, 0x1, -R13 ;  /* 0x00000001040d7824 */ /* 0x000fe200078e0a0d */
[----:B------:R-:W-:Y:S01]  /*60a0*/  F2FP.BF16.PACK_AB R60, R61, R60 ;  /* 0x0000003c3d3c723e */ /* 0x000fe200000010ff */
[----:B------:R-:W-:Y:S01]  /*60b0*/  IMAD R4, R15, 0x100, R2 ;  /* 0x000001000f047824 */ /* 0x000fe200078e0202 */
[----:B------:R-:W-:-:S02]  /*60c0*/  LOP3.LUT R6, R11, 0xc0, RZ, 0xc0, !PT ;  /* 0x000000c00b067812 */ /* 0x000fc400078ec0ff */
[----:B------:R-:W-:Y:S01]  /*60d0*/  F2FP.BF16.PACK_AB R62, R63, R62 ;  /* 0x0000003e3f3e723e */ /* 0x000fe200000010ff */
[----:B------:R-:W-:Y:S01]  /*60e0*/  IMAD R4, R13, 0x10, R4 ;  /* 0x000000100d047824 */ /* 0x000fe200078e0204 */
[----:B------:R-:W-:Y:S02]  /*60f0*/  LOP3.LUT R9, R6, 0x8, R9, 0xf8, !PT ;  /* 0x0000000806097812 */ /* 0x000fe400078ef809 */
[----:B------:R-:W-:Y:S02]  /*6100*/  SHF.R.U32.HI R6, RZ, 0x3, R6 ;  /* 0x00000003ff067819 */ /* 0x000fe40000011606 */
[----:B------:R-:W-:Y:S02]  /*6110*/  F2FP.BF16.PACK_AB R68, R69, R68 ;  /* 0x000000444544723e */ /* 0x000fe400000010ff */
[----:B------:R-:W-:Y:S01]  /*6120*/  LOP3.LUT R9, R9, R6, RZ, 0x3c, !PT ;  /* 0x0000000609097212 */ /* 0x000fe200078e3cff */
[----:B------:R-:W-:Y:S01]  /*6130*/  IMAD.MOV.U32 R6, RZ, RZ, 0x4 ;  /* 0x00000004ff067424 */ /* 0x000fe200078e00ff */
[----:B------:R-:W-:-:S02]  /*6140*/  F2FP.BF16.PACK_AB R70, R71, R70 ;  /* 0x000000464746723e */ /* 0x000fc400000010ff */
[----:B------:R-:W-:Y:S01]  /*6150*/  F2FP.BF16.PACK_AB R80, R81, R80 ;  /* 0x000000505150723e */ /* 0x000fe200000010ff */
[----:B------:R-:W-:Y:S01]  /*6160*/  IMAD.U32 R4, R4, 0x2, R9 ;  /* 0x0000000204047824 */ /* 0x000fe200078e0009 */
[----:B------:R-:W-:Y:S01]  /*6170*/  F2FP.BF16.PACK_AB R82, R83, R82 ;  /* 0x000000525352723e */ /* 0x000fe200000010ff */
[----:B------:R-:W-:Y:S01]  /*6180*/  IMAD.WIDE R12, R193, R6, c[0x0][0x358] ;  /* 0x0000d600c10c7625 */ /* 0x000fe200078e0206 */
[----:B------:R-:W-:Y:S02]  /*6190*/  F2FP.BF16.PACK_AB R72, R73, R72 ;  /* 0x000000484948723e */ /* 0x000fe400000010ff */
[----:B------:R-:W-:Y:S01]  /*61a0*/  F2FP.BF16.PACK_AB R74, R75, R74 ;  /* 0x0000004a4b4a723e */ /* 0x000fe200000010ff */
[----:B------:R-:W-:Y:S01]  /*61b0*/  IMAD.SHL.U32 R9, R4, 0x2, RZ ;  /* 0x0000000204097824 */ /* 0x000fe200078e00ff */
[----:B------:R-:W-:Y:S02]  /*61c0*/  F2FP.BF16.PACK_AB R76, R77, R76 ;  /* 0x0000004c4d4c723e */ /* 0x000fe400000010ff */
[----:B------:R-:W-:-:S02]  /*61d0*/  F2FP.BF16.PACK_AB R78, R79, R78 ;  /* 0x0000004e4f4e723e */ /* 0x000fc400000010ff */
[C---:B------:R-:W-:Y:S01]  /*61e0*/  IADD3 R11, R9.reuse, 0x20, RZ ;  /* 0x00000020090b7810 */ /* 0x040fe20007ffe0ff */
[----:B------:R-:W-:Y:S01]  /*61f0*/  STS [R9+0x6080], R36 ;  /* 0x0060802409007388 */ /* 0x000fe20000000800 */
[----:B------:R-:W-:Y:S02]  /*6200*/  @P0 IADD3 R11, R9, -0x20, RZ ;  /* 0xffffffe0090b0810 */ /* 0x000fe40007ffe0ff */
        /* <DEDUP_REMOVED lines=19> */
[----:B------:R1:W-:Y:S01]  /*6340*/  STS [R11+0x7280], R46 ;  /* 0x0072802e0b007388 */ /* 0x0003e20000000800 */
[----:B------:R-:W-:Y:S02]  /*6350*/  F2FP.BF16.PACK_AB R106, R107, R106 ;  /* 0x0000006a6b6a723e */ /* 0x000fe400000010ff */
[----:B------:R-:W-:Y:S01]  /*6360*/  F2FP.BF16.PACK_AB R108, R109, R108 ;  /* 0x0000006c6d6c723e */ /* 0x000fe200000010ff */
[----:B------:R2:W-:Y:S01]  /*6370*/  STS [R9+0x8080], R52 ;  /* 0x0080803409007388 */ /* 0x0005e20000000800 */
[----:B------:R-:W-:-:S02]  /*6380*/  F2FP.BF16.PACK_AB R110, R111, R110 ;  /* 0x0000006e6f6e723e */ /* 0x000fc400000010ff */
[----:B------:R-:W-:Y:S01]  /*6390*/  F2FP.BF16.PACK_AB R116, R117, R116 ;  /* 0x000000747574723e */ /* 0x000fe200000010ff */
[----:B------:R2:W-:Y:S01]  /*63a0*/  STS [R9+0x8280], R54 ;  /* 0x0082803609007388 */ /* 0x0005e20000000800 */
        /* <DEDUP_REMOVED lines=10> */
[----:B------:R-:W-:Y:S01]  /*6450*/  ISETP.NE.U32.AND P0, PT, RZ, c[0x0][0x360], PT ;  /* 0x0000d800ff007a0c */ /* 0x000fe20003f05070 */
[----:B------:R2:W-:Y:S01]  /*6460*/  STS [R9+0x9280], R58 ;  /* 0x0092803a09007388 */ /* 0x0005e20000000800 */
[----:B------:R-:W-:Y:S02]  /*6470*/  ISETP.NE.U32.AND P1, PT, RZ, c[0x0][0x358], PT ;  /* 0x0000d600ff007a0c */ /* 0x000fe40003f25070 */
[----:B------:R-:W-:Y:S01]  /*6480*/  ISETP.NE.AND.EX P0, PT, RZ, c[0x0][0x364], PT, P0 ;  /* 0x0000d900ff007a0c */ /* 0x000fe20003f05300 */
[----:B------:R2:W-:Y:S01]  /*6490*/  STS [R11+0x9080], R60 ;  /* 0x0090803c0b007388 */ /* 0x0005e20000000800 */
[----:B------:R-:W-:-:S03]  /*64a0*/  ISETP.NE.AND.EX P1, PT, RZ, c[0x0][0x35c], PT, P1 ;  /* 0x0000d700ff007a0c */ /* 0x000fc60003f25310 */
[----:B------:R2:W-:Y:S04]  /*64b0*/  STS [R11+0x9280], R62 ;  /* 0x0092803e0b007388 */ /* 0x0005e80000000800 */
        /* <DEDUP_REMOVED lines=32> */
[----:B------:R-:W-:Y:S01]  /*66c0*/  BAR.SYNC.DEFER_BLOCKING 0x1, 0x100 ;  /* 0x0044000000007b1d */ /* 0x000fe20000010000 */
[----:B------:R-:W-:-:S02]  /*66d0*/  IMAD.MOV.U32 R4, RZ, RZ, c[0x0][0x2f0] ;  /* 0x0000bc00ff047624 */ /* 0x000fc400078e00ff */
[----:B------:R-:W-:-:S03]  /*66e0*/  @P0 IMAD.WIDE R16, R193, R6, c[0x0][0x360] ;  /* 0x0000d800c1100625 */ /* 0x000fc600078e0206 */
[----:B------:R-:W3:Y:S04]  /*66f0*/  @P1 LDG.E R15, [R12.64] ;  /* 0x0000000e0c0f1981 */ /* 0x000ee8000c1e1900 */
[----:B------:R2:W5:Y:S01]  /*6700*/  @P0 LDG.E R4, [R16.64] ;  /* 0x0000000e10040981 */ /* 0x000562000c1e1900 */
[----:B-1----:R-:W-:Y:S02]  /*6710*/  CS2R R46, SRZ ;  /* 0x00000000002e7805 */ /* 0x002fe4000001ff00 */
[--C-:B---3--:R-:W-:Y:S01]  /*6720*/  @P1 SHF.R.S32.HI R47, RZ, 0x1f, R15.reuse ;  /* 0x0000001fff2f1819 */ /* 0x108fe2000001140f */
[----:B------:R-:W-:Y:S01]  /*6730*/  @P1 IMAD.MOV.U32 R46, RZ, RZ, R15 ;  /* 0x000000ffff2e1224 */ /* 0x000fe200078e000f */
[----:B------:R-:W-:Y:S05]  /*6740*/  @P0 BRA `(.L_x_724) ;  /* 0x0000004000000947 */ /* 0x000fea0003800000 */
[----:B--2---:R-:W-:Y:S05]  /*6750*/  @!P1 BRA `(.L_x_724) ;  /* 0x0000003000009947 */ /* 0x004fea0003800000 */
[----:B-----5:R-:W2:Y:S04]  /*6760*/  LDG.E R4, [R12.64] ;  /* 0x0000000e0c047981 */ /* 0x020ea8000c1e1900 */
[----:B------:R-:W2:Y:S02]  /*6770*/  LDG.E R9, [R12.64+0x4] ;  /* 0x0000040e0c097981 */ /* 0x000ea4000c1e1900 */
[----:B--2---:R-:W-:-:S02]  /*6780*/  IADD3 R4, -R4, R9, RZ ;  /* 0x0000000904047210 */ /* 0x004fc40007ffe1ff */
.L_x_724:
[----:B--2---:R-:W-:Y:S01]  /*6790*/  LEA.HI R9, R3, R0, RZ, 0x3 ;  /* 0x0000000003097211 */ /* 0x004fe200078f18ff */
[----:B------:R-:W-:Y:S01]  /*67a0*/  IMAD.SHL.U32 R58, R2, 0x8, RZ ;  /* 0x00000008023a7824 */ /* 0x000fe200078e00ff */
[C---:B------:R-:W-:Y:S01]  /*67b0*/  LEA.HI R0, R5.reuse, R5, RZ, 0x1 ;  /* 0x0000000505007211 */ /* 0x040fe200078f08ff */
[----:B------:R-:W-:Y:S01]  /*67c0*/  BSSY B0, `(.L_x_725) ;  /* 0x000003c000007945 */ /* 0x000fe20003800000 */
[----:B------:R-:W-:Y:S01]  /*67d0*/  IADD3 R62, P0, R5, R46, RZ ;  /* 0x0000002e053e7210 */ /* 0x000fe20007f1e0ff */
[----:B------:R-:W-:Y:S01]  /*67e0*/  IMAD.SHL.U32 R9, R9, 0x8, RZ ;  /* 0x0000000809097824 */ /* 0x000fe200078e00ff */
[----:B------:R-:W-:-:S02]  /*67f0*/  LOP3.LUT R2, R0, 0x3fffffe, RZ, 0xc0, !PT ;  /* 0x03fffffe00027812 */ /* 0x000fc400078ec0ff */
[----:B------:R-:W-:Y:S02]  /*6800*/  SHF.R.S32.HI R59, RZ, 0x1f, R58 ;  /* 0x0000001fff3b7819 */ /* 0x000fe4000001143a */
[----:B------:R-:W-:Y:S01]  /*6810*/  LOP3.LUT R9, R9, 0xc0, RZ, 0xc0, !PT ;  /* 0x000000c009097812 */ /* 0x000fe200078ec0ff */
[C---:B------:R-:W-:Y:S01]  /*6820*/  IMAD.IADD R2, R5.reuse, 0x1, -R2 ;  /* 0x0000000105027824 */ /* 0x040fe200078e0a02 */
[----:B------:R-:W-:Y:S02]  /*6830*/  LEA.HI.X.SX32 R63, R5, R47, 0x1, P0 ;  /* 0x0000002f053f7211 */ /* 0x000fe400000f0eff */
[----:B------:R-:W-:Y:S01]  /*6840*/  LOP3.LUT R3, R9, 0x18, R58, 0xf8, !PT ;  /* 0x0000001809037812 */ /* 0x000fe200078ef83a */
[----:B------:R-:W-:Y:S01]  /*6850*/  IMAD R7, R7, 0x8, R2 ;  /* 0x0000000807077824 */ /* 0x000fe200078e0202 */
[----:B------:R-:W-:Y:S01]  /*6860*/  SHF.R.U32.HI R0, RZ, 0x3, R9 ;  /* 0x00000003ff007819 */ /* 0x000fe20000011609 */
[----:B------:R-:W1:Y:S03]  /*6870*/  S2R R2, SR_CTAID.Y ;  /* 0x0000000000027919 */ /* 0x000e660000002600 */
[----:B------:R-:W-:-:S02]  /*6880*/  LOP3.LUT R0, R3, R0, RZ, 0x3c, !PT ;  /* 0x0000000003007212 */ /* 0x000fc400078e3cff */
[----:B------:R-:W-:Y:S02]  /*6890*/  SHF.R.S32.HI R3, RZ, 0x1f, R193 ;  /* 0x0000001fff037819 */ /* 0x000fe400000114c1 */
[----:B------:R-:W-:Y:S01]  /*68a0*/  SEL R193, R193, RZ, !P1 ;  /* 0x000000ffc1c17207 */ /* 0x000fe20004800000 */
[----:B------:R-:W-:Y:S01]  /*68b0*/  IMAD.U32 R0, R7, 0x20, R0 ;  /* 0x0000002007007824 */ /* 0x000fe200078e0000 */
[----:B------:R-:W-:Y:S01]  /*68c0*/  SEL R3, R3, RZ, !P1 ;  /* 0x000000ff03037207 */ /* 0x000fe20004800000 */
[----:B------:R-:W2:Y:S02]  /*68d0*/  S2R R7, SR_CTAID.X ;  /* 0x0000000000077919 */ /* 0x000ea40000002500 */
[----:B------:R-:W-:-:S05]  /*68e0*/  IMAD.SHL.U32 R57, R0, 0x2, RZ ;  /* 0x0000000200397824 */ /* 0x000fca00078e00ff */
[----:B------:R3:W4:Y:S04]  /*68f0*/  LDS.128 R40, [R57+0x7080] ;  /* 0x0070800039287984 */ /* 0x0007280000000c00 */
[----:B------:R3:W3:Y:S01]  /*6900*/  LDS.128 R36, [R57+0x9080] ;  /* 0x0090800039247984 */ /* 0x0006e20000000c00 */
[----:B-1----:R-:W-:-:S03]  /*6910*/  SHF.R.S32.HI R0, RZ, 0x1f, R2 ;  /* 0x0000001fff007819 */ /* 0x002fc60000011402 */
[----:B------:R1:W1:Y:S04]  /*6920*/  LDS.128 R32, [R57+0xb080] ;  /* 0x00b0800039207984 */ /* 0x0002680000000c00 */
[----:B------:R1:W1:Y:S01]  /*6930*/  LDS.128 R28, [R57+0x80] ;  /* 0x00008000391c7984 */ /* 0x0002620000000c00 */
[----:B------:R-:W-:-:S03]  /*6940*/  IMAD R45, R0, c[0x0][0x338], RZ ;  /* 0x0000ce00002d7a24 */ /* 0x000fc600078e02ff */
[----:B------:R1:W1:Y:S01]  /*6950*/  LDS.128 R24, [R57+0x2080] ;  /* 0x0020800039187984 */ /* 0x0002620000000c00 */
[----:B--2--5:R-:W-:Y:S02]  /*6960*/  IMAD R4, R7, -0x80, R4 ;  /* 0xffffff8007047824 */ /* 0x024fe400078e0204 */
[C---:B------:R-:W-:Y:S01]  /*6970*/  IMAD R6, R2.reuse, c[0x0][0x33c], R45 ;  /* 0x0000cf0002067a24 */ /* 0x040fe200078e022d */
[----:B------:R2:W1:Y:S01]  /*6980*/  LDS.128 R20, [R57+0x4080] ;  /* 0x0040800039147984 */ /* 0x0004620000000c00 */
[----:B------:R-:W-:Y:S01]  /*6990*/  IMAD.WIDE.U32 R44, R2, c[0x0][0x338], R58 ;  /* 0x0000ce00022c7a25 */ /* 0x000fe200078e003a */
[----:B------:R-:W-:Y:S02]  /*69a0*/  IMNMX R56, R4, 0x80, PT ;  /* 0x0000008004387817 */ /* 0x000fe40003800200 */
[----:B------:R2:W1:Y:S01]  /*69b0*/  LDS.128 R16, [R57+0x1080] ;  /* 0x0010800039107984 */ /* 0x0004620000000c00 */
[----:B------:R-:W-:Y:S01]  /*69c0*/  IMAD.IADD R45, R45, 0x1, R6 ;  /* 0x000000012d2d7824 */ /* 0x000fe200078e0206 */
[----:B------:R-:W-:Y:S01]  /*69d0*/  ISETP.GE.AND P4, PT, R5, R56, PT ;  /* 0x000000380500720c */ /* 0x000fe20003f86270 */
[----:B------:R-:W-:Y:S01]  /*69e0*/  IMAD R4, R3, c[0x0][0x340], RZ ;  /* 0x0000d00003047a24 */ /* 0x000fe200078e02ff */
[----:B------:R2:W1:Y:S01]  /*69f0*/  LDS.128 R12, [R57+0x3080] ;  /* 0x00308000390c7984 */ /* 0x0004620000000c00 */
[----:B------:R-:W-:Y:S01]  /*6a00*/  IMAD.WIDE.U32 R60, R193, c[0x0][0x340], R44 ;  /* 0x0000d000c13c7a25 */ /* 0x000fe200078e002c */
[----:B------:R-:W-:-:S02]  /*6a10*/  IADD3 R6, R58, 0x20, RZ ;  /* 0x000000203a067810 */ /* 0x000fc40007ffe0ff */
[----:B------:R2:W1:Y:S01]  /*6a20*/  LDS.128 R8, [R57+0x5080] ;  /* 0x0050800039087984 */ /* 0x0004620000000c00 */
[----:B------:R-:W-:Y:S02]  /*6a30*/  IMAD R4, R193, c[0x0][0x344], R4 ;  /* 0x0000d100c1047a24 */ /* 0x000fe400078e0204 */
[----:B------:R-:W-:-:S04]  /*6a40*/  IMAD.WIDE R62, R7, 0x80, R62 ;  /* 0x00000080073e7825 */ /* 0x000fc800078e023e */
[----:B------:R-:W-:Y:S01]  /*6a50*/  IMAD.IADD R65, R61, 0x1, R4 ;  /* 0x000000013d417824 */ /* 0x000fe200078e0204 */
[----:B------:R-:W-:Y:S05]  /*6a60*/  @P4 BRA `(.L_x_726) ;  /* 0x0000011000004947 */ /* 0x000fea0003800000 */
[C---:B----4-:R-:W-:Y:S01]  /*6a70*/  ISETP.GE.AND P3, PT, R58.reuse, c[0x0][0x324], PT ;  /* 0x0000c9003a007a0c */ /* 0x050fe20003f66270 */
[----:B------:R-:W4:Y:S01]  /*6a80*/  LDS.128 R52, [R57+0x8080] ;  /* 0x0080800039347984 */ /* 0x000f220000000c00 */
[----:B------:R-:W-:Y:S01]  /*6a90*/  IMAD R7, R63, c[0x0][0x330], RZ ;  /* 0x0000cc003f077a24 */ /* 0x000fe200078e02ff */
[----:B------:R-:W-:Y:S01]  /*6aa0*/  IADD3 R4, R58, 0x40, RZ ;  /* 0x000000403a047810 */ /* 0x000fe20007ffe0ff */
[----:B------:R-:W-:Y:S01]  /*6ab0*/  IMAD.MOV.U32 R64, RZ, RZ, R60 ;  /* 0x000000ffff407224 */ /* 0x000fe200078e003c */
[----:B------:R-:W5:Y:S01]  /*6ac0*/  LDS.128 R48, [R57+0xa080] ;  /* 0x00a0800039307984 */ /* 0x000f620000000c00 */
[----:B------:R-:W-:Y:S01]  /*6ad0*/  IMAD R7, R62, c[0x0][0x334], R7 ;  /* 0x0000cd003e077a24 */ /* 0x000fe200078e0207 */
[----:B------:R-:W-:Y:S01]  /*6ae0*/  ISETP.GE.AND P2, PT, R6, c[0x0][0x324], PT ;  /* 0x0000c90006007a0c */ /* 0x000fe20003f46270 */
[----:B------:R-:W-:Y:S01]  /*6af0*/  IMAD.WIDE.U32 R66, R62, c[0x0][0x330], R64 ;  /* 0x0000cc003e427a25 */ /* 0x000fe200078e0040 */
[----:B------:R-:W-:-:S03]  /*6b00*/  ISETP.GE.AND P1, PT, R4, c[0x0][0x324], PT ;  /* 0x0000c90004007a0c */ /* 0x000fc60003f26270 */
[----:B------:R-:W-:Y:S01]  /*6b10*/  IMAD.IADD R7, R67, 0x1, R7 ;  /* 0x0000000143077824 */ /* 0x000fe200078e0207 */
[----:B------:R-:W2:Y:S01]  /*6b20*/  @!P3 LDS.128 R44, [R57+0x6080] ;  /* 0x00608000392cb984 */ /* 0x000ea20000000c00 */
[----:B------:R-:W-:-:S04]  /*6b30*/  LEA R68, P0, R66, c[0x0][0x318], 0x1 ;  /* 0x0000c60042447a11 */ /* 0x000fc800078008ff */
[----:B------:R-:W-:-:S05]  /*6b40*/  LEA.HI.X R69, R66, c[0x0][0x31c], R7, 0x1, P0 ;  /* 0x0000c70042457a11 */ /* 0x000fca00000f0c07 */
[----:B----4-:R4:W-:Y:S04]  /*6b50*/  @!P2 STG.E.128 [R68.64+0x40], R52 ;  /* 0x000040344400a986 */ /* 0x0109e8000c101d0e */
[----:B-----5:R4:W-:Y:S04]  /*6b60*/  @!P1 STG.E.128 [R68.64+0x80], R48 ;  /* 0x0000803044009986 */ /* 0x0209e8000c101d0e */
[----:B--2---:R4:W-:Y:S02]  /*6b70*/  @!P3 STG.E.128 [R68.64], R44 ;  /* 0x0000002c4400b986 */ /* 0x0049e4000c101d0e */
.L_x_726:
[----:B----4-:R-:W-:Y:S05]  /*6b80*/  BSYNC B0 ;  /* 0x0000000000007941 */ /* 0x010fea0003800000 */
.L_x_725:
[----:B------:R-:W-:Y:S01]  /*6b90*/  IADD3 R5, R5, 0x40, RZ ;  /* 0x0000004005057810 */ /* 0x000fe20007ffe0ff */
[----:B------:R-:W-:Y:S03]  /*6ba0*/  BSSY B0, `(.L_x_727) ;  /* 0x0000014000007945 */ /* 0x000fe60003800000 */
[----:B------:R-:W-:-:S13]  /*6bb0*/  ISETP.GE.AND P3, PT, R5, R56, PT ;  /* 0x000000380500720c */ /* 0x000fda0003f66270 */
[----:B------:R-:W-:Y:S05]  /*6bc0*/  @P3 BRA `(.L_x_728) ;  /* 0x0000011000003947 */ /* 0x000fea0003800000 */
[----:B------:R-:W-:Y:S01]  /*6bd0*/  IADD3 R44, P0, R62, 0x40, RZ ;  /* 0x000000403e2c7810 */ /* 0x000fe20007f1e0ff */
[----:B------:R-:W-:Y:S01]  /*6be0*/  IMAD.MOV.U32 R46, RZ, RZ, R60 ;  /* 0x000000ffff2e7224 */ /* 0x000fe200078e003c */
[C---:B------:R-:W-:Y:S01]  /*6bf0*/  IADD3 R4, R58.reuse, 0x40, RZ ;  /* 0x000000403a047810 */ /* 0x040fe20007ffe0ff */
[----:B------:R-:W-:Y:S01]  /*6c00*/  IMAD.MOV.U32 R47, RZ, RZ, R65 ;  /* 0x000000ffff2f7224 */ /* 0x000fe200078e0041 */
[----:B------:R-:W-:Y:S01]  /*6c10*/  ISETP.GE.AND P2, PT, R58, c[0x0][0x324], PT ;  /* 0x0000c9003a007a0c */ /* 0x000fe20003f46270 */
[----:B------:R-:W-:Y:S01]  /*6c20*/  IMAD.X R5, RZ, RZ, R63, P0 ;  /* 0x000000ffff057224 */ /* 0x000fe200000e063f */
[----:B------:R-:W-:Y:S01]  /*6c30*/  ISETP.GE.AND P0, PT, R4, c[0x0][0x324], PT ;  /* 0x0000c90004007a0c */ /* 0x000fe20003f06270 */
[----:B------:R-:W-:Y:S01]  /*6c40*/  IMAD.WIDE.U32 R46, R44, c[0x0][0x330], R46 ;  /* 0x0000cc002c2e7a25 */ /* 0x000fe200078e002e */
[----:B------:R-:W-:-:S03]  /*6c50*/  ISETP.GE.AND P1, PT, R6, c[0x0][0x324], PT ;  /* 0x0000c90006007a0c */ /* 0x000fc60003f26270 */
[----:B------:R-:W-:Y:S01]  /*6c60*/  IMAD R5, R5, c[0x0][0x330], RZ ;  /* 0x0000cc0005057a24 */ /* 0x000fe200078e02ff */
[----:B------:R-:W-:-:S03]  /*6c70*/  LEA R4, P5, R46, c[0x0][0x318], 0x1 ;  /* 0x0000c6002e047a11 */ /* 0x000fc600078a08ff */
[----:B------:R-:W-:-:S04]  /*6c80*/  IMAD R5, R44, c[0x0][0x334], R5 ;  /* 0x0000cd002c057a24 */ /* 0x000fc800078e0205 */
[----:B------:R-:W-:-:S05]  /*6c90*/  IMAD.IADD R5, R47, 0x1, R5 ;  /* 0x000000012f057824 */ /* 0x000fca00078e0205 */
[----:B------:R-:W-:-:S05]  /*6ca0*/  LEA.HI.X R5, R46, c[0x0][0x31c], R5, 0x1, P5 ;  /* 0x0000c7002e057a11 */ /* 0x000fca00028f0c05 */
[----:B------:R4:W-:Y:S04]  /*6cb0*/  @!P2 STG.E.128 [R4.64], R40 ;  /* 0x000000280400a986 */ /* 0x0009e8000c101d0e */
[----:B---3--:R4:W-:Y:S04]  /*6cc0*/  @!P1 STG.E.128 [R4.64+0x40], R36 ;  /* 0x0000402404009986 */ /* 0x0089e8000c101d0e */
[----:B-1----:R4:W-:Y:S02]  /*6cd0*/  @!P0 STG.E.128 [R4.64+0x80], R32 ;  /* 0x0000802004008986 */ /* 0x0029e4000c101d0e */
.L_x_728:
[----:B------:R-:W-:Y:S05]  /*6ce0*/  BSYNC B0 ;  /* 0x0000000000007941 */ /* 0x000fea0003800000 */
.L_x_727:
[----:B----4-:R-:W-:Y:S01]  /*6cf0*/  IMAD R5, R0, c[0x0][0x308], RZ ;  /* 0x0000c20000057a24 */ /* 0x010fe200078e02ff */
        /* <DEDUP_REMOVED lines=18> */
[----:B---3--:R-:W-:-:S04]  /*6e20*/  LEA R36, P0, R34, c[0x0][0x2e8], 0x1 ;  /* 0x0000ba0022247a11 */ /* 0x008fc800078008ff */
[----:B------:R-:W-:-:S05]  /*6e30*/  LEA.HI.X R37, R34, c[0x0][0x2ec], R2, 0x1, P0 ;  /* 0x0000bb0022257a11 */ /* 0x000fca00000f0c02 */
[----:B------:R1:W-:Y:S04]  /*6e40*/  @!P4 STG.E.128 [R36.64], R28 ;  /* 0x0000001c2400c986 */ /* 0x0003e8000c101d0e */
[----:B------:R1:W-:Y:S04]  /*6e50*/  @!P2 STG.E.128 [R36.64+0x40], R24 ;  /* 0x000040182400a986 */ /* 0x0003e8000c101d0e */
[----:B------:R1:W-:Y:S02]  /*6e60*/  @!P1 STG.E.128 [R36.64+0x80], R20 ;  /* 0x0000801424009986 */ /* 0x0003e4000c101d0e */
.L_x_730:
[----:B------:R-:W-:Y:S05]  /*6e70*/  BSYNC B0 ;  /* 0x0000000000007941 */ /* 0x000fea0003800000 */
.L_x_729:
        /* <DEDUP_REMOVED lines=19> */
.L_x_723:
[----:B------:R-:W-:Y:S01]  /*6fb0*/  ISETP.NE.U32.AND P0, PT, RZ, c[0x0][0x360], PT ;  /* 0x0000d800ff007a0c */ /* 0x000fe20003f05070 */
[----:B------:R-:W-:Y:S01]  /*6fc0*/  IMAD.MOV.U32 R0, RZ, RZ, 0x4 ;  /* 0x00000004ff007424 */ /* 0x000fe200078e00ff */
[----:B------:R-:W-:-:S02]  /*6fd0*/  ISETP.NE.U32.AND P1, PT, RZ, c[0x0][0x358], PT ;  /* 0x0000d600ff007a0c */ /* 0x000fc40003f25070 */
[----:B------:R-:W-:Y:S01]  /*6fe0*/  ISETP.NE.AND.EX P0, PT, RZ, c[0x0][0x364], PT, P0 ;  /* 0x0000d900ff007a0c */ /* 0x000fe20003f05300 */
[----:B-----5:R-:W-:Y:S01]  /*6ff0*/  IMAD.WIDE R4, R193, R0, c[0x0][0x358] ;  /* 0x0000d600c1047625 */ /* 0x020fe200078e0200 */
[----:B------:R-:W-:-:S03]  /*7000*/  ISETP.NE.AND.EX P1, PT, RZ, c[0x0][0x35c], PT, P1 ;  /* 0x0000d700ff007a0c */ /* 0x000fc60003f25310 */
[----:B------:R-:W-:-:S08]  /*7010*/  IMAD.MOV.U32 R7, RZ, RZ, c[0x0][0x2f0] ;  /* 0x0000bc00ff077624 */ /* 0x000fd000078e00ff */
[----:B-1----:R-:W-:Y:S02]  /*7020*/  @P0 IMAD.WIDE R8, R193, R0, c[0x0][0x360] ;  /* 0x0000d800c1080625 */ /* 0x002fe400078e0200 */
[----:B------:R-:W2:Y:S04]  /*7030*/  @P1 LDG.E R3, [R4.64] ;  /* 0x0000000e04031981 */ /* 0x000ea8000c1e1900 */
[----:B------:R1:W5:Y:S01]  /*7040*/  @P0 LDG.E R7, [R8.64] ;  /* 0x0000000e08070981 */ /* 0x000362000c1e1900 */
[----:B---3--:R-:W-:Y:S02]  /*7050*/  CS2R R10, SRZ ;  /* 0x00000000000a7805 */ /* 0x008fe4000001ff00 */
[--C-:B--2---:R-:W-:Y:S01]  /*7060*/  @P1 SHF.R.S32.HI R11, RZ, 0x1f, R3.reuse ;  /* 0x0000001fff0b1819 */ /* 0x104fe20000011403 */
[----:B------:R-:W-:Y:S01]  /*7070*/  @P1 IMAD.MOV.U32 R10, RZ, RZ, R3 ;  /* 0x000000ffff0a1224 */ /* 0x000fe200078e0003 */
[----:B------:R-:W-:Y:S05]  /*7080*/  @P0 BRA `(.L_x_731) ;  /* 0x0000004000000947 */ /* 0x000fea0003800000 */
[----:B-1----:R-:W-:Y:S05]  /*7090*/  @!P1 BRA `(.L_x_731) ;  /* 0x0000003000009947 */ /* 0x002fea0003800000 */
[----:B-----5:R-:W2:Y:S04]  /*70a0*/  LDG.E R7, [R4.64] ;  /* 0x0000000e04077981 */ /* 0x020ea8000c1e1900 */
[----:B------:R-:W2:Y:S02]  /*70b0*/  LDG.E R0, [R4.64+0x4] ;  /* 0x0000040e04007981 */ /* 0x000ea4000c1e1900 */
[----:B--2---:R-:W-:-:S02]  /*70c0*/  IADD3 R7, -R7, R0, RZ ;  /* 0x0000000007077210 */ /* 0x004fc40007ffe1ff */
.L_x_731:
[----:B-1----:R-:W1:Y:S01]  /*70d0*/  S2R R8, SR_TID.X ;  /* 0x0000000000087919 */ /* 0x002e620000002100 */
[----:B------:R-:W-:Y:S01]  /*70e0*/  SHF.R.S32.HI R4, RZ, 0x1f, R193 ;  /* 0x0000001fff047819 */ /* 0x000fe200000114c1 */
[----:B------:R-:W-:Y:S01]  /*70f0*/  BSSY B0, `(.L_x_732) ;  /* 0x000002b000007945 */ /* 0x000fe20003800000 */
[----:B------:R-:W-:Y:S01]  /*7100*/  SEL R193, R193, RZ, !P1 ;  /* 0x000000ffc1c17207 */ /* 0x000fe20004800000 */
[----:B------:R-:W2:Y:S01]  /*7110*/  S2R R2, SR_CTAID.Y ;  /* 0x0000000000027919 */ /* 0x000ea20000002600 */
[----:B------:R-:W-:-:S03]  /*7120*/  SEL R4, R4, RZ, !P1 ;  /* 0x000000ff04047207 */ /* 0x000fc60004800000 */
[----:B------:R-:W3:Y:S02]  /*7130*/  S2R R14, SR_CTAID.X ;  /* 0x00000000000e7919 */ /* 0x000ee40000002500 */
[----:B------:R-:W-:Y:S01]  /*7140*/  IMAD R12, R4, c[0x0][0x310], RZ ;  /* 0x0000c400040c7a24 */ /* 0x000fe200078e02ff */
[----:B-1----:R-:W-:-:S04]  /*7150*/  SHF.R.S32.HI R3, RZ, 0x1f, R8 ;  /* 0x0000001fff037819 */ /* 0x002fc80000011408 */
[----:B------:R-:W-:Y:S02]  /*7160*/  LEA.HI R3, R3, R8, RZ, 0x2 ;  /* 0x0000000803037211 */ /* 0x000fe400078f10ff */
[----:B--2---:R-:W-:Y:S02]  /*7170*/  SHF.R.S32.HI R0, RZ, 0x1f, R2 ;  /* 0x0000001fff007819 */ /* 0x004fe40000011402 */
[----:B------:R-:W-:Y:S01]  /*7180*/  LOP3.LUT R5, R3, 0x1ffffffc, RZ, 0xc0, !PT ;  /* 0x1ffffffc03057812 */ /* 0x000fe200078ec0ff */
[----:B---3-5:R-:W-:Y:S01]  /*7190*/  IMAD R6, R14, -0x80, R7 ;  /* 0xffffff800e067824 */ /* 0x028fe200078e0207 */
[----:B------:R-:W-:-:S03]  /*71a0*/  SHF.R.S32.HI R3, RZ, 0x2, R3 ;  /* 0x00000002ff037819 */ /* 0x000fc60000011403 */
[----:B------:R-:W-:Y:S01]  /*71b0*/  IMAD.IADD R8, R8, 0x1, -R5 ;  /* 0x0000000108087824 */ /* 0x000fe200078e0a05 */
[C---:B------:R-:W-:Y:S01]  /*71c0*/  ISETP.GE.AND P4, PT, R3.reuse, R6, PT ;  /* 0x000000060300720c */ /* 0x040fe20003f86270 */
[----:B------:R-:W-:Y:S01]  /*71d0*/  IMAD R5, R0, c[0x0][0x308], RZ ;  /* 0x0000c20000057a24 */ /* 0x000fe200078e02ff */
[C---:B------:R-:W-:Y:S01]  /*71e0*/  IADD3 R10, P0, R3.reuse, R10, RZ ;  /* 0x0000000a030a7210 */ /* 0x040fe20007f1e0ff */
[----:B------:R-:W-:Y:S02]  /*71f0*/  IMAD.SHL.U32 R8, R8, 0x8, RZ ;  /* 0x0000000808087824 */ /* 0x000fe400078e00ff */
[----:B------:R-:W-:Y:S01]  /*7200*/  IMAD R5, R2, c[0x0][0x30c], R5 ;  /* 0x0000c30002057a24 */ /* 0x000fe200078e0205 */
[----:B------:R-:W-:Y:S02]  /*7210*/  LEA.HI.X.SX32 R11, R3, R11, 0x1, P0 ;  /* 0x0000000b030b7211 */ /* 0x000fe400000f0eff */
[----:B------:R-:W-:Y:S02]  /*7220*/  SHF.R.S32.HI R9, RZ, 0x1f, R8 ;  /* 0x0000001fff097819 */ /* 0x000fe40000011408 */
[----:B------:R-:W-:Y:S01]  /*7230*/  IADD3 R7, R8, 0x40, RZ ;  /* 0x0000004008077810 */ /* 0x000fe20007ffe0ff */
[----:B------:R-:W-:Y:S01]  /*7240*/  IMAD.WIDE R14, R14, 0x80, R10 ;  /* 0x000000800e0e7825 */ /* 0x000fe200078e020a */
[----:B------:R-:W-:-:S03]  /*7250*/  IADD3 R10, R8, 0x20, RZ ;  /* 0x00000020080a7810 */ /* 0x000fc60007ffe0ff */
[----:B------:R-:W-:-:S04]  /*7260*/  IMAD.WIDE.U32 R16, R2, c[0x0][0x308], R8 ;  /* 0x0000c20002107a25 */ /* 0x000fc800078e0008 */
[----:B------:R-:W-:Y:S02]  /*7270*/  IMAD.IADD R19, R5, 0x1, R17 ;  /* 0x0000000105137824 */ /* 0x000fe400078e0211 */
[----:B------:R-:W-:Y:S02]  /*7280*/  IMAD.MOV.U32 R18, RZ, RZ, R16 ;  /* 0x000000ffff127224 */ /* 0x000fe400078e0010 */
[C---:B------:R-:W-:Y:S02]  /*7290*/  IMAD R17, R193.reuse, c[0x0][0x314], R12 ;  /* 0x0000c500c1117a24 */ /* 0x040fe400078e020c */
[----:B------:R-:W-:-:S04]  /*72a0*/  IMAD.WIDE.U32 R12, R193, c[0x0][0x310], R18 ;  /* 0x0000c400c10c7a25 */ /* 0x000fc800078e0012 */
        /* <DEDUP_REMOVED lines=15> */
.L_x_733:
[----:B------:R-:W-:Y:S05]  /*73a0*/  BSYNC B0 ;  /* 0x0000000000007941 */ /* 0x000fea0003800000 */
.L_x_732:
[----:B------:R-:W-:Y:S01]  /*73b0*/  IADD3 R3, R3, 0x40, RZ ;  /* 0x0000004003037810 */ /* 0x000fe20007ffe0ff */
[----:B------:R-:W-:Y:S03]  /*73c0*/  BSSY B0, `(.L_x_734) ;  /* 0x0000012000007945 */ /* 0x000fe60003800000 */
[----:B------:R-:W-:-:S13]  /*73d0*/  ISETP.GE.AND P3, PT, R3, R6, PT ;  /* 0x000000060300720c */ /* 0x000fda0003f66270 */
[----:B------:R-:W-:Y:S05]  /*73e0*/  @P3 BRA `(.L_x_735) ;  /* 0x000000f000003947 */ /* 0x000fea0003800000 */
[----:B------:R-:W-:Y:S01]  /*73f0*/  IADD3 R6, P0, R14, 0x40, RZ ;  /* 0x000000400e067810 */ /* 0x000fe20007f1e0ff */
[----:B------:R-:W-:Y:S01]  /*7400*/  IMAD.MOV.U32 R13, RZ, RZ, R17 ;  /* 0x000000ffff0d7224 */ /* 0x000fe200078e0011 */
[----:B------:R-:W-:Y:S02]  /*7410*/  ISETP.GE.AND P2, PT, R8, c[0x0][0x2f4], PT ;  /* 0x0000bd0008007a0c */ /* 0x000fe40003f46270 */
[----:B------:R-:W-:Y:S01]  /*7420*/  ISETP.GE.AND P1, PT, R10, c[0x0][0x2f4], PT ;  /* 0x0000bd000a007a0c */ /* 0x000fe20003f26270 */
        /* <DEDUP_REMOVED lines=8> */
[----:B------:R2:W-:Y:S04]  /*74b0*/  @!P2 STG.E.128 [R16.64], RZ ;  /* 0x000000ff1000a986 */ /* 0x0005e8000c101d0e */
[----:B------:R2:W-:Y:S04]  /*74c0*/  @!P1 STG.E.128 [R16.64+0x40], RZ ;  /* 0x000040ff10009986 */ /* 0x0005e8000c101d0e */
[----:B------:R2:W-:Y:S02]  /*74d0*/  @!P0 STG.E.128 [R16.64+0x80], RZ ;  /* 0x000080ff10008986 */ /* 0x0005e4000c101d0e */
.L_x_735:
[----:B------:R-:W-:Y:S05]  /*74e0*/  BSYNC B0 ;  /* 0x0000000000007941 */ /* 0x000fea0003800000 */
.L_x_734:
[----:B------:R-:W-:Y:S01]  /*74f0*/  IMAD R3, R0, c[0x0][0x338], RZ ;  /* 0x0000ce0000037a24 */ /* 0x000fe200078e02ff */
        /* <DEDUP_REMOVED lines=15> */
[----:B--2---:R-:W-:-:S04]  /*75f0*/  IMAD.WIDE.U32 R16, R14, c[0x0][0x330], R12 ;  /* 0x0000cc000e107a25 */ /* 0x004fc800078e000c */
[----:B------:R-:W-:Y:S01]  /*7600*/  IMAD.IADD R0, R17, 0x1, R0 ;  /* 0x0000000111007824 */ /* 0x000fe200078e0200 */
[----:B------:R-:W-:-:S04]  /*7610*/  LEA R4, P0, R16, c[0x0][0x318], 0x1 ;  /* 0x0000c60010047a11 */ /* 0x000fc800078008ff */
[----:B------:R-:W-:-:S05]  /*7620*/  LEA.HI.X R5, R16, c[0x0][0x31c], R0, 0x1, P0 ;  /* 0x0000c70010057a11 */ /* 0x000fca00000f0c00 */
[----:B------:R2:W-:Y:S04]  /*7630*/  @!P4 STG.E.128 [R4.64], RZ ;  /* 0x000000ff0400c986 */ /* 0x0005e8000c101d0e */
[----:B------:R2:W-:Y:S04]  /*7640*/  @!P2 STG.E.128 [R4.64+0x40], RZ ;  /* 0x000040ff0400a986 */ /* 0x0005e8000c101d0e */
[----:B------:R2:W-:Y:S02]  /*7650*/  @!P1 STG.E.128 [R4.64+0x80], RZ ;  /* 0x000080ff04009986 */ /* 0x0005e4000c101d0e */
.L_x_737:
[----:B------:R-:W-:Y:S05]  /*7660*/  BSYNC B0 ;  /* 0x0000000000007941 */ /* 0x000fea0003800000 */
.L_x_736:
[----:B------:R-:W-:Y:S05]  /*7670*/  @P3 EXIT ;  /* 0x000000000000394d */ /* 0x000fea0003800000 */
[----:B------:R-:W-:Y:S01]  /*7680*/  IADD3 R0, P0, R14, 0x40, RZ ;  /* 0x000000400e007810 */ /* 0x000fe20007f1e0ff */
[----:B--2---:R-:W-:Y:S01]  /*7690*/  IMAD.MOV.U32 R4, RZ, RZ, R2 ;  /* 0x000000ffff047224 */ /* 0x004fe200078e0002 */
[----:B------:R-:W-:-:S02]  /*76a0*/  MOV R5, R13 ;  /* 0x0000000d00057202 */ /* 0x000fc40000000f00 */
        /* <DEDUP_REMOVED lines=15> */
.L_x_738:
        /* <DEDUP_REMOVED lines=14> */
.L_x_1416:


//--------------------- .text._ZN7cutlass13device_kernelIN5flash19enable_sm80_to_sm89INS1_16FlashAttnBwdSm80INS1_25CollectiveMainloopBwdSm80ILi2ELi2EN4cute5tupleIJNS5_1CILi64EEENS7_ILi128EEENS7_ILi96EEEEEENS_10bfloat16_tEfNS_4arch4Sm80ELb0ELb0ELb1ELb1ELb1ELb0ELb0ELb0ELi2ELi2ELi4ELi2ELb0EEENS1_21CollectiveEpilogueBwdISB_SC_SE_Li256ELb1ELb0ELi2EEENS1_19SingleTileSchedulerILb1ELb0ELb0ELi128EEEEEEEEEvNT_6ParamsE --------------------------
	.section	.text._ZN7cutlass13device_kernelIN5flash19enable_sm80_to_sm89INS1_16FlashAttnBwdSm80INS1_25CollectiveMainloopBwdSm80ILi2ELi2EN4cute5tupleIJNS5_1CILi64EEENS7_ILi128EEENS7_ILi96EEEEEENS_10bfloat16_tEfNS_4arch4Sm80ELb0ELb0ELb1ELb1ELb1ELb0ELb0ELb0ELi2ELi2ELi4ELi2ELb0EEENS1_21CollectiveEpilogueBwdISB_SC_SE_Li256ELb1ELb0ELi2EEENS1_19SingleTileSchedulerILb1ELb0ELb0ELi128EEEEEEEEEvNT_6ParamsE,"ax",@progbits
	.sectioninfo	@"SHI_REGISTERS=255"
	.align	128
.text._ZN7cutlass13device_kernelIN5flash19enable_sm80_to_sm89INS1_16FlashAttnBwdSm80INS1_25CollectiveMainloopBwdSm80ILi2ELi2EN4cute5tupleIJNS5_1CILi64EEENS7_ILi128EEENS7_ILi96EEEEEENS_10bfloat16_tEfNS_4arch4Sm80ELb0ELb0ELb1ELb1ELb1ELb0ELb0ELb0ELi2ELi2ELi4ELi2ELb0EEENS1_21CollectiveEpilogueBwdISB_SC_SE_Li256ELb1ELb0ELi2EEENS1_19SingleTileSchedulerILb1ELb0ELb0ELi128EEEEEEEEEvNT_6ParamsE:
        .type           _ZN7cutlass13device_kernelIN5flash19enable_sm80_to_sm89INS1_16FlashAttnBwdSm80INS1_25CollectiveMainloopBwdSm80ILi2ELi2EN4cute5tupleIJNS5_1CILi64EEENS7_ILi128EEENS7_ILi96EEEEEENS_10bfloat16_tEfNS_4arch4Sm80ELb0ELb0ELb1ELb1ELb1ELb0ELb0ELb0ELi2ELi2ELi4ELi2ELb0EEENS1_21CollectiveEpilogueBwdISB_SC_SE_Li256ELb1ELb0ELi2EEENS1_19SingleTileSchedulerILb1ELb0ELb0ELi128EEEEEEEEEvNT_6ParamsE,@function
        .size           _ZN7cutlass13device_kernelIN5flash19enable_sm80_to_sm89INS1_16FlashAttnBwdSm80INS1_25CollectiveMainloopBwdSm80ILi2ELi2EN4cute5tupleIJNS5_1CILi64EEENS7_ILi128EEENS7_ILi96EEEEEENS_10bfloat16_tEfNS_4arch4Sm80ELb0ELb0ELb1ELb1ELb1ELb0ELb0ELb0ELi2ELi2ELi4ELi2ELb0EEENS1_21CollectiveEpilogueBwdISB_SC_SE_Li256ELb1ELb0ELi2EEENS1_19SingleTileSchedulerILb1ELb0ELb0ELi128EEEEEEEEEvNT_6ParamsE,(.L_x_1417 - _ZN7cutlass13device_kernelIN5flash19enable_sm80_to_sm89INS1_16FlashAttnBwdSm80INS1_25CollectiveMainloopBwdSm80ILi2ELi2EN4cute5tupleIJNS5_1CILi64EEENS7_ILi128EEENS7_ILi96EEEEEENS_10bfloat16_tEfNS_4arch4Sm80ELb0ELb0ELb1ELb1ELb1ELb0ELb0ELb0ELi2ELi2ELi4ELi2ELb0EEENS1_21CollectiveEpilogueBwdISB_SC_SE_Li256ELb1ELb0ELi2EEENS1_19SingleTileSchedulerILb1ELb0ELb0ELi128EEEEEEEEEvNT_6ParamsE)
        .other          _ZN7cutlass13device_kernelIN5flash19enable_sm80_to_sm89INS1_16FlashAttnBwdSm80INS1_25CollectiveMainloopBwdSm80ILi2ELi2EN4cute5tupleIJNS5_1CILi64EEENS7_ILi128EEENS7_ILi96EEEEEENS_10bfloat16_tEfNS_4arch4Sm80ELb0ELb0ELb1ELb1ELb1ELb0ELb0ELb0ELi2ELi2ELi4ELi2ELb0EEENS1_21CollectiveEpilogueBwdISB_SC_SE_Li256ELb1ELb0ELi2EEENS1_19SingleTileSchedulerILb1ELb0ELb0ELi128EEEEEEEEEvNT_6ParamsE,@"STO_CUDA_ENTRY STV_DEFAULT"
_ZN7cutlass13device_kernelIN5flash19enable_sm80_to_sm89INS1_16FlashAttnBwdSm80INS1_25CollectiveMainloopBwdSm80ILi2ELi2EN4cute5tupleIJNS5_1CILi64EEENS7_ILi128EEENS7_ILi96EEEEEENS_10bfloat16_tEfNS_4arch4Sm80ELb0ELb0ELb1ELb1ELb1ELb0ELb0ELb0ELi2ELi2ELi4ELi2ELb0EEENS1_21CollectiveEpilogueBwdISB_SC_SE_Li256ELb1ELb0ELi2EEENS1_19SingleTileSchedulerILb1ELb0ELb0ELi128EEEEEEEEEvNT_6ParamsE:
        /* <DEDUP_REMOVED lines=17> */
.L_x_740:
        /* <DEDUP_REMOVED lines=8> */
.L_x_742:
[----:B------:R-:W-:Y:S02]  /*0190*/  MOV R5, c[0x0][0x3a4] ;  /* 0x0000e90000057a02 */ /* 0x000fe40000000f00 */
.L_x_741:
[----:B-1----:R-:W-:-:S05]  /*01a0*/  IMAD.SHL.U32 R4, R3, 0x80, RZ ;  /* 0x0000008003047824 */ /* 0x002fca00078e00ff */
[----:B-----5:R-:W-:-:S04]  /*01b0*/  ISETP.GE.AND P0, PT, R4, R5, PT ;  /* 0x000000050400720c */ /* 0x020fc80003f06270 */
[----:B------:R-:W-:Y:S01]  /*01c0*/  SEL R193, R193, 0xffffffff, !P0 ;  /* 0xffffffffc1c17807 */ /* 0x000fe20004000000 */
[----:B------:R-:W-:Y:S05]  /*01d0*/  BRA `(.L_x_743) ;  /* 0x0000011000007947 */ /* 0x000fea0003800000 */
.L_x_739:
[----:B---34-:R-:W-:-:S04]  /*01e0*/  ISETP.NE.U32.AND P0, PT, RZ, c[0x0][0x3c0], PT ;  /* 0x0000f000ff007a0c */ /* 0x018fc80003f05070 */
[----:B------:R-:W-:-:S13]  /*01f0*/  ISETP.NE.AND.EX P0, PT, RZ, c[0x0][0x3c4], PT, P0 ;  /* 0x0000f100ff007a0c */ /* 0x000fda0003f05300 */
[----:B------:R-:W-:Y:S05]  /*0200*/  @!P0 BRA `(.L_x_744) ;  /* 0x0000002000008947 */ /* 0x000fea0003800000 */
[----:B------:R1:W5:Y:S01]  /*0210*/  LDG.E R5, [R4.64] ;  /* 0x0000000e04057981 */ /* 0x000362000c1e1900 */
[----:B------:R-:W-:Y:S05]  /*0220*/  BRA `(.L_x_745) ;  /* 0x0000009000007947 */ /* 0x000fea0003800000 */
.L_x_744:
        /* <DEDUP_REMOVED lines=8> */
.L_x_746:
[----:B------:R-:W-:Y:S02]  /*02b0*/  MOV R5, c[0x0][0x3a4] ;  /* 0x0000e90000057a02 */ /* 0x000fe40000000f00 */
.L_x_745:
[----:B-1----:R-:W-:-:S05]  /*02c0*/  IMAD.SHL.U32 R4, R3, 0x80, RZ ;  /* 0x0000008003047824 */ /* 0x002fca00078e00ff */
[----:B-----5:R-:W-:-:S04]  /*02d0*/  ISETP.GE.AND P0, PT, R4, R5, PT ;  /* 0x000000050400720c */ /* 0x020fc80003f06270 */
[----:B------:R-:W-:-:S04]  /*02e0*/  SEL R193, R193, 0xffffffff, !P0 ;  /* 0xffffffffc1c17807 */ /* 0x000fc80004000000 */
.L_x_743:
        /* <DEDUP_REMOVED lines=31> */
.L_x_747:
[----:B------:R-:W-:-:S04]  /*04e0*/  ISETP.NE.U32.AND P0, PT, RZ, c[0x0][0x2e0], PT ;  /* 0x0000b800ff007a0c */ /* 0x000fc80003f05070 */
[----:B------:R-:W-:-:S13]  /*04f0*/  ISETP.NE.AND.EX P0, PT, RZ, c[0x0][0x2e4], PT, P0 ;  /* 0x0000b900ff007a0c */ /* 0x000fda0003f05300 */
[----:B------:R-:W-:Y:S05]  /*0500*/  @!P0 BRA `(.L_x_748) ;  /* 0x0000003000008947 */ /* 0x000fea0003800000 */
[----:B------:R-:W-:-:S05]  /*0510*/  IMAD.WIDE R10, R193, R10, c[0x0][0x2e0] ;  /* 0x0000b800c10a7625 */ /* 0x000fca00078e020a */
[----:B------:R3:W5:Y:S01]  /*0520*/  LDG.E R4, [R10.64] ;  /* 0x0000000e0a047981 */ /* 0x000762000c1e1900 */
[----:B------:R-:W-:Y:S05]  /*0530*/  BRA `(.L_x_749) ;  /* 0x0000004000007947 */ /* 0x000fea0003800000 */
.L_x_748:
[----:B------:R-:W-:Y:S05]  /*0540*/  @!P3 BRA `(.L_x_749) ;  /* 0x000000300000b947 */ /* 0x000fea0003800000 */
[----:B------:R-:W3:Y:S04]  /*0550*/  LDG.E R4, [R12.64] ;  /* 0x0000000e0c047981 */ /* 0x000ee8000c1e1900 */
[----:B------:R-:W3:Y:S02]  /*0560*/  LDG.E R9, [R12.64+0x4] ;  /* 0x0000040e0c097981 */ /* 0x000ee4000c1e1900 */
[----:B---3--:R-:W-:Y:S02]  /*0570*/  IADD3 R4, -R4, R9, RZ ;  /* 0x0000000904047210 */ /* 0x008fe40007ffe1ff */
.L_x_749:
        /* <DEDUP_REMOVED lines=410> */
.L_x_752:
[----:B------:R-:W-:Y:S05]  /*1f20*/  BSYNC B0 ;  /* 0x0000000000007941 */ /* 0x000fea0003800000 */
.L_x_751:
        /* <DEDUP_REMOVED lines=78> */
.L_x_755:
        /* <DEDUP_REMOVED lines=202> */
.L_x_753:
        /* <DEDUP_REMOVED lines=488> */
.L_x_754:
        /* <DEDUP_REMOVED lines=239> */
.L_x_750:
        /* <DEDUP_REMOVED lines=151> */
.L_x_757:
        /* <DEDUP_REMOVED lines=63> */
.L_x_759:
[----:B----4-:R-:W-:Y:S05]  /*6b80*/  BSYNC B0 ;  /* 0x0000000000007941 */ /* 0x010fea0003800000 */
.L_x_758:
        /* <DEDUP_REMOVED lines=21> */
.L_x_761:
[----:B------:R-:W-:Y:S05]  /*6ce0*/  BSYNC B0 ;  /* 0x0000000000007941 */ /* 0x000fea0003800000 */
.L_x_760:
        /* <DEDUP_REMOVED lines=24> */
.L_x_763:
[----:B------:R-:W-:Y:S05]  /*6e70*/  BSYNC B0 ;  /* 0x0000000000007941 */ /* 0x000fea0003800000 */
.L_x_762:
        /* <DEDUP_REMOVED lines=19> */
.L_x_756:
        /* <DEDUP_REMOVED lines=18> */
.L_x_764:
        /* <DEDUP_REMOVED lines=45> */
.L_x_766:
[----:B------:R-:W-:Y:S05]  /*73a0*/  BSYNC B0 ;  /* 0x0000000000007941 */ /* 0x000fea0003800000 */
.L_x_765:
        /* <DEDUP_REMOVED lines=19> */
.L_x_768:
[----:B------:R-:W-:Y:S05]  /*74e0*/  BSYNC B0 ;  /* 0x0000000000007941 */ /* 0x000fea0003800000 */
.L_x_767:
        /* <DEDUP_REMOVED lines=23> */
.L_x_770:
[----:B------:R-:W-:Y:S05]  /*7660*/  BSYNC B0 ;  /* 0x0000000000007941 */ /* 0x000fea0003800000 */
.L_x_769:
        /* <DEDUP_REMOVED lines=19> */
.L_x_771:
        /* <DEDUP_REMOVED lines=14> */
.L_x_1417:


//--------------------- .text._ZN7cutlass13device_kernelIN5flash19enable_sm80_to_sm89INS1_16FlashAttnBwdSm80INS1_25CollectiveMainloopBwdSm80ILi2ELi2EN4cute5tupleIJNS5_1CILi64EEENS7_ILi128EEENS7_ILi96EEEEEENS_10bfloat16_tEfNS_4arch4Sm80ELb0ELb0ELb1ELb1ELb0ELb0ELb0ELb0ELi2ELi2ELi4ELi2ELb0EEENS1_24CollectiveEpilogueBwdGQAISB_fSE_Li256ELb1ELb0EEENS1_19SingleTileSchedulerILb1ELb0ELb0ELi128EEEEEEEEEvNT_6ParamsE --------------------------
	.section	.text._ZN7cutlass13device_kernelIN5flash19enable_sm80_to_sm89INS1_16FlashAttnBwdSm80INS1_25CollectiveMainloopBwdSm80ILi2ELi2EN4cute5tupleIJNS5_1CILi64EEENS7_ILi128EEENS7_ILi96EEEEEENS_10bfloat16_tEfNS_4arch4Sm80ELb0ELb0ELb1ELb1ELb0ELb0ELb0ELb0ELi2ELi2ELi4ELi2ELb0EEENS1_24CollectiveEpilogueBwdGQAISB_fSE_Li256ELb1ELb0EEENS1_19SingleTileSchedulerILb1ELb0ELb0ELi128EEEEEEEEEvNT_6ParamsE,"ax",@progbits
	.sectioninfo	@"SHI_REGISTERS=255"
	.align	128
.text._ZN7cutlass13device_kernelIN5flash19enable_sm80_to_sm89INS1_16FlashAttnBwdSm80INS1_25CollectiveMainloopBwdSm80ILi2ELi2EN4cute5tupleIJNS5_1CILi64EEENS7_ILi128EEENS7_ILi96EEEEEENS_10bfloat16_tEfNS_4arch4Sm80ELb0ELb0ELb1ELb1ELb0ELb0ELb0ELb0ELi2ELi2ELi4ELi2ELb0EEENS1_24CollectiveEpilogueBwdGQAISB_fSE_Li256ELb1ELb0EEENS1_19SingleTileSchedulerILb1ELb0ELb0ELi128EEEEEEEEEvNT_6ParamsE:
        .type           _ZN7cutlass13device_kernelIN5flash19enable_sm80_to_sm89INS1_16FlashAttnBwdSm80INS1_25CollectiveMainloopBwdSm80ILi2ELi2EN4cute5tupleIJNS5_1CILi64EEENS7_ILi128EEENS7_ILi96EEEEEENS_10bfloat16_tEfNS_4arch4Sm80ELb0ELb0ELb1ELb1ELb0ELb0ELb0ELb0ELi2ELi2ELi4ELi2ELb0EEENS1_24CollectiveEpilogueBwdGQAISB_fSE_Li256ELb1ELb0EEENS1_19SingleTileSchedulerILb1ELb0ELb0ELi128EEEEEEEEEvNT_6ParamsE,@function
        .size           _ZN7cutlass13device_kernelIN5flash19enable_sm80_to_sm89INS1_16FlashAttnBwdSm80INS1_25CollectiveMainloopBwdSm80ILi2ELi2EN4cute5tupleIJNS5_1CILi64EEENS7_ILi128EEENS7_ILi96EEEEEENS_10bfloat16_tEfNS_4arch4Sm80ELb0ELb0ELb1ELb1ELb0ELb0ELb0ELb0ELi2ELi2ELi4ELi2ELb0EEENS1_24CollectiveEpilogueBwdGQAISB_fSE_Li256ELb1ELb0EEENS1_19SingleTileSchedulerILb1ELb0ELb0ELi128EEEEEEEEEvNT_6ParamsE,(.L_x_1418 - _ZN7cutlass13device_kernelIN5flash19enable_sm80_to_sm89INS1_16FlashAttnBwdSm80INS1_25CollectiveMainloopBwdSm80ILi2ELi2EN4cute5tupleIJNS5_1CILi64EEENS7_ILi128EEENS7_ILi96EEEEEENS_10bfloat16_tEfNS_4arch4Sm80ELb0ELb0ELb1ELb1ELb0ELb0ELb0ELb0ELi2ELi2ELi4ELi2ELb0EEENS1_24CollectiveEpilogueBwdGQAISB_fSE_Li256ELb1ELb0EEENS1_19SingleTileSchedulerILb1ELb0ELb0ELi128EEEEEEEEEvNT_6ParamsE)
        .other          _ZN7cutlass13device_kernelIN5flash19enable_sm80_to_sm89INS1_16FlashAttnBwdSm80INS1_25CollectiveMainloopBwdSm80ILi2ELi2EN4cute5tupleIJNS5_1CILi64EEENS7_ILi128EEENS7_ILi96EEEEEENS_10bfloat16_tEfNS_4arch4Sm80ELb0ELb0ELb1ELb1ELb0ELb0ELb0ELb0ELi2ELi2ELi4ELi2ELb0EEENS1_24CollectiveEpilogueBwdGQAISB_fSE_Li256ELb1ELb0EEENS1_19SingleTileSchedulerILb1ELb0ELb0ELi128EEEEEEEEEvNT_6ParamsE,@"STO_CUDA_ENTRY STV_DEFAULT"
_ZN7cutlass13device_kernelIN5flash19enable_sm80_to_sm89INS1_16FlashAttnBwdSm80INS1_25CollectiveMainloopBwdSm80ILi2ELi2EN4cute5tupleIJNS5_1CILi64EEENS7_ILi128EEENS7_ILi96EEEEEENS_10bfloat16_tEfNS_4arch4Sm80ELb0ELb0ELb1ELb1ELb0ELb0ELb0ELb0ELi2ELi2ELi4ELi2ELb0EEENS1_24CollectiveEpilogueBwdGQAISB_fSE_Li256ELb1ELb0EEENS1_19SingleTileSchedulerILb1ELb0ELb0ELi128EEEEEEEEEvNT_6ParamsE:
        /* <DEDUP_REMOVED lines=17> */
.L_x_773:
        /* <DEDUP_REMOVED lines=8> */
.L_x_775:
[----:B------:R-:W-:Y:S02]  /*0190*/  MOV R5, c[0x0][0x3ac] ;  /* 0x0000eb0000057a02 */ /* 0x000fe40000000f00 */
.L_x_774:
[----:B-1----:R-:W-:-:S05]  /*01a0*/  IMAD.SHL.U32 R4, R3, 0x80, RZ ;  /* 0x0000008003047824 */ /* 0x002fca00078e00ff */
[----:B-----5:R-:W-:-:S04]  /*01b0*/  ISETP.GE.AND P0, PT, R4, R5, PT ;  /* 0x000000050400720c */ /* 0x020fc80003f06270 */
[----:B------:R-:W-:Y:S01]  /*01c0*/  SEL R193, R193, 0xffffffff, !P0 ;  /* 0xffffffffc1c17807 */ /* 0x000fe20004000000 */
[----:B------:R-:W-:Y:S05]  /*01d0*/  BRA `(.L_x_776) ;  /* 0x0000011000007947 */ /* 0x000fea0003800000 */
.L_x_772:
[----:B---34-:R-:W-:-:S04]  /*01e0*/  ISETP.NE.U32.AND P0, PT, RZ, c[0x0][0x3c8], PT ;  /* 0x0000f200ff007a0c */ /* 0x018fc80003f05070 */
[----:B------:R-:W-:-:S13]  /*01f0*/  ISETP.NE.AND.EX P0, PT, RZ, c[0x0][0x3cc], PT, P0 ;  /* 0x0000f300ff007a0c */ /* 0x000fda0003f05300 */
[----:B------:R-:W-:Y:S05]  /*0200*/  @!P0 BRA `(.L_x_777) ;  /* 0x0000002000008947 */ /* 0x000fea0003800000 */
[----:B------:R1:W5:Y:S01]  /*0210*/  LDG.E R5, [R4.64] ;  /* 0x0000000e04057981 */ /* 0x000362000c1e1900 */
[----:B------:R-:W-:Y:S05]  /*0220*/  BRA `(.L_x_778) ;  /* 0x0000009000007947 */ /* 0x000fea0003800000 */
.L_x_777:
        /* <DEDUP_REMOVED lines=8> */
.L_x_779:
[----:B------:R-:W-:Y:S02]  /*02b0*/  MOV R5, c[0x0][0x3ac] ;  /* 0x0000eb0000057a02 */ /* 0x000fe40000000f00 */
.L_x_778:
[----:B-1----:R-:W-:-:S05]  /*02c0*/  IMAD.SHL.U32 R4, R3, 0x80, RZ ;  /* 0x0000008003047824 */ /* 0x002fca00078e00ff */
[----:B-----5:R-:W-:-:S04]  /*02d0*/  ISETP.GE.AND P0, PT, R4, R5, PT ;  /* 0x000000050400720c */ /* 0x020fc80003f06270 */
[----:B------:R-:W-:-:S04]  /*02e0*/  SEL R193, R193, 0xffffffff, !P0 ;  /* 0xffffffffc1c17807 */ /* 0x000fc80004000000 */
.L_x_776:
        /* <DEDUP_REMOVED lines=10> */
[CC--:B------:R-:W-:Y:S02]  /*0390*/  @P0 IMAD.WIDE R10, R193.reuse, R12.reuse, c[0x0][0x2d8] ;  /* 0x0000b600c10a0625 */ /* 0x0c0fe400078e020c */
[----:B------:R-:W3:Y:S02]  /*03a0*/  @P4 LDG.E R7, [R16.64] ;  /* 0x0000000e10074981 */ /* 0x000ee4000c1e1900 */
[C---:B------:R-:W-:Y:S02]  /*03b0*/  IMAD.WIDE R14, R193.reuse, R12, c[0x0][0x2d0] ;  /* 0x0000b400c10e7625 */ /* 0x040fe400078e020c */
[----:B------:R1:W4:Y:S04]  /*03c0*/  @P0 LDG.E R13, [R10.64] ;  /* 0x0000000e0a0d0981 */ /* 0x000328000c1e1900 */
[----:B------:R-:W5:Y:S01]  /*03d0*/  @P3 LDG.E R5, [R14.64] ;  /* 0x0000000e0e053981 */ /* 0x000f62000c1e1900 */
[----:B------:R-:W-:Y:S01]  /*03e0*/  ULDC UR12, c[0x0][0x168] ;  /* 0x00005a00000c7ab9 */ /* 0x000fe20000000800 */
[----:B-1----:R-:W-:Y:S01]  /*03f0*/  CS2R R10, SRZ ;  /* 0x00000000000a7805 */ /* 0x002fe2000001ff00 */
[----:B--2---:R-:W-:-:S05]  /*0400*/  @P4 IMAD R9, R193, 0x40, R4 ;  /* 0x00000040c1094824 */ /* 0x004fca00078e0204 */
[----:B------:R-:W-:Y:S01]  /*0410*/  @P4 SHF.R.S32.HI R6, RZ, 0x1f, R9 ;  /* 0x0000001fff064819 */ /* 0x000fe20000011409 */
[----:B------:R-:W-:-:S03]  /*0420*/  IMAD.MOV.U32 R4, RZ, RZ, RZ ;  /* 0x000000ffff047224 */ /* 0x000fc600078e00ff */
[----:B------:R-:W-:Y:S01]  /*0430*/  @P4 LEA.HI R6, R6, R9, RZ, 0x6 ;  /* 0x0000000906064211 */ /* 0x000fe200078f30ff */
[----:B----4-:R1:W2:Y:S01]  /*0440*/  @P0 R2UR UR12, R13 ;  /* 0x000000000d0c03c2 */ /* 0x0102a200000e0000 */
[----:B------:R-:W-:Y:S01]  /*0450*/  CS2R R8, SRZ ;  /* 0x0000000000087805 */ /* 0x000fe2000001ff00 */
[--C-:B---3--:R-:W-:Y:S01]  /*0460*/  @P4 SHF.R.S32.HI R11, RZ, 0x1f, R7.reuse ;  /* 0x0000001fff0b4819 */ /* 0x108fe20000011407 */
[----:B------:R-:W-:Y:S01]  /*0470*/  @P4 IMAD.MOV.U32 R10, RZ, RZ, R7 ;  /* 0x000000ffff0a4224 */ /* 0x000fe200078e0007 */
[----:B------:R-:W-:Y:S01]  /*0480*/  @P4 LOP3.LUT R4, R6, 0xffffffc0, RZ, 0xc0, !PT ;  /* 0xffffffc006044812 */ /* 0x000fe200078ec0ff */
[----:B------:R-:W-:Y:S01]  /*0490*/  IMAD.MOV.U32 R6, RZ, RZ, c[0x0][0x198] ;  /* 0x00006600ff067624 */ /* 0x000fe200078e00ff */
[--C-:B-----5:R-:W-:Y:S01]  /*04a0*/  @P3 SHF.R.S32.HI R9, RZ, 0x1f, R5.reuse ;  /* 0x0000001fff093819 */ /* 0x120fe20000011405 */
[----:B------:R-:W-:Y:S01]  /*04b0*/  @P3 IMAD.MOV.U32 R8, RZ, RZ, R5 ;  /* 0x000000ffff083224 */ /* 0x000fe200078e0005 */
[----:B------:R-:W-:Y:S05]  /*04c0*/  @P0 BRA `(.L_x_780) ;  /* 0x0000006000000947 */ /* 0x000fea0003800000 */
[----:B------:R-:W-:Y:S05]  /*04d0*/  @!P4 BRA `(.L_x_780) ;  /* 0x000000500000c947 */ /* 0x000fea0003800000 */
[----:B------:R-:W3:Y:S04]  /*04e0*/  LDG.E R7, [R16.64] ;  /* 0x0000000e10077981 */ /* 0x000ee8000c1e1900 */
[----:B------:R-:W4:Y:S01]  /*04f0*/  LDG.E R5, [R16.64+0x4] ;  /* 0x0000040e10057981 */ /* 0x000f22000c1e1900 */
[----:B--23--:R-:W2:Y:S08]  /*0500*/  R2UR UR12, R7 ;  /* 0x00000000070c73c2 */ /* 0x00ceb000000e0000 */
[----:B----4-:R-:W2:Y:S02]  /*0510*/  R2UR UR4, R5 ;  /* 0x00000000050473c2 */ /* 0x010ea400000e0000 */
[----:B--2---:R-:W-:-:S06]  /*0520*/  UIADD3 UR12, -UR12, UR4, URZ ;  /* 0x000000040c0c7290 */ /* 0x004fcc000fffe13f */
.L_x_780:
[----:B------:R-:W-:-:S04]  /*0530*/  ISETP.NE.U32.AND P0, PT, RZ, c[0x0][0x2e0], PT ;  /* 0x0000b800ff007a0c */ /* 0x000fc80003f05070 */
[----:B------:R-:W-:-:S13]  /*0540*/  ISETP.NE.AND.EX P0, PT, RZ, c[0x0][0x2e4], PT, P0 ;  /* 0x0000b900ff007a0c */ /* 0x000fda0003f05300 */
[----:B------:R-:W-:Y:S05]  /*0550*/  @!P0 BRA `(.L_x_781) ;  /* 0x0000003000008947 */ /* 0x000fea0003800000 */
[----:B------:R-:W-:-:S06]  /*0560*/  IMAD.WIDE R6, R193, R12, c[0x0][0x2e0] ;  /* 0x0000b800c1067625 */ /* 0x000fcc00078e020c */
[----:B------:R3:W5:Y:S01]  /*0570*/  LDG.E R6, [R6.64] ;  /* 0x0000000e06067981 */ /* 0x000762000c1e1900 */
[----:B------:R-:W-:Y:S05]  /*0580*/  BRA `(.L_x_782) ;  /* 0x0000004000007947 */ /* 0x000fea0003800000 */
.L_x_781:
[----:B------:R-:W-:Y:S05]  /*0590*/  @!P3 BRA `(.L_x_782) ;  /* 0x000000300000b947 */ /* 0x000fea0003800000 */
[----:B------:R-:W3:Y:S04]  /*05a0*/  LDG.E R6, [R14.64] ;  /* 0x0000000e0e067981 */ /* 0x000ee8000c1e1900 */
[----:B------:R-:W3:Y:S02]  /*05b0*/  LDG.E R5, [R14.64+0x4] ;  /* 0x0000040e0e057981 */ /* 0x000ee4000c1e1900 */
[----:B---3--:R-:W-:Y:S02]  /*05c0*/  IADD3 R6, -R6, R5, RZ ;  /* 0x0000000506067210 */ /* 0x008fe40007ffe1ff */
.L_x_782:
        /* <DEDUP_REMOVED lines=53> */
[--C-:B------:R-:W-:Y:S01]  /*0920*/  SHF.R.S32.HI R19, RZ, 0x1f, R2.reuse ;  /* 0x0000001fff137819 */ /* 0x100fe20000011402 */
[----:B-1----:R-:W-:Y:S01]  /*0930*/  IMAD R13, R4, 0x60, RZ ;  /* 0x00000060040d7824 */ /* 0x002fe200078e02ff */
[----:B------:R-:W-:Y:S01]  /*0940*/  SHF.R.S32.HI R12, RZ, 0x1f, R2 ;  /* 0x0000001fff0c7819 */ /* 0x000fe20000011402 */
[----:B------:R-:W-:Y:S01]  /*0950*/  IMAD.SHL.U32 R191, R2, 0x4, RZ ;  /* 0x0000000402bf7824 */ /* 0x000fe200078e00ff */
[----:B------:R-:W-:Y:S01]  /*0960*/  ISETP.NE.AND P2, PT, R5, 0x1, PT ;  /* 0x000000010500780c */ /* 0x000fe20003f45270 */
[----:B------:R-:W-:Y:S01]  /*0970*/  IMAD.MOV.U32 R21, RZ, RZ, R0 ;  /* 0x000000ffff157224 */ /* 0x000fe200078e0000 */
[-C--:B------:R-:W-:Y:S01]  /*0980*/  LEA.HI R5, R19, R2.reuse, RZ, 0x2 ;  /* 0x0000000213057211 */ /* 0x080fe200078f10ff */
[----:B------:R-:W-:Y:S01]  /*0990*/  IMAD.MOV.U32 R185, RZ, RZ, 0x10 ;  /* 0x00000010ffb97424 */ /* 0x000fe200078e00ff */
[----:B------:R-:W-:Y:S01]  /*09a0*/  IADD3 R14, P0, R13, R2, RZ ;  /* 0x000000020d0e7210 */ /* 0x000fe20007f1e0ff */
[----:B------:R-:W-:Y:S01]  /*09b0*/  UISETP.GE.AND UP0, UPT, UR12, 0x41, UPT ;  /* 0x000000410c00788c */ /* 0x000fe2000bf06270 */
[----:B------:R-:W-:-:S02]  /*09c0*/  SHF.R.S32.HI R192, RZ, 0x2, R5 ;  /* 0x00000002ffc07819 */ /* 0x000fc40000011405 */
[----:B---3--:R-:W-:Y:S02]  /*09d0*/  LEA.HI R7, R19, R2, RZ, 0x4 ;  /* 0x0000000213077211 */ /* 0x008fe400078f20ff */
[----:B------:R-:W-:Y:S02]  /*09e0*/  LEA.HI.X.SX32 R15, R13, R12, 0x1, P0 ;  /* 0x0000000c0d0f7211 */ /* 0x000fe400000f0eff */
[----:B------:R-:W-:Y:S01]  /*09f0*/  SHF.R.S32.HI R17, RZ, 0x1f, R192 ;  /* 0x0000001fff117819 */ /* 0x000fe200000114c0 */
[----:B------:R-:W-:Y:S01]  /*0a00*/  @P2 IMAD.HI.U32 R16, R0, c[0x0][0x24c], RZ ;  /* 0x0000930000102a27 */ /* 0x000fe200078e00ff */
[C---:B------:R-:W-:Y:S02]  /*0a10*/  IADD3 R22, P0, R192.reuse, R8, RZ ;  /* 0x00000008c0167210 */ /* 0x040fe40007f1e0ff */
[----:B------:R-:W-:Y:S02]  /*0a20*/  SHF.R.S32.HI R12, RZ, 0x4, R7 ;  /* 0x00000004ff0c7819 */ /* 0x000fe40000011407 */
[----:B------:R-:W-:Y:S01]  /*0a30*/  IADD3 R37, P1, R192, R10, RZ ;  /* 0x0000000ac0257210 */ /* 0x000fe20007f3e0ff */
[----:B------:R-:W-:Y:S01]  /*0a40*/  IMAD.X R23, R17, 0x1, R9, P0 ;  /* 0x0000000111177824 */ /* 0x000fe200000e0609 */
[----:B------:R-:W-:-:S02]  /*0a50*/  SHF.R.S32.HI R10, RZ, 0x1f, R0 ;  /* 0x0000001fff0a7819 */ /* 0x000fc40000011400 */
[----:B------:R-:W-:Y:S01]  /*0a60*/  LEA.HI R13, R7, R12, RZ, 0x1 ;  /* 0x0000000c070d7211 */ /* 0x000fe200078f08ff */
[----:B------:R-:W-:Y:S01]  /*0a70*/  IMAD.X R11, R17, 0x1, R11, P1 ;  /* 0x00000001110b7824 */ /* 0x000fe200008e060b */
[----:B------:R-:W-:Y:S01]  /*0a80*/  SHF.R.S32.HI R8, RZ, 0x1f, R4 ;  /* 0x0000001fff087819 */ /* 0x000fe20000011404 */
[C---:B------:R-:W-:Y:S01]  /*0a90*/  IMAD R9, R10.reuse, c[0x0][0x238], RZ ;  /* 0x00008e000a097a24 */ /* 0x040fe200078e02ff */
[----:B------:R-:W-:Y:S01]  /*0aa0*/  IADD3 R26, P0, R191, R4, RZ ;  /* 0x00000004bf1a7210 */ /* 0x000fe20007f1e0ff */
[C---:B------:R-:W-:Y:S01]  /*0ab0*/  IMAD R25, R10.reuse, c[0x0][0x270], RZ ;  /* 0x00009c000a197a24 */ /* 0x040fe200078e02ff */
[----:B------:R-:W-:Y:S01]  /*0ac0*/  LOP3.LUT R17, R13, 0xfffffffe, RZ, 0xc0, !PT ;  /* 0xfffffffe0d117812 */ /* 0x000fe200078ec0ff */
[----:B------:R-:W-:Y:S01]  /*0ad0*/  IMAD R13, R10, c[0x0][0x288], RZ ;  /* 0x0000a2000a0d7a24 */ /* 0x000fe200078e02ff */
[----:B------:R-:W-:Y:S01]  /*0ae0*/  LEA.HI.X.SX32 R27, R191, R8, 0x1, P0 ;  /* 0x00000008bf1b7211 */ /* 0x000fe200000f0eff */
[----:B------:R-:W-:Y:S01]  /*0af0*/  IMAD R194, R0, c[0x0][0x23c], R9 ;  /* 0x00008f0000c27a24 */ /* 0x000fe200078e0209 */
[----:B------:R-:W-:Y:S01]  /*0b00*/  LOP3.LUT R205, R5, 0xfffffffc, RZ, 0xc0, !PT ;  /* 0xfffffffc05cd7812 */ /* 0x000fe200078ec0ff */
[----:B------:R-:W-:Y:S01]  /*0b10*/  IMAD.IADD R17, R12, 0x1, -R17 ;  /* 0x000000010c117824 */ /* 0x000fe200078e0a11 */
[----:B------:R-:W-:Y:S01]  /*0b20*/  LEA.HI R18, R19, R2, RZ, 0x3 ;  /* 0x0000000213127211 */ /* 0x000fe200078f18ff */
[C---:B------:R-:W-:Y:S01]  /*0b30*/  IMAD R32, R0.reuse, c[0x0][0x28c], R13 ;  /* 0x0000a30000207a24 */ /* 0x040fe200078e020d */
[----:B------:R-:W-:Y:S01]  /*0b40*/  @P2 SHF.R.U32.HI R21, RZ, c[0x0][0x250], R16 ;  /* 0x00009400ff152a19 */ /* 0x000fe20000011610 */
[----:B------:R-:W-:Y:S01]  /*0b50*/  IMAD.WIDE.U32 R12, R0, c[0x0][0x288], R26 ;  /* 0x0000a200000c7a25 */ /* 0x000fe200078e001a */
[----:B------:R-:W-:-:S03]  /*0b60*/  SHF.R.S32.HI R29, RZ, 0x1f, R193 ;  /* 0x0000001fff1d7819 */ /* 0x000fc600000114c1 */
[----:B------:R-:W-:-:S04]  /*0b70*/  IMAD.WIDE.U32 R8, R0, c[0x0][0x238], R14 ;  /* 0x00008e0000087a25 */ /* 0x000fc800078e000e */
[----:B------:R-:W-:Y:S02]  /*0b80*/  IMAD.IADD R205, R2, 0x1, -R205 ;  /* 0x0000000102cd7824 */ /* 0x000fe400078e0acd */
[----:B------:R-:W-:Y:S02]  /*0b90*/  IMAD.IADD R33, R13, 0x1, R32 ;  /* 0x000000010d217824 */ /* 0x000fe400078e0220 */
[----:B------:R-:W-:Y:S02]  /*0ba0*/  IMAD.IADD R195, R9, 0x1, R194 ;  /* 0x0000000109c37824 */ /* 0x000fe400078e02c2 */
[----:B------:R-:W-:Y:S02]  /*0bb0*/  IMAD.SHL.U32 R13, R18, 0x8, RZ ;  /* 0x00000008120d7824 */ /* 0x000fe400078e00ff */
[----:B-----5:R-:W-:Y:S01]  /*0bc0*/  IMAD R9, R3, -0x80, R6 ;  /* 0xffffff8003097824 */ /* 0x020fe200078e0206 */
[----:B------:R-:W-:Y:S01]  /*0bd0*/  SHF.R.S32.HI R6, RZ, 0x1f, R21 ;  /* 0x0000001fff067819 */ /* 0x000fe20000011415 */
[----:B------:R-:W-:Y:S01]  /*0be0*/  IMAD.SHL.U32 R14, R205, 0x8, RZ ;  /* 0x00000008cd0e7824 */ /* 0x000fe200078e00ff */
[----:B------:R-:W-:Y:S01]  /*0bf0*/  LOP3.LUT R13, R13, 0xc0, RZ, 0xc0, !PT ;  /* 0x000000c00d0d7812 */ /* 0x000fe200078ec0ff */
[----:B------:R-:W-:-:S02]  /*0c00*/  IMAD R34, R0, c[0x0][0x274], R25 ;  /* 0x00009d0000227a24 */ /* 0x000fc400078e0219 */
[----:B------:R-:W-:Y:S01]  /*0c10*/  IMAD.WIDE.U32 R24, R0, c[0x0][0x270], R26 ;  /* 0x00009c0000187a25 */ /* 0x000fe200078e001a */
[----:B------:R-:W-:Y:S02]  /*0c20*/  SHF.R.S32.HI R15, RZ, 0x1f, R14 ;  /* 0x0000001fff0f7819 */ /* 0x000fe4000001140e */
[----:B------:R-:W-:Y:S01]  /*0c30*/  IADD3 R187, R14, 0x40, RZ ;  /* 0x000000400ebb7810 */ /* 0x000fe20007ffe0ff */
[----:B------:R-:W-:Y:S01]  /*0c40*/  IMAD R40, R6, c[0x0][0x1e0], RZ ;  /* 0x0000780006287a24 */ /* 0x000fe200078e02ff */
[----:B------:R-:W-:Y:S01]  /*0c50*/  ISETP.GE.AND P6, PT, R14, c[0x0][0x1cc], PT ;  /* 0x000073000e007a0c */ /* 0x000fe20003fc6270 */
[----:B------:R-:W-:Y:S01]  /*0c60*/  IMAD.IADD R35, R25, 0x1, R34 ;  /* 0x0000000119237824 */ /* 0x000fe200078e0222 */
[----:B------:R-:W-:Y:S01]  /*0c70*/  LOP3.LUT R27, R18, 0xfffffff8, RZ, 0xc0, !PT ;  /* 0xfffffff8121b7812 */ /* 0x000fe200078ec0ff */
[----:B------:R-:W-:Y:S02]  /*0c80*/  IMAD R6, R6, c[0x0][0x1b0], RZ ;  /* 0x00006c0006067a24 */ /* 0x000fe400078e02ff */
[----:B------:R-:W-:Y:S01]  /*0c90*/  IMAD.MOV.U32 R34, RZ, RZ, R24 ;  /* 0x000000ffff227224 */ /* 0x000fe200078e0018 */
[----:B------:R-:W-:Y:S01]  /*0ca0*/  SHF.R.U32.HI R24, RZ, 0x3, R13 ;  /* 0x00000003ff187819 */ /* 0x000fe2000001160d */
[----:B------:R-:W-:Y:S01]  /*0cb0*/  IMAD R4, R11, c[0x0][0x208], RZ ;  /* 0x000082000b047a24 */ /* 0x000fe200078e02ff */
[----:B------:R-:W-:Y:S01]  /*0cc0*/  LOP3.LUT R13, R13, 0x18, R14, 0xf8, !PT ;  /* 0x000000180d0d7812 */ /* 0x000fe200078ef80e */
[----:B------:R-:W-:-:S02]  /*0cd0*/  IMAD R40, R21, c[0x0][0x1e4], R40 ;  /* 0x0000790015287a24 */ /* 0x000fc400078e0228 */
[----:B------:R-:W-:Y:S01]  /*0ce0*/  IMAD.WIDE.U32 R42, R21, c[0x0][0x1e0], R14 ;  /* 0x00007800152a7a25 */ /* 0x000fe200078e000e */
[----:B------:R-:W-:-:S03]  /*0cf0*/  LOP3.LUT R24, R13, R24, RZ, 0x3c, !PT ;  /* 0x000000180d187212 */ /* 0x000fc600078e3cff */
[C---:B------:R-:W-:Y:S02]  /*0d00*/  IMAD R6, R21.reuse, c[0x0][0x1b4], R6 ;  /* 0x00006d0015067a24 */ /* 0x040fe400078e0206 */
[----:B------:R-:W-:Y:S01]  /*0d10*/  IMAD.WIDE.U32 R30, R21, c[0x0][0x1b0], R14 ;  /* 0x00006c00151e7a25 */ /* 0x000fe200078e000e */
[----:B------:R-:W-:Y:S02]  /*0d20*/  LEA.HI R21, R5, R192, RZ, 0x1 ;  /* 0x000000c005157211 */ /* 0x000fe400078f08ff */
[----:B------:R-:W-:Y:S01]  /*0d30*/  SHF.R.S32.HI R5, RZ, 0x1f, R5 ;  /* 0x0000001fff057819 */ /* 0x000fe20000011405 */
[----:B------:R-:W-:Y:S01]  /*0d40*/  IMAD.MOV.U32 R194, RZ, RZ, R8 ;  /* 0x000000ffffc27224 */ /* 0x000fe200078e0008 */
[----:B------:R-:W-:Y:S01]  /*0d50*/  SEL R8, R29, RZ, !P4 ;  /* 0x000000ff1d087207 */ /* 0x000fe20006000000 */
[----:B------:R-:W-:Y:S01]  /*0d60*/  IMAD R13, R37, c[0x0][0x20c], R4 ;  /* 0x00008300250d7a24 */ /* 0x000fe200078e0204 */
[----:B------:R-:W-:Y:S01]  /*0d70*/  SEL R29, R29, RZ, !P3 ;  /* 0x000000ff1d1d7207 */ /* 0x000fe20005800000 */
[----:B------:R-:W-:Y:S01]  /*0d80*/  IMAD.MOV.U32 R32, RZ, RZ, R12 ;  /* 0x000000ffff207224 */ /* 0x000fe200078e000c */
[----:B------:R-:W-:Y:S01]  /*0d90*/  LEA.HI R4, R19, R2, RZ, 0x5 ;  /* 0x0000000213047211 */ /* 0x000fe200078f28ff */
[----:B------:R-:W-:Y:S01]  /*0da0*/  IMAD R26, R11, c[0x0][0x178], RZ ;  /* 0x00005e000b1a7a24 */ /* 0x000fe200078e02ff */
[----:B------:R-:W-:Y:S01]  /*0db0*/  LOP3.LUT R21, R21, 0x7fffffe, RZ, 0xc0, !PT ;  /* 0x07fffffe15157812 */ /* 0x000fe200078ec0ff */
[----:B------:R-:W-:Y:S01]  /*0dc0*/  IMAD.IADD R41, R43, 0x1, R40 ;  /* 0x000000012b297824 */ /* 0x000fe200078e0228 */
[----:B------:R-:W-:Y:S01]  /*0dd0*/  SEL R12, R193, RZ, !P3 ;  /* 0x000000ffc10c7207 */ /* 0x000fe20005800000 */
[----:B------:R-:W-:Y:S01]  /*0de0*/  IMAD.MOV.U32 R40, RZ, RZ, R42 ;  /* 0x000000ffff287224 */ /* 0x000fe200078e002a */
[----:B------:R-:W-:Y:S01]  /*0df0*/  SHF.R.S32.HI R25, RZ, 0x5, R4 ;  /* 0x00000005ff197819 */ /* 0x000fe20000011404 */
[----:B------:R-:W-:Y:S01]  /*0e00*/  IMAD R11, R29, c[0x0][0x1e8], RZ ;  /* 0x00007a001d0b7a24 */ /* 0x000fe200078e02ff */
[----:B------:R-:W-:Y:S01]  /*0e10*/  LEA.HI R5, R5, R192, RZ, 0x3 ;  /* 0x000000c005057211 */ /* 0x000fe200078f18ff */
[----:B------:R-:W-:-:S02]  /*0e20*/  IMAD.IADD R28, R192, 0x1, -R21 ;  /* 0x00000001c01c7824 */ /* 0x000fc400078e0a15 */
[----:B------:R-:W-:Y:S01]  /*0e30*/  IMAD.WIDE R22, R3, 0x80, R22 ;  /* 0x0000008003167825 */ /* 0x000fe200078e0216 */
[----:B------:R-:W-:-:S03]  /*0e40*/  SEL R3, R193, RZ, !P4 ;  /* 0x000000ffc1037207 */ /* 0x000fc60006000000 */
[C---:B------:R-:W-:Y:S02]  /*0e50*/  IMAD R16, R8.reuse, c[0x0][0x278], RZ ;  /* 0x00009e0008107a24 */ /* 0x040fe400078e02ff */
[----:B------:R-:W-:Y:S02]  /*0e60*/  IMAD R20, R8, c[0x0][0x290], RZ ;  /* 0x0000a40008147a24 */ /* 0x000fe400078e02ff */
[C---:B------:R-:W-:Y:S02]  /*0e70*/  IMAD R11, R12.reuse, c[0x0][0x1ec], R11 ;  /* 0x00007b000c0b7a24 */ /* 0x040fe400078e020b */
[----:B------:R-:W-:-:S04]  /*0e80*/  IMAD.WIDE.U32 R40, R12, c[0x0][0x1e8], R40 ;  /* 0x00007a000c287a25 */ /* 0x000fc800078e0028 */
[----:B------:R-:W-:Y:S02]  /*0e90*/  IMAD R21, R25, 0x8, R28 ;  /* 0x0000000819157824 */ /* 0x000fe400078e021c */
[C---:B------:R-:W-:Y:S02]  /*0ea0*/  IMAD R16, R3.reuse, c[0x0][0x27c], R16 ;  /* 0x00009f0003107a24 */ /* 0x040fe400078e0210 */
[----:B------:R-:W-:-:S04]  /*0eb0*/  IMAD.WIDE.U32 R34, R3, c[0x0][0x278], R34 ;  /* 0x00009e0003227a25 */ /* 0x000fc800078e0022 */
[C---:B------:R-:W-:Y:S01]  /*0ec0*/  IMAD R20, R3.reuse, c[0x0][0x294], R20 ;  /* 0x0000a50003147a24 */ /* 0x040fe200078e0214 */
[----:B------:R-:W-:Y:S01]  /*0ed0*/  LEA R198, P1, R34, c[0x0][0x258], 0x2 ;  /* 0x0000960022c67a11 */ /* 0x000fe200078210ff */
[----:B------:R-:W-:-:S04]  /*0ee0*/  IMAD.WIDE.U32 R32, R3, c[0x0][0x290], R32 ;  /* 0x0000a40003207a25 */ /* 0x000fc800078e0020 */
[----:B------:R-:W-:Y:S01]  /*0ef0*/  IMAD.IADD R41, R41, 0x1, R11 ;  /* 0x0000000129297824 */ /* 0x000fe200078e020b */
[----:B------:R-:W-:Y:S01]  /*0f00*/  LEA R196, P0, R32, c[0x0][0x280], 0x2 ;  /* 0x0000a00020c47a11 */ /* 0x000fe200078010ff */
[----:B------:R-:W-:Y:S02]  /*0f10*/  IMAD.U32 R11, R21, 0x20, R24 ;  /* 0x00000020150b7824 */ /* 0x000fe400078e0018 */
[----:B------:R-:W-:Y:S02]  /*0f20*/  IMAD R21, R23, c[0x0][0x1d8], RZ ;  /* 0x0000760017157a24 */ /* 0x000fe400078e02ff */
[----:B------:R-:W-:Y:S02]  /*0f30*/  IMAD.IADD R16, R35, 0x1, R16 ;  /* 0x0000000123107824 */ /* 0x000fe400078e0210 */
[----:B------:R-:W-:Y:S02]  /*0f40*/  IMAD.IADD R20, R33, 0x1, R20 ;  /* 0x0000000121147824 */ /* 0x000fe400078e0214 */
[C---:B------:R-:W-:Y:S01]  /*0f50*/  IMAD R26, R37.reuse, c[0x0][0x17c], R26 ;  /* 0x00005f00251a7a24 */ /* 0x040fe200078e021a */
[----:B------:R-:W-:Y:S01]  /*0f60*/  LEA.HI.X R199, R34, c[0x0][0x25c], R16, 0x2, P1 ;  /* 0x0000970022c77a11 */ /* 0x000fe200008f1410 */
[----:B------:R-:W-:Y:S01]  /*0f70*/  IMAD.WIDE.U32 R38, R37, c[0x0][0x178], R14 ;  /* 0x00005e0025267a25 */ /* 0x000fe200078e000e */
[----:B------:R-:W-:-:S02]  /*0f80*/  LEA.HI.X R197, R32, c[0x0][0x284], R20, 0x2, P0 ;  /* 0x0000a10020c57a11 */ /* 0x000fc400000f1414 */
[----:B------:R-:W-:Y:S01]  /*0f90*/  ISETP.GE.AND P1, PT, R187, c[0x0][0x1cc], PT ;  /* 0x00007300bb007a0c */ /* 0x000fe20003f26270 */
[----:B------:R-:W-:Y:S02]  /*0fa0*/  IMAD.IADD R35, R31, 0x1, R6 ;  /* 0x000000011f237824 */ /* 0x000fe400078e0206 */
[----:B------:R-:W-:-:S04]  /*0fb0*/  IMAD.WIDE.U32 R36, R37, c[0x0][0x208], R14 ;  /* 0x0000820025247a25 */ /* 0x000fc800078e000e */
[C---:B------:R-:W-:Y:S02]  /*0fc0*/  IMAD R6, R22.reuse, c[0x0][0x1dc], R21 ;  /* 0x0000770016067a24 */ /* 0x040fe400078e0215 */
[----:B------:R-:W-:-:S04]  /*0fd0*/  IMAD.WIDE.U32 R40, R22, c[0x0][0x1d8], R40 ;  /* 0x0000760016287a25 */ /* 0x000fc800078e0028 */
[----:B------:R-:W-:Y:S01]  /*0fe0*/  IMAD.MOV.U32 R32, RZ, RZ, R36 ;  /* 0x000000ffff207224 */ /* 0x000fe200078e0024 */
[C---:B------:R-:W-:Y:S01]  /*0ff0*/  LEA R36, P0, R40.reuse, c[0x0][0x1c0], 0x1 ;  /* 0x0000700028247a11 */ /* 0x040fe200078008ff */
[----:B------:R-:W-:Y:S02]  /*1000*/  IMAD.IADD R6, R41, 0x1, R6 ;  /* 0x0000000129067824 */ /* 0x000fe400078e0206 */
[----:B------:R-:W-:Y:S02]  /*1010*/  IMAD.IADD R33, R37, 0x1, R13 ;  /* 0x0000000125217824 */ /* 0x000fe400078e020d */
[----:B------:R-:W-:Y:S01]  /*1020*/  IMAD.IADD R20, R9, 0x1, -R192 ;  /* 0x0000000109147824 */ /* 0x000fe200078e0ac0 */
[----:B------:R-:W-:Y:S01]  /*1030*/  LEA.HI.X R37, R40, c[0x0][0x1c4], R6, 0x1, P0 ;  /* 0x0000710028257a11 */ /* 0x000fe200000f0c06 */
[----:B------:R-:W-:Y:S01]  /*1040*/  IMAD.SHL.U32 R11, R11, 0x2, RZ ;  /* 0x000000020b0b7824 */ /* 0x000fe200078e00ff */
[----:B------:R-:W-:Y:S01]  /*1050*/  IADD3 R6, R14, 0x20, RZ ;  /* 0x000000200e067810 */ /* 0x000fe20007ffe0ff */
[----:B------:R-:W-:Y:S01]  /*1060*/  IMAD R13, R10, c[0x0][0x180], RZ ;  /* 0x000060000a0d7a24 */ /* 0x000fe200078e02ff */
[----:B------:R-:W-:Y:S01]  /*1070*/  ISETP.LT.OR P5, PT, R20, 0x1, P6 ;  /* 0x000000011400780c */ /* 0x000fe200037a1670 */
[----:B------:R-:W-:Y:S01]  /*1080*/  IMAD R21, R10, c[0x0][0x210], RZ ;  /* 0x000084000a157a24 */ /* 0x000fe200078e02ff */
[----:B------:R-:W-:Y:S01]  /*1090*/  ISETP.GE.AND P2, PT, R6, c[0x0][0x1cc], PT ;  /* 0x0000730006007a0c */ /* 0x000fe20003f46270 */
[----:B------:R-:W-:Y:S01]  /*10a0*/  IMAD R16, R0, c[0x0][0x184], R13 ;  /* 0x0000610000107a24 */ /* 0x000fe200078e020d */
[C---:B------:R-:W-:Y:S01]  /*10b0*/  ISETP.LT.OR P3, PT, R20.reuse, 0x1, P1 ;  /* 0x000000011400780c */ /* 0x040fe20000f61670 */
[----:B------:R-:W-:Y:S01]  /*10c0*/  IMAD.IADD R39, R39, 0x1, R26 ;  /* 0x0000000127277824 */ /* 0x000fe200078e021a */
[----:B------:R-:W-:Y:S01]  /*10d0*/  ISETP.LT.OR P4, PT, R20, 0x1, P2 ;  /* 0x000000011400780c */ /* 0x000fe20001781670 */
[----:B------:R-:W-:Y:S01]  /*10e0*/  IMAD R13, R0, c[0x0][0x214], R21 ;  /* 0x00008500000d7a24 */ /* 0x000fe200078e0215 */
[C---:B------:R-:W-:Y:S01]  /*10f0*/  ISETP.LT.OR P2, PT, R20.reuse, 0x41, P2 ;  /* 0x000000411400780c */ /* 0x040fe20001741670 */
[----:B------:R-:W-:Y:S01]  /*1100*/  IMAD.MOV.U32 R21, RZ, RZ, c[0x0][0x1d8] ;  /* 0x00007600ff157624 */ /* 0x000fe200078e00ff */
[----:B------:R-:W-:Y:S01]  /*1110*/  ISETP.LT.OR P1, PT, R20, 0x41, P1 ;  /* 0x000000411400780c */ /* 0x000fe20000f21670 */
[----:B------:R-:W-:Y:S01]  /*1120*/  IMAD.MOV.U32 R34, RZ, RZ, R30 ;  /* 0x000000ffff227224 */ /* 0x000fe200078e001e */
[----:B------:R-:W-:Y:S01]  /*1130*/  IADD3 R204, R11, 0xc080, RZ ;  /* 0x0000c0800bcc7810 */ /* 0x000fe20007ffe0ff */
[----:B------:R-:W-:Y:S01]  /*1140*/  @!PT LDS RZ, [RZ] ;  /* 0x00000000fffff984 */ /* 0x000fe20000000800 */
[----:B------:R-:W-:Y:S01]  /*1150*/  @!PT LDS RZ, [RZ] ;  /* 0x00000000fffff984 */ /* 0x000fe20000000800 */
[----:B------:R-:W-:Y:S01]  /*1160*/  @!PT LDS RZ, [RZ] ;  /* 0x00000000fffff984 */ /* 0x000fe20000000800 */
[----:B------:R1:W-:Y:S01]  /*1170*/  LDGSTS.E.BYPASS.LTC128B.128 [R11+0x6080], [R36.64], !P5 ;  /* 0x06080000240b7fae */ /* 0x0003e2000e901d4e */
[----:B------:R-:W-:Y:S01]  /*1180*/  IMAD.WIDE.U32 R30, R0, c[0x0][0x180], R38 ;  /* 0x00006000001e7a25 */ /* 0x000fe200078e0026 */
[----:B------:R-:W-:-:S02]  /*1190*/  LEA R28, P0, R21, R36, 0x7 ;  /* 0x00000024151c7211 */ /* 0x000fc400078038ff */
[----:B------:R-:W-:Y:S01]  /*11a0*/  ISETP.GE.AND P5, PT, R6, c[0x0][0x19c], PT ;  /* 0x0000670006007a0c */ /* 0x000fe20003fa6270 */
[----:B------:R-:W-:Y:S01]  /*11b0*/  IMAD.WIDE.U32 R32, R0, c[0x0][0x210], R32 ;  /* 0x0000840000207a25 */ /* 0x000fe200078e0020 */
[----:B------:R1:W-:Y:S01]  /*11c0*/  LDGSTS.E.BYPASS.LTC128B.128 [R11+0x8080], [R36.64+0x40], !P4 ;  /* 0x08080040240b7fae */ /* 0x0003e2000e101d4e */
[----:B------:R-:W-:Y:S02]  /*11d0*/  ISETP.GE.AND P4, PT, R187, c[0x0][0x19c], PT ;  /* 0x00006700bb007a0c */ /* 0x000fe40003f86270 */
[----:B------:R-:W-:Y:S01]  /*11e0*/  IMAD R29, R29, c[0x0][0x1b8], RZ ;  /* 0x00006e001d1d7a24 */ /* 0x000fe200078e02ff */
[----:B------:R1:W-:Y:S01]  /*11f0*/  LDGSTS.E.BYPASS.LTC128B.128 [R11+0xa080], [R36.64+0x80], !P3 ;  /* 0x0a080080240b7fae */ /* 0x0003e2000d901d4e */
[----:B------:R-:W-:Y:S01]  /*1200*/  ISETP.LT.OR P3, PT, R20, 0x41, P6 ;  /* 0x000000411400780c */ /* 0x000fe20003761670 */
[----:B------:R-:W-:Y:S01]  /*1210*/  IMAD.MOV.U32 R0, RZ, RZ, c[0x0][0x1dc] ;  /* 0x00007700ff007624 */ /* 0x000fe200078e00ff */
[----:B------:R-:W-:Y:S01]  /*1220*/  IADD3 R201, R11, 0x12080, RZ ;  /* 0x000120800bc97810 */ /* 0x000fe20007ffe0ff */
[----:B------:R-:W-:-:S02]  /*1230*/  IMAD R10, R12, c[0x0][0x1bc], R29 ;  /* 0x00006f000c0a7a24 */ /* 0x000fc400078e021d */
[----:B------:R-:W-:Y:S01]  /*1240*/  IMAD.WIDE.U32 R34, R12, c[0x0][0x1b8], R34 ;  /* 0x00006e000c227a25 */ /* 0x000fe200078e0022 */
[----:B------:R-:W-:Y:S02]  /*1250*/  LEA.HI.X R29, R21, R37, R0, 0x7, P0 ;  /* 0x00000025151d7211 */ /* 0x000fe400000f3c00 */
[----:B------:R-:W-:Y:S01]  /*1260*/  ISETP.GE.AND P0, PT, R14, c[0x0][0x19c], PT ;  /* 0x000067000e007a0c */ /* 0x000fe20003f06270 */
[----:B------:R-:W-:Y:S01]  /*1270*/  IMAD.IADD R35, R35, 0x1, R10 ;  /* 0x0000000123237824 */ /* 0x000fe200078e020a */
[----:B------:R-:W-:Y:S01]  /*1280*/  LEA.HI R12, R19, R2, RZ, 0x6 ;  /* 0x00000002130c7211 */ /* 0x000fe200078f30ff */
[----:B------:R-:W-:Y:S01]  /*1290*/  IMAD.IADD R31, R31, 0x1, R16 ;  /* 0x000000011f1f7824 */ /* 0x000fe200078e0210 */
[C---:B------:R-:W-:Y:S01]  /*12a0*/  ISETP.LT.OR P6, PT, R20.reuse, 0x1, P0 ;  /* 0x000000011400780c */ /* 0x040fe200007c1670 */
[----:B------:R2:W-:Y:S01]  /*12b0*/  LDGSTS.E.BYPASS.LTC128B.128 [R11+0x7080], [R28.64], !P3 ;  /* 0x070800001c0b7fae */ /* 0x0005e2000d901d4e */
[----:B------:R-:W-:Y:S01]  /*12c0*/  ISETP.LT.OR P3, PT, R20, 0x1, P5 ;  /* 0x000000011400780c */ /* 0x000fe20002f61670 */
[----:B------:R-:W-:Y:S01]  /*12d0*/  IMAD R10, R8, c[0x0][0x188], RZ ;  /* 0x00006200080a7a24 */ /* 0x000fe200078e02ff */
[C---:B------:R-:W-:Y:S01]  /*12e0*/  ISETP.LT.OR P0, PT, R20.reuse, 0x41, P0 ;  /* 0x000000411400780c */ /* 0x040fe20000701670 */
[----:B------:R2:W-:Y:S01]  /*12f0*/  LDGSTS.E.BYPASS.LTC128B.128 [R11+0x9080], [R28.64+0x40], !P2 ;  /* 0x090800401c0b7fae */ /* 0x0005e2000d101d4e */
[C---:B------:R-:W-:Y:S01]  /*1300*/  ISETP.LT.OR P2, PT, R20.reuse, 0x1, P4 ;  /* 0x000000011400780c */ /* 0x040fe20002741670 */
[----:B------:R-:W-:Y:S01]  /*1310*/  IMAD.IADD R33, R33, 0x1, R13 ;  /* 0x0000000121217824 */ /* 0x000fe200078e020d */
[----:B------:R-:W-:Y:S01]  /*1320*/  ISETP.LT.OR P5, PT, R20, 0x41, P5 ;  /* 0x000000411400780c */ /* 0x000fe20002fa1670 */
[----:B------:R-:W-:Y:S01]  /*1330*/  IMAD R16, R8, c[0x0][0x240], RZ ;  /* 0x0000900008107a24 */ /* 0x000fe200078e02ff */
[----:B------:R-:W-:Y:S01]  /*1340*/  ISETP.LT.OR P4, PT, R20, 0x41, P4 ;  /* 0x000000411400780c */ /* 0x000fe20002781670 */
[----:B------:R-:W-:Y:S01]  /*1350*/  IMAD R20, R8, c[0x0][0x218], RZ ;  /* 0x0000860008147a24 */ /* 0x000fe200078e02ff */
[----:B------:R2:W-:Y:S01]  /*1360*/  LDGSTS.E.BYPASS.LTC128B.128 [R11+0xb080], [R28.64+0x80], !P1 ;  /* 0x0b0800801c0b7fae */ /* 0x0005e2000c901d4e */
[----:B------:R-:W-:Y:S01]  /*1370*/  IMAD.IADD R0, R2, 0x1, -R27 ;  /* 0x0000000102007824 */ /* 0x000fe200078e0a1b */
[----:B------:R-:W-:Y:S01]  /*1380*/  SHF.R.S32.HI R12, RZ, 0x6, R12 ;  /* 0x00000006ff0c7819 */ /* 0x000fe2000001140c */
[----:B------:R-:W-:-:S02]  /*1390*/  IMAD R10, R3, c[0x0][0x18c], R10 ;  /* 0x00006300030a7a24 */ /* 0x000fc400078e020a */
[----:B------:R-:W-:Y:S01]  /*13a0*/  IMAD.WIDE.U32 R30, R3, c[0x0][0x188], R30 ;  /* 0x00006200031e7a25 */ /* 0x000fe200078e001e */
[----:B------:R-:W-:-:S03]  /*13b0*/  LEA.HI R21, R0, R0, RZ, 0x1 ;  /* 0x0000000000157211 */ /* 0x000fc600078f08ff */
[C---:B------:R-:W-:Y:S01]  /*13c0*/  IMAD R8, R3.reuse, c[0x0][0x21c], R20 ;  /* 0x0000870003087a24 */ /* 0x040fe200078e0214 */
[----:B------:R-:W-:Y:S01]  /*13d0*/  LEA R208, P1, R30, c[0x0][0x160], 0x1 ;  /* 0x000058001ed07a11 */ /* 0x000fe200078208ff */
[----:B------:R-:W-:Y:S01]  /*13e0*/  IMAD R13, R3, c[0x0][0x244], R16 ;  /* 0x00009100030d7a24 */ /* 0x000fe200078e0210 */
[----:B------:R-:W-:Y:S01]  /*13f0*/  LOP3.LUT R27, R21, 0x7fffffe, RZ, 0xc0, !PT ;  /* 0x07fffffe151b7812 */ /* 0x000fe200078ec0ff */
[C---:B------:R-:W-:Y:S01]  /*1400*/  IMAD.WIDE.U32 R194, R3.reuse, c[0x0][0x240], R194 ;  /* 0x0000900003c27a25 */ /* 0x040fe200078e00c2 */
[----:B------:R-:W-:Y:S02]  /*1410*/  LEA.HI R20, R4, R25, RZ, 0x1 ;  /* 0x0000001904147211 */ /* 0x000fe400078f08ff */
[----:B------:R-:W-:Y:S01]  /*1420*/  SHF.R.S32.HI R21, RZ, 0x1, R21 ;  /* 0x00000001ff157819 */ /* 0x000fe20000011415 */
[----:B------:R-:W-:Y:S01]  /*1430*/  IMAD.WIDE.U32 R32, R3, c[0x0][0x218], R32 ;  /* 0x0000860003207a25 */ /* 0x000fe200078e0020 */
[----:B------:R-:W-:-:S03]  /*1440*/  LOP3.LUT R3, R7, 0xfffffff0, RZ, 0xc0, !PT ;  /* 0xfffffff007037812 */ /* 0x000fc600078ec0ff */
[----:B------:R-:W-:Y:S02]  /*1450*/  IMAD.IADD R7, R31, 0x1, R10 ;  /* 0x000000011f077824 */ /* 0x000fe400078e020a */
[----:B------:R-:W-:Y:S02]  /*1460*/  IMAD R23, R23, c[0x0][0x1a8], RZ ;  /* 0x00006a0017177a24 */ /* 0x000fe400078e02ff */
[----:B------:R-:W-:Y:S01]  /*1470*/  IMAD.IADD R3, R2, 0x1, -R3 ;  /* 0x0000000102037824 */ /* 0x000fe200078e0a03 */
[----:B------:R-:W-:Y:S01]  /*1480*/  LEA.HI.X R209, R30, c[0x0][0x164], R7, 0x1, P1 ;  /* 0x000059001ed17a11 */ /* 0x000fe200008f0c07 */
[----:B------:R-:W-:Y:S01]  /*1490*/  IMAD R10, R22, c[0x0][0x1ac], R23 ;  /* 0x00006b00160a7a24 */ /* 0x000fe200078e0217 */
[----:B------:R-:W-:Y:S01]  /*14a0*/  LEA R202, P1, R32, c[0x0][0x1f0], 0x1 ;  /* 0x00007c0020ca7a11 */ /* 0x000fe200078208ff */
[----:B------:R-:W-:Y:S01]  /*14b0*/  IMAD.IADD R7, R33, 0x1, R8 ;  /* 0x0000000121077824 */ /* 0x000fe200078e0208 */
[----:B------:R-:W-:Y:S01]  /*14c0*/  SHF.R.S32.HI R16, RZ, 0x1f, R3 ;  /* 0x0000001fff107819 */ /* 0x000fe20000011403 */
[----:B------:R-:W-:Y:S01]  /*14d0*/  IMAD.WIDE.U32 R22, R22, c[0x0][0x1a8], R34 ;  /* 0x00006a0016167a25 */ /* 0x000fe200078e0022 */
[----:B------:R-:W-:-:S02]  /*14e0*/  LEA.HI R8, R3, R3, RZ, 0x1 ;  /* 0x0000000303087211 */ /* 0x000fc400078f08ff */
[----:B------:R-:W-:Y:S01]  /*14f0*/  LEA.HI.X R203, R32, c[0x0][0x1f4], R7, 0x1, P1 ;  /* 0x00007d0020cb7a11 */ /* 0x000fe200008f0c07 */
[----:B------:R-:W-:Y:S01]  /*1500*/  IMAD.IADD R27, R0, 0x1, -R27 ;  /* 0x00000001001b7824 */ /* 0x000fe200078e0a1b */
[----:B--2---:R-:W-:Y:S01]  /*1510*/  LEA R28, P1, R22, c[0x0][0x190], 0x1 ;  /* 0x00006400161c7a11 */ /* 0x004fe200078208ff */
[----:B------:R-:W-:Y:S01]  /*1520*/  IMAD R184, R17, 0x4, R12 ;  /* 0x0000000411b87824 */ /* 0x000fe200078e020c */
[----:B------:R-:W-:Y:S01]  /*1530*/  LEA.HI R181, R16, R3, RZ, 0x3 ;  /* 0x0000000310b57211 */ /* 0x000fe200078f18ff */
[----:B------:R-:W-:Y:S01]  /*1540*/  IMAD.IADD R10, R23, 0x1, R10 ;  /* 0x00000001170a7824 */ /* 0x000fe200078e020a */
[----:B------:R-:W-:Y:S01]  /*1550*/  LOP3.LUT R16, R20, 0xfffffffe, RZ, 0xc0, !PT ;  /* 0xfffffffe14107812 */ /* 0x000fe200078ec0ff */
[----:B------:R-:W-:Y:S01]  /*1560*/  IMAD R184, R184, 0x8, R27 ;  /* 0x00000008b8b87824 */ /* 0x000fe200078e021b */
[----:B------:R-:W-:Y:S01]  /*1570*/  LOP3.LUT R182, R8, 0x7fffffe, RZ, 0xc0, !PT ;  /* 0x07fffffe08b67812 */ /* 0x000fe200078ec0ff */
[----:B------:R-:W-:Y:S01]  /*1580*/  IMAD.MOV.U32 R27, RZ, RZ, c[0x0][0x1a8] ;  /* 0x00006a00ff1b7624 */ /* 0x000fe200078e00ff */
[----:B------:R-:W-:Y:S01]  /*1590*/  LEA.HI.X R29, R22, c[0x0][0x194], R10, 0x1, P1 ;  /* 0x00006500161d7a11 */ /* 0x000fe200008f0c0a */
[----:B------:R-:W-:Y:S01]  /*15a0*/  IMAD.MOV.U32 R23, RZ, RZ, c[0x0][0x1ac] ;  /* 0x00006b00ff177624 */ /* 0x000fe200078e00ff */
[----:B------:R-:W-:Y:S01]  /*15b0*/  LOP3.LUT R20, R181, 0xfffffff8, RZ, 0xc0, !PT ;  /* 0xfffffff8b5147812 */ /* 0x000fe200078ec0ff */
[----:B------:R-:W-:Y:S01]  /*15c0*/  IMAD.IADD R7, R25, 0x1, -R16 ;  /* 0x0000000119077824 */ /* 0x000fe200078e0a10 */
[----:B------:R-:W-:Y:S01]  /*15d0*/  LEA R26, P1, R27, R28, 0x7 ;  /* 0x0000001c1b1a7211 */ /* 0x000fe200078238ff */
[----:B------:R1:W-:Y:S01]  /*15e0*/  LDGSTS.E.BYPASS.LTC128B.128 [R11+0x80], [R28.64], !P6 ;  /* 0x000800001c0b7fae */ /* 0x0003e2000f101d4e */
[----:B------:R-:W-:Y:S01]  /*15f0*/  ISETP.GE.AND P6, PT, R14, c[0x0][0x16c], PT ;  /* 0x00005b000e007a0c */ /* 0x000fe20003fc6270 */
[----:B------:R-:W-:Y:S01]  /*1600*/  IMAD.IADD R182, R3, 0x1, -R182 ;  /* 0x0000000103b67824 */ /* 0x000fe200078e0ab6 */
[----:B------:R-:W-:Y:S01]  /*1610*/  SHF.R.S32.HI R181, RZ, 0x3, R181 ;  /* 0x00000003ffb57819 */ /* 0x000fe200000114b5 */
[----:B------:R-:W-:Y:S01]  /*1620*/  IMAD.SHL.U32 R10, R7, 0x400, RZ ;  /* 0x00000400070a7824 */ /* 0x000fe200078e00ff */
[----:B------:R-:W-:Y:S01]  /*1630*/  LEA.HI.X R27, R27, R29, R23, 0x7, P1 ;  /* 0x0000001d1b1b7211 */ /* 0x000fe200008f3c17 */
[----:B------:R-:W-:Y:S01]  /*1640*/  IMAD.IADD R3, R3, 0x1, -R20 ;  /* 0x0000000103037824 */ /* 0x000fe200078e0a14 */
[----:B------:R-:W-:Y:S01]  /*1650*/  ISETP.GE.AND P1, PT, R187, c[0x0][0x16c], PT ;  /* 0x00005b00bb007a0c */ /* 0x000fe20003f26270 */
[----:B------:R-:W-:Y:S01]  /*1660*/  IMAD R182, R181, 0x8, R182 ;  /* 0x00000008b5b67824 */ /* 0x000fe200078e02b6 */
[----:B------:R-:W-:Y:S01]  /*1670*/  SHF.R.S32.HI R23, RZ, 0x1, R8 ;  /* 0x00000001ff177819 */ /* 0x000fe20000011408 */
[--C-:B------:R-:W-:Y:S01]  /*1680*/  IMAD R205, R205, 0x2, R10.reuse ;  /* 0x00000002cdcd7824 */ /* 0x100fe200078e020a */
[----:B------:R-:W-:Y:S01]  /*1690*/  SEL R189, RZ, 0x1, P6 ;  /* 0x00000001ffbd7807 */ /* 0x000fe20003000000 */
[----:B------:R-:W-:Y:S01]  /*16a0*/  IMAD R181, R181, 0x200, R10 ;  /* 0x00000200b5b57824 */ /* 0x000fe200078e020a */
[----:B------:R-:W-:Y:S01]  /*16b0*/  SHF.R.S32.HI R8, RZ, 0x1f, R8 ;  /* 0x0000001fff087819 */ /* 0x000fe20000011408 */
[----:B------:R-:W-:Y:S01]  /*16c0*/  IMAD.SHL.U32 R16, R0, 0x40, RZ ;  /* 0x0000004000107824 */ /* 0x000fe200078e00ff */
[----:B------:R-:W-:Y:S01]  /*16d0*/  ISETP.GE.AND P6, PT, R14, c[0x0][0x1fc], PT ;  /* 0x00007f000e007a0c */ /* 0x000fe20003fc6270 */
[----:B------:R1:W-:Y:S01]  /*16e0*/  LDGSTS.E.BYPASS.LTC128B.128 [R11+0x2080], [R28.64+0x40], !P3 ;  /* 0x020800401c0b7fae */ /* 0x0003e2000d901d4e */
[----:B------:R-:W-:Y:S01]  /*16f0*/  SEL R20, RZ, 0x4, P1 ;  /* 0x00000004ff147807 */ /* 0x000fe20000800000 */
[----:B------:R-:W-:Y:S01]  /*1700*/  IMAD.SHL.U32 R25, R25, 0x10, RZ ;  /* 0x0000001019197824 */ /* 0x000fe200078e00ff */
[----:B------:R-:W-:Y:S01]  /*1710*/  ISETP.GE.AND P1, PT, R6, c[0x0][0x16c], PT ;  /* 0x00005b0006007a0c */ /* 0x000fe20003f26270 */
[----:B------:R1:W-:Y:S01]  /*1720*/  LDGSTS.E.BYPASS.LTC128B.128 [R11+0x4080], [R28.64+0x80], !P2 ;  /* 0x040800801c0b7fae */ /* 0x0003e2000d101d4e */
[----:B------:R-:W-:Y:S01]  /*1730*/  LEA.HI R8, R8, R23, RZ, 0x2 ;  /* 0x0000001708087211 */ /* 0x000fe200078f10ff */
[----:B------:R-:W-:Y:S01]  /*1740*/  IMAD.SHL.U32 R188, R17, 0x8, RZ ;  /* 0x0000000811bc7824 */ /* 0x000fe200078e00ff */
[----:B------:R-:W-:Y:S01]  /*1750*/  SEL R10, RZ, 0x1, P6 ;  /* 0x00000001ff0a7807 */ /* 0x000fe20003000000 */
[----:B------:R1:W-:Y:S01]  /*1760*/  LDGSTS.E.BYPASS.LTC128B.128 [R11+0x1080], [R26.64], !P0 ;  /* 0x010800001a0b7fae */ /* 0x0003e2000c101d4e */
[----:B------:R-:W-:Y:S01]  /*1770*/  ISETP.GE.AND P6, PT, R6, c[0x0][0x1fc], PT ;  /* 0x00007f0006007a0c */ /* 0x000fe20003fc6270 */
[----:B------:R-:W-:Y:S01]  /*1780*/  IMAD.SHL.U32 R182, R182, 0x20, RZ ;  /* 0x00000020b6b67824 */ /* 0x000fe200078e00ff */
[----:B------:R-:W-:Y:S01]  /*1790*/  SEL R22, RZ, 0x2, P1 ;  /* 0x00000002ff167807 */ /* 0x000fe20000800000 */
[----:B------:R1:W-:Y:S01]  /*17a0*/  LDGSTS.E.BYPASS.LTC128B.128 [R11+0x3080], [R26.64+0x40], !P5 ;  /* 0x030800401a0b7fae */ /* 0x0003e2000e901d4e */
[----:B------:R-:W-:Y:S01]  /*17b0*/  LOP3.LUT R8, R8, 0xfffffffc, RZ, 0xc0, !PT ;  /* 0xfffffffc08087812 */ /* 0x000fe200078ec0ff */
[----:B------:R-:W-:Y:S01]  /*17c0*/  IMAD.IADD R200, R195, 0x1, R13 ;  /* 0x00000001c3c87824 */ /* 0x000fe200078e020d */
[----:B------:R-:W-:Y:S01]  /*17d0*/  SEL R0, RZ, 0xffffffff, P6 ;  /* 0xffffffffff007807 */ /* 0x000fe20003000000 */
[----:B------:R1:W-:Y:S01]  /*17e0*/  LDGSTS.E.BYPASS.LTC128B.128 [R11+0x5080], [R26.64+0x80], !P4 ;  /* 0x050800801a0b7fae */ /* 0x0003e2000e101d4e */
[----:B------:R-:W-:Y:S01]  /*17f0*/  IADD3 R20, R20, R22, R189 ;  /* 0x0000001614147210 */ /* 0x000fe20007ffe0bd */
[----:B------:R-:W-:Y:S01]  /*1800*/  IMAD.IADD R8, R23, 0x1, -R8 ;  /* 0x0000000117087824 */ /* 0x000fe200078e0a08 */
[----:B------:R-:W-:Y:S01]  /*1810*/  ISETP.GE.AND P6, PT, R187, c[0x0][0x1fc], PT ;  /* 0x00007f00bb007a0c */ /* 0x000fe20003fc6270 */
[----:B------:R-:W-:Y:S01]  /*1820*/  IMAD.SHL.U32 R23, R0, 0x2, RZ ;  /* 0x0000000200177824 */ /* 0x000fe200078e00ff */
[C---:B------:R-:W-:Y:S01]  /*1830*/  LOP3.LUT P3, RZ, R20.reuse, 0x1, RZ, 0xc0, !PT ;  /* 0x0000000114ff7812 */ /* 0x040fe2000786c0ff */
[----:B------:R-:W0:Y:S01]  /*1840*/  LDGDEPBAR ;  /* 0x00000000000079af */ /* 0x000e220000000000 */
[----:B------:R-:W-:Y:S01]  /*1850*/  SEL R0, RZ, 0x4, P6 ;  /* 0x00000004ff007807 */ /* 0x000fe20003000000 */
[----:B------:R-:W-:Y:S01]  /*1860*/  IMAD.SHL.U32 R22, R17, 0x10, RZ ;  /* 0x0000001011167824 */ /* 0x000fe200078e00ff */
[----:B------:R-:W-:-:S02]  /*1870*/  LOP3.LUT P6, RZ, R20, 0x2, RZ, 0xc0, !PT ;  /* 0x0000000214ff7812 */ /* 0x000fc400078cc0ff */
[C---:B------:R-:W-:Y:S02]  /*1880*/  ISETP.GE.OR P3, PT, R192.reuse, UR12, !P3 ;  /* 0x0000000cc0007c0c */ /* 0x040fe4000df66670 */
[----:B------:R-:W-:Y:S02]  /*1890*/  ISETP.GE.OR P6, PT, R192, UR12, !P6 ;  /* 0x0000000cc0007c0c */ /* 0x000fe4000f7c6670 */
[----:B------:R-:W-:Y:S02]  /*18a0*/  LOP3.LUT R23, R23, 0x2, R10, 0xe2, !PT ;  /* 0x0000000217177812 */ /* 0x000fe400078ee20a */
[----:B------:R-:W-:Y:S02]  /*18b0*/  LOP3.LUT R16, R16, 0x1c0, RZ, 0xc0, !PT ;  /* 0x000001c010107812 */ /* 0x000fe400078ec0ff */
[----:B------:R-:W-:Y:S02]  /*18c0*/  LOP3.LUT R0, R23, R0, RZ, 0xfc, !PT ;  /* 0x0000000017007212 */ /* 0x000fe400078efcff */
[----:B------:R-:W-:-:S02]  /*18d0*/  LOP3.LUT P0, RZ, R20, 0x4, RZ, 0xc0, !PT ;  /* 0x0000000414ff7812 */ /* 0x000fc4000780c0ff */
[----:B------:R-:W-:Y:S01]  /*18e0*/  ISETP.GT.AND P2, PT, R2, 0xf, PT ;  /* 0x0000000f0200780c */ /* 0x000fe20003f44270 */
[----:B------:R1:W-:Y:S01]  /*18f0*/  LDGSTS.E.BYPASS.LTC128B.128 [R11+0xc080], [R208.64], !P3 ;  /* 0x0c080000d00b7fae */ /* 0x0003e2000d901d4e */
[----:B------:R-:W-:Y:S02]  /*1900*/  LOP3.LUT P5, RZ, R0, 0x1, RZ, 0xc0, !PT ;  /* 0x0000000100ff7812 */ /* 0x000fe400078ac0ff */
[----:B------:R-:W-:Y:S01]  /*1910*/  LOP3.LUT R25, R16, 0x30, R25, 0xf8, !PT ;  /* 0x0000003010197812 */ /* 0x000fe200078ef819 */
[----:B------:R1:W-:Y:S01]  /*1920*/  LDGSTS.E.BYPASS.LTC128B.128 [R11+0xd080], [R208.64+0x40], !P6 ;  /* 0x0d080040d00b7fae */ /* 0x0003e2000f101d4e */
[C---:B------:R-:W-:Y:S02]  /*1930*/  ISETP.GE.OR P0, PT, R192.reuse, UR12, !P0 ;  /* 0x0000000cc0007c0c */ /* 0x040fe4000c706670 */
[----:B------:R-:W-:Y:S02]  /*1940*/  ISETP.GE.OR P6, PT, R192, UR12, !P5 ;  /* 0x0000000cc0007c0c */ /* 0x000fe4000efc6670 */
[----:B------:R-:W-:-:S02]  /*1950*/  SHF.R.U32.HI R16, RZ, 0x3, R16 ;  /* 0x00000003ff107819 */ /* 0x000fc40000011610 */
[----:B------:R-:W-:Y:S02]  /*1960*/  LOP3.LUT R25, R25, 0x8, R18, 0xf8, !PT ;  /* 0x0000000819197812 */ /* 0x000fe400078ef812 */
[----:B------:R-:W-:Y:S02]  /*1970*/  LOP3.LUT R23, R5, 0xfffffff8, RZ, 0xc0, !PT ;  /* 0xfffffff805177812 */ /* 0x000fe400078ec0ff */
[----:B------:R-:W-:Y:S01]  /*1980*/  LOP3.LUT R16, R25, R16, RZ, 0x3c, !PT ;  /* 0x0000001019107212 */ /* 0x000fe200078e3cff */
[----:B------:R-:W-:Y:S01]  /*1990*/  @!P2 IMAD.SHL.U32 R25, R2, 0x10, RZ ;  /* 0x000000100219a824 */ /* 0x000fe200078e00ff */
[----:B------:R-:W-:Y:S01]  /*19a0*/  LOP3.LUT P4, RZ, R0, 0x2, RZ, 0xc0, !PT ;  /* 0x0000000200ff7812 */ /* 0x000fe2000788c0ff */
[----:B------:R-:W-:Y:S01]  /*19b0*/  IMAD.IADD R10, R192, 0x1, -R23 ;  /* 0x00000001c00a7824 */ /* 0x000fe200078e0a17 */
[----:B------:R-:W-:Y:S01]  /*19c0*/  LOP3.LUT P3, RZ, R0, 0x4, RZ, 0xc0, !PT ;  /* 0x0000000400ff7812 */ /* 0x000fe2000786c0ff */
[----:B------:R1:W-:Y:S01]  /*19d0*/  LDGSTS.E.BYPASS.LTC128B.128 [R11+0xe080], [R208.64+0x80], !P0 ;  /* 0x0e080080d00b7fae */ /* 0x0003e2000c101d4e */
[----:B------:R-:W-:Y:S01]  /*19e0*/  LEA.HI R5, R19, R2, RZ, 0x7 ;  /* 0x0000000213057211 */ /* 0x000fe200078f38ff */
[C---:B------:R-:W-:Y:S01]  /*19f0*/  IMAD.SHL.U32 R23, R21.reuse, 0x40, RZ ;  /* 0x0000004015177824 */ /* 0x040fe200078e00ff */
[----:B------:R-:W-:Y:S01]  /*1a00*/  LOP3.LUT P0, RZ, R21, 0x2, RZ, 0xc0, !PT ;  /* 0x0000000215ff7812 */ /* 0x000fe2000780c0ff */
[----:B------:R1:W-:Y:S01]  /*1a10*/  @!P2 LDGSTS.E.BYPASS.LTC128B.128 [R25+0x18080], [R198.64] ;  /* 0x18080000c619afae */ /* 0x0003e2000b901d4e */
[----:B------:R-:W-:Y:S01]  /*1a20*/  IMAD.SHL.U32 R19, R10, 0x40, RZ ;  /* 0x000000400a137824 */ /* 0x000fe200078e00ff */
[----:B------:R-:W-:Y:S01]  /*1a30*/  SEL R21, RZ, 0xffffffff, P1 ;  /* 0xffffffffff157807 */ /* 0x000fe20000800000 */
[----:B------:R-:W-:Y:S01]  /*1a40*/  IMAD.SHL.U32 R0, R12, 0x8, RZ ;  /* 0x000000080c007824 */ /* 0x000fe200078e00ff */
[----:B------:R-:W0:Y:S01]  /*1a50*/  LDGDEPBAR ;  /* 0x00000000000079af */ /* 0x000e220000000000 */
[C---:B------:R-:W-:Y:S01]  /*1a60*/  ISETP.GE.OR P1, PT, R192.reuse, UR12, !P4 ;  /* 0x0000000cc0007c0c */ /* 0x040fe2000e726670 */
[----:B------:R-:W-:Y:S01]  /*1a70*/  IMAD R183, R17, 0x200, R16 ;  /* 0x0000020011b77824 */ /* 0x000fe200078e0210 */
[----:B------:R-:W-:Y:S01]  /*1a80*/  LOP3.LUT R19, R19, 0x1c0, RZ, 0xc0, !PT ;  /* 0x000001c013137812 */ /* 0x000fe200078ec0ff */
[----:B------:R1:W-:Y:S01]  /*1a90*/  LDGSTS.E.BYPASS.LTC128B.128 [R11+0x12080], [R202.64], !P6 ;  /* 0x12080000ca0b7fae */ /* 0x0003e2000f101d4e */
[----:B------:R-:W-:Y:S01]  /*1aa0*/  ISETP.GE.OR P6, PT, R192, UR12, !P3 ;  /* 0x0000000cc0007c0c */ /* 0x000fe2000dfc6670 */
[----:B------:R-:W-:Y:S01]  /*1ab0*/  IMAD.SHL.U32 R17, R8, 0x40, RZ ;  /* 0x0000004008117824 */ /* 0x000fe200078e00ff */
[----:B------:R-:W-:-:S02]  /*1ac0*/  LOP3.LUT R0, R0, 0x18, RZ, 0xc0, !PT ;  /* 0x0000001800007812 */ /* 0x000fc400078ec0ff */
[----:B------:R-:W-:Y:S02]  /*1ad0*/  LOP3.LUT R23, R23, 0xc0, RZ, 0xc0, !PT ;  /* 0x000000c017177812 */ /* 0x000fe400078ec0ff */
[----:B------:R-:W-:Y:S02]  /*1ae0*/  SHF.R.U32.HI R20, RZ, 0x3, R19 ;  /* 0x00000003ff147819 */ /* 0x000fe40000011613 */
[----:B------:R-:W-:Y:S01]  /*1af0*/  LOP3.LUT R24, R23, 0x8, R18, 0xf8, !PT ;  /* 0x0000000817187812 */ /* 0x000fe200078ef812 */
[----:B------:R1:W-:Y:S01]  /*1b00*/  LDGSTS.E.BYPASS.LTC128B.128 [R11+0x13080], [R202.64+0x40], !P1 ;  /* 0x13080040ca0b7fae */ /* 0x0003e2000c901d4e */
[----:B------:R-:W-:Y:S01]  /*1b10*/  LOP3.LUT R20, R20, R19, R0, 0x1e, !PT ;  /* 0x0000001314147212 */ /* 0x000fe200078e1e00 */
[----:B------:R-:W-:Y:S01]  /*1b20*/  IMAD.SHL.U32 R18, R21, 0x2, RZ ;  /* 0x0000000215127824 */ /* 0x000fe200078e00ff */
[----:B------:R-:W-:Y:S01]  /*1b30*/  SHF.R.U32.HI R23, RZ, 0x3, R23 ;  /* 0x00000003ff177819 */ /* 0x000fe20000011617 */
[----:B------:R1:W-:Y:S01]  /*1b40*/  LDGSTS.E.BYPASS.LTC128B.128 [R11+0x14080], [R202.64+0x80], !P6 ;  /* 0x14080080ca0b7fae */ /* 0x0003e2000f101d4e */
[----:B------:R-:W-:Y:S01]  /*1b50*/  LOP3.LUT R19, R4, 0xffffffe0, RZ, 0xc0, !PT ;  /* 0xffffffe004137812 */ /* 0x000fe200078ec0ff */
[----:B------:R-:W-:Y:S01]  /*1b60*/  IMAD.IADD R205, R205, 0x1, R20 ;  /* 0x00000001cdcd7824 */ /* 0x000fe200078e0214 */
[----:B------:R-:W-:-:S02]  /*1b70*/  LOP3.LUT P6, RZ, R3, 0x4, RZ, 0xc0, !PT ;  /* 0x0000000403ff7812 */ /* 0x000fc400078cc0ff */
[C---:B------:R-:W-:Y:S01]  /*1b80*/  LOP3.LUT P1, RZ, R3.reuse, 0x2, RZ, 0xc0, !PT ;  /* 0x0000000203ff7812 */ /* 0x040fe2000782c0ff */
[----:B------:R-:W-:Y:S01]  /*1b90*/  IMAD.SHL.U32 R3, R3, 0x40, RZ ;  /* 0x0000004003037824 */ /* 0x000fe200078e00ff */
[----:B------:R-:W-:Y:S01]  /*1ba0*/  LOP3.LUT R21, R24, R23, RZ, 0x3c, !PT ;  /* 0x0000001718157212 */ /* 0x000fe200078e3cff */
[----:B------:R-:W-:Y:S01]  /*1bb0*/  IMAD.IADD R4, R2, 0x1, -R19 ;  /* 0x0000000102047824 */ /* 0x000fe200078e0a13 */
[----:B------:R-:W-:Y:S01]  /*1bc0*/  SEL R178, R185, 0xfffffff0, !P1 ;  /* 0xfffffff0b9b27807 */ /* 0x000fe20004800000 */
[----:B------:R-:W-:Y:S01]  /*1bd0*/  IMAD.SHL.U32 R205, R205, 0x2, RZ ;  /* 0x00000002cdcd7824 */ /* 0x000fe200078e00ff */
[----:B------:R-:W-:Y:S01]  /*1be0*/  LOP3.LUT R16, R3, 0x1c0, RZ, 0xc0, !PT ;  /* 0x000001c003107812 */ /* 0x000fe200078ec0ff */
[----:B------:R-:W-:Y:S01]  /*1bf0*/  IMAD.U32 R184, R184, 0x20, R21 ;  /* 0x00000020b8b87824 */ /* 0x000fe200078e0015 */
[----:B------:R-:W-:Y:S02]  /*1c00*/  SHF.R.S32.HI R21, RZ, 0x1f, R4 ;  /* 0x0000001fff157819 */ /* 0x000fe40000011404 */
[----:B------:R-:W-:-:S02]  /*1c10*/  SEL R3, R185, 0xfffffff0, !P0 ;  /* 0xfffffff0b9037807 */ /* 0x000fc40004000000 */
[----:B------:R-:W-:Y:S02]  /*1c20*/  SHF.R.U32.HI R5, RZ, 0x4, R5 ;  /* 0x00000004ff057819 */ /* 0x000fe40000011605 */
[----:B------:R-:W-:Y:S02]  /*1c30*/  LOP3.LUT R22, R22, 0x10, RZ, 0xc0, !PT ;  /* 0x0000001016167812 */ /* 0x000fe400078ec0ff */
[----:B------:R-:W-:Y:S02]  /*1c40*/  LOP3.LUT R188, R188, 0x8, RZ, 0xc0, !PT ;  /* 0x00000008bcbc7812 */ /* 0x000fe400078ec0ff */
[----:B------:R-:W-:Y:S02]  /*1c50*/  SHF.R.U32.HI R19, RZ, 0x3, R16 ;  /* 0x00000003ff137819 */ /* 0x000fe40000011610 */
[----:B------:R-:W-:Y:S02]  /*1c60*/  LOP3.LUT P0, RZ, R8, 0x2, RZ, 0xc0, !PT ;  /* 0x0000000208ff7812 */ /* 0x000fe4000780c0ff */
[----:B------:R-:W-:-:S02]  /*1c70*/  LOP3.LUT R17, R17, 0xc0, RZ, 0xc0, !PT ;  /* 0x000000c011117812 */ /* 0x000fc400078ec0ff */
[----:B------:R-:W-:Y:S02]  /*1c80*/  PLOP3.LUT P1, PT, PT, PT, UP0, 0x80, 0x0 ;  /* 0x000000000000781c */ /* 0x000fe40003f2f008 */
[----:B------:R-:W-:Y:S02]  /*1c90*/  LEA.HI R8, R21, R4, RZ, 0x2 ;  /* 0x0000000415087211 */ /* 0x000fe400078f10ff */
[----:B------:R-:W-:Y:S02]  /*1ca0*/  LOP3.LUT R189, R18, 0x2, R189, 0xe2, !PT ;  /* 0x0000000212bd7812 */ /* 0x000fe400078ee2bd */
[----:B------:R-:W-:Y:S02]  /*1cb0*/  LOP3.LUT R5, R22, 0x8, R5, 0xf8, !PT ;  /* 0x0000000816057812 */ /* 0x000fe400078ef805 */
[----:B------:R-:W-:Y:S01]  /*1cc0*/  LOP3.LUT R16, R19, R16, R188, 0x1e, !PT ;  /* 0x0000001013107212 */ /* 0x000fe200078e1ebc */
[----:B------:R-:W-:Y:S01]  /*1cd0*/  @!P2 IMAD.SHL.U32 R19, R2, 0x10, RZ ;  /* 0x000000100213a824 */ /* 0x000fe200078e00ff */
[----:B------:R-:W-:-:S02]  /*1ce0*/  SHF.R.U32.HI R18, RZ, 0x3, R17 ;  /* 0x00000003ff127819 */ /* 0x000fc40000011611 */
[----:B------:R-:W-:Y:S01]  /*1cf0*/  SHF.R.S32.HI R190, RZ, 0x2, R8 ;  /* 0x00000002ffbe7819 */ /* 0x000fe20000011408 */
[----:B------:R-:W-:Y:S01]  /*1d00*/  IMAD.IADD R181, R181, 0x1, R16 ;  /* 0x00000001b5b57824 */ /* 0x000fe200078e0210 */
[C---:B------:R-:W-:Y:S01]  /*1d10*/  LOP3.LUT R5, R18.reuse, R5, R17, 0x1e, !PT ;  /* 0x0000000512057212 */ /* 0x040fe200078e1e11 */
[----:B------:R1:W-:Y:S01]  /*1d20*/  @!P2 LDGSTS.E.BYPASS.LTC128B.128 [R19+0x18280], [R196.64] ;  /* 0x18280000c413afae */ /* 0x0003e2000b901d4e */
[CC--:B------:R-:W-:Y:S01]  /*1d30*/  LOP3.LUT R188, R18.reuse, R17.reuse, R188, 0x1e, !PT ;  /* 0x0000001112bc7212 */ /* 0x0c0fe200078e1ebc */
[C---:B------:R-:W-:Y:S01]  /*1d40*/  IMAD R190, R7.reuse, 0x10, R190 ;  /* 0x0000001007be7824 */ /* 0x040fe200078e02be */
[----:B------:R-:W-:Y:S01]  /*1d50*/  LOP3.LUT R17, R18, R17, R0, 0x1e, !PT ;  /* 0x0000001112117212 */ /* 0x000fe200078e1e00 */
[----:B------:R-:W-:Y:S01]  /*1d60*/  IMAD.MOV.U32 R0, RZ, RZ, 0x20 ;  /* 0x00000020ff007424 */ /* 0x000fe200078e00ff */
[----:B------:R-:W0:Y:S01]  /*1d70*/  LDGDEPBAR ;  /* 0x00000000000079af */ /* 0x000e220000000000 */
[----:B------:R-:W-:Y:S01]  /*1d80*/  IMAD R7, R7, 0x200, R182 ;  /* 0x0000020007077824 */ /* 0x000fe200078e02b6 */
[----:B------:R-:W-:Y:S01]  /*1d90*/  SEL R185, R185, 0xfffffff0, !P0 ;  /* 0xfffffff0b9b97807 */ /* 0x000fe20004000000 */
[----:B------:R-:W-:Y:S01]  /*1da0*/  IMAD.IADD R186, R182, 0x1, R5 ;  /* 0x00000001b6ba7824 */ /* 0x000fe200078e0205 */
[----:B------:R-:W0:Y:S01]  /*1db0*/  LDGDEPBAR ;  /* 0x00000000000079af */ /* 0x000e220000000000 */
[----:B------:R-:W-:Y:S01]  /*1dc0*/  IMAD.IADD R188, R7, 0x1, R188 ;  /* 0x0000000107bc7824 */ /* 0x000fe200078e02bc */
[----:B------:R-:W-:Y:S01]  /*1dd0*/  SEL R0, R0, 0xffffffe0, !P6 ;  /* 0xffffffe000007807 */ /* 0x000fe20007000000 */
        /* <DEDUP_REMOVED lines=25> */
.L_x_785:
[----:B------:R-:W-:Y:S05]  /*1f70*/  BSYNC B0 ;  /* 0x0000000000007941 */ /* 0x000fea0003800000 */
.L_x_784:
[----:B--2---:R-:W-:Y:S01]  /*1f80*/  SHF.R.S32.HI R7, RZ, 0x1f, R12 ;  /* 0x0000001fff077819 */ /* 0x004fe2000001140c */
[----:B------:R-:W0:Y:S01]  /*1f90*/  LDGDEPBAR ;  /* 0x00000000000079af */ /* 0x000e220000000000 */
[----:B------:R-:W-:Y:S01]  /*1fa0*/  LOP3.LUT P0, RZ, R10, 0x4, RZ, 0xc0, !PT ;  /* 0x000000040aff7812 */ /* 0x000fe2000780c0ff */
[----:B------:R-:W-:Y:S01]  /*1fb0*/  UIADD3 UR6, UR12, 0x3f, URZ ;  /* 0x0000003f0c067890 */ /* 0x000fe2000fffe03f */
[----:B------:R-:W-:Y:S01]  /*1fc0*/  LEA.HI R2, R7, R12, RZ, 0x2 ;  /* 0x0000000c07027211 */ /* 0x000fe200078f10ff */
[----:B------:R-:W-:Y:S01]  /*1fd0*/  IMAD.SHL.U32 R184, R184, 0x2, RZ ;  /* 0x00000002b8b87824 */ /* 0x000fe200078e00ff */
[----:B-1----:R-:W-:Y:S01]  /*1fe0*/  LOP3.LUT R11, R8, 0xfffffffc, RZ, 0xc0, !PT ;  /* 0xfffffffc080b7812 */ /* 0x002fe200078ec0ff */
        /* <DEDUP_REMOVED lines=71> */
.L_x_788:
        /* <DEDUP_REMOVED lines=202> */
.L_x_786:
        /* <DEDUP_REMOVED lines=11> */
[----:B------:R-:W-:Y:S02]  /*31b0*/  FSEL R250, R210, -INF , P1 ;  /* 0xff800000d2fa7808 */ /* 0x000fe40000800000 */
[-C--:B------:R-:W-:Y:S01]  /*31c0*/  HMMA.16816.F32.BF16 R12, R140, R138.reuse, RZ ;  /* 0x0000008a8c0c723c */ /* 0x080fe200000418ff */
[----:B------:R-:W-:Y:S03]  /*31d0*/  IADD3 R33, R188, 0x800, R33 ;  /* 0x00000800bc217810 */ /* 0x000fe60007ffe021 */
[----:B------:R-:W-:Y:S01]  /*31e0*/  FSEL R248, R211, -INF , P0 ;  /* 0xff800000d3f87808 */ /* 0x000fe20000000000 */
[----:B------:R-:W-:Y:S01]  /*31f0*/  FFMA.FTZ R250, R250, c[0x0][0x29c], -R245 ;  /* 0x0000a700fafa7a23 */ /* 0x000fe200000108f5 */
[----:B------:R-:W-:Y:S02]  /*3200*/  SHF.L.U32 R3, R33, 0x1, RZ ;  /* 0x0000000121037819 */ /* 0x000fe400000006ff */
[C---:B------:R-:W-:Y:S01]  /*3210*/  HMMA.16816.F32.BF16 R16, R132.reuse, R138, RZ ;  /* 0x0000008a8410723c */ /* 0x040fe200000418ff */
[----:B------:R-:W-:Y:S03]  /*3220*/  LDSM.16.M88.4 R136, [R184+0x8080] ;  /* 0x00808000b888783b */ /* 0x000fe60000000200 */
[C---:B------:R-:W-:Y:S01]  /*3230*/  FSEL R249, R224.reuse, -INF , P6 ;  /* 0xff800000e0f97808 */ /* 0x040fe20003000000 */
[----:B------:R-:W-:Y:S03]  /*3240*/  FFMA.FTZ R224, -R224, R224, 1 ;  /* 0x3f800000e0e07423 */ /* 0x000fe600000101e0 */
        /* <DEDUP_REMOVED lines=38> */
[----:B------:R-:W-:Y:S05]  /*34b0*/  MUFU.EX2 R160, R160 ;  /* 0x000000a000a07308 */ /* 0x000fea0000000800 */
[----:B------:R-:W-:Y:S01]  /*34c0*/  FSEL R145, R222, -INF , P6 ;  /* 0xff800000de917808 */ /* 0x000fe20003000000 */
[-C--:B------:R-:W-:Y:S04]  /*34d0*/  HMMA.16816.F32.BF16 R28, R140, R146.reuse, R28 ;  /* 0x000000928c1c723c */ /* 0x080fe8000004181c */
[--C-:B------:R-:W-:Y:S03]  /*34e0*/  FFMA.FTZ R163, R145, c[0x0][0x29c], -R246.reuse ;  /* 0x0000a70091a37a23 */ /* 0x100fe600000108f6 */
[C---:B------:R-:W-:Y:S01]  /*34f0*/  FSEL R141, R214.reuse, -INF , P0 ;  /* 0xff800000d68d7808 */ /* 0x040fe20000000000 */
[----:B------:R-:W-:Y:S01]  /*3500*/  HMMA.16816.F32.BF16 R32, R132, R146, R32 ;  /* 0x000000928420723c */ /* 0x000fe20000041820 */
[----:B------:R-:W1:Y:S01]  /*3510*/  LDSM.16.M88.4 R132, [R3+0x13080] ;  /* 0x013080000384783b */ /* 0x000e620000000200 */
[----:B------:R-:W-:Y:S02]  /*3520*/  MUFU.EX2 R163, R163 ;  /* 0x000000a300a37308 */ /* 0x000fe40000000800 */
[--C-:B------:R-:W-:Y:S02]  /*3530*/  FFMA.FTZ R161, R141, c[0x0][0x29c], -R246.reuse ;  /* 0x0000a7008da17a23 */ /* 0x100fe400000108f6 */
[----:B------:R-:W-:Y:S02]  /*3540*/  FFMA.FTZ R214, -R214, R214, 1 ;  /* 0x3f800000d6d67423 */ /* 0x000fe400000101d6 */
[-C--:B---3--:R-:W-:Y:S01]  /*3550*/  HMMA.16816.F32.BF16 R4, R164, R168.reuse, R4 ;  /* 0x000000a8a404723c */ /* 0x088fe20000041804 */
[----:B------:R2:W3:Y:S03]  /*3560*/  LDSM.16.M88.4 R140, [R3+0x13880] ;  /* 0x01388000038c783b */ /* 0x0004e60000000200 */
[----:B------:R-:W-:Y:S04]  /*3570*/  MUFU.EX2 R161, R161 ;  /* 0x000000a100a17308 */ /* 0x000fe80000000800 */
[C---:B----4-:R-:W-:Y:S07]  /*3580*/  HMMA.16816.F32.BF16 R8, R172.reuse, R168, R8 ;  /* 0x000000a8ac08723c */ /* 0x050fee0000041808 */
[----:B------:R-:W-:Y:S01]  /*3590*/  FSEL R169, R212, -INF , P1 ;  /* 0xff800000d4a97808 */ /* 0x000fe20000800000 */
[-C--:B------:R-:W-:Y:S03]  /*35a0*/  HMMA.16816.F32.BF16 R12, R172, R170.reuse, R12 ;  /* 0x000000aaac0c723c */ /* 0x080fe6000004180c */
[----:B------:R-:W-:Y:S01]  /*35b0*/  ISETP.GT.AND P1, PT, R206, 0x21, PT ;  /* 0x00000021ce00780c */ /* 0x000fe20003f24270 */
[----:B------:R-:W-:Y:S01]  /*35c0*/  FFMA.FTZ R212, -R212, R212, 1 ;  /* 0x3f800000d4d47423 */ /* 0x000fe200000101d4 */
[C---:B------:R-:W-:Y:S01]  /*35d0*/  FSEL R168, R217.reuse, -INF , P0 ;  /* 0xff800000d9a87808 */ /* 0x040fe20000000000 */
[----:B------:R-:W-:Y:S01]  /*35e0*/  FFMA.FTZ R217, -R217, R217, 1 ;  /* 0x3f800000d9d97423 */ /* 0x000fe200000101d9 */
[----:B------:R-:W-:Y:S01]  /*35f0*/  FSEL R145, R223, -INF , P1 ;  /* 0xff800000df917808 */ /* 0x000fe20000800000 */
[C---:B------:R-:W-:Y:S04]  /*3600*/  HMMA.16816.F32.BF16 R16, R164.reuse, R170, R16 ;  /* 0x000000aaa410723c */ /* 0x040fe80000041810 */
[--C-:B------:R-:W-:Y:S01]  /*3610*/  FFMA.FTZ R168, R168, c[0x0][0x29c], -R239.reuse ;  /* 0x0000a700a8a87a23 */ /* 0x100fe200000108ef */
[C---:B------:R-:W-:Y:S01]  /*3620*/  FSEL R252, R225.reuse, -INF , P1 ;  /* 0xff800000e1fc7808 */ /* 0x040fe20000800000 */
[----:B------:R-:W-:Y:S01]  /*3630*/  FFMA.FTZ R225, -R225, R225, 1 ;  /* 0x3f800000e1e17423 */ /* 0x000fe200000101e1 */
[----:B--2---:R-:W-:Y:S01]  /*3640*/  FSEL R3, R215, -INF , P0 ;  /* 0xff800000d7037808 */ /* 0x004fe20000000000 */
[-C--:B-----5:R-:W-:Y:S03]  /*3650*/  HMMA.16816.F32.BF16 R20, R164, R148.reuse, R20 ;  /* 0x00000094a414723c */ /* 0x0a0fe60000041814 */
[----:B------:R-:W-:Y:S01]  /*3660*/  ISETP.GT.AND P0, PT, R206, 0x40, PT ;  /* 0x00000040ce00780c */ /* 0x000fe20003f04270 */
[----:B------:R-:W-:Y:S01]  /*3670*/  FFMA.FTZ R170, R145, c[0x0][0x29c], -R246 ;  /* 0x0000a70091aa7a23 */ /* 0x000fe200000108f6 */
[----:B------:R-:W-:Y:S01]  /*3680*/  FSEL R171, R219, -INF , P1 ;  /* 0xff800000dbab7808 */ /* 0x000fe20000800000 */
[----:B------:R-:W2:Y:S01]  /*3690*/  LDSM.16.M88.4 R144, [R184+0xb080] ;  /* 0x00b08000b890783b */ /* 0x000ea20000000200 */
[--C-:B------:R-:W-:Y:S01]  /*36a0*/  FFMA.FTZ R3, R3, c[0x0][0x29c], -R242.reuse ;  /* 0x0000a70003037a23 */ /* 0x100fe200000108f2 */
[C---:B------:R-:W-:Y:S02]  /*36b0*/  HMMA.16816.F32.BF16 R24, R172.reuse, R148, R24 ;  /* 0x00000094ac18723c */ /* 0x040fe40000041818 */
[----:B------:R-:W-:Y:S02]  /*36c0*/  MUFU.EX2 R170, R170 ;  /* 0x000000aa00aa7308 */ /* 0x000fe40000000800 */
[--C-:B------:R-:W-:Y:S01]  /*36d0*/  FFMA.FTZ R171, R171, c[0x0][0x29c], -R242.reuse ;  /* 0x0000a700abab7a23 */ /* 0x100fe200000108f2 */
[C---:B------:R-:W-:Y:S01]  /*36e0*/  FSEL R251, R228.reuse, -INF , P0 ;  /* 0xff800000e4fb7808 */ /* 0x040fe20000000000 */
[----:B------:R-:W-:Y:S01]  /*36f0*/  FFMA.FTZ R228, -R228, R228, 1 ;  /* 0x3f800000e4e47423 */ /* 0x000fe200000101e4 */
[----:B------:R-:W-:Y:S01]  /*3700*/  FSEL R149, R226, -INF , P0 ;  /* 0xff800000e2957808 */ /* 0x000fe20000000000 */
[-C--:B------:R-:W-:Y:S04]  /*3710*/  HMMA.16816.F32.BF16 R28, R172, R150.reuse, R28 ;  /* 0x00000096ac1c723c */ /* 0x080fe8000004181c */
[----:B------:R-:W-:Y:S01]  /*3720*/  MUFU.EX2 R3, R3 ;  /* 0x0000000300037308 */ /* 0x000fe20000000800 */
[----:B------:R-:W-:Y:S02]  /*3730*/  FFMA.FTZ R215, -R215, R215, 1 ;  /* 0x3f800000d7d77423 */ /* 0x000fe400000101d7 */
[----:B------:R-:W-:Y:S01]  /*3740*/  FSEL R173, R230, -INF , P0 ;  /* 0xff800000e6ad7808 */ /* 0x000fe20000000000 */
[----:B------:R-:W-:Y:S04]  /*3750*/  HMMA.16816.F32.BF16 R32, R164, R150, R32 ;  /* 0x00000096a420723c */ /* 0x000fe80000041820 */
[----:B------:R-:W-:Y:S01]  /*3760*/  FFMA.FTZ R173, R173, c[0x0][0x29c], -R242 ;  /* 0x0000a700adad7a23 */ /* 0x000fe200000108f2 */
[C---:B------:R-:W-:Y:S01]  /*3770*/  FSEL R172, R232.reuse, -INF , P0 ;  /* 0xff800000e8ac7808 */ /* 0x040fe20000000000 */
[----:B------:R-:W-:Y:S01]  /*3780*/  FFMA.FTZ R232, -R232, R232, 1 ;  /* 0x3f800000e8e87423 */ /* 0x000fe200000101e8 */
[----:B------:R-:W-:Y:S01]  /*3790*/  FSEL R167, R218, -INF , P6 ;  /* 0xff800000daa77808 */ /* 0x000fe20003000000 */
[-C--:B-1----:R-:W-:Y:S02]  /*37a0*/  HMMA.16816.F32.BF16 R4, R132, R136.reuse, R4 ;  /* 0x000000888404723c */ /* 0x082fe40000041804 */
[----:B------:R-:W-:Y:S03]  /*37b0*/  MUFU.EX2 R173, R173 ;  /* 0x000000ad00ad7308 */ /* 0x000fe60000000800 */
[----:B------:R-:W-:Y:S01]  /*37c0*/  FFMA.FTZ R165, R149, c[0x0][0x29c], -R246 ;  /* 0x0000a70095a57a23 */ /* 0x000fe200000108f6 */
[----:B------:R-:W-:Y:S01]  /*37d0*/  FSEL R164, R220, -INF , P6 ;  /* 0xff800000dca47808 */ /* 0x000fe20003000000 */
[--C-:B------:R-:W-:Y:S01]  /*37e0*/  FFMA.FTZ R172, R172, c[0x0][0x29c], -R239.reuse ;  /* 0x0000a700acac7a23 */ /* 0x100fe200000108ef */
[C---:B---3--:R-:W-:Y:S04]  /*37f0*/  HMMA.16816.F32.BF16 R8, R140.reuse, R136, R8 ;  /* 0x000000888c08723c */ /* 0x048fe80000041808 */
[C---:B------:R-:W-:Y:S01]  /*3800*/  ISETP.GT.AND P6, PT, R206.reuse, 0x41, PT ;  /* 0x00000041ce00780c */ /* 0x040fe20003fc4270 */
[----:B------:R-:W-:Y:S01]  /*3810*/  MUFU.EX2 R165, R165 ;  /* 0x000000a500a57308 */ /* 0x000fe20000000800 */
[----:B------:R-:W-:Y:S01]  /*3820*/  ISETP.GT.AND P0, PT, R206, 0x61, PT ;  /* 0x00000061ce00780c */ /* 0x000fe20003f04270 */
[--C-:B------:R-:W-:Y:S01]  /*3830*/  FFMA.FTZ R164, R164, c[0x0][0x29c], -R239.reuse ;  /* 0x0000a700a4a47a23 */ /* 0x100fe200000108ef */
[-C--:B------:R-:W-:Y:S04]  /*3840*/  HMMA.16816.F32.BF16 R12, R140, R138.reuse, R12 ;  /* 0x0000008a8c0c723c */ /* 0x080fe8000004180c */
[----:B------:R-:W-:Y:S01]  /*3850*/  FSEL R149, R227, -INF , P6 ;  /* 0xff800000e3957808 */ /* 0x000fe20003000000 */
[----:B------:R-:W-:Y:S01]  /*3860*/  FFMA.FTZ R167, R167, c[0x0][0x29c], -R242 ;  /* 0x0000a700a7a77a23 */ /* 0x000fe200000108f2 */
[----:B------:R-:W-:Y:S01]  /*3870*/  FSEL R247, R241, -INF , P0 ;  /* 0xff800000f1f77808 */ /* 0x000fe20000000000 */
[----:B------:R-:W-:Y:S01]  /*3880*/  MUFU.EX2 R164, R164 ;  /* 0x000000a400a47308 */ /* 0x000fe20000000800 */
[C---:B------:R-:W-:Y:S01]  /*3890*/  HMMA.16816.F32.BF16 R16, R132.reuse, R138, R16 ;  /* 0x0000008a8410723c */ /* 0x040fe20000041810 */
[----:B------:R-:W-:Y:S03]  /*38a0*/  LDSM.16.M88.4 R136, [R176+0xb080] ;  /* 0x00b08000b088783b */ /* 0x000fe60000000200 */
[--C-:B------:R-:W-:Y:S01]  /*38b0*/  FFMA.FTZ R174, R149, c[0x0][0x29c], -R246.reuse ;  /* 0x0000a70095ae7a23 */ /* 0x100fe200000108f6 */
[C---:B------:R-:W-:Y:S01]  /*38c0*/  FSEL R166, R221.reuse, -INF , P1 ;  /* 0xff800000dda67808 */ /* 0x040fe20000800000 */
[----:B------:R-:W-:Y:S01]  /*38d0*/  FFMA.FTZ R220, -R220, R220, 1 ;  /* 0x3f800000dcdc7423 */ /* 0x000fe200000101dc */
[----:B------:R-:W-:Y:S01]  /*38e0*/  ISETP.GT.AND P1, PT, R206, 0x60, PT ;  /* 0x00000060ce00780c */ /* 0x000fe20003f24270 */
[-C--:B--2---:R-:W-:Y:S01]  /*38f0*/  HMMA.16816.F32.BF16 R20, R132, R144.reuse, R20 ;  /* 0x000000908414723c */ /* 0x084fe20000041814 */
[----:B------:R1:W2:Y:S01]  /*3900*/  LDSM.16.M88.4 R148, [R2+0x13080] ;  /* 0x013080000294783b */ /* 0x0002a20000000200 */
[----:B------:R-:W3:Y:S02]  /*3910*/  MUFU.EX2 R174, R174 ;  /* 0x000000ae00ae7308 */ /* 0x000ee40000000800 */
[----:B------:R-:W-:Y:S01]  /*3920*/  FFMA.FTZ R166, R166, c[0x0][0x29c], -R239 ;  /* 0x0000a700a6a67a23 */ /* 0x000fe200000108ef */
[----:B------:R-:W-:Y:S01]  /*3930*/  FSEL R175, R240, -INF , P1 ;  /* 0xff800000f0af7808 */ /* 0x000fe20000800000 */
[----:B------:R-:W-:Y:S02]  /*3940*/  FFMA.FTZ R221, -R221, R221, 1 ;  /* 0x3f800000dddd7423 */ /* 0x000fe400000101dd */
[C---:B------:R-:W-:Y:S04]  /*3950*/  HMMA.16816.F32.BF16 R24, R140.reuse, R144, R24 ;  /* 0x000000908c18723c */ /* 0x040fe80000041818 */
[----:B------:R-:W-:Y:S01]  /*3960*/  MUFU.EX2 R167, R167 ;  /* 0x000000a700a77308 */ /* 0x000fe20000000800 */
[--C-:B------:R-:W-:Y:S02]  /*3970*/  FFMA.FTZ R175, R175, c[0x0][0x29c], -R246.reuse ;  /* 0x0000a700afaf7a23 */ /* 0x100fe400000108f6 */
[--C-:B------:R-:W-:Y:S01]  /*3980*/  FFMA.FTZ R144, R248, c[0x0][0x29c], -R245.reuse ;  /* 0x0000a700f8907a23 */ /* 0x100fe200000108f5 */
[-C--:B------:R-:W-:Y:S01]  /*3990*/  HMMA.16816.F32.BF16 R28, R140, R146.reuse, R28 ;  /* 0x000000928c1c723c */ /* 0x080fe2000004181c */
[----:B------:R-:W4:Y:S03]  /*39a0*/  LDS R140, [R237+0x18280] ;  /* 0x01828000ed8c7984 */ /* 0x000f260000000800 */
[----:B------:R-:W-:Y:S02]  /*39b0*/  FFMA.FTZ R246, R247, c[0x0][0x29c], -R246 ;  /* 0x0000a700f7f67a23 */ /* 0x000fe400000108f6 */
[----:B------:R-:W-:Y:S01]  /*39c0*/  MUFU.EX2 R144, R144 ;  /* 0x0000009000907308 */ /* 0x000fe20000000800 */
[--C-:B------:R-:W-:Y:S01]  /*39d0*/  FFMA.FTZ R141, R252, c[0x0][0x29c], -R245.reuse ;  /* 0x0000a700fc8d7a23 */ /* 0x100fe200000108f5 */
[----:B------:R-:W-:Y:S04]  /*39e0*/  HMMA.16816.F32.BF16 R32, R132, R146, R32 ;  /* 0x000000928420723c */ /* 0x000fe80000041820 */
[--C-:B-1----:R-:W-:Y:S02]  /*39f0*/  FFMA.FTZ R2, R249, c[0x0][0x29c], -R245.reuse ;  /* 0x0000a700f9027a23 */ /* 0x102fe400000108f5 */
[--C-:B------:R-:W-:Y:S01]  /*3a00*/  FFMA.FTZ R142, R251, c[0x0][0x29c], -R245.reuse ;  /* 0x0000a700fb8e7a23 */ /* 0x100fe200000108f5 */
[----:B------:R-:W-:Y:S01]  /*3a10*/  FSEL R146, R229, -INF , P6 ;  /* 0xff800000e5927808 */ /* 0x000fe20003000000 */
[----:B------:R-:W-:Y:S01]  /*3a20*/  MUFU.EX2 R141, R141 ;  /* 0x0000008d008d7308 */ /* 0x000fe20000000800 */
[----:B------:R-:W-:Y:S03]  /*3a30*/  FSEL R147, R235, -INF , P0 ;  /* 0xff800000eb937808 */ /* 0x000fe60000000000 */
[--C-:B------:R-:W-:Y:S01]  /*3a40*/  FFMA.FTZ R143, R146, c[0x0][0x29c], -R245.reuse ;  /* 0x0000a700928f7a23 */ /* 0x100fe200000108f5 */
[----:B------:R-:W-:Y:S01]  /*3a50*/  FSEL R146, R243, -INF , P1 ;  /* 0xff800000f3927808 */ /* 0x000fe20000800000 */
[----:B------:R-:W-:Y:S02]  /*3a60*/  FFMA.FTZ R229, -R229, R229, 1 ;  /* 0x3f800000e5e57423 */ /* 0x000fe400000101e5 */
[----:B------:R-:W-:Y:S01]  /*3a70*/  FFMA.FTZ R243, -R243, R243, 1 ;  /* 0x3f800000f3f37423 */ /* 0x000fe200000101f3 */
[-C--:B--2---:R-:W-:Y:S01]  /*3a80*/  HMMA.16816.F32.BF16 R4, R148, R152.reuse, R4 ;  /* 0x000000989404723c */ /* 0x084fe20000041804 */
[----:B------:R-:W-:Y:S04]  /*3a90*/  MUFU.EX2 R143, R143 ;  /* 0x0000008f008f7308 */ /* 0x000fe80000000800 */
[--C-:B------:R-:W-:Y:S01]  /*3aa0*/  FFMA.FTZ R145, R146, c[0x0][0x29c], -R245.reuse ;  /* 0x0000a70092917a23 */ /* 0x100fe200000108f5 */
[C---:B------:R-:W-:Y:S01]  /*3ab0*/  FSEL R146, R244.reuse, -INF , P0 ;  /* 0xff800000f4927808 */ /* 0x040fe20000000000 */
[----:B------:R-:W-:Y:S01]  /*3ac0*/  FFMA.FTZ R244, -R244, R244, 1 ;  /* 0x3f800000f4f47423 */ /* 0x000fe200000101f4 */
[C---:B------:R-:W-:Y:S03]  /*3ad0*/  HMMA.16816.F32.BF16 R8, R156.reuse, R152, R8 ;  /* 0x000000989c08723c */ /* 0x040fe60000041808 */
[----:B------:R-:W-:Y:S01]  /*3ae0*/  MUFU.EX2 R145, R145 ;  /* 0x0000009100917308 */ /* 0x000fe20000000800 */
[----:B------:R-:W-:Y:S02]  /*3af0*/  FFMA.FTZ R245, R146, c[0x0][0x29c], -R245 ;  /* 0x0000a70092f57a23 */ /* 0x000fe400000108f5 */
[----:B------:R-:W-:Y:S01]  /*3b00*/  FFMA.FTZ R235, -R235, R235, 1 ;  /* 0x3f800000ebeb7423 */ /* 0x000fe200000101eb */
[C---:B------:R-:W-:Y:S01]  /*3b10*/  FSEL R153, R234.reuse, -INF , P1 ;  /* 0xff800000ea997808 */ /* 0x040fe20000800000 */
[-C--:B------:R-:W-:Y:S04]  /*3b20*/  HMMA.16816.F32.BF16 R12, R156, R154.reuse, R12 ;  /* 0x0000009a9c0c723c */ /* 0x080fe8000004180c */
[----:B------:R-:W-:Y:S01]  /*3b30*/  FFMA.FTZ R234, -R234, R234, 1 ;  /* 0x3f800000eaea7423 */ /* 0x000fe200000101ea */
[----:B------:R-:W1:Y:S01]  /*3b40*/  MUFU.EX2 R175, R175 ;  /* 0x000000af00af7308 */ /* 0x000e620000000800 */
[--C-:B------:R-:W-:Y:S02]  /*3b50*/  FFMA.FTZ R152, R169, c[0x0][0x29c], -R242.reuse ;  /* 0x0000a700a9987a23 */ /* 0x100fe400000108f2 */
[C---:B------:R-:W-:Y:S07]  /*3b60*/  HMMA.16816.F32.BF16 R16, R148.reuse, R154, R16 ;  /* 0x0000009a9410723c */ /* 0x040fee0000041810 */
[----:B------:R-:W2:Y:S01]  /*3b70*/  MUFU.EX2 R246, R246 ;  /* 0x000000f600f67308 */ /* 0x000ea20000000800 */
[-C--:B------:R-:W-:Y:S04]  /*3b80*/  HMMA.16816.F32.BF16 R20, R148, R136.reuse, R20 ;  /* 0x000000889414723c */ /* 0x080fe80000041814 */
[----:B------:R-:W-:Y:S04]  /*3b90*/  FSEL R155, R231, -INF , P6 ;  /* 0xff800000e79b7808 */ /* 0x000fe80003000000 */
[C---:B------:R-:W-:Y:S01]  /*3ba0*/  HMMA.16816.F32.BF16 R24, R156.reuse, R136, R24 ;  /* 0x000000889c18723c */ /* 0x040fe20000041818 */
[----:B------:R-:W5:Y:S03]  /*3bb0*/  MUFU.EX2 R247, R250 ;  /* 0x000000fa00f77308 */ /* 0x000f660000000800 */
[----:B------:R-:W-:Y:S04]  /*3bc0*/  FFMA.FTZ R155, R155, c[0x0][0x29c], -R242 ;  /* 0x0000a7009b9b7a23 */ /* 0x000fe800000108f2 */
[-C--:B------:R-:W-:Y:S03]  /*3bd0*/  HMMA.16816.F32.BF16 R28, R156, R138.reuse, R28 ;  /* 0x0000008a9c1c723c */ /* 0x080fe6000004181c */
[----:B------:R-:W1:Y:S01]  /*3be0*/  MUFU.EX2 R2, R2 ;  /* 0x0000000200027308 */ /* 0x000e620000000800 */
[--C-:B----4-:R-:W-:Y:S02]  /*3bf0*/  FADD.FTZ R16, R16, -R140.reuse ;  /* 0x8000008c10107221 */ /* 0x110fe40000010000 */
[--C-:B------:R-:W-:Y:S02]  /*3c00*/  FADD.FTZ R17, R17, -R140.reuse ;  /* 0x8000008c11117221 */ /* 0x100fe40000010000 */
[----:B------:R-:W-:Y:S01]  /*3c10*/  HMMA.16816.F32.BF16 R32, R148, R138, R32 ;  /* 0x0000008a9420723c */ /* 0x000fe20000041820 */
[----:B------:R-:W4:Y:S03]  /*3c20*/  LDS R138, [R237+0x182a0] ;  /* 0x0182a000ed8a7984 */ /* 0x000f260000000800 */
[--C-:B------:R-:W-:Y:S01]  /*3c30*/  FADD.FTZ R158, R5, -R140.reuse ;  /* 0x8000008c059e7221 */ /* 0x100fe20000010000 */
[----:B------:R-:W1:Y:S01]  /*3c40*/  MUFU.EX2 R142, R142 ;  /* 0x0000008e008e7308 */ /* 0x000e620000000800 */
[----:B------:R-:W-:Y:S01]  /*3c50*/  FADD.FTZ R20, R20, -R140 ;  /* 0x8000008c14147221 */ /* 0x000fe20000010000 */
[----:B------:R-:W-:Y:S01]  /*3c60*/  FSEL R148, R238, -INF , P0 ;  /* 0xff800000ee947808 */ /* 0x000fe20000000000 */
[----:B------:R-:W-:Y:S01]  /*3c70*/  FFMA.FTZ R139, -R222, R222, 1 ;  /* 0x3f800000de8b7423 */ /* 0x000fe200000101de */
[----:B---3--:R-:W-:Y:S02]  /*3c80*/  F2FP.BF16.PACK_AB R222, R174, R165 ;  /* 0x000000a5aede723e */ /* 0x008fe400000010ff */
[----:B------:R-:W-:Y:S01]  /*3c90*/  PLOP3.LUT P0, PT, PT, PT, UP0, 0x80, 0x0 ;  /* 0x000000000000781c */ /* 0x000fe20003f0f008 */
[----:B------:R-:W-:Y:S01]  /*3ca0*/  FMUL.FTZ R16, R163, R16 ;  /* 0x00000010a3107220 */ /* 0x000fe20000410000 */
[----:B------:R-:W-:Y:S01]  /*3cb0*/  FSEL R150, R236, -INF , P1 ;  /* 0xff800000ec967808 */ /* 0x000fe20000800000 */
[----:B------:R-:W-:Y:S01]  /*3cc0*/  FFMA.FTZ R156, R153, c[0x0][0x29c], -R242 ;  /* 0x0000a700999c7a23 */ /* 0x000fe200000108f2 */
[----:B------:R-:W3:Y:S01]  /*3cd0*/  MUFU.EX2 R152, R152 ;  /* 0x0000009800987308 */ /* 0x000ee20000000800 */
[----:B------:R-:W-:Y:S01]  /*3ce0*/  FMUL.FTZ R153, R161, R158 ;  /* 0x0000009ea1997220 */ /* 0x000fe20000410000 */
[----:B------:R-:W-:Y:S01]  /*3cf0*/  FSEL R158, R233, -INF , P6 ;  /* 0xff800000e99e7808 */ /* 0x000fe20003000000 */
[----:B------:R-:W-:Y:S02]  /*3d00*/  FMUL.FTZ R16, R16, R139 ;  /* 0x0000008b10107220 */ /* 0x000fe40000410000 */
[----:B------:R-:W-:Y:S02]  /*3d10*/  FMUL.FTZ R20, R165, R20 ;  /* 0x00000014a5147220 */ /* 0x000fe40000410000 */
[----:B------:R-:W-:Y:S02]  /*3d20*/  FFMA.FTZ R139, -R226, R226, 1 ;  /* 0x3f800000e28b7423 */ /* 0x000fe400000101e2 */
[--C-:B------:R-:W-:Y:S01]  /*3d30*/  FADD.FTZ R32, R32, -R140.reuse ;  /* 0x8000008c20207221 */ /* 0x100fe20000010000 */
[----:B------:R-:W-:Y:S01]  /*3d40*/  MUFU.EX2 R156, R156 ;  /* 0x0000009c009c7308 */ /* 0x000fe20000000800 */
[----:B------:R-:W-:Y:S02]  /*3d50*/  FMUL.FTZ R153, R153, R214 ;  /* 0x000000d699997220 */ /* 0x000fe40000410000 */
[----:B------:R-:W-:Y:S02]  /*3d60*/  FMUL.FTZ R20, R20, R139 ;  /* 0x0000008b14147220 */ /* 0x000fe40000410000 */
[----:B------:R-:W-:Y:S02]  /*3d70*/  FADD.FTZ R33, R33, -R140 ;  /* 0x8000008c21217221 */ /* 0x000fe40000010000 */
[----:B------:R-:W-:Y:S02]  /*3d80*/  FMUL.FTZ R17, R170, R17 ;  /* 0x00000011aa117220 */ /* 0x000fe40000410000 */
[----:B------:R-:W-:Y:S01]  /*3d90*/  FFMA.FTZ R214, -R223, R223, 1 ;  /* 0x3f800000dfd67423 */ /* 0x000fe200000101df */
[----:B------:R-:W-:Y:S01]  /*3da0*/  MUFU.EX2 R146, R245 ;  /* 0x000000f500927308 */ /* 0x000fe20000000800 */
[----:B-1----:R-:W-:Y:S02]  /*3db0*/  FMUL.FTZ R32, R175, R32 ;  /* 0x00000020af207220 */ /* 0x002fe40000410000 */
[----:B------:R-:W-:Y:S02]  /*3dc0*/  FFMA.FTZ R139, -R240, R240, 1 ;  /* 0x3f800000f08b7423 */ /* 0x000fe400000101f0 */
[----:B------:R-:W-:Y:S02]  /*3dd0*/  FMUL.FTZ R17, R17, R214 ;  /* 0x000000d611117220 */ /* 0x000fe40000410000 */
[----:B--2---:R-:W-:Y:S02]  /*3de0*/  FMUL.FTZ R33, R246, R33 ;  /* 0x00000021f6217220 */ /* 0x004fe40000410000 */
[----:B------:R-:W-:Y:S01]  /*3df0*/  FFMA.FTZ R214, -R241, R241, 1 ;  /* 0x3f800000f1d67423 */ /* 0x000fe200000101f1 */
[----:B------:R-:W-:Y:S01]  /*3e00*/  F2FP.BF16.PACK_AB R16, R17, R16 ;  /* 0x000000101110723e */ /* 0x000fe200000010ff */
[----:B------:R-:W-:Y:S01]  /*3e10*/  FMUL.FTZ R32, R32, R139 ;  /* 0x0000008b20207220 */ /* 0x000fe20000410000 */
[----:B------:R-:W-:Y:S01]  /*3e20*/  MUFU.EX2 R172, R172 ;  /* 0x000000ac00ac7308 */ /* 0x000fe20000000800 */
[----:B----4-:R-:W-:Y:S02]  /*3e30*/  FADD.FTZ R139, R7, -R138 ;  /* 0x8000008a078b7221 */ /* 0x010fe40000010000 */
[----:B------:R-:W-:Y:S01]  /*3e40*/  FMUL.FTZ R33, R33, R214 ;  /* 0x000000d621217220 */ /* 0x000fe20000410000 */
[C---:B-----5:R-:W-:Y:S01]  /*3e50*/  F2FP.BF16.PACK_AB R214, R144.reuse, R247 ;  /* 0x000000f790d6723e */ /* 0x060fe200000010ff */
[----:B------:R-:W-:Y:S02]  /*3e60*/  FMUL.FTZ R139, R144, R139 ;  /* 0x0000008b908b7220 */ /* 0x000fe40000410000 */
[----:B------:R-:W1:Y:S01]  /*3e70*/  LDS R144, [R237+0x18300] ;  /* 0x01830000ed907984 */ /* 0x000e620000000800 */
[----:B------:R-:W-:Y:S01]  /*3e80*/  FADD.FTZ R21, R21, -R140 ;  /* 0x8000008c15157221 */ /* 0x000fe20000010000 */
[----:B------:R-:W-:Y:S01]  /*3e90*/  F2FP.BF16.PACK_AB R32, R33, R32 ;  /* 0x000000202120723e */ /* 0x000fe200000010ff */
[--C-:B------:R-:W-:Y:S01]  /*3ea0*/  FFMA.FTZ R158, R158, c[0x0][0x29c], -R239.reuse ;  /* 0x0000a7009e9e7a23 */ /* 0x100fe200000108ef */
[----:B------:R-:W2:Y:S01]  /*3eb0*/  LDS R237, [R237+0x18320] ;  /* 0x01832000eded7984 */ /* 0x000ea20000000800 */
[----:B------:R-:W-:Y:S02]  /*3ec0*/  FMUL.FTZ R21, R174, R21 ;  /* 0x00000015ae157220 */ /* 0x000fe40000410000 */
[----:B------:R-:W-:Y:S01]  /*3ed0*/  FFMA.FTZ R174, -R227, R227, 1 ;  /* 0x3f800000e3ae7423 */ /* 0x000fe200000101e3 */
[----:B------:R-:W-:Y:S01]  /*3ee0*/  STS [R205+0x18880], R214 ;  /* 0x018880d6cd007388 */ /* 0x000fe20000000800 */
[--C-:B------:R-:W-:Y:S02]  /*3ef0*/  FFMA.FTZ R150, R150, c[0x0][0x29c], -R239.reuse ;  /* 0x0000a70096967a23 */ /* 0x100fe400000108ef */
[----:B------:R-:W-:Y:S02]  /*3f00*/  FMUL.FTZ R21, R21, R174 ;  /* 0x000000ae15157220 */ /* 0x000fe40000410000 */
[----:B------:R-:W-:Y:S01]  /*3f10*/  FFMA.FTZ R239, R148, c[0x0][0x29c], -R239 ;  /* 0x0000a70094ef7a23 */ /* 0x000fe200000108ef */
[----:B------:R-:W-:Y:S01]  /*3f20*/  F2FP.BF16.PACK_AB R148, R170, R163 ;  /* 0x000000a3aa94723e */ /* 0x000fe200000010ff */
[--C-:B------:R-:W-:Y:S01]  /*3f30*/  FADD.FTZ R17, R18, -R138.reuse ;  /* 0x8000008a12117221 */ /* 0x100fe20000010000 */
[----:B------:R-:W-:Y:S01]  /*3f40*/  F2FP.BF16.PACK_AB R20, R21, R20 ;  /* 0x000000141514723e */ /* 0x000fe200000010ff */
[--C-:B------:R-:W-:Y:S01]  /*3f50*/  FADD.FTZ R18, R19, -R138.reuse ;  /* 0x8000008a13127221 */ /* 0x100fe20000010000 */
[----:B------:R-:W4:Y:S01]  /*3f60*/  MUFU.EX2 R170, R171 ;  /* 0x000000ab00aa7308 */ /* 0x000f220000000800 */
[--C-:B------:R-:W-:Y:S02]  /*3f70*/  FADD.FTZ R21, R22, -R138.reuse ;  /* 0x8000008a16157221 */ /* 0x100fe40000010000 */
[----:B------:R-:W-:Y:S02]  /*3f80*/  FADD.FTZ R22, R23, -R138 ;  /* 0x8000008a17167221 */ /* 0x000fe40000010000 */
[C---:B------:R-:W-:Y:S02]  /*3f90*/  FMUL.FTZ R18, R141.reuse, R18 ;  /* 0x000000128d127220 */ /* 0x040fe40000410000 */
[----:B------:R-:W-:Y:S01]  /*3fa0*/  FMUL.FTZ R17, R2, R17 ;  /* 0x0000001102117220 */ /* 0x000fe20000410000 */
[----:B------:R-:W-:Y:S01]  /*3fb0*/  F2FP.BF16.PACK_AB R2, R141, R2 ;  /* 0x000000028d02723e */ /* 0x000fe200000010ff */
[----:B------:R-:W-:Y:S01]  /*3fc0*/  FFMA.FTZ R242, R147, c[0x0][0x29c], -R242 ;  /* 0x0000a70093f27a23 */ /* 0x000fe200000108f2 */
[----:B------:R5:W-:Y:S01]  /*3fd0*/  MUFU.EX2 R23, R168 ;  /* 0x000000a800177308 */ /* 0x000be20000000800 */
[C---:B------:R-:W-:Y:S02]  /*3fe0*/  FMUL.FTZ R22, R143.reuse, R22 ;  /* 0x000000168f167220 */ /* 0x040fe40000410000 */
[----:B------:R-:W-:Y:S01]  /*3ff0*/  FMUL.FTZ R21, R142, R21 ;  /* 0x000000158e157220 */ /* 0x000fe20000410000 */
[----:B------:R-:W-:Y:S01]  /*4000*/  F2FP.BF16.PACK_AB R142, R143, R142 ;  /* 0x0000008e8f8e723e */ /* 0x000fe200000010ff */
[----:B------:R-:W-:Y:S02]  /*4010*/  FMUL.FTZ R17, R17, R224 ;  /* 0x000000e011117220 */ /* 0x000fe40000410000 */
[----:B------:R-:W-:Y:S02]  /*4020*/  FMUL.FTZ R18, R18, R225 ;  /* 0x000000e112127220 */ /* 0x000fe40000410000 */
[----:B------:R-:W-:Y:S01]  /*4030*/  FMUL.FTZ R21, R21, R228 ;  /* 0x000000e415157220 */ /* 0x000fe20000410000 */
[----:B------:R-:W2:Y:S01]  /*4040*/  MUFU.EX2 R174, R155 ;  /* 0x0000009b00ae7308 */ /* 0x000ea20000000800 */
[----:B------:R-:W-:Y:S01]  /*4050*/  FMUL.FTZ R22, R22, R229 ;  /* 0x000000e516167220 */ /* 0x000fe20000410000 */
[----:B------:R-:W-:Y:S01]  /*4060*/  F2FP.BF16.PACK_AB R18, R18, R17 ;  /* 0x000000111212723e */ /* 0x000fe200000010ff */
[--C-:B-1----:R-:W-:Y:S02]  /*4070*/  FADD.FTZ R17, R8, -R144.reuse ;  /* 0x8000009008117221 */ /* 0x102fe40000010000 */
[--C-:B------:R-:W-:Y:S01]  /*4080*/  FADD.FTZ R8, R9, -R144.reuse ;  /* 0x8000009009087221 */ /* 0x100fe20000010000 */
[----:B------:R-:W-:Y:S01]  /*4090*/  F2FP.BF16.PACK_AB R22, R22, R21 ;  /* 0x000000151616723e */ /* 0x000fe200000010ff */
[----:B---3--:R-:W-:Y:S01]  /*40a0*/  FMUL.FTZ R17, R152, R17 ;  /* 0x0000001198117220 */ /* 0x008fe20000410000 */
[C---:B------:R-:W-:Y:S01]  /*40b0*/  F2FP.BF16.PACK_AB R152, R3.reuse, R152 ;  /* 0x000000980398723e */ /* 0x040fe200000010ff */
[----:B------:R-:W-:Y:S01]  /*40c0*/  FMUL.FTZ R8, R3, R8 ;  /* 0x0000000803087220 */ /* 0x000fe20000410000 */
[----:B------:R-:W1:Y:S01]  /*40d0*/  MUFU.EX2 R19, R242 ;  /* 0x000000f200137308 */ /* 0x000e620000000800 */
[----:B------:R-:W-:Y:S02]  /*40e0*/  FADD.FTZ R13, R13, -R144 ;  /* 0x800000900d0d7221 */ /* 0x000fe40000010000 */
[----:B------:R-:W-:Y:S01]  /*40f0*/  FADD.FTZ R157, R4, -R140 ;  /* 0x8000008c049d7221 */ /* 0x000fe20000010000 */
[----:B------:R-:W-:Y:S01]  /*4100*/  F2FP.BF16.PACK_AB R140, R246, R175 ;  /* 0x000000aff68c723e */ /* 0x000fe200000010ff */
[----:B----4-:R-:W-:Y:S02]  /*4110*/  FMUL.FTZ R13, R170, R13 ;  /* 0x0000000daa0d7220 */ /* 0x010fe40000410000 */
[----:B-----5:R-:W-:Y:S02]  /*4120*/  FFMA.FTZ R168, -R219, R219, 1 ;  /* 0x3f800000dba87423 */ /* 0x020fe400000101db */
[--C-:B------:R-:W-:Y:S01]  /*4130*/  FADD.FTZ R12, R12, -R144.reuse ;  /* 0x800000900c0c7221 */ /* 0x100fe20000010000 */
[----:B------:R3:W-:Y:S01]  /*4140*/  MUFU.EX2 R21, R158 ;  /* 0x0000009e00157308 */ /* 0x0007e20000000800 */
[----:B------:R-:W-:Y:S02]  /*4150*/  FMUL.FTZ R168, R13, R168 ;  /* 0x000000a80da87220 */ /* 0x000fe40000410000 */
[--C-:B------:R-:W-:Y:S02]  /*4160*/  FADD.FTZ R24, R24, -R144.reuse ;  /* 0x8000009018187221 */ /* 0x100fe40000010000 */
[--C-:B------:R-:W-:Y:S02]  /*4170*/  FADD.FTZ R25, R25, -R144.reuse ;  /* 0x8000009019197221 */ /* 0x100fe40000010000 */
[--C-:B------:R-:W-:Y:S02]  /*4180*/  FADD.FTZ R13, R28, -R144.reuse ;  /* 0x800000901c0d7221 */ /* 0x100fe40000010000 */
[----:B------:R-:W-:Y:S01]  /*4190*/  FADD.FTZ R144, R29, -R144 ;  /* 0x800000901d907221 */ /* 0x000fe20000010000 */
[----:B------:R-:W4:Y:S01]  /*41a0*/  MUFU.EX2 R3, R166 ;  /* 0x000000a600037308 */ /* 0x000f220000000800 */
[----:B------:R-:W-:Y:S01]  /*41b0*/  FMUL.FTZ R154, R160, R157 ;  /* 0x0000009da09a7220 */ /* 0x000fe20000410000 */
[----:B------:R-:W-:Y:S01]  /*41c0*/  F2FP.BF16.PACK_AB R160, R161, R160 ;  /* 0x000000a0a1a0723e */ /* 0x000fe200000010ff */
[----:B--2---:R-:W-:Y:S02]  /*41d0*/  FMUL.FTZ R25, R174, R25 ;  /* 0x00000019ae197220 */ /* 0x004fe40000410000 */
[----:B------:R-:W-:Y:S02]  /*41e0*/  FMUL.FTZ R24, R173, R24 ;  /* 0x00000018ad187220 */ /* 0x000fe40000410000 */
[----:B------:R-:W-:Y:S01]  /*41f0*/  FMUL.FTZ R13, R156, R13 ;  /* 0x0000000d9c0d7220 */ /* 0x000fe20000410000 */
[----:B-1----:R-:W-:Y:S01]  /*4200*/  F2FP.BF16.PACK_AB R156, R19, R156 ;  /* 0x0000009c139c723e */ /* 0x002fe200000010ff */
[----:B------:R-:W-:Y:S01]  /*4210*/  FFMA.FTZ R28, -R231, R231, 1 ;  /* 0x3f800000e71c7423 */ /* 0x000fe200000101e7 */
[----:B------:R-:W-:Y:S01]  /*4220*/  STS [R205+0x18480], R160 ;  /* 0x018480a0cd007388 */ /* 0x000fe20000000800 */
[----:B------:R-:W-:Y:S01]  /*4230*/  FMUL.FTZ R144, R19, R144 ;  /* 0x0000009013907220 */ /* 0x000fe20000410000 */
[----:B------:R-:W-:Y:S01]  /*4240*/  MUFU.EX2 R150, R150 ;  /* 0x0000009600967308 */ /* 0x000fe20000000800 */
[----:B------:R-:W-:Y:S01]  /*4250*/  FFMA.FTZ R19, -R230, R230, 1 ;  /* 0x3f800000e6137423 */ /* 0x000fe200000101e6 */
[----:B------:R1:W-:Y:S01]  /*4260*/  STS [R207], R148 ;  /* 0x00000094cf007388 */ /* 0x0003e20000000800 */
[----:B------:R-:W-:Y:S02]  /*4270*/  FMUL.FTZ R28, R25, R28 ;  /* 0x0000001c191c7220 */ /* 0x000fe40000410000 */
[----:B------:R-:W-:Y:S01]  /*4280*/  FMUL.FTZ R19, R24, R19 ;  /* 0x0000001318137220 */ /* 0x000fe20000410000 */
[----:B------:R-:W-:Y:S01]  /*4290*/  F2FP.BF16.PACK_AB R24, R23, R162 ;  /* 0x000000a21718723e */ /* 0x000fe200000010ff */
[--C-:B------:R-:W-:Y:S01]  /*42a0*/  FADD.FTZ R35, R35, -R138.reuse ;  /* 0x8000008a23237221 */ /* 0x100fe20000010000 */
[----:B------:R2:W-:Y:S01]  /*42b0*/  STS [R207+0x400], R2 ;  /* 0x00040002cf007388 */ /* 0x0005e20000000800 */
[--C-:B------:R-:W-:Y:S01]  /*42c0*/  FADD.FTZ R226, R6, -R138.reuse ;  /* 0x8000008a06e27221 */ /* 0x100fe20000010000 */
[----:B---3--:R-:W-:Y:S01]  /*42d0*/  F2FP.BF16.PACK_AB R158, R28, R19 ;  /* 0x000000131c9e723e */ /* 0x008fe200000010ff */
[----:B------:R-:W-:Y:S01]  /*42e0*/  FADD.FTZ R34, R34, -R138 ;  /* 0x8000008a22227221 */ /* 0x000fe20000010000 */
[C---:B------:R-:W-:Y:S01]  /*42f0*/  F2FP.BF16.PACK_AB R138, R146.reuse, R145 ;  /* 0x00000091928a723e */ /* 0x040fe200000010ff */
[----:B------:R-:W-:Y:S01]  /*4300*/  FMUL.FTZ R35, R146, R35 ;  /* 0x0000002392237220 */ /* 0x000fe20000410000 */
[----:B------:R-:W-:Y:S01]  /*4310*/  F2FP.BF16.PACK_AB R146, R170, R167 ;  /* 0x000000a7aa92723e */ /* 0x000fe200000010ff */
[----:B------:R-:W-:Y:S01]  /*4320*/  STS [R205+0x19480], R152 ;  /* 0x01948098cd007388 */ /* 0x000fe20000000800 */
[----:B----4-:R-:W-:Y:S01]  /*4330*/  F2FP.BF16.PACK_AB R28, R3, R164 ;  /* 0x000000a4031c723e */ /* 0x010fe200000010ff */
[----:B------:R-:W-:Y:S01]  /*4340*/  FMUL.FTZ R12, R167, R12 ;  /* 0x0000000ca70c7220 */ /* 0x000fe20000410000 */
[----:B------:R-:W3:Y:S01]  /*4350*/  MUFU.EX2 R239, R239 ;  /* 0x000000ef00ef7308 */ /* 0x000ee20000000800 */
[----:B------:R-:W-:Y:S01]  /*4360*/  STS [R205+0x19880], R24 ;  /* 0x01988018cd007388 */ /* 0x000fe20000000800 */
[----:B------:R-:W-:Y:S02]  /*4370*/  FFMA.FTZ R9, -R218, R218, 1 ;  /* 0x3f800000da097423 */ /* 0x000fe400000101da */
[----:B------:R-:W-:Y:S01]  /*4380*/  FMUL.FTZ R226, R247, R226 ;  /* 0x000000e2f7e27220 */ /* 0x000fe20000410000 */
[----:B------:R-:W-:Y:S01]  /*4390*/  STS [R207+0x1000], R146 ;  /* 0x00100092cf007388 */ /* 0x000fe20000000800 */
[----:B------:R-:W-:Y:S01]  /*43a0*/  FMUL.FTZ R9, R12, R9 ;  /* 0x000000090c097220 */ /* 0x000fe20000410000 */
[----:B------:R-:W-:Y:S01]  /*43b0*/  F2FP.BF16.PACK_AB R12, R174, R173 ;  /* 0x000000adae0c723e */ /* 0x000fe200000010ff */
[----:B------:R-:W-:Y:S01]  /*43c0*/  FFMA.FTZ R147, -R210, R210, 1 ;  /* 0x3f800000d2937423 */ /* 0x000fe200000101d2 */
[----:B------:R-:W-:Y:S01]  /*43d0*/  STS [R207+0x1400], R28 ;  /* 0x0014001ccf007388 */ /* 0x000fe20000000800 */
[----:B-1----:R-:W-:Y:S01]  /*43e0*/  F2FP.BF16.PACK_AB R148, R21, R172 ;  /* 0x000000ac1594723e */ /* 0x002fe200000010ff */
[----:B------:R-:W-:Y:S01]  /*43f0*/  FFMA.FTZ R210, -R211, R211, 1 ;  /* 0x3f800000d3d27423 */ /* 0x000fe200000101d3 */
[----:B------:R-:W-:Y:S01]  /*4400*/  F2FP.BF16.PACK_AB R168, R168, R9 ;  /* 0x00000009a8a8723e */ /* 0x000fe200000010ff */
[----:B------:R-:W-:Y:S01]  /*4410*/  STS [R205+0x1a480], R222 ;  /* 0x01a480decd007388 */ /* 0x000fe20000000800 */
[----:B------:R-:W-:Y:S02]  /*4420*/  FMUL.FTZ R147, R226, R147 ;  /* 0x00000093e2937220 */ /* 0x000fe40000410000 */
[----:B------:R-:W-:Y:S01]  /*4430*/  FMUL.FTZ R210, R139, R210 ;  /* 0x000000d28bd27220 */ /* 0x000fe20000410000 */
[----:B------:R-:W-:Y:S01]  /*4440*/  STS [R205+0x1a880], R142 ;  /* 0x01a8808ecd007388 */ /* 0x000fe20000000800 */
[--C-:B------:R-:W-:Y:S02]  /*4450*/  FADD.FTZ R9, R10, -R237.reuse ;  /* 0x800000ed0a097221 */ /* 0x100fe40000010000 */
[--C-:B--2---:R-:W-:Y:S01]  /*4460*/  FADD.FTZ R2, R11, -R237.reuse ;  /* 0x800000ed0b027221 */ /* 0x104fe20000010000 */
[----:B------:R-:W-:Y:S01]  /*4470*/  STS [R207+0x2000], R140 ;  /* 0x0020008ccf007388 */ /* 0x000fe20000000800 */
[----:B------:R-:W-:Y:S01]  /*4480*/  FMUL.FTZ R154, R154, R213 ;  /* 0x000000d59a9a7220 */ /* 0x000fe20000410000 */
[----:B------:R-:W-:Y:S01]  /*4490*/  F2FP.BF16.PACK_AB R210, R210, R147 ;  /* 0x00000093d2d2723e */ /* 0x000fe200000010ff */
[----:B------:R-:W-:Y:S01]  /*44a0*/  FMUL.FTZ R2, R23, R2 ;  /* 0x0000000217027220 */ /* 0x000fe20000410000 */
[----:B------:R-:W-:Y:S01]  /*44b0*/  STS [R207+0x2400], R138 ;  /* 0x0024008acf007388 */ /* 0x000fe20000000800 */
[--C-:B------:R-:W-:Y:S01]  /*44c0*/  FADD.FTZ R10, R15, -R237.reuse ;  /* 0x800000ed0f0a7221 */ /* 0x100fe20000010000 */
[----:B------:R-:W-:Y:S01]  /*44d0*/  F2FP.BF16.PACK_AB R154, R153, R154 ;  /* 0x0000009a999a723e */ /* 0x000fe200000010ff */
[--C-:B------:R-:W-:Y:S01]  /*44e0*/  FADD.FTZ R11, R14, -R237.reuse ;  /* 0x800000ed0e0b7221 */ /* 0x100fe20000010000 */
[----:B------:R3:W-:Y:S01]  /*44f0*/  STS [R205+0x1b480], R12 ;  /* 0x01b4800ccd007388 */ /* 0x0007e20000000800 */
        /* <DEDUP_REMOVED lines=8> */
[----:B------:R-:W-:Y:S02]  /*4580*/  FMUL.FTZ R2, R2, R217 ;  /* 0x000000d902027220 */ /* 0x000fe40000410000 */
[----:B------:R-:W-:Y:S02]  /*4590*/  FMUL.FTZ R11, R164, R11 ;  /* 0x0000000ba40b7220 */ /* 0x000fe40000410000 */
[----:B------:R-:W-:Y:S01]  /*45a0*/  FMUL.FTZ R10, R10, R221 ;  /* 0x000000dd0a0a7220 */ /* 0x000fe20000410000 */
[----:B------:R-:W-:Y:S01]  /*45b0*/  F2FP.BF16.PACK_AB R2, R2, R9 ;  /* 0x000000090202723e */ /* 0x000fe200000010ff */
[----:B------:R-:W-:Y:S02]  /*45c0*/  FMUL.FTZ R11, R11, R220 ;  /* 0x000000dc0b0b7220 */ /* 0x000fe40000410000 */
[--C-:B------:R-:W-:Y:S02]  /*45d0*/  FADD.FTZ R3, R26, -R237.reuse ;  /* 0x800000ed1a037221 */ /* 0x100fe40000010000 */
[--C-:B------:R-:W-:Y:S01]  /*45e0*/  FADD.FTZ R14, R27, -R237.reuse ;  /* 0x800000ed1b0e7221 */ /* 0x100fe20000010000 */
[----:B------:R-:W-:Y:S01]  /*45f0*/  F2FP.BF16.PACK_AB R10, R10, R11 ;  /* 0x0000000b0a0a723e */ /* 0x000fe200000010ff */
[----:B------:R-:W-:Y:S01]  /*4600*/  FMUL.FTZ R34, R145, R34 ;  /* 0x0000002291227220 */ /* 0x000fe20000410000 */
[----:B---3--:R-:W-:Y:S01]  /*4610*/  F2FP.BF16.PACK_AB R12, R239, R150 ;  /* 0x00000096ef0c723e */ /* 0x008fe200000010ff */
[----:B------:R-:W-:Y:S02]  /*4620*/  FMUL.FTZ R14, R21, R14 ;  /* 0x0000000e150e7220 */ /* 0x000fe40000410000 */
[----:B------:R-:W-:Y:S02]  /*4630*/  FFMA.FTZ R233, -R233, R233, 1 ;  /* 0x3f800000e9e97423 */ /* 0x000fe400000101e9 */
[----:B------:R1:W-:Y:S01]  /*4640*/  STS [R207+0x3400], R12 ;  /* 0x0034000ccf007388 */ /* 0x0003e20000000800 */
[----:B------:R-:W-:Y:S02]  /*4650*/  FMUL.FTZ R3, R172, R3 ;  /* 0x00000003ac037220 */ /* 0x000fe40000410000 */
[----:B------:R-:W-:Y:S01]  /*4660*/  FMUL.FTZ R35, R35, R244 ;  /* 0x000000f423237220 */ /* 0x000fe20000410000 */
[----:B------:R-:W-:Y:S01]  /*4670*/  BAR.SYNC.DEFER_BLOCKING 0x0 ;  /* 0x0000000000007b1d */ /* 0x000fe20000010000 */
[--C-:B------:R-:W-:Y:S02]  /*4680*/  FADD.FTZ R9, R30, -R237.reuse ;  /* 0x800000ed1e097221 */ /* 0x100fe40000010000 */
[----:B------:R-:W-:Y:S02]  /*4690*/  FMUL.FTZ R34, R34, R243 ;  /* 0x000000f322227220 */ /* 0x000fe40000410000 */
[----:B------:R-:W-:Y:S02]  /*46a0*/  FMUL.FTZ R14, R14, R233 ;  /* 0x000000e90e0e7220 */ /* 0x000fe40000410000 */
[----:B------:R-:W-:Y:S01]  /*46b0*/  FMUL.FTZ R3, R3, R232 ;  /* 0x000000e803037220 */ /* 0x000fe20000410000 */
[----:B------:R-:W-:Y:S01]  /*46c0*/  F2FP.BF16.PACK_AB R34, R35, R34 ;  /* 0x000000222322723e */ /* 0x000fe200000010ff */
[----:B------:R-:W-:Y:S02]  /*46d0*/  FMUL.FTZ R9, R150, R9 ;  /* 0x0000000996097220 */ /* 0x000fe40000410000 */
[----:B------:R-:W-:Y:S01]  /*46e0*/  FFMA.FTZ R11, -R238, R238, 1 ;  /* 0x3f800000ee0b7423 */ /* 0x000fe200000101ee */
[----:B------:R-:W-:Y:S01]  /*46f0*/  F2FP.BF16.PACK_AB R138, R14, R3 ;  /* 0x000000030e8a723e */ /* 0x000fe200000010ff */
[----:B------:R-:W-:Y:S01]  /*4700*/  FFMA.FTZ R236, -R236, R236, 1 ;  /* 0x3f800000ecec7423 */ /* 0x000fe200000101ec */
[----:B------:R-:W-:Y:S01]  /*4710*/  MOV R3, UR5 ;  /* 0x0000000500037c02 */ /* 0x000fe20008000f00 */
[----:B------:R-:W-:Y:S02]  /*4720*/  FMUL.FTZ R13, R13, R234 ;  /* 0x000000ea0d0d7220 */ /* 0x000fe40000410000 */
[----:B------:R-:W-:Y:S02]  /*4730*/  FMUL.FTZ R9, R9, R236 ;  /* 0x000000ec09097220 */ /* 0x000fe40000410000 */
[----:B------:R-:W-:Y:S02]  /*4740*/  FMUL.FTZ R144, R144, R235 ;  /* 0x000000eb90907220 */ /* 0x000fe40000410000 */
[----:B-1----:R-:W-:Y:S02]  /*4750*/  FADD.FTZ R12, R31, -R237 ;  /* 0x800000ed1f0c7221 */ /* 0x002fe40000010000 */
[----:B------:R-:W-:Y:S01]  /*4760*/  IMAD R3, R3, 0x1800, R186 ;  /* 0x0000180003037824 */ /* 0x000fe200078e02ba */
[----:B------:R-:W-:Y:S01]  /*4770*/  STS [R205+0x1c480], R154 ;  /* 0x01c4809acd007388 */ /* 0x000fe20000000800 */
[----:B------:R-:W-:Y:S01]  /*4780*/  FMUL.FTZ R12, R239, R12 ;  /* 0x0000000cef0c7220 */ /* 0x000fe20000410000 */
[----:B------:R-:W-:Y:S02]  /*4790*/  F2FP.BF16.PACK_AB R144, R144, R13 ;  /* 0x0000000d9090723e */ /* 0x000fe400000010ff */
[----:B------:R-:W-:Y:S01]  /*47a0*/  STS [R205+0x1c880], R210 ;  /* 0x01c880d2cd007388 */ /* 0x000fe20000000800 */
[----:B------:R-:W-:Y:S01]  /*47b0*/  FMUL.FTZ R12, R12, R11 ;  /* 0x0000000b0c0c7220 */ /* 0x000fe20000410000 */
[----:B------:R-:W-:Y:S02]  /*47c0*/  SHF.L.U32 R160, R3, 0x1, RZ ;  /* 0x0000000103a07819 */ /* 0x000fe400000006ff */
[----:B------:R-:W-:Y:S02]  /*47d0*/  STS [R207+0x4000], R16 ;  /* 0x00400010cf007388 */ /* 0x000fe40000000800 */
[----:B------:R-:W-:Y:S02]  /*47e0*/  F2FP.BF16.PACK_AB R140, R12, R9 ;  /* 0x000000090c8c723e */ /* 0x000fe400000010ff */
        /* <DEDUP_REMOVED lines=123> */
.L_x_787:
        /* <DEDUP_REMOVED lines=239> */
.L_x_783:
[----:B------:R-:W-:Y:S05]  /*5e90*/  @P1 EXIT ;  /* 0x000000000000194d */ /* 0x000fea0003800000 */
[----:B------:R-:W-:-:S04]  /*5ea0*/  ISETP.NE.U32.AND P2, PT, RZ, c[0x0][0x360], PT ;  /* 0x0000d800ff007a0c */ /* 0x000fc80003f45070 */
[----:B------:R-:W-:-:S13]  /*5eb0*/  ISETP.NE.AND.EX P2, PT, RZ, c[0x0][0x364], PT, P2 ;  /* 0x0000d900ff007a0c */ /* 0x000fda0003f45320 */
[----:B------:R-:W-:-:S04]  /*5ec0*/  @P2 IMAD.MOV.U32 R0, RZ, RZ, 0x4 ;  /* 0x00000004ff002424 */ /* 0x000fc800078e00ff */
[----:B------:R-:W-:-:S05]  /*5ed0*/  @P2 IMAD.WIDE R10, R193, R0, c[0x0][0x360] ;  /* 0x0000d800c10a2625 */ /* 0x000fca00078e0200 */
[----:B------:R-:W2:Y:S01]  /*5ee0*/  @P2 LDG.E R0, [R10.64] ;  /* 0x0000000e0a002981 */ /* 0x000ea2000c1e1900 */
[----:B------:R-:W4:Y:S01]  /*5ef0*/  S2UR UR5, SR_CTAID.X ;  /* 0x00000000000579c3 */ /* 0x000f220000002500 */
[----:B------:R-:W-:Y:S02]  /*5f00*/  MOV R2, 0x1 ;  /* 0x0000000100027802 */ /* 0x000fe40000000f00 */
[----:B------:R-:W1:Y:S04]  /*5f10*/  S2R R4, SR_CTAID.Y ;  /* 0x0000000000047919 */ /* 0x000e680000002600 */
[----:B------:R-:W-:Y:S01]  /*5f20*/  BAR.SYNC.DEFER_BLOCKING 0x1, 0x100 ;  /* 0x0044000000007b1d */ /* 0x000fe20000010000 */
[----:B------:R-:W-:-:S05]  /*5f30*/  ISETP.NE.AND P0, PT, R2, c[0x0][0x338], PT ;  /* 0x0000ce0002007a0c */ /* 0x000fca0003f05270 */
[----:B------:R-:W3:Y:S01]  /*5f40*/  S2R R9, SR_TID.X ;  /* 0x0000000000097919 */ /* 0x000ee20000002100 */
[----:B----4-:R-:W-:-:S04]  /*5f50*/  UIMAD UR5, UR5, 0x3000, URZ ;  /* 0x00003000050578a4 */ /* 0x010fc8000f8e023f */
[----:B------:R-:W-:Y:S01]  /*5f60*/  USHF.R.S32.HI UR4, URZ, 0x1f, UR5 ;  /* 0x0000001f3f047899 */ /* 0x000fe20008011405 */
[----:B--2---:R-:W-:-:S05]  /*5f70*/  @P2 IMAD R3, R193, 0x80, R0 ;  /* 0x00000080c1032824 */ /* 0x004fca00078e0200 */
[----:B------:R-:W-:-:S04]  /*5f80*/  @P2 SHF.R.S32.HI R0, RZ, 0x1f, R3 ;  /* 0x0000001fff002819 */ /* 0x000fc80000011403 */
[----:B------:R-:W-:-:S04]  /*5f90*/  @P2 LEA.HI R0, R0, R3, RZ, 0x7 ;  /* 0x0000000300002211 */ /* 0x000fc800078f38ff */
[----:B-----5:R-:W-:Y:S01]  /*5fa0*/  @P2 SHF.R.S32.HI R6, RZ, 0x7, R0 ;  /* 0x00000007ff062819 */ /* 0x020fe20000011400 */
[----:B-1----:R-:W-:-:S04]  /*5fb0*/  @P0 IMAD.HI.U32 R0, R4, c[0x0][0x33c], RZ ;  /* 0x0000cf0004000a27 */ /* 0x002fc800078e00ff */
[----:B------:R-:W-:Y:S01]  /*5fc0*/  @P2 IMAD R6, R6, 0x3000, RZ ;  /* 0x0000300006062824 */ /* 0x000fe200078e02ff */
[----:B------:R-:W-:Y:S02]  /*5fd0*/  @P0 SHF.R.U32.HI R4, RZ, c[0x0][0x340], R0 ;  /* 0x0000d000ff040a19 */ /* 0x000fe40000011600 */
[----:B---3--:R-:W-:Y:S02]  /*5fe0*/  SHF.R.S32.HI R0, RZ, 0x1f, R9 ;  /* 0x0000001fff007819 */ /* 0x008fe40000011409 */
[----:B------:R-:W-:Y:S02]  /*5ff0*/  @P2 SHF.R.S32.HI R7, RZ, 0x1f, R6 ;  /* 0x0000001fff072819 */ /* 0x000fe40000011406 */
[----:B------:R-:W-:Y:S01]  /*6000*/  @!P2 CS2R R6, SRZ ;  /* 0x000000000006a805 */ /* 0x000fe2000001ff00 */
[----:B------:R-:W-:-:S05]  /*6010*/  SHF.R.S32.HI R5, RZ, 0x1f, R4 ;  /* 0x0000001fff057819 */ /* 0x000fca0000011404 */
[----:B------:R-:W-:Y:S01]  /*6020*/  IADD3 R8, P1, P0, R6, UR5, R9 ;  /* 0x0000000506087c10 */ /* 0x000fe2000f83e009 */
[C---:B------:R-:W-:Y:S02]  /*6030*/  IMAD R3, R5.reuse, c[0x0][0x328], RZ ;  /* 0x0000ca0005037a24 */ /* 0x040fe400078e02ff */
[----:B------:R-:W-:Y:S01]  /*6040*/  IMAD R5, R5, c[0x0][0x300], RZ ;  /* 0x0000c00005057a24 */ /* 0x000fe200078e02ff */
[----:B------:R-:W-:Y:S01]  /*6050*/  IADD3.X R9, R7, UR4, R0, P1, P0 ;  /* 0x0000000407097c10 */ /* 0x000fe20008fe0400 */
[C---:B------:R-:W-:Y:S01]  /*6060*/  IMAD R3, R4.reuse, c[0x0][0x32c], R3 ;  /* 0x0000cb0004037a24 */ /* 0x040fe200078e0203 */
[----:B------:R-:W-:Y:S01]  /*6070*/  SHF.R.S32.HI R0, RZ, 0x1f, R193 ;  /* 0x0000001fff007819 */ /* 0x000fe200000114c1 */
[C---:B------:R-:W-:Y:S01]  /*6080*/  IMAD R2, R4.reuse, c[0x0][0x304], R5 ;  /* 0x0000c10004027a24 */ /* 0x040fe200078e0205 */
[----:B------:R-:W-:Y:S01]  /*6090*/  SEL R193, R193, RZ, !P2 ;  /* 0x000000ffc1c17207 */ /* 0x000fe20005000000 */
[----:B------:R-:W-:Y:S01]  /*60a0*/  IMAD.WIDE.U32 R6, R4, c[0x0][0x328], R8 ;  /* 0x0000ca0004067a25 */ /* 0x000fe200078e0008 */
[----:B------:R-:W-:-:S03]  /*60b0*/  SEL R0, R0, RZ, !P2 ;  /* 0x000000ff00007207 */ /* 0x000fc60005000000 */
[----:B------:R-:W-:-:S04]  /*60c0*/  IMAD.WIDE.U32 R4, R4, c[0x0][0x300], R8 ;  /* 0x0000c00004047a25 */ /* 0x000fc800078e0008 */
[----:B------:R-:W-:Y:S01]  /*60d0*/  IMAD.IADD R7, R7, 0x1, R3 ;  /* 0x0000000107077824 */ /* 0x000fe200078e0203 */
[----:B------:R-:W-:Y:S01]  /*60e0*/  IADD3 R5, R5, R2, RZ ;  /* 0x0000000205057210 */ /* 0x000fe20007ffe0ff */
[----:B------:R-:W-:Y:S02]  /*60f0*/  IMAD R2, R0, c[0x0][0x330], RZ ;  /* 0x0000cc0000027a24 */ /* 0x000fe400078e02ff */
[----:B------:R-:W-:-:S04]  /*6100*/  IMAD.WIDE.U32 R6, R193, c[0x0][0x330], R6 ;  /* 0x0000cc00c1067a25 */ /* 0x000fc800078e0006 */
[----:B------:R-:W-:Y:S01]  /*6110*/  IMAD R2, R193, c[0x0][0x334], R2 ;  /* 0x0000cd00c1027a24 */ /* 0x000fe200078e0202 */
[----:B------:R-:W-:Y:S01]  /*6120*/  LEA R8, P1, R6, c[0x0][0x310], 0x2 ;  /* 0x0000c40006087a11 */ /* 0x000fe200078210ff */
[----:B------:R-:W-:Y:S02]  /*6130*/  IMAD R0, R0, c[0x0][0x308], RZ ;  /* 0x0000c20000007a24 */ /* 0x000fe400078e02ff */
[----:B------:R-:W-:Y:S02]  /*6140*/  IMAD.IADD R3, R7, 0x1, R2 ;  /* 0x0000000107037824 */ /* 0x000fe400078e0202 */
[C---:B------:R-:W-:Y:S02]  /*6150*/  IMAD R0, R193.reuse, c[0x0][0x30c], R0 ;  /* 0x0000c300c1007a24 */ /* 0x040fe400078e0200 */
[----:B------:R-:W-:Y:S01]  /*6160*/  IMAD.WIDE.U32 R4, R193, c[0x0][0x308], R4 ;  /* 0x0000c200c1047a25 */ /* 0x000fe200078e0004 */
[----:B------:R-:W-:-:S04]  /*6170*/  LEA.HI.X R9, R6, c[0x0][0x314], R3, 0x2, P1 ;  /* 0x0000c50006097a11 */ /* 0x000fc800008f1403 */
[----:B------:R-:W-:Y:S01]  /*6180*/  IADD3 R5, R5, R0, RZ ;  /* 0x0000000005057210 */ /* 0x000fe20007ffe0ff */
[----:B------:R-:W-:Y:S01]  /*6190*/  RED.E.ADD.F32.FTZ.RN.STRONG.GPU [R8.64], R36 ;  /* 0x000000240800798e */ /* 0x000fe2000c10e78e */
[----:B------:R-:W-:-:S03]  /*61a0*/  LEA R2, P0, R4, c[0x0][0x2e8], 0x2 ;  /* 0x0000ba0004027a11 */ /* 0x000fc600078010ff */
[----:B------:R-:W-:Y:S01]  /*61b0*/  RED.E.ADD.F32.FTZ.RN.STRONG.GPU [R8.64+0x400], R37 ;  /* 0x000400250800798e */ /* 0x000fe2000c10e78e */
        /* <DEDUP_REMOVED lines=96> */
.L_x_789:
        /* <DEDUP_REMOVED lines=12> */
.L_x_1418:


//--------------------- .text._ZN7cutlass13device_kernelIN5flash19enable_sm80_to_sm89INS1_16FlashAttnBwdSm80INS1_25CollectiveMainloopBwdSm80ILi2ELi2EN4cute5tupleIJNS5_1CILi64EEENS7_ILi128EEENS7_ILi96EEEEEENS_10bfloat16_tEfNS_4arch4Sm80ELb0ELb0ELb1ELb1ELb1ELb0ELb0ELb0ELi2ELi2ELi4ELi2ELb0EEENS1_24CollectiveEpilogueBwdGQAISB_fSE_Li256ELb1ELb1EEENS1_19SingleTileSchedulerILb1ELb0ELb0ELi128EEEEEEEEEvNT_6ParamsE --------------------------
	.section	.text._ZN7cutlass13device_kernelIN5flash19enable_sm80_to_sm89INS1_16FlashAttnBwdSm80INS1_25CollectiveMainloopBwdSm80ILi2ELi2EN4cute5tupleIJNS5_1CILi64EEENS7_ILi128EEENS7_ILi96EEEEEENS_10bfloat16_tEfNS_4arch4Sm80ELb0ELb0ELb1ELb1ELb1ELb0ELb0ELb0ELi2ELi2ELi4ELi2ELb0EEENS1_24CollectiveEpilogueBwdGQAISB_fSE_Li256ELb1ELb1EEENS1_19SingleTileSchedulerILb1ELb0ELb0ELi128EEEEEEEEEvNT_6ParamsE,"ax",@progbits
	.sectioninfo	@"SHI_REGISTERS=255"
	.align	128
.text._ZN7cutlass13device_kernelIN5flash19enable_sm80_to_sm89INS1_16FlashAttnBwdSm80INS1_25CollectiveMainloopBwdSm80ILi2ELi2EN4cute5tupleIJNS5_1CILi64EEENS7_ILi128EEENS7_ILi96EEEEEENS_10bfloat16_tEfNS_4arch4Sm80ELb0ELb0ELb1ELb1ELb1ELb0ELb0ELb0ELi2ELi2ELi4ELi2ELb0EEENS1_24CollectiveEpilogueBwdGQAISB_fSE_Li256ELb1ELb1EEENS1_19SingleTileSchedulerILb1ELb0ELb0ELi128EEEEEEEEEvNT_6ParamsE:
        .type           _ZN7cutlass13device_kernelIN5flash19enable_sm80_to_sm89INS1_16FlashAttnBwdSm80INS1_25CollectiveMainloopBwdSm80ILi2ELi2EN4cute5tupleIJNS5_1CILi64EEENS7_ILi128EEENS7_ILi96EEEEEENS_10bfloat16_tEfNS_4arch4Sm80ELb0ELb0ELb1ELb1ELb1ELb0ELb0ELb0ELi2ELi2ELi4ELi2ELb0EEENS1_24CollectiveEpilogueBwdGQAISB_fSE_Li256ELb1ELb1EEENS1_19SingleTileSchedulerILb1ELb0ELb0ELi128EEEEEEEEEvNT_6ParamsE,@function
        .size           _ZN7cutlass13device_kernelIN5flash19enable_sm80_to_sm89INS1_16FlashAttnBwdSm80INS1_25CollectiveMainloopBwdSm80ILi2ELi2EN4cute5tupleIJNS5_1CILi64EEENS7_ILi128EEENS7_ILi96EEEEEENS_10bfloat16_tEfNS_4arch4Sm80ELb0ELb0ELb1ELb1ELb1ELb0ELb0ELb0ELi2ELi2ELi4ELi2ELb0EEENS1_24CollectiveEpilogueBwdGQAISB_fSE_Li256ELb1ELb1EEENS1_19SingleTileSchedulerILb1ELb0ELb0ELi128EEEEEEEEEvNT_6ParamsE,(.L_x_1419 - _ZN7cutlass13device_kernelIN5flash19enable_sm80_to_sm89INS1_16FlashAttnBwdSm80INS1_25CollectiveMainloopBwdSm80ILi2ELi2EN4cute5tupleIJNS5_1CILi64EEENS7_ILi128EEENS7_ILi96EEEEEENS_10bfloat16_tEfNS_4arch4Sm80ELb0ELb0ELb1ELb1ELb1ELb0ELb0ELb0ELi2ELi2ELi4ELi2ELb0EEENS1_24CollectiveEpilogueBwdGQAISB_fSE_Li256ELb1ELb1EEENS1_19SingleTileSchedulerILb1ELb0ELb0ELi128EEEEEEEEEvNT_6ParamsE)
        .other          _ZN7cutlass13device_kernelIN5flash19enable_sm80_to_sm89INS1_16FlashAttnBwdSm80INS1_25CollectiveMainloopBwdSm80ILi2ELi2EN4cute5tupleIJNS5_1CILi64EEENS7_ILi128EEENS7_ILi96EEEEEENS_10bfloat16_tEfNS_4arch4Sm80ELb0ELb0ELb1ELb1ELb1ELb0ELb0ELb0ELi2ELi2ELi4ELi2ELb0EEENS1_24CollectiveEpilogueBwdGQAISB_fSE_Li256ELb1ELb1EEENS1_19SingleTileSchedulerILb1ELb0ELb0ELi128EEEEEEEEEvNT_6ParamsE,@"STO_CUDA_ENTRY STV_DEFAULT"
_ZN7cutlass13device_kernelIN5flash19enable_sm80_to_sm89INS1_16FlashAttnBwdSm80INS1_25CollectiveMainloopBwdSm80ILi2ELi2EN4cute5tupleIJNS5_1CILi64EEENS7_ILi128EEENS7_ILi96EEEEEENS_10bfloat16_tEfNS_4arch4Sm80ELb0ELb0ELb1ELb1ELb1ELb0ELb0ELb0ELi2ELi2ELi4ELi2ELb0EEENS1_24CollectiveEpilogueBwdGQAISB_fSE_Li256ELb1ELb1EEENS1_19SingleTileSchedulerILb1ELb0ELb0ELi128EEEEEEEEEvNT_6ParamsE:
        /* <DEDUP_REMOVED lines=17> */
.L_x_791:
        /* <DEDUP_REMOVED lines=8> */
.L_x_793:
[----:B------:R-:W-:Y:S02]  /*0190*/  MOV R5, c[0x0][0x3ac] ;  /* 0x0000eb0000057a02 */ /* 0x000fe40000000f00 */
.L_x_792:
[----:B-1----:R-:W-:-:S05]  /*01a0*/  IMAD.SHL.U32 R4, R3, 0x80, RZ ;  /* 0x0000008003047824 */ /* 0x002fca00078e00ff */
[----:B-----5:R-:W-:-:S04]  /*01b0*/  ISETP.GE.AND P0, PT, R4, R5, PT ;  /* 0x000000050400720c */ /* 0x020fc80003f06270 */
[----:B------:R-:W-:Y:S01]  /*01c0*/  SEL R193, R193, 0xffffffff, !P0 ;  /* 0xffffffffc1c17807 */ /* 0x000fe20004000000 */
[----:B------:R-:W-:Y:S05]  /*01d0*/  BRA `(.L_x_794) ;  /* 0x0000011000007947 */ /* 0x000fea0003800000 */
.L_x_790:
[----:B---34-:R-:W-:-:S04]  /*01e0*/  ISETP.NE.U32.AND P0, PT, RZ, c[0x0][0x3c8], PT ;  /* 0x0000f200ff007a0c */ /* 0x018fc80003f05070 */
[----:B------:R-:W-:-:S13]  /*01f0*/  ISETP.NE.AND.EX P0, PT, RZ, c[0x0][0x3cc], PT, P0 ;  /* 0x0000f300ff007a0c */ /* 0x000fda0003f05300 */
[----:B------:R-:W-:Y:S05]  /*0200*/  @!P0 BRA `(.L_x_795) ;  /* 0x0000002000008947 */ /* 0x000fea0003800000 */
[----:B------:R1:W5:Y:S01]  /*0210*/  LDG.E R5, [R4.64] ;  /* 0x0000000e04057981 */ /* 0x000362000c1e1900 */
[----:B------:R-:W-:Y:S05]  /*0220*/  BRA `(.L_x_796) ;  /* 0x0000009000007947 */ /* 0x000fea0003800000 */
.L_x_795:
        /* <DEDUP_REMOVED lines=8> */
.L_x_797:
[----:B------:R-:W-:Y:S02]  /*02b0*/  MOV R5, c[0x0][0x3ac] ;  /* 0x0000eb0000057a02 */ /* 0x000fe40000000f00 */
.L_x_796:
[----:B-1----:R-:W-:-:S05]  /*02c0*/  IMAD.SHL.U32 R4, R3, 0x80, RZ ;  /* 0x0000008003047824 */ /* 0x002fca00078e00ff */
[----:B-----5:R-:W-:-:S04]  /*02d0*/  ISETP.GE.AND P0, PT, R4, R5, PT ;  /* 0x000000050400720c */ /* 0x020fc80003f06270 */
[----:B------:R-:W-:-:S04]  /*02e0*/  SEL R193, R193, 0xffffffff, !P0 ;  /* 0xffffffffc1c17807 */ /* 0x000fc80004000000 */
.L_x_794:
        /* <DEDUP_REMOVED lines=36> */
.L_x_798:
[----:B------:R-:W-:-:S04]  /*0530*/  ISETP.NE.U32.AND P0, PT, RZ, c[0x0][0x2e0], PT ;  /* 0x0000b800ff007a0c */ /* 0x000fc80003f05070 */
[----:B------:R-:W-:-:S13]  /*0540*/  ISETP.NE.AND.EX P0, PT, RZ, c[0x0][0x2e4], PT, P0 ;  /* 0x0000b900ff007a0c */ /* 0x000fda0003f05300 */
[----:B------:R-:W-:Y:S05]  /*0550*/  @!P0 BRA `(.L_x_799) ;  /* 0x0000003000008947 */ /* 0x000fea0003800000 */
[----:B------:R-:W-:-:S06]  /*0560*/  IMAD.WIDE R6, R193, R12, c[0x0][0x2e0] ;  /* 0x0000b800c1067625 */ /* 0x000fcc00078e020c */
[----:B------:R3:W5:Y:S01]  /*0570*/  LDG.E R6, [R6.64] ;  /* 0x0000000e06067981 */ /* 0x000762000c1e1900 */
[----:B------:R-:W-:Y:S05]  /*0580*/  BRA `(.L_x_800) ;  /* 0x0000004000007947 */ /* 0x000fea0003800000 */
.L_x_799:
[----:B------:R-:W-:Y:S05]  /*0590*/  @!P3 BRA `(.L_x_800) ;  /* 0x000000300000b947 */ /* 0x000fea0003800000 */
[----:B------:R-:W3:Y:S04]  /*05a0*/  LDG.E R6, [R14.64] ;  /* 0x0000000e0e067981 */ /* 0x000ee8000c1e1900 */
[----:B------:R-:W3:Y:S02]  /*05b0*/  LDG.E R5, [R14.64+0x4] ;  /* 0x0000040e0e057981 */ /* 0x000ee4000c1e1900 */
[----:B---3--:R-:W-:Y:S02]  /*05c0*/  IADD3 R6, -R6, R5, RZ ;  /* 0x0000000506067210 */ /* 0x008fe40007ffe1ff */
.L_x_800:
        /* <DEDUP_REMOVED lines=410> */
.L_x_803:
[----:B------:R-:W-:Y:S05]  /*1f70*/  BSYNC B0 ;  /* 0x0000000000007941 */ /* 0x000fea0003800000 */
.L_x_802:
        /* <DEDUP_REMOVED lines=78> */
.L_x_806:
        /* <DEDUP_REMOVED lines=202> */
.L_x_804:
        /* <DEDUP_REMOVED lines=488> */
.L_x_805:
        /* <DEDUP_REMOVED lines=239> */
.L_x_801:
[----:B------:R-:W-:Y:S05]  /*5e70*/  @P1 EXIT ;  /* 0x000000000000194d */ /* 0x000fea0003800000 */
[----:B------:R-:W-:-:S04]  /*5e80*/  ISETP.NE.U32.AND P1, PT, RZ, c[0x0][0x360], PT ;  /* 0x0000d800ff007a0c */ /* 0x000fc80003f25070 */
[----:B------:R-:W-:-:S13]  /*5e90*/  ISETP.NE.AND.EX P1, PT, RZ, c[0x0][0x364], PT, P1 ;  /* 0x0000d900ff007a0c */ /* 0x000fda0003f25310 */
[----:B------:R-:W-:-:S04]  /*5ea0*/  @P1 IMAD.MOV.U32 R0, RZ, RZ, 0x4 ;  /* 0x00000004ff001424 */ /* 0x000fc800078e00ff */
[----:B---3-5:R-:W-:-:S06]  /*5eb0*/  @P1 IMAD.WIDE R6, R193, R0, c[0x0][0x360] ;  /* 0x0000d800c1061625 */ /* 0x028fcc00078e0200 */
[----:B------:R2:W3:Y:S01]  /*5ec0*/  @P1 LDG.E R6, [R6.64] ;  /* 0x0000000e06061981 */ /* 0x0004e2000c1e1900 */
[----:B------:R-:W4:Y:S01]  /*5ed0*/  S2UR UR6, SR_CTAID.X ;  /* 0x00000000000679c3 */ /* 0x000f220000002500 */
[----:B------:R-:W-:Y:S01]  /*5ee0*/  IMAD.MOV.U32 R0, RZ, RZ, 0x1 ;  /* 0x00000001ff007424 */ /* 0x000fe200078e00ff */
[----:B------:R-:W-:Y:S01]  /*5ef0*/  ULDC UR5, c[0x0][0x358] ;  /* 0x0000d60000057ab9 */ /* 0x000fe20000000800 */
[----:B------:R-:W1:Y:S01]  /*5f00*/  S2R R3, SR_CTAID.Y ;  /* 0x0000000000037919 */ /* 0x000e620000002600 */
[----:B------:R-:W-:Y:S01]  /*5f10*/  ULDC UR4, c[0x0][0x2f4] ;  /* 0x0000bd0000047ab9 */ /* 0x000fe20000000800 */
[----:B------:R-:W-:Y:S02]  /*5f20*/  IMAD R4, R193, c[0x0][0x2f4], RZ ;  /* 0x0000bd00c1047a24 */ /* 0x000fe400078e02ff */
[----:B------:R-:W-:Y:S01]  /*5f30*/  BAR.SYNC.DEFER_BLOCKING 0x1, 0x100 ;  /* 0x0044000000007b1d */ /* 0x000fe20000010000 */
[----:B------:R-:W-:Y:S02]  /*5f40*/  ISETP.NE.AND P0, PT, R0, c[0x0][0x338], PT ;  /* 0x0000ce0000007a0c */ /* 0x000fe40003f05270 */
[----:B------:R-:W-:-:S03]  /*5f50*/  SHF.R.S32.HI R5, RZ, 0x1f, R4 ;  /* 0x0000001fff057819 */ /* 0x000fc60000011404 */
[----:B------:R-:W3:Y:S01]  /*5f60*/  S2R R2, SR_TID.X ;  /* 0x0000000000027919 */ /* 0x000ee20000002100 */
[----:B------:R-:W-:Y:S01]  /*5f70*/  BSSY B0, `(.L_x_807) ;  /* 0x0000021000007945 */ /* 0x000fe20003800000 */
[----:B----4-:R-:W-:-:S06]  /*5f80*/  UIMAD UR5, UR6, UR5, URZ ;  /* 0x00000005060572a4 */ /* 0x010fcc000f8e023f */
[----:B-1----:R-:W-:Y:S01]  /*5f90*/  @P0 IMAD.HI.U32 R0, R3, c[0x0][0x33c], RZ ;  /* 0x0000cf0003000a27 */ /* 0x002fe200078e00ff */
[----:B------:R-:W-:-:S03]  /*5fa0*/  UIMAD UR5, UR5, UR4, URZ ;  /* 0x00000004050572a4 */ /* 0x000fc6000f8e023f */
[----:B--2---:R-:W-:Y:S01]  /*5fb0*/  IMAD.MOV.U32 R7, RZ, RZ, R3 ;  /* 0x000000ffff077224 */ /* 0x004fe200078e0003 */
[----:B------:R-:W-:Y:S01]  /*5fc0*/  @P0 SHF.R.U32.HI R7, RZ, c[0x0][0x340], R0 ;  /* 0x0000d000ff070a19 */ /* 0x000fe20000011600 */
[----:B------:R-:W-:Y:S01]  /*5fd0*/  USHF.R.S32.HI UR4, URZ, 0x1f, UR5 ;  /* 0x0000001f3f047899 */ /* 0x000fe20008011405 */
[----:B------:R-:W-:Y:S02]  /*5fe0*/  SHF.R.S32.HI R0, RZ, 0x1f, R193 ;  /* 0x0000001fff007819 */ /* 0x000fe400000114c1 */
[--C-:B------:R-:W-:Y:S01]  /*5ff0*/  IADD3 R4, P2, P0, R4, UR5, R7.reuse ;  /* 0x0000000504047c10 */ /* 0x100fe2000f85e007 */
[----:B------:R-:W-:Y:S01]  /*6000*/  IMAD.MOV R8, RZ, RZ, -R7 ;  /* 0x000000ffff087224 */ /* 0x000fe200078e0a07 */
[----:B------:R-:W-:-:S03]  /*6010*/  SEL R0, R0, RZ, !P1 ;  /* 0x000000ff00007207 */ /* 0x000fc60004800000 */
[----:B------:R-:W-:Y:S02]  /*6020*/  IMAD R8, R8, c[0x0][0x338], R3 ;  /* 0x0000ce0008087a24 */ /* 0x000fe400078e0203 */
[C---:B---3--:R-:W-:Y:S01]  /*6030*/  @P1 IMAD R9, R193.reuse, 0x80, R6 ;  /* 0x00000080c1091824 */ /* 0x048fe200078e0206 */
[----:B------:R-:W-:Y:S02]  /*6040*/  SHF.R.S32.HI R6, RZ, 0x1f, R7 ;  /* 0x0000001fff067819 */ /* 0x000fe40000011407 */
[----:B------:R-:W-:Y:S02]  /*6050*/  SEL R193, R193, RZ, !P1 ;  /* 0x000000ffc1c17207 */ /* 0x000fe40004800000 */
[----:B------:R-:W-:Y:S02]  /*6060*/  @P1 SHF.R.S32.HI R10, RZ, 0x1f, R9 ;  /* 0x0000001fff0a1819 */ /* 0x000fe40000011409 */
[----:B------:R-:W-:Y:S02]  /*6070*/  IADD3.X R5, R5, UR4, R6, P2, P0 ;  /* 0x0000000405057c10 */ /* 0x000fe400097e0406 */
[----:B------:R-:W-:-:S02]  /*6080*/  @P1 LEA.HI R10, R10, R9, RZ, 0x7 ;  /* 0x000000090a0a1211 */ /* 0x000fc400078f38ff */
[----:B------:R-:W-:Y:S02]  /*6090*/  ISETP.NE.AND P2, PT, R2, RZ, PT ;  /* 0x000000ff0200720c */ /* 0x000fe40003f45270 */
[----:B------:R-:W-:Y:S02]  /*60a0*/  @P1 SHF.R.S32.HI R10, RZ, 0x7, R10 ;  /* 0x00000007ff0a1819 */ /* 0x000fe4000001140a */
[C---:B------:R-:W-:Y:S01]  /*60b0*/  SHF.L.U64.HI R5, R4.reuse, 0x2, R5 ;  /* 0x0000000204057819 */ /* 0x040fe20000010205 */
[----:B------:R-:W-:Y:S02]  /*60c0*/  IMAD.SHL.U32 R4, R4, 0x4, RZ ;  /* 0x0000000404047824 */ /* 0x000fe400078e00ff */
[----:B------:R-:W-:-:S03]  /*60d0*/  @P1 IMAD R10, R10, 0x3000, RZ ;  /* 0x000030000a0a1824 */ /* 0x000fc600078e02ff */
[----:B------:R-:W-:Y:S02]  /*60e0*/  IADD3 R12, P0, R4, c[0x0][0x350], RZ ;  /* 0x0000d400040c7a10 */ /* 0x000fe40007f1e0ff */
[----:B------:R-:W-:Y:S02]  /*60f0*/  @P1 SHF.R.S32.HI R11, RZ, 0x1f, R10 ;  /* 0x0000001fff0b1819 */ /* 0x000fe4000001140a */
[----:B------:R-:W-:Y:S01]  /*6100*/  IADD3.X R13, R5, c[0x0][0x354], RZ, P0, !PT ;  /* 0x0000d500050d7a10 */ /* 0x000fe200007fe4ff */
[----:B------:R-:W-:Y:S01]  /*6110*/  @!P1 CS2R R10, SRZ ;  /* 0x00000000000a9805 */ /* 0x000fe2000001ff00 */
[----:B------:R-:W-:Y:S05]  /*6120*/  @P2 BRA `(.L_x_808) ;  /* 0x0000005000002947 */ /* 0x000fea0003800000 */
.L_x_809:
[----:B------:R-:W2:Y:S01]  /*6130*/  LDG.E.STRONG.GPU R3, [R12.64] ;  /* 0x0000000e0c037981 */ /* 0x000ea2000c1ef900 */
[----:B------:R-:W-:Y:S01]  /*6140*/  YIELD ;  /* 0x0000000000007946 */ /* 0x000fe20003800000 */
[----:B--2---:R-:W-:Y:S01]  /*6150*/  ISETP.NE.AND P0, PT, R3, R8, PT ;  /* 0x000000080300720c */ /* 0x004fe20003f05270 */
[----:B------:R-:W-:-:S12]  /*6160*/  CCTL.IVALL ;  /* 0x00000000ff00798f */ /* 0x000fd80002000000 */
[----:B------:R-:W-:Y:S05]  /*6170*/  @P0 BRA `(.L_x_809) ;  /* 0xffffffb000000947 */ /* 0x000fea000383ffff */
.L_x_808:
[----:B------:R-:W-:Y:S05]  /*6180*/  BSYNC B0 ;  /* 0x0000000000007941 */ /* 0x000fea0003800000 */
.L_x_807:
[----:B------:R-:W-:Y:S01]  /*6190*/  MOV R9, 0xffffffff ;  /* 0xffffffff00097802 */ /* 0x000fe20000000f00 */
[----:B------:R-:W-:Y:S05]  /*61a0*/  BRA.CONV ~URZ, `(.L_x_810) ;  /* 0x000000237f007947 */ /* 0x000fea000b800000 */
[----:B------:R-:W-:Y:S02]  /*61b0*/  MOV R14, 0x61d0 ;  /* 0x000061d0000e7802 */ /* 0x000fe40000000f00 */
[----:B------:R-:W-:Y:S05]  /*61c0*/  CALL.REL.NOINC `($__internal_7_$__cuda_sm70_warpsync) ;  /* 0x00000a9000007944 */ /* 0x000fea0003c00000 */
.L_x_810:
[----:B------:R-:W-:Y:S01]  /*61d0*/  UIMAD UR5, UR6, 0x3000, URZ ;  /* 0x00003000060578a4 */ /* 0x000fe2000f8e023f */
[----:B------:R-:W-:Y:S01]  /*61e0*/  SHF.R.S32.HI R3, RZ, 0x1f, R2 ;  /* 0x0000001fff037819 */ /* 0x000fe20000011402 */
[----:B------:R-:W-:-:S06]  /*61f0*/  NOP ;  /* 0x0000000000007918 */ /* 0x000fcc0000000000 */
[----:B------:R-:W-:Y:S01]  /*6200*/  USHF.R.S32.HI UR4, URZ, 0x1f, UR5 ;  /* 0x0000001f3f047899 */ /* 0x000fe20008011405 */
[----:B------:R-:W-:Y:S01]  /*6210*/  IADD3 R10, P1, P0, R10, UR5, R2 ;  /* 0x000000050a0a7c10 */ /* 0x000fe2000f83e002 */
[----:B------:R-:W-:-:S04]  /*6220*/  IMAD R2, R6, c[0x0][0x328], RZ ;  /* 0x0000ca0006027a24 */ /* 0x000fc800078e02ff */
[----:B------:R-:W-:Y:S01]  /*6230*/  IADD3.X R11, R11, UR4, R3, P1, P0 ;  /* 0x000000040b0b7c10 */ /* 0x000fe20008fe0403 */
[C---:B------:R-:W-:Y:S02]  /*6240*/  IMAD R3, R7.reuse, c[0x0][0x32c], R2 ;  /* 0x0000cb0007037a24 */ /* 0x040fe400078e0202 */
[----:B------:R-:W-:Y:S02]  /*6250*/  IMAD R2, R0, c[0x0][0x330], RZ ;  /* 0x0000cc0000027a24 */ /* 0x000fe400078e02ff */
[----:B------:R-:W-:-:S04]  /*6260*/  IMAD.WIDE.U32 R14, R7, c[0x0][0x328], R10 ;  /* 0x0000ca00070e7a25 */ /* 0x000fc800078e000a */
[----:B------:R-:W-:Y:S01]  /*6270*/  IMAD R2, R193, c[0x0][0x334], R2 ;  /* 0x0000cd00c1027a24 */ /* 0x000fe200078e0202 */
[----:B------:R-:W-:-:S05]  /*6280*/  IADD3 R15, R15, R3, RZ ;  /* 0x000000030f0f7210 */ /* 0x000fca0007ffe0ff */
        /* <DEDUP_REMOVED lines=54> */
[----:B-1----:R-:W-:Y:S05]  /*65f0*/  CALL.REL.NOINC `($__internal_7_$__cuda_sm70_warpsync) ;  /* 0x0000066000007944 */ /* 0x002fea0003c00000 */
.L_x_811:
        /* <DEDUP_REMOVED lines=12> */
.L_x_813:
[----:B------:R-:W-:Y:S05]  /*66c0*/  BSYNC B0 ;  /* 0x0000000000007941 */ /* 0x000fea0003800000 */
.L_x_812:
[----:B------:R-:W-:Y:S01]  /*66d0*/  IADD3 R4, P0, R4, c[0x0][0x348], RZ ;  /* 0x0000d20004047a10 */ /* 0x000fe20007f1e0ff */
[----:B------:R-:W-:Y:S03]  /*66e0*/  BSSY B0, `(.L_x_814) ;  /* 0x0000008000007945 */ /* 0x000fe60003800000 */
[----:B------:R-:W-:Y:S01]  /*66f0*/  IADD3.X R5, R5, c[0x0][0x34c], RZ, P0, !PT ;  /* 0x0000d30005057a10 */ /* 0x000fe200007fe4ff */
[----:B------:R-:W-:Y:S05]  /*6700*/  @P2 BRA `(.L_x_815) ;  /* 0x0000005000002947 */ /* 0x000fea0003800000 */
.L_x_816:
[----:B--2---:R-:W2:Y:S01]  /*6710*/  LDG.E.STRONG.GPU R3, [R4.64] ;  /* 0x0000000e04037981 */ /* 0x004ea2000c1ef900 */
[----:B------:R-:W-:Y:S01]  /*6720*/  YIELD ;  /* 0x0000000000007946 */ /* 0x000fe20003800000 */
[----:B--2---:R-:W-:Y:S01]  /*6730*/  ISETP.NE.AND P0, PT, R3, R8, PT ;  /* 0x000000080300720c */ /* 0x004fe20003f05270 */
[----:B------:R-:W-:-:S12]  /*6740*/  CCTL.IVALL ;  /* 0x00000000ff00798f */ /* 0x000fd80002000000 */
[----:B------:R-:W-:Y:S05]  /*6750*/  @P0 BRA `(.L_x_816) ;  /* 0xffffffb000000947 */ /* 0x000fea000383ffff */
.L_x_815:
[----:B------:R-:W-:Y:S05]  /*6760*/  BSYNC B0 ;  /* 0x0000000000007941 */ /* 0x000fea0003800000 */
.L_x_814:
[----:B------:R-:W-:Y:S05]  /*6770*/  BRA.CONV ~URZ, `(.L_x_817) ;  /* 0x000000237f007947 */ /* 0x000fea000b800000 */
[----:B------:R-:W-:Y:S02]  /*6780*/  MOV R14, 0x67a0 ;  /* 0x000067a0000e7802 */ /* 0x000fe40000000f00 */
[----:B-12---:R-:W-:Y:S05]  /*6790*/  CALL.REL.NOINC `($__internal_7_$__cuda_sm70_warpsync) ;  /* 0x000004c000007944 */ /* 0x006fea0003c00000 */
.L_x_817:
[----:B------:R-:W-:Y:S01]  /*67a0*/  MOV R2, R10 ;  /* 0x0000000a00027202 */ /* 0x000fe20000000f00 */
[----:B------:R-:W-:Y:S01]  /*67b0*/  IMAD R6, R6, c[0x0][0x300], RZ ;  /* 0x0000c00006067a24 */ /* 0x000fe200078e02ff */
[----:B--2---:R-:W-:Y:S01]  /*67c0*/  MOV R3, R11 ;  /* 0x0000000b00037202 */ /* 0x004fe20000000f00 */
[----:B------:R-:W-:Y:S01]  /*67d0*/  IMAD R0, R0, c[0x0][0x308], RZ ;  /* 0x0000c20000007a24 */ /* 0x000fe200078e02ff */
[----:B------:R-:W-:-:S06]  /*67e0*/  NOP ;  /* 0x0000000000007918 */ /* 0x000fcc0000000000 */
[----:B------:R-:W-:-:S04]  /*67f0*/  IMAD.WIDE.U32 R2, R7, c[0x0][0x300], R2 ;  /* 0x0000c00007027a25 */ /* 0x000fc800078e0002 */
[----:B------:R-:W-:Y:S02]  /*6800*/  IMAD R6, R7, c[0x0][0x304], R6 ;  /* 0x0000c10007067a24 */ /* 0x000fe400078e0206 */
[----:B------:R-:W-:-:S03]  /*6810*/  IMAD R0, R193, c[0x0][0x30c], R0 ;  /* 0x0000c300c1007a24 */ /* 0x000fc600078e0200 */
        /* <DEDUP_REMOVED lines=55> */
[----:B-12---:R-:W-:Y:S05]  /*6b90*/  CALL.REL.NOINC `($__internal_7_$__cuda_sm70_warpsync) ;  /* 0x000000c000007944 */ /* 0x006fea0003c00000 */
.L_x_818:
        /* <DEDUP_REMOVED lines=12> */
        .weak           $__internal_7_$__cuda_sm70_warpsync
        .type           $__internal_7_$__cuda_sm70_warpsync,@function
        .size           $__internal_7_$__cuda_sm70_warpsync,(.L_x_1419 - $__internal_7_$__cuda_sm70_warpsync)
$__internal_7_$__cuda_sm70_warpsync:
[----:B------:R-:W-:Y:S01]  /*6c60*/  MOV R15, 0x0 ;  /* 0x00000000000f7802 */ /* 0x000fe20000000f00 */
[----:B------:R-:W-:Y:S04]  /*6c70*/  WARPSYNC R9 ;  /* 0x0000000900007348 */ /* 0x000fe80003800000 */
[----:B------:R-:W-:Y:S05]  /*6c80*/  RET.REL.NODEC R14 `(_ZN7cutlass13device_kernelIN5flash19enable_sm80_to_sm89INS1_16FlashAttnBwdSm80INS1_25CollectiveMainloopBwdSm80ILi2ELi2EN4cute5tupleIJNS5_1CILi64EEENS7_ILi128EEENS7_ILi96EEEEEENS_10bfloat16_tEfNS_4arch4Sm80ELb0ELb0ELb1ELb1ELb1ELb0ELb0ELb0ELi2ELi2ELi4ELi2ELb0EEENS1_24CollectiveEpilogueBwdGQAISB_fSE_Li256ELb1ELb1EEENS1_19SingleTileSchedulerILb1ELb0ELb0ELi128EEEEEEEEEvNT_6ParamsE) ;  /* 0xffff93700e007950 */ /* 0x000fea0003c3ffff */
.L_x_819:
        /* <DEDUP_REMOVED lines=15> */
.L_x_1419:


//--------------------- .text._ZN7cutlass13device_kernelIN5flash19enable_sm80_to_sm89INS1_16FlashAttnBwdSm80INS1_25CollectiveMainloopBwdSm80ILi2ELi2EN4cute5tupleIJNS5_1CILi64EEENS7_ILi128EEENS7_ILi96EEEEEENS_10bfloat16_tEfNS_4arch4Sm80ELb0ELb1ELb1ELb0ELb0ELb0ELb0ELb0ELi2ELi2ELi4ELi2ELb0EEENS1_21CollectiveEpilogueBwdISB_SC_SE_Li256ELb0ELb0ELi2EEENS1_19SingleTileSchedulerILb0ELb0ELb0ELi128EEEEEEEEEvNT_6ParamsE --------------------------
	.section	.text._ZN7cutlass13device_kernelIN5flash19enable_sm80_to_sm89INS1_16FlashAttnBwdSm80INS1_25CollectiveMainloopBwdSm80ILi2ELi2EN4cute5tupleIJNS5_1CILi64EEENS7_ILi128EEENS7_ILi96EEEEEENS_10bfloat16_tEfNS_4arch4Sm80ELb0ELb1ELb1ELb0ELb0ELb0ELb0ELb0ELi2ELi2ELi4ELi2ELb0EEENS1_21CollectiveEpilogueBwdISB_SC_SE_Li256ELb0ELb0ELi2EEENS1_19SingleTileSchedulerILb0ELb0ELb0ELi128EEEEEEEEEvNT_6ParamsE,"ax",@progbits
	.sectioninfo	@"SHI_REGISTERS=255"
	.align	128
.text._ZN7cutlass13device_kernelIN5flash19enable_sm80_to_sm89INS1_16FlashAttnBwdSm80INS1_25CollectiveMainloopBwdSm80ILi2ELi2EN4cute5tupleIJNS5_1CILi64EEENS7_ILi128EEENS7_ILi96EEEEEENS_10bfloat16_tEfNS_4arch4Sm80ELb0ELb1ELb1ELb0ELb0ELb0ELb0ELb0ELi2ELi2ELi4ELi2ELb0EEENS1_21CollectiveEpilogueBwdISB_SC_SE_Li256ELb0ELb0ELi2EEENS1_19SingleTileSchedulerILb0ELb0ELb0ELi128EEEEEEEEEvNT_6ParamsE:
        .type           _ZN7cutlass13device_kernelIN5flash19enable_sm80_to_sm89INS1_16FlashAttnBwdSm80INS1_25CollectiveMainloopBwdSm80ILi2ELi2EN4cute5tupleIJNS5_1CILi64EEENS7_ILi128EEENS7_ILi96EEEEEENS_10bfloat16_tEfNS_4arch4Sm80ELb0ELb1ELb1ELb0ELb0ELb0ELb0ELb0ELi2ELi2ELi4ELi2ELb0EEENS1_21CollectiveEpilogueBwdISB_SC_SE_Li256ELb0ELb0ELi2EEENS1_19SingleTileSchedulerILb0ELb0ELb0ELi128EEEEEEEEEvNT_6ParamsE,@function
        .size           _ZN7cutlass13device_kernelIN5flash19enable_sm80_to_sm89INS1_16FlashAttnBwdSm80INS1_25CollectiveMainloopBwdSm80ILi2ELi2EN4cute5tupleIJNS5_1CILi64EEENS7_ILi128EEENS7_ILi96EEEEEENS_10bfloat16_tEfNS_4arch4Sm80ELb0ELb1ELb1ELb0ELb0ELb0ELb0ELb0ELi2ELi2ELi4ELi2ELb0EEENS1_21CollectiveEpilogueBwdISB_SC_SE_Li256ELb0ELb0ELi2EEENS1_19SingleTileSchedulerILb0ELb0ELb0ELi128EEEEEEEEEvNT_6ParamsE,(.L_x_1421 - _ZN7cutlass13device_kernelIN5flash19enable_sm80_to_sm89INS1_16FlashAttnBwdSm80INS1_25CollectiveMainloopBwdSm80ILi2ELi2EN4cute5tupleIJNS5_1CILi64EEENS7_ILi128EEENS7_ILi96EEEEEENS_10bfloat16_tEfNS_4arch4Sm80ELb0ELb1ELb1ELb0ELb0ELb0ELb0ELb0ELi2ELi2ELi4ELi2ELb0EEENS1_21CollectiveEpilogueBwdISB_SC_SE_Li256ELb0ELb0ELi2EEENS1_19SingleTileSchedulerILb0ELb0ELb0ELi128EEEEEEEEEvNT_6ParamsE)
        .other          _ZN7cutlass13device_kernelIN5flash19enable_sm80_to_sm89INS1_16FlashAttnBwdSm80INS1_25CollectiveMainloopBwdSm80ILi2ELi2EN4cute5tupleIJNS5_1CILi64EEENS7_ILi128EEENS7_ILi96EEEEEENS_10bfloat16_tEfNS_4arch4Sm80ELb0ELb1ELb1ELb0ELb0ELb0ELb0ELb0ELi2ELi2ELi4ELi2ELb0EEENS1_21CollectiveEpilogueBwdISB_SC_SE_Li256ELb0ELb0ELi2EEENS1_19SingleTileSchedulerILb0ELb0ELb0ELi128EEEEEEEEEvNT_6ParamsE,@"STO_CUDA_ENTRY STV_DEFAULT"
_ZN7cutlass13device_kernelIN5flash19enable_sm80_to_sm89INS1_16FlashAttnBwdSm80INS1_25CollectiveMainloopBwdSm80ILi2ELi2EN4cute5tupleIJNS5_1CILi64EEENS7_ILi128EEENS7_ILi96EEEEEENS_10bfloat16_tEfNS_4arch4Sm80ELb0ELb1ELb1ELb0ELb0ELb0ELb0ELb0ELi2ELi2ELi4ELi2ELb0EEENS1_21CollectiveEpilogueBwdISB_SC_SE_Li256ELb0ELb0ELi2EEENS1_19SingleTileSchedulerILb0ELb0ELb0ELi128EEEEEEEEEvNT_6ParamsE:
[----:B------:R-:W-:Y:S02]  /*0000*/  MOV R1, c[0x0][0x28] ;  /* 0x00000a0000017a02 */ /* 0x000fe40000000f00 */
[----:B------:R-:W1:Y:S02]  /*0010*/  S2UR UR9, SR_CTAID.Z ;  /* 0x00000000000979c3 */ /* 0x000e640000002700 */
[----:B-1----:R-:W-:-:S13]  /*0020*/  ISETP.LE.AND P0, PT, RZ, UR9, PT ;  /* 0x00000009ff007c0c */ /* 0x002fda000bf03270 */
[----:B------:R-:W-:Y:S05]  /*0030*/  @!P0 EXIT ;  /* 0x000000000000894d */ /* 0x000fea0003800000 */
[----:B------:R-:W1:Y:S01]  /*0040*/  S2UR UR8, SR_CTAID.X ;  /* 0x00000000000879c3 */ /* 0x000e620000002500 */
[----:B------:R-:W2:Y:S01]  /*0050*/  S2R R8, SR_TID.X ;  /* 0x0000000000087919 */ /* 0x000ea20000002100 */
[----:B------:R-:W-:Y:S02]  /*0060*/  ULDC UR5, c[0x0][0x168] ;  /* 0x00005a0000057ab9 */ /* 0x000fe40000000800 */
[----:B------:R-:W-:Y:S01]  /*0070*/  UIADD3 UR5, UR5, 0x3f, URZ ;  /* 0x0000003f05057890 */ /* 0x000fe2000fffe03f */
[----:B------:R-:W3:Y:S03]  /*0080*/  S2R R7, SR_CTAID.Y ;  /* 0x0000000000077919 */ /* 0x000ee60000002600 */
[----:B------:R-:W-:-:S04]  /*0090*/  USHF.R.S32.HI UR4, URZ, 0x1f, UR5 ;  /* 0x0000001f3f047899 */ /* 0x000fc80008011405 */
[----:B------:R-:W-:-:S04]  /*00a0*/  ULEA.HI UR4, UR4, UR5, URZ, 0x6 ;  /* 0x0000000504047291 */ /* 0x000fc8000f8f303f */
[----:B------:R-:W-:Y:S01]  /*00b0*/  USHF.R.S32.HI UR12, URZ, 0x6, UR4 ;  /* 0x000000063f0c7899 */ /* 0x000fe20008011404 */
[----:B-1----:R-:W-:-:S13]  /*00c0*/  ISETP.LE.AND P0, PT, RZ, UR8, PT ;  /* 0x00000008ff007c0c */ /* 0x002fda000bf03270 */
[----:B------:R-:W-:Y:S05]  /*00d0*/  @!P0 BRA `(.L_x_820) ;  /* 0x000000c000008947 */ /* 0x000fea0003800000 */
[----:B--23--:R-:W-:Y:S02]  /*00e0*/  ULDC UR4, c[0x0][0x168] ;  /* 0x00005a0000047ab9 */ /* 0x00cfe40000000800 */
        /* <DEDUP_REMOVED lines=11> */
.L_x_820:
[----:B--23--:R-:W-:Y:S01]  /*01a0*/  USHF.L.U32 UR11, UR8, 0x7, URZ ;  /* 0x00000007080b7899 */ /* 0x00cfe2000800063f */
        /* <DEDUP_REMOVED lines=30> */
[----:B------:R-:W1:Y:S01]  /*0390*/  R2UR UR10, R0 ;  /* 0x00000000000a73c2 */ /* 0x000e6200000e0000 */
        /* <DEDUP_REMOVED lines=23> */
[----:B-1----:R-:W-:Y:S01]  /*0510*/  USHF.R.S32.HI UR10, URZ, 0x6, UR10 ;  /* 0x000000063f0a7899 */ /* 0x002fe2000801140a */
        /* <DEDUP_REMOVED lines=10> */
[----:B------:R-:W-:Y:S01]  /*05c0*/  IMAD.MOV.U32 R0, RZ, RZ, c[0x0][0x248] ;  /* 0x00009200ff007624 */ /* 0x000fe200078e00ff */
[----:B------:R-:W-:Y:S01]  /*05d0*/  ULDC.64 UR6, c[0x0][0x278] ;  /* 0x00009e0000067ab9 */ /* 0x000fe20000000a00 */
[----:B------:R-:W-:Y:S01]  /*05e0*/  IMAD.SHL.U32 R202, R8, 0x4, RZ ;  /* 0x0000000408ca7824 */ /* 0x000fe200078e00ff */
[----:B------:R-:W-:Y:S01]  /*05f0*/  SHF.R.S32.HI R6, RZ, 0x1f, R7 ;  /* 0x0000001fff067819 */ /* 0x000fe20000011407 */
[----:B------:R-:W-:Y:S01]  /*0600*/  UIMAD.WIDE.U32 UR18, UR9, UR6, URZ ;  /* 0x00000006091272a5 */ /* 0x000fe2000f8e003f */
[----:B------:R-:W-:Y:S01]  /*0610*/  ISETP.NE.AND P0, PT, R0, 0x1, PT ;  /* 0x000000010000780c */ /* 0x000fe20003f05270 */
[----:B------:R-:W-:Y:S01]  /*0620*/  USHF.R.S32.HI UR14, URZ, 0x1f, UR9 ;  /* 0x0000001f3f0e7899 */ /* 0x000fe20008011409 */
[----:B------:R-:W-:Y:S01]  /*0630*/  SHF.R.S32.HI R203, RZ, 0x1f, R202 ;  /* 0x0000001fffcb7819 */ /* 0x000fe200000114ca */
[----:B------:R-:W-:Y:S01]  /*0640*/  IMAD R0, R6, c[0x0][0x270], RZ ;  /* 0x00009c0006007a24 */ /* 0x000fe200078e02ff */
[----:B------:R-:W-:Y:S01]  /*0650*/  SHF.R.S32.HI R27, RZ, 0x1f, R8 ;  /* 0x0000001fff1b7819 */ /* 0x000fe20000011408 */
[----:B------:R-:W-:Y:S01]  /*0660*/  ULDC.64 UR4, c[0x0][0x290] ;  /* 0x0000a40000047ab9 */ /* 0x000fe20000000a00 */
[----:B------:R-:W-:Y:S01]  /*0670*/  IMAD.U32 R10, RZ, RZ, UR18 ;  /* 0x00000012ff0a7e24 */ /* 0x000fe2000f8e00ff */
[----:B------:R-:W-:Y:S01]  /*0680*/  USHF.L.U32 UR13, UR10, 0x6, URZ ;  /* 0x000000060a0d7899 */ /* 0x000fe2000800063f */
[----:B------:R-:W-:Y:S01]  /*0690*/  IMAD.WIDE.U32 R4, R7, c[0x0][0x270], R202 ;  /* 0x00009c0007047a25 */ /* 0x000fe200078e00ca */
[CC--:B------:R-:W-:Y:S01]  /*06a0*/  LEA.HI R23, R27.reuse, R8.reuse, RZ, 0x2 ;  /* 0x000000081b177211 */ /* 0x0c0fe200078f10ff */
[----:B------:R-:W-:Y:S01]  /*06b0*/  UIMAD UR15, UR14, UR4, URZ ;  /* 0x000000040e0f72a4 */ /* 0x000fe2000f8e023f */
[-C--:B------:R-:W-:Y:S01]  /*06c0*/  LEA.HI R22, R27, R8.reuse, RZ, 0x3 ;  /* 0x000000081b167211 */ /* 0x080fe200078f18ff */
[C---:B------:R-:W-:Y:S01]  /*06d0*/  IMAD R0, R7.reuse, c[0x0][0x274], R0 ;  /* 0x00009d0007007a24 */ /* 0x040fe200078e0200 */
[----:B------:R-:W-:Y:S01]  /*06e0*/  UIMAD.WIDE.U32 UR20, UR9, UR4, URZ ;  /* 0x00000004091472a5 */ /* 0x000fe2000f8e003f */
[----:B------:R-:W-:Y:S01]  /*06f0*/  @P0 IMAD.HI.U32 R2, R7, c[0x0][0x24c], RZ ;  /* 0x0000930007020a27 */ /* 0x000fe200078e00ff */
[----:B------:R-:W-:Y:S01]  /*0700*/  UIMAD UR5, UR9, UR5, UR15 ;  /* 0x00000005090572a4 */ /* 0x000fe2000f8e020f */
[----:B------:R-:W-:Y:S01]  /*0710*/  SHF.R.S32.HI R194, RZ, 0x2, R23 ;  /* 0x00000002ffc27819 */ /* 0x000fe20000011417 */
[----:B------:R-:W-:Y:S01]  /*0720*/  UIMAD UR4, UR14, UR6, URZ ;  /* 0x000000060e0472a4 */ /* 0x000fe2000f8e023f */
[----:B------:R-:W-:Y:S01]  /*0730*/  IMAD.MOV.U32 R3, RZ, RZ, R7 ;  /* 0x000000ffff037224 */ /* 0x000fe200078e0007 */
[----:B------:R-:W-:Y:S01]  /*0740*/  @P0 SHF.R.U32.HI R3, RZ, c[0x0][0x250], R2 ;  /* 0x00009400ff030a19 */ /* 0x000fe20000011602 */
[----:B------:R-:W-:Y:S01]  /*0750*/  IMAD.U32 R11, RZ, RZ, UR19 ;  /* 0x00000013ff0b7e24 */ /* 0x000fe2000f8e00ff */
[----:B------:R-:W-:Y:S01]  /*0760*/  LOP3.LUT R11, R23, 0xfffffffc, RZ, 0xc0, !PT ;  /* 0xfffffffc170b7812 */ /* 0x000fe200078ec0ff */
[----:B------:R-:W-:Y:S01]  /*0770*/  IMAD.IADD R0, R5, 0x1, R0 ;  /* 0x0000000105007824 */ /* 0x000fe200078e0200 */
[----:B------:R-:W-:Y:S01]  /*0780*/  IADD3 R10, P1, P0, R4, UR13, R10 ;  /* 0x0000000d040a7c10 */ /* 0x000fe2000f83e00a */
[----:B------:R-:W-:Y:S01]  /*0790*/  IMAD R2, R6, c[0x0][0x288], RZ ;  /* 0x0000a20006027a24 */ /* 0x000fe200078e02ff */
[----:B------:R-:W-:Y:S01]  /*07a0*/  UIADD3 UR6, UR21, UR5, URZ ;  /* 0x0000000515067290 */ /* 0x000fe2000fffe03f */
[----:B------:R-:W-:Y:S01]  /*07b0*/  IMAD.WIDE.U32 R4, R7, c[0x0][0x288], R202 ;  /* 0x0000a20007047a25 */ /* 0x000fe200078e00ca */
[----:B------:R-:W-:Y:S01]  /*07c0*/  USHF.R.S32.HI UR15, URZ, 0x1f, UR13 ;  /* 0x0000001f3f0f7899 */ /* 0x000fe2000801140d */
[----:B------:R-:W-:Y:S01]  /*07d0*/  LEA.HI R21, R27, R8, RZ, 0x5 ;  /* 0x000000081b157211 */ /* 0x000fe200078f28ff */
[----:B------:R-:W-:Y:S01]  /*07e0*/  UIMAD UR7, UR9, UR7, UR4 ;  /* 0x00000007090772a4 */ /* 0x000fe2000f8e0204 */
[----:B------:R-:W-:Y:S01]  /*07f0*/  IMAD.SHL.U32 R13, R22, 0x8, RZ ;  /* 0x00000008160d7824 */ /* 0x000fe200078e00ff */
[----:B------:R-:W-:Y:S01]  /*0800*/  IADD3 R4, P2, R4, UR20, RZ ;  /* 0x0000001404047c10 */ /* 0x000fe2000ff5e0ff */
[----:B------:R-:W-:Y:S01]  /*0810*/  IMAD.IADD R38, R8, 0x1, -R11 ;  /* 0x0000000108267824 */ /* 0x000fe200078e0a0b */
[----:B------:R-:W-:Y:S01]  /*0820*/  LEA.HI R11, R23, R194, RZ, 0x1 ;  /* 0x000000c2170b7211 */ /* 0x000fe200078f08ff */
[----:B------:R-:W-:Y:S01]  /*0830*/  IMAD R2, R7, c[0x0][0x28c], R2 ;  /* 0x0000a30007027a24 */ /* 0x000fe200078e0202 */
[----:B------:R-:W-:Y:S01]  /*0840*/  LOP3.LUT R13, R13, 0xc0, RZ, 0xc0, !PT ;  /* 0x000000c00d0d7812 */ /* 0x000fe200078ec0ff */
[----:B------:R-:W-:Y:S01]  /*0850*/  IMAD.SHL.U32 R16, R38, 0x8, RZ ;  /* 0x0000000826107824 */ /* 0x000fe200078e00ff */
[----:B------:R-:W-:Y:S01]  /*0860*/  LOP3.LUT R11, R11, 0x7fffffe, RZ, 0xc0, !PT ;  /* 0x07fffffe0b0b7812 */ /* 0x000fe200078ec0ff */
[----:B------:R-:W-:Y:S01]  /*0870*/  UIADD3 UR7, UR19, UR7, URZ ;  /* 0x0000000713077290 */ /* 0x000fe2000fffe03f */
[----:B------:R-:W-:Y:S01]  /*0880*/  IADD3.X R2, R5, UR6, R2, P2, !PT ;  /* 0x0000000605027c10 */ /* 0x000fe200097fe402 */
[----:B------:R-:W-:Y:S01]  /*0890*/  IMAD.U32 R5, RZ, RZ, UR15 ;  /* 0x0000000fff057e24 */ /* 0x000fe2000f8e00ff */
[----:B------:R-:W-:Y:S01]  /*08a0*/  SHF.R.U32.HI R12, RZ, 0x3, R13 ;  /* 0x00000003ff0c7819 */ /* 0x000fe2000001160d */
[----:B------:R-:W-:Y:S01]  /*08b0*/  IMAD.IADD R11, R194, 0x1, -R11 ;  /* 0x00000001c20b7824 */ /* 0x000fe200078e0a0b */
[----:B------:R-:W-:Y:S01]  /*08c0*/  LOP3.LUT R13, R13, 0x18, R16, 0xf8, !PT ;  /* 0x000000180d0d7812 */ /* 0x000fe200078ef810 */
[----:B------:R-:W-:Y:S01]  /*08d0*/  ULDC.64 UR4, c[0x0][0x1e8] ;  /* 0x00007a0000047ab9 */ /* 0x000fe20000000a00 */
[----:B------:R-:W-:Y:S01]  /*08e0*/  SHF.R.S32.HI R26, RZ, 0x5, R21 ;  /* 0x00000005ff1a7819 */ /* 0x000fe20000011415 */
[----:B------:R-:W-:Y:S01]  /*08f0*/  UIMAD UR4, UR14, UR4, URZ ;  /* 0x000000040e0472a4 */ /* 0x000fe2000f8e023f */
[----:B------:R-:W-:Y:S01]  /*0900*/  IADD3.X R5, R5, UR7, R0, P1, P0 ;  /* 0x0000000705057c10 */ /* 0x000fe20008fe0400 */
[----:B------:R-:W-:Y:S01]  /*0910*/  IMAD.U32 R37, RZ, RZ, UR8 ;  /* 0x00000008ff257e24 */ /* 0x000fe2000f8e00ff */
[----:B------:R-:W-:Y:S01]  /*0920*/  LOP3.LUT R12, R13, R12, RZ, 0x3c, !PT ;  /* 0x0000000c0d0c7212 */ /* 0x000fe200078e3cff */
[----:B------:R-:W-:Y:S01]  /*0930*/  IMAD R11, R26, 0x8, R11 ;  /* 0x000000081a0b7824 */ /* 0x000fe200078e020b */
[C---:B------:R-:W-:Y:S01]  /*0940*/  LEA R34, P0, R10.reuse, c[0x0][0x258], 0x2 ;  /* 0x000096000a227a11 */ /* 0x040fe200078010ff */
[----:B------:R-:W-:Y:S01]  /*0950*/  UIMAD UR18, UR9, UR5, UR4 ;  /* 0x00000005091272a4 */ /* 0x000fe2000f8e0204 */
[----:B------:R-:W-:Y:S01]  /*0960*/  SHF.R.S32.HI R0, RZ, 0x1f, R3 ;  /* 0x0000001fff007819 */ /* 0x000fe20000011403 */
[----:B------:R-:W-:Y:S01]  /*0970*/  USHF.R.S32.HI UR19, URZ, 0x1f, UR10 ;  /* 0x0000001f3f137899 */ /* 0x000fe2000801140a */
[----:B------:R-:W-:Y:S01]  /*0980*/  LEA.HI.X R35, R10, c[0x0][0x25c], R5, 0x2, P0 ;  /* 0x000097000a237a11 */ /* 0x000fe200000f1405 */
[----:B------:R-:W-:Y:S01]  /*0990*/  IMAD.U32 R10, R11, 0x20, R12 ;  /* 0x000000200b0a7824 */ /* 0x000fe200078e000c */
[----:B------:R-:W-:Y:S01]  /*09a0*/  SHF.R.S32.HI R17, RZ, 0x1f, R16 ;  /* 0x0000001fff117819 */ /* 0x000fe20000011410 */
[C---:B------:R-:W-:Y:S01]  /*09b0*/  IMAD R12, R0.reuse, c[0x0][0x1e0], RZ ;  /* 0x00007800000c7a24 */ /* 0x040fe200078e02ff */
[----:B------:R-:W-:Y:S01]  /*09c0*/  SHF.R.S32.HI R195, RZ, 0x1f, R194 ;  /* 0x0000001fffc37819 */ /* 0x000fe200000114c2 */
[----:B------:R-:W-:Y:S01]  /*09d0*/  IMAD R0, R0, c[0x0][0x1b0], RZ ;  /* 0x00006c0000007a24 */ /* 0x000fe200078e02ff */
[----:B------:R-:W-:Y:S01]  /*09e0*/  ULDC.64 UR4, c[0x0][0x1b8] ;  /* 0x00006e0000047ab9 */ /* 0x000fe20000000a00 */
[C---:B------:R-:W-:Y:S01]  /*09f0*/  IMAD R12, R3.reuse, c[0x0][0x1e4], R12 ;  /* 0x00007900030c7a24 */ /* 0x040fe200078e020c */
[----:B------:R-:W-:Y:S01]  /*0a00*/  UIMAD UR4, UR14, UR4, URZ ;  /* 0x000000040e0472a4 */ /* 0x000fe2000f8e023f */
[----:B------:R-:W-:Y:S01]  /*0a10*/  IMAD.WIDE.U32 R30, R3, c[0x0][0x1e0], R16 ;  /* 0x00007800031e7a25 */ /* 0x000fe200078e0010 */
[----:B------:R-:W-:-:S02]  /*0a20*/  IADD3 R188, R16, 0x40, RZ ;  /* 0x0000004010bc7810 */ /* 0x000fc40007ffe0ff */
[----:B------:R-:W-:Y:S01]  /*0a30*/  UIMAD UR4, UR9, UR5, UR4 ;  /* 0x00000005090472a4 */ /* 0x000fe2000f8e0204 */
[----:B------:R-:W-:Y:S01]  /*0a40*/  IMAD R0, R3, c[0x0][0x1b4], R0 ;  /* 0x00006d0003007a24 */ /* 0x000fe200078e0200 */
[----:B------:R-:W-:Y:S01]  /*0a50*/  LEA.HI R15, R27, R8, RZ, 0x4 ;  /* 0x000000081b0f7211 */ /* 0x000fe200078f20ff */
[----:B------:R-:W-:Y:S01]  /*0a60*/  IMAD.WIDE.U32 R28, R3, c[0x0][0x1b0], R16 ;  /* 0x00006c00031c7a25 */ /* 0x000fe200078e0010 */
[----:B------:R-:W-:Y:S02]  /*0a70*/  SHF.R.S32.HI R23, RZ, 0x1f, R23 ;  /* 0x0000001fff177819 */ /* 0x000fe40000011417 */
[----:B------:R-:W-:Y:S01]  /*0a80*/  SHF.R.S32.HI R14, RZ, 0x4, R15 ;  /* 0x00000004ff0e7819 */ /* 0x000fe2000001140f */
[C---:B------:R-:W-:Y:S02]  /*0a90*/  IMAD R11, R195.reuse, c[0x0][0x178], RZ ;  /* 0x00005e00c30b7a24 */ /* 0x040fe400078e02ff */
[----:B------:R-:W-:Y:S01]  /*0aa0*/  IMAD R5, R195, c[0x0][0x208], RZ ;  /* 0x00008200c3057a24 */ /* 0x000fe200078e02ff */
[----:B------:R-:W-:Y:S01]  /*0ab0*/  LEA.HI R19, R15, R14, RZ, 0x1 ;  /* 0x0000000e0f137211 */ /* 0x000fe200078f08ff */
[----:B------:R-:W-:Y:S01]  /*0ac0*/  IMAD.IADD R13, R31, 0x1, R12 ;  /* 0x000000011f0d7824 */ /* 0x000fe200078e020c */
[----:B------:R-:W-:Y:S01]  /*0ad0*/  LOP3.LUT R15, R15, 0xfffffff0, RZ, 0xc0, !PT ;  /* 0xfffffff00f0f7812 */ /* 0x000fe200078ec0ff */
[----:B------:R-:W-:Y:S01]  /*0ae0*/  IMAD.IADD R41, R29, 0x1, R0 ;  /* 0x000000011d297824 */ /* 0x000fe200078e0200 */
[----:B------:R-:W-:Y:S01]  /*0af0*/  LOP3.LUT R19, R19, 0xfffffffe, RZ, 0xc0, !PT ;  /* 0xfffffffe13137812 */ /* 0x000fe200078ec0ff */
[----:B------:R-:W-:-:S02]  /*0b00*/  IMAD R11, R194, c[0x0][0x17c], R11 ;  /* 0x00005f00c20b7a24 */ /* 0x000fc400078e020b */
[----:B------:R-:W-:-:S04]  /*0b10*/  IMAD.WIDE.U32 R24, R194, c[0x0][0x178], R16 ;  /* 0x00005e00c2187a25 */ /* 0x000fc800078e0010 */
[C---:B------:R-:W-:Y:S02]  /*0b20*/  IMAD R5, R194.reuse, c[0x0][0x20c], R5 ;  /* 0x00008300c2057a24 */ /* 0x040fe400078e0205 */
[----:B------:R-:W-:-:S04]  /*0b30*/  IMAD.WIDE.U32 R32, R194, c[0x0][0x208], R16 ;  /* 0x00008200c2207a25 */ /* 0x000fc800078e0010 */
[----:B------:R-:W-:Y:S02]  /*0b40*/  IMAD.MOV.U32 R12, RZ, RZ, R30 ;  /* 0x000000ffff0c7224 */ /* 0x000fe400078e001e */
[----:B------:R-:W-:Y:S02]  /*0b50*/  IMAD.U32 R3, RZ, RZ, UR9 ;  /* 0x00000009ff037e24 */ /* 0x000fe4000f8e00ff */
[----:B------:R-:W-:Y:S02]  /*0b60*/  IMAD.U32 R0, RZ, RZ, UR9 ;  /* 0x00000009ff007e24 */ /* 0x000fe4000f8e00ff */
[----:B------:R-:W-:Y:S02]  /*0b70*/  IMAD.MOV.U32 R40, RZ, RZ, R28 ;  /* 0x000000ffff287224 */ /* 0x000fe400078e001c */
[----:B------:R-:W-:Y:S02]  /*0b80*/  IMAD.IADD R25, R25, 0x1, R11 ;  /* 0x0000000119197824 */ /* 0x000fe400078e020b */
[----:B------:R-:W-:-:S02]  /*0b90*/  IMAD.IADD R33, R33, 0x1, R5 ;  /* 0x0000000121217824 */ /* 0x000fc400078e0205 */
[----:B------:R-:W-:-:S04]  /*0ba0*/  IMAD.WIDE.U32 R42, R3, c[0x0][0x1e8], R12 ;  /* 0x00007a00032a7a25 */ /* 0x000fc800078e000c */
[----:B------:R-:W-:Y:S01]  /*0bb0*/  IMAD.WIDE.U32 R40, R0, c[0x0][0x1b8], R40 ;  /* 0x00006e0000287a25 */ /* 0x000fe200078e0028 */
[----:B------:R-:W-:-:S03]  /*0bc0*/  IADD3 R29, R43, UR18, RZ ;  /* 0x000000122b1d7c10 */ /* 0x000fc6000fffe0ff */
[----:B------:R-:W-:Y:S02]  /*0bd0*/  IMAD R30, R6, c[0x0][0x210], RZ ;  /* 0x00008400061e7a24 */ /* 0x000fe400078e02ff */
[----:B------:R-:W-:-:S04]  /*0be0*/  IMAD.WIDE R36, R37, 0x80, R194 ;  /* 0x0000008025247825 */ /* 0x000fc800078e02c2 */
[----:B------:R-:W-:Y:S02]  /*0bf0*/  IMAD R12, R6, c[0x0][0x180], RZ ;  /* 0x00006000060c7a24 */ /* 0x000fe400078e02ff */
[----:B------:R-:W-:Y:S01]  /*0c00*/  IMAD.WIDE.U32 R44, R7, c[0x0][0x180], R24 ;  /* 0x00006000072c7a25 */ /* 0x000fe200078e0018 */
[----:B------:R-:W-:Y:S01]  /*0c10*/  IADD3 R25, R41, UR4, RZ ;  /* 0x0000000429197c10 */ /* 0x000fe2000fffe0ff */
[----:B------:R-:W-:Y:S02]  /*0c20*/  ULDC.64 UR4, c[0x0][0x178] ;  /* 0x00005e0000047ab9 */ /* 0x000fe40000000a00 */
[C---:B------:R-:W-:Y:S01]  /*0c30*/  IMAD R30, R7.reuse, c[0x0][0x214], R30 ;  /* 0x00008500071e7a24 */ /* 0x040fe200078e021e */
[----:B------:R-:W-:Y:S01]  /*0c40*/  UIMAD UR18, UR19, UR4, URZ ;  /* 0x00000004131272a4 */ /* 0x000fe2000f8e023f */
[----:B------:R-:W-:Y:S01]  /*0c50*/  IMAD.WIDE.U32 R32, R7, c[0x0][0x210], R32 ;  /* 0x0000840007207a25 */ /* 0x000fe200078e0020 */
[----:B------:R-:W-:Y:S02]  /*0c60*/  UIMAD.WIDE.U32 UR20, UR10, UR4, URZ ;  /* 0x000000040a1472a5 */ /* 0x000fe4000f8e003f */
[----:B------:R-:W-:Y:S01]  /*0c70*/  UIMAD UR18, UR10, UR5, UR18 ;  /* 0x000000050a1272a4 */ /* 0x000fe2000f8e0212 */
[----:B------:R-:W-:-:S02]  /*0c80*/  IMAD.MOV.U32 R28, RZ, RZ, R42 ;  /* 0x000000ffff1c7224 */ /* 0x000fc400078e002a */
[----:B------:R-:W-:Y:S01]  /*0c90*/  IMAD R3, R37, c[0x0][0x1d8], RZ ;  /* 0x0000760025037a24 */ /* 0x000fe200078e02ff */
[----:B------:R-:W-:Y:S01]  /*0ca0*/  ULDC.64 UR4, c[0x0][0x188] ;  /* 0x0000620000047ab9 */ /* 0x000fe20000000a00 */
[----:B------:R-:W-:Y:S01]  /*0cb0*/  IMAD R12, R7, c[0x0][0x184], R12 ;  /* 0x00006100070c7a24 */ /* 0x000fe200078e020c */
[----:B------:R-:W-:Y:S01]  /*0cc0*/  UIMAD UR4, UR14, UR4, URZ ;  /* 0x000000040e0472a4 */ /* 0x000fe2000f8e023f */
[----:B------:R-:W-:Y:S01]  /*0cd0*/  IMAD.IADD R31, R33, 0x1, R30 ;  /* 0x00000001211f7824 */ /* 0x000fe200078e021e */
[----:B------:R-:W-:Y:S01]  /*0ce0*/  UIADD3 UR18, UR21, UR18, URZ ;  /* 0x0000001215127290 */ /* 0x000fe2000fffe03f */
[----:B------:R-:W-:Y:S01]  /*0cf0*/  IMAD R5, R37, c[0x0][0x1a8], RZ ;  /* 0x00006a0025057a24 */ /* 0x000fe200078e02ff */
[----:B------:R-:W-:Y:S01]  /*0d00*/  UIMAD UR4, UR9, UR5, UR4 ;  /* 0x00000005090472a4 */ /* 0x000fe2000f8e0204 */
[----:B------:R-:W-:Y:S02]  /*0d10*/  IMAD.MOV.U32 R24, RZ, RZ, R40 ;  /* 0x000000ffff187224 */ /* 0x000fe400078e0028 */
[----:B------:R-:W-:-:S02]  /*0d20*/  IMAD.MOV.U32 R30, RZ, RZ, R32 ;  /* 0x000000ffff1e7224 */ /* 0x000fc400078e0020 */
[C---:B------:R-:W-:Y:S02]  /*0d30*/  IMAD R0, R36.reuse, c[0x0][0x1dc], R3 ;  /* 0x0000770024007a24 */ /* 0x040fe400078e0203 */
[----:B------:R-:W-:-:S04]  /*0d40*/  IMAD.WIDE.U32 R32, R36, c[0x0][0x1d8], R28 ;  /* 0x0000760024207a25 */ /* 0x000fc800078e001c */
[----:B------:R-:W-:Y:S01]  /*0d50*/  IMAD.IADD R13, R45, 0x1, R12 ;  /* 0x000000012d0d7824 */ /* 0x000fe200078e020c */
[----:B------:R-:W-:Y:S01]  /*0d60*/  LEA R28, P0, R32, c[0x0][0x1c0], 0x1 ;  /* 0x00007000201c7a11 */ /* 0x000fe200078008ff */
[----:B------:R-:W-:Y:S02]  /*0d70*/  IMAD.MOV.U32 R12, RZ, RZ, R44 ;  /* 0x000000ffff0c7224 */ /* 0x000fe400078e002c */
[C---:B------:R-:W-:Y:S02]  /*0d80*/  IMAD R5, R36.reuse, c[0x0][0x1ac], R5 ;  /* 0x00006b0024057a24 */ /* 0x040fe400078e0205 */
[----:B------:R-:W-:Y:S02]  /*0d90*/  IMAD.U32 R198, RZ, RZ, UR9 ;  /* 0x00000009ffc67e24 */ /* 0x000fe4000f8e00ff */
[----:B------:R-:W-:-:S04]  /*0da0*/  IMAD.WIDE.U32 R36, R36, c[0x0][0x1a8], R24 ;  /* 0x00006a0024247a25 */ /* 0x000fc800078e0018 */
[----:B------:R-:W-:Y:S01]  /*0db0*/  IMAD.IADD R0, R33, 0x1, R0 ;  /* 0x0000000121007824 */ /* 0x000fe200078e0200 */
[----:B------:R-:W-:Y:S01]  /*0dc0*/  LEA R42, P1, R36, c[0x0][0x190], 0x1 ;  /* 0x00006400242a7a11 */ /* 0x000fe200078208ff */
[----:B------:R-:W-:-:S03]  /*0dd0*/  IMAD.WIDE.U32 R198, R198, c[0x0][0x188], R12 ;  /* 0x00006200c6c67a25 */ /* 0x000fc600078e000c */
[----:B------:R-:W-:Y:S01]  /*0de0*/  LEA.HI.X R29, R32, c[0x0][0x1c4], R0, 0x1, P0 ;  /* 0x00007100201d7a11 */ /* 0x000fe200000f0c00 */
[----:B------:R-:W-:Y:S01]  /*0df0*/  IMAD.MOV.U32 R12, RZ, RZ, c[0x0][0x1d8] ;  /* 0x00007600ff0c7624 */ /* 0x000fe200078e00ff */
[----:B------:R-:W-:Y:S01]  /*0e00*/  IADD3 R187, R199, UR4, RZ ;  /* 0x00000004c7bb7c10 */ /* 0x000fe2000fffe0ff */
[----:B------:R-:W-:Y:S01]  /*0e10*/  IMAD.IADD R5, R37, 0x1, R5 ;  /* 0x0000000125057824 */ /* 0x000fe200078e0205 */
[----:B------:R-:W-:Y:S01]  /*0e20*/  ULDC.64 UR4, c[0x0][0x208] ;  /* 0x0000820000047ab9 */ /* 0x000fe20000000a00 */
[----:B------:R-:W-:Y:S01]  /*0e30*/  IMAD.U32 R32, RZ, RZ, UR20 ;  /* 0x00000014ff207e24 */ /* 0x000fe2000f8e00ff */
[----:B------:R-:W-:Y:S01]  /*0e40*/  LEA R24, P2, R12, R28, 0x7 ;  /* 0x0000001c0c187211 */ /* 0x000fe200078438ff */
[----:B------:R-:W-:Y:S01]  /*0e50*/  IMAD.MOV.U32 R3, RZ, RZ, c[0x0][0x1dc] ;  /* 0x00007700ff037624 */ /* 0x000fe200078e00ff */
[----:B------:R-:W-:Y:S01]  /*0e60*/  LEA.HI.X R43, R36, c[0x0][0x194], R5, 0x1, P1 ;  /* 0x00006500242b7a11 */ /* 0x000fe200008f0c05 */
[----:B------:R-:W-:Y:S01]  /*0e70*/  IMAD.MOV.U32 R5, RZ, RZ, c[0x0][0x1a8] ;  /* 0x00006a00ff057624 */ /* 0x000fe200078e00ff */
[----:B------:R-:W-:Y:S01]  /*0e80*/  LEA R11, P0, R32, R198, 0x6 ;  /* 0x000000c6200b7211 */ /* 0x000fe200078030ff */
[----:B------:R-:W-:Y:S01]  /*0e90*/  IMAD.U32 R0, RZ, RZ, UR18 ;  /* 0x00000012ff007e24 */ /* 0x000fe2000f8e00ff */
[----:B------:R-:W-:Y:S01]  /*0ea0*/  ULDC UR18, c[0x0][0x198] ;  /* 0x0000660000127ab9 */ /* 0x000fe20000000800 */
[----:B------:R-:W-:Y:S01]  /*0eb0*/  LEA.HI.X R25, R12, R29, R3, 0x7, P2 ;  /* 0x0000001d0c197211 */ /* 0x000fe200010f3c03 */
[----:B------:R-:W-:Y:S01]  /*0ec0*/  IMAD.MOV.U32 R3, RZ, RZ, c[0x0][0x1ac] ;  /* 0x00006b00ff037624 */ /* 0x000fe200078e00ff */
[----:B------:R-:W-:Y:S01]  /*0ed0*/  UIADD3 UR18, -UR11, UR18, URZ ;  /* 0x000000120b127290 */ /* 0x000fe2000fffe13f */
[----:B------:R-:W-:Y:S01]  /*0ee0*/  LEA R40, P1, R5, R42, 0x7 ;  /* 0x0000002a05287211 */ /* 0x000fe200078238ff */
[----:B------:R-:W-:Y:S01]  /*0ef0*/  UMOV UR20, 0x6 ;  /* 0x0000000600147882 */ /* 0x000fe20000000000 */
[----:B------:R-:W-:Y:S01]  /*0f00*/  LEA.HI.X R0, R32, R187, R0, 0x6, P0 ;  /* 0x000000bb20007211 */ /* 0x000fe200000f3400 */
[----:B------:R-:W-:Y:S01]  /*0f10*/  IMAD.U32 R33, RZ, RZ, UR21 ;  /* 0x00000015ff217e24 */ /* 0x000fe2000f8e00ff */
[----:B------:R-:W-:Y:S01]  /*0f20*/  LEA R36, P0, R11, c[0x0][0x160], 0x1 ;  /* 0x000058000b247a11 */ /* 0x000fe200078008ff */
[----:B------:R-:W-:Y:S01]  /*0f30*/  USHF.L.U64.HI UR20, UR4, UR20, UR5 ;  /* 0x0000001404147299 */ /* 0x000fe20008010205 */
[----:B------:R-:W-:Y:S01]  /*0f40*/  IADD3 R12, R16, 0x20, RZ ;  /* 0x00000020100c7810 */ /* 0x000fe20007ffe0ff */
[----:B------:R-:W-:Y:S01]  /*0f50*/  USHF.L.U32 UR21, UR4, 0x6, URZ ;  /* 0x0000000604157899 */ /* 0x000fe2000800063f */
[----:B------:R-:W-:Y:S01]  /*0f60*/  LEA.HI.X R41, R5, R43, R3, 0x7, P1 ;  /* 0x0000002b05297211 */ /* 0x000fe200008f3c03 */
[----:B------:R-:W-:Y:S01]  /*0f70*/  IMAD.U32 R196, RZ, RZ, UR9 ;  /* 0x00000009ffc47e24 */ /* 0x000fe2000f8e00ff */
[----:B------:R-:W-:Y:S01]  /*0f80*/  IADD3 R3, -R194, UR18, RZ ;  /* 0x00000012c2037c10 */ /* 0x000fe2000fffe1ff */
[----:B------:R-:W-:Y:S01]  /*0f90*/  ULDC.64 UR4, c[0x0][0x218] ;  /* 0x0000860000047ab9 */ /* 0x000fe20000000a00 */
[----:B------:R-:W-:Y:S01]  /*0fa0*/  ISETP.GE.AND P2, PT, R16, c[0x0][0x1cc], PT ;  /* 0x0000730010007a0c */ /* 0x000fe20003f46270 */
[----:B------:R-:W-:Y:S01]  /*0fb0*/  UIMAD UR4, UR14, UR4, URZ ;  /* 0x000000040e0472a4 */ /* 0x000fe2000f8e023f */
[----:B------:R-:W-:Y:S01]  /*0fc0*/  LEA.HI.X R37, R11, c[0x0][0x164], R0, 0x1, P0 ;  /* 0x000059000b257a11 */ /* 0x000fe200000f0c00 */
[----:B------:R-:W-:Y:S01]  /*0fd0*/  IMAD.SHL.U32 R10, R10, 0x2, RZ ;  /* 0x000000020a0a7824 */ /* 0x000fe200078e00ff */
[----:B------:R-:W-:Y:S01]  /*0fe0*/  ISETP.GE.AND P1, PT, R12, c[0x0][0x1cc], PT ;  /* 0x000073000c007a0c */ /* 0x000fe20003f26270 */
[----:B------:R-:W-:Y:S01]  /*0ff0*/  UIMAD UR5, UR9, UR5, UR4 ;  /* 0x00000005090572a4 */ /* 0x000fe2000f8e0204 */
[----:B------:R-:W-:Y:S01]  /*1000*/  ISETP.GE.AND P0, PT, R188, c[0x0][0x1cc], PT ;  /* 0x00007300bc007a0c */ /* 0x000fe20003f06270 */
[----:B------:R-:W-:Y:S01]  /*1010*/  IMAD.WIDE.U32 R196, R196, c[0x0][0x218], R30 ;  /* 0x00008600c4c47a25 */ /* 0x000fe200078e001e */
[C---:B------:R-:W-:Y:S01]  /*1020*/  ISETP.LT.OR P5, PT, R3.reuse, 0x1, P2 ;  /* 0x000000010300780c */ /* 0x040fe200017a1670 */
[----:B------:R-:W-:Y:S01]  /*1030*/  UIMAD UR4, UR20, UR10, URZ ;  /* 0x0000000a140472a4 */ /* 0x000fe2000f8e023f */
[C---:B------:R-:W-:Y:S01]  /*1040*/  ISETP.LT.OR P4, PT, R3.reuse, 0x1, P1 ;  /* 0x000000010300780c */ /* 0x040fe20000f81670 */
[----:B------:R-:W-:Y:S01]  /*1050*/  IMAD.U32 R11, RZ, RZ, UR21 ;  /* 0x00000015ff0b7e24 */ /* 0x000fe2000f8e00ff */
[C---:B------:R-:W-:Y:S01]  /*1060*/  ISETP.LT.OR P3, PT, R3.reuse, 0x1, P0 ;  /* 0x000000010300780c */ /* 0x040fe20000761670 */
[----:B------:R-:W-:Y:S01]  /*1070*/  IMAD.MOV.U32 R192, RZ, RZ, R196 ;  /* 0x000000ffffc07224 */ /* 0x000fe200078e00c4 */
[C---:B------:R-:W-:Y:S01]  /*1080*/  ISETP.LT.OR P2, PT, R3.reuse, 0x41, P2 ;  /* 0x000000410300780c */ /* 0x040fe20001741670 */
[----:B------:R-:W-:Y:S01]  /*1090*/  UIMAD UR4, UR19, UR21, UR4 ;  /* 0x00000015130472a4 */ /* 0x000fe2000f8e0204 */
[C---:B------:R-:W-:Y:S01]  /*10a0*/  ISETP.LT.OR P1, PT, R3.reuse, 0x41, P1 ;  /* 0x000000410300780c */ /* 0x040fe20000f21670 */
[----:B------:R-:W-:Y:S01]  /*10b0*/  IMAD.IADD R19, R14, 0x1, -R19 ;  /* 0x000000010e137824 */ /* 0x000fe200078e0a13 */
[----:B------:R-:W-:Y:S01]  /*10c0*/  ISETP.LT.OR P0, PT, R3, 0x41, P0 ;  /* 0x000000410300780c */ /* 0x000fe20000701670 */
[----:B------:R-:W-:Y:S01]  /*10d0*/  IMAD.IADD R15, R8, 0x1, -R15 ;  /* 0x00000001080f7824 */ /* 0x000fe200078e0a0f */
[----:B------:R-:W-:Y:S01]  /*10e0*/  IADD3 R193, R197, UR5, RZ ;  /* 0x00000005c5c17c10 */ /* 0x000fe2000fffe0ff */
[----:B------:R-:W-:Y:S01]  /*10f0*/  @!PT LDS RZ, [RZ] ;  /* 0x00000000fffff984 */ /* 0x000fe20000000800 */
[----:B------:R-:W-:Y:S01]  /*1100*/  @!PT LDS RZ, [RZ] ;  /* 0x00000000fffff984 */ /* 0x000fe20000000800 */
[----:B------:R-:W-:Y:S01]  /*1110*/  @!PT LDS RZ, [RZ] ;  /* 0x00000000fffff984 */ /* 0x000fe20000000800 */
[----:B------:R1:W-:Y:S01]  /*1120*/  LDGSTS.E.BYPASS.LTC128B.128 [R10+0x6080], [R28.64], !P5 ;  /* 0x060800001c0a7fae */ /* 0x0003e2000e901d50 */
[----:B------:R-:W-:Y:S01]  /*1130*/  LOP3.LUT R5, R22, 0xfffffff8, RZ, 0xc0, !PT ;  /* 0xfffffff816057812 */ /* 0x000fe200078ec0ff */
[----:B------:R-:W-:Y:S01]  /*1140*/  IMAD.SHL.U32 R184, R19, 0x8, RZ ;  /* 0x0000000813b87824 */ /* 0x000fe200078e00ff */
[----:B------:R-:W-:Y:S01]  /*1150*/  SHF.R.S32.HI R30, RZ, 0x1f, R15 ;  /* 0x0000001fff1e7819 */ /* 0x000fe2000001140f */
[----:B------:R1:W-:Y:S01]  /*1160*/  LDGSTS.E.BYPASS.LTC128B.128 [R10+0x8080], [R28.64+0x40], !P4 ;  /* 0x080800401c0a7fae */ /* 0x0003e2000e101d50 */
[----:B------:R-:W-:Y:S01]  /*1170*/  ISETP.GE.AND P4, PT, R12, c[0x0][0x19c], PT ;  /* 0x000067000c007a0c */ /* 0x000fe20003f86270 */
[----:B------:R-:W-:Y:S01]  /*1180*/  IMAD.IADD R20, R8, 0x1, -R5 ;  /* 0x0000000108147824 */ /* 0x000fe200078e0a05 */
[----:B------:R-:W-:Y:S01]  /*1190*/  LEA.HI R5, R21, R26, RZ, 0x1 ;  /* 0x0000001a15057211 */ /* 0x000fe200078f08ff */
[----:B------:R1:W-:Y:S01]  /*11a0*/  LDGSTS.E.BYPASS.LTC128B.128 [R10+0xa080], [R28.64+0x80], !P3 ;  /* 0x0a0800801c0a7fae */ /* 0x0003e2000d901d50 */
[C---:B------:R-:W-:Y:S01]  /*11b0*/  ISETP.GE.AND P3, PT, R16.reuse, c[0x0][0x16c], PT ;  /* 0x00005b0010007a0c */ /* 0x040fe20003f66270 */
[----:B------:R-:W-:Y:S01]  /*11c0*/  IMAD.MOV.U32 R181, RZ, RZ, 0x10 ;  /* 0x00000010ffb57424 */ /* 0x000fe200078e00ff */
[----:B------:R-:W-:Y:S01]  /*11d0*/  ISETP.LT.OR P5, PT, R3, 0x1, P4 ;  /* 0x000000010300780c */ /* 0x000fe200027a1670 */
[----:B------:R2:W-:Y:S01]  /*11e0*/  LDGSTS.E.BYPASS.LTC128B.128 [R10+0x7080], [R24.64], !P2 ;  /* 0x07080000180a7fae */ /* 0x0005e2000d101d50 */
[----:B------:R-:W-:Y:S01]  /*11f0*/  ISETP.GE.AND P2, PT, R16, c[0x0][0x19c], PT ;  /* 0x0000670010007a0c */ /* 0x000fe20003f46270 */
[----:B------:R-:W-:Y:S01]  /*1200*/  IMAD.MOV.U32 R172, RZ, RZ, 0x20 ;  /* 0x00000020ffac7424 */ /* 0x000fe200078e00ff */
[----:B------:R-:W-:Y:S01]  /*1210*/  SEL R189, RZ, 0x1, P3 ;  /* 0x00000001ffbd7807 */ /* 0x000fe20001800000 */
[----:B------:R2:W-:Y:S01]  /*1220*/  LDGSTS.E.BYPASS.LTC128B.128 [R10+0x9080], [R24.64+0x40], !P1 ;  /* 0x09080040180a7fae */ /* 0x0005e2000c901d50 */
[----:B------:R-:W-:-:S02]  /*1230*/  ISETP.GE.AND P1, PT, R188, c[0x0][0x19c], PT ;  /* 0x00006700bc007a0c */ /* 0x000fc40003f26270 */
[C---:B------:R-:W-:Y:S01]  /*1240*/  ISETP.LT.OR P6, PT, R3.reuse, 0x1, P2 ;  /* 0x000000010300780c */ /* 0x040fe200017c1670 */
[----:B------:R2:W-:Y:S01]  /*1250*/  LDGSTS.E.BYPASS.LTC128B.128 [R10+0xb080], [R24.64+0x80], !P0 ;  /* 0x0b080080180a7fae */ /* 0x0005e2000c101d50 */
[----:B------:R-:W-:Y:S02]  /*1260*/  ISETP.GE.AND P0, PT, R188, c[0x0][0x16c], PT ;  /* 0x00005b00bc007a0c */ /* 0x000fe40003f06270 */
[C---:B------:R-:W-:Y:S02]  /*1270*/  ISETP.LT.OR P3, PT, R3.reuse, 0x1, P1 ;  /* 0x000000010300780c */ /* 0x040fe40000f61670 */
[C---:B------:R-:W-:Y:S02]  /*1280*/  ISETP.LT.OR P2, PT, R3.reuse, 0x41, P2 ;  /* 0x000000410300780c */ /* 0x040fe40001741670 */
[C---:B------:R-:W-:Y:S02]  /*1290*/  ISETP.LT.OR P4, PT, R3.reuse, 0x41, P4 ;  /* 0x000000410300780c */ /* 0x040fe40002781670 */
[----:B------:R-:W-:-:S02]  /*12a0*/  ISETP.LT.OR P1, PT, R3, 0x41, P1 ;  /* 0x000000410300780c */ /* 0x000fc40000f21670 */
[----:B------:R-:W-:Y:S01]  /*12b0*/  LEA.HI R18, R20, R20, RZ, 0x1 ;  /* 0x0000001414127211 */ /* 0x000fe200078f08ff */
[----:B------:R3:W-:Y:S01]  /*12c0*/  LDGSTS.E.BYPASS.LTC128B.128 [R10+0x80], [R42.64], !P6 ;  /* 0x000800002a0a7fae */ /* 0x0007e2000f101d50 */
[----:B------:R-:W-:Y:S02]  /*12d0*/  LEA.HI R30, R30, R15, RZ, 0x3 ;  /* 0x0000000f1e1e7211 */ /* 0x000fe400078f18ff */
[----:B-1----:R-:W-:Y:S01]  /*12e0*/  SEL R28, RZ, 0x4, P0 ;  /* 0x00000004ff1c7807 */ /* 0x002fe20000000000 */
[----:B------:R3:W-:Y:S01]  /*12f0*/  LDGSTS.E.BYPASS.LTC128B.128 [R10+0x2080], [R42.64+0x40], !P5 ;  /* 0x020800402a0a7fae */ /* 0x0007e2000e901d50 */
[----:B------:R-:W-:Y:S02]  /*1300*/  LOP3.LUT R13, R18, 0x7fffffe, RZ, 0xc0, !PT ;  /* 0x07fffffe120d7812 */ /* 0x000fe400078ec0ff */
[----:B------:R-:W-:Y:S01]  /*1310*/  LOP3.LUT R5, R5, 0xfffffffe, RZ, 0xc0, !PT ;  /* 0xfffffffe05057812 */ /* 0x000fe200078ec0ff */
[----:B------:R3:W-:Y:S01]  /*1320*/  LDGSTS.E.BYPASS.LTC128B.128 [R10+0x4080], [R42.64+0x80], !P3 ;  /* 0x040800802a0a7fae */ /* 0x0007e2000d901d50 */
[----:B------:R-:W-:Y:S01]  /*1330*/  ISETP.GE.AND P3, PT, R12, c[0x0][0x1fc], PT ;  /* 0x00007f000c007a0c */ /* 0x000fe20003f66270 */
[----:B------:R-:W-:Y:S01]  /*1340*/  IMAD.IADD R13, R20, 0x1, -R13 ;  /* 0x00000001140d7824 */ /* 0x000fe200078e0a0d */
[----:B------:R-:W-:Y:S01]  /*1350*/  ISETP.GE.AND P5, PT, R16, c[0x0][0x1fc], PT ;  /* 0x00007f0010007a0c */ /* 0x000fe20003fa6270 */
[----:B------:R-:W-:Y:S01]  /*1360*/  IMAD.SHL.U32 R20, R20, 0x40, RZ ;  /* 0x0000004014147824 */ /* 0x000fe200078e00ff */
[----:B------:R3:W-:Y:S01]  /*1370*/  LDGSTS.E.BYPASS.LTC128B.128 [R10+0x1080], [R40.64], !P2 ;  /* 0x01080000280a7fae */ /* 0x0007e2000d101d50 */
[----:B------:R-:W-:Y:S01]  /*1380*/  IMAD.IADD R5, R26, 0x1, -R5 ;  /* 0x000000011a057824 */ /* 0x000fe200078e0a05 */
[----:B------:R-:W-:Y:S01]  /*1390*/  SHF.R.S32.HI R18, RZ, 0x1, R18 ;  /* 0x00000001ff127819 */ /* 0x000fe20000011412 */
[----:B--2---:R-:W-:Y:S01]  /*13a0*/  IMAD.WIDE.U32 R24, R11, UR10, R192 ;  /* 0x0000000a0b187c25 */ /* 0x004fe2000f8e00c0 */
[----:B------:R-:W-:Y:S01]  /*13b0*/  LOP3.LUT R20, R20, 0x1c0, RZ, 0xc0, !PT ;  /* 0x000001c014147812 */ /* 0x000fe200078ec0ff */
[----:B------:R3:W-:Y:S01]  /*13c0*/  LDGSTS.E.BYPASS.LTC128B.128 [R10+0x3080], [R40.64+0x40], !P4 ;  /* 0x03080040280a7fae */ /* 0x0007e2000e101d50 */
[----:B------:R-:W-:Y:S01]  /*13d0*/  LOP3.LUT R21, R21, 0xffffffe0, RZ, 0xc0, !PT ;  /* 0xffffffe015157812 */ /* 0x000fe200078ec0ff */
[----:B------:R-:W-:Y:S01]  /*13e0*/  IMAD.SHL.U32 R177, R5, 0x400, RZ ;  /* 0x0000040005b17824 */ /* 0x000fe200078e00ff */
[----:B------:R-:W-:Y:S01]  /*13f0*/  IADD3 R0, R25, UR4, RZ ;  /* 0x0000000419007c10 */ /* 0x000fe2000fffe0ff */
[----:B------:R-:W-:Y:S01]  /*1400*/  ULDC UR4, c[0x0][0x168] ;  /* 0x00005a0000047ab9 */ /* 0x000fe20000000800 */
[----:B------:R-:W-:Y:S01]  /*1410*/  LEA R32, P0, R24, c[0x0][0x1f0], 0x1 ;  /* 0x00007c0018207a11 */ /* 0x000fe200078008ff */
[----:B------:R-:W-:Y:S01]  /*1420*/  UIADD3 UR4, -UR13, UR4, URZ ;  /* 0x000000040d047290 */ /* 0x000fe2000fffe13f */
[----:B------:R3:W-:Y:S01]  /*1430*/  LDGSTS.E.BYPASS.LTC128B.128 [R10+0x5080], [R40.64+0x80], !P1 ;  /* 0x05080080280a7fae */ /* 0x0007e2000c901d50 */
[----:B------:R-:W-:-:S02]  /*1440*/  ISETP.GT.AND P1, PT, R8, 0xf, PT ;  /* 0x0000000f0800780c */ /* 0x000fc40003f24270 */
[----:B------:R-:W-:Y:S01]  /*1450*/  LEA.HI.X R33, R24, c[0x0][0x1f4], R0, 0x1, P0 ;  /* 0x00007d0018217a11 */ /* 0x000fe200000f0c00 */
[----:B------:R-:W0:Y:S01]  /*1460*/  LDGDEPBAR ;  /* 0x00000000000079af */ /* 0x000e220000000000 */
[----:B------:R-:W-:Y:S02]  /*1470*/  IADD3 R14, P0, R4, UR13, RZ ;  /* 0x0000000d040e7c10 */ /* 0x000fe4000ff1e0ff */
[----:B------:R-:W-:Y:S02]  /*1480*/  LEA.HI R0, R27, R8, RZ, 0x6 ;  /* 0x000000081b007211 */ /* 0x000fe400078f30ff */
[----:B------:R-:W-:Y:S02]  /*1490*/  IADD3.X R3, R2, UR15, RZ, P0, !PT ;  /* 0x0000000f02037c10 */ /* 0x000fe400087fe4ff */
[----:B------:R-:W-:Y:S02]  /*14a0*/  LEA R24, P0, R14, c[0x0][0x280], 0x2 ;  /* 0x0000a0000e187a11 */ /* 0x000fe400078010ff */
[----:B------:R-:W-:Y:S01]  /*14b0*/  SHF.R.S32.HI R0, RZ, 0x6, R0 ;  /* 0x00000006ff007819 */ /* 0x000fe20000011400 */
[----:B------:R-:W-:Y:S01]  /*14c0*/  @!P1 IMAD.SHL.U32 R31, R8, 0x10, RZ ;  /* 0x00000010081f9824 */ /* 0x000fe200078e00ff */
[----:B------:R-:W-:-:S02]  /*14d0*/  LEA.HI.X R25, R14, c[0x0][0x284], R3, 0x2, P0 ;  /* 0x0000a1000e197a11 */ /* 0x000fc400000f1403 */
[----:B------:R-:W-:Y:S01]  /*14e0*/  LEA.HI R3, R15, R15, RZ, 0x1 ;  /* 0x0000000f0f037211 */ /* 0x000fe200078f08ff */
[----:B------:R-:W-:Y:S01]  /*14f0*/  IMAD R180, R19, 0x4, R0 ;  /* 0x0000000413b47824 */ /* 0x000fe200078e0200 */
[----:B------:R-:W-:Y:S02]  /*1500*/  LOP3.LUT R14, R30, 0xfffffff8, RZ, 0xc0, !PT ;  /* 0xfffffff81e0e7812 */ /* 0x000fe400078ec0ff */
[----:B------:R-:W-:Y:S01]  /*1510*/  LOP3.LUT R44, R3, 0x7fffffe, RZ, 0xc0, !PT ;  /* 0x07fffffe032c7812 */ /* 0x000fe200078ec0ff */
[----:B------:R-:W-:Y:S01]  /*1520*/  IMAD R180, R180, 0x8, R13 ;  /* 0x00000008b4b47824 */ /* 0x000fe200078e020d */
[----:B------:R-:W-:Y:S01]  /*1530*/  SHF.R.S32.HI R30, RZ, 0x3, R30 ;  /* 0x00000003ff1e7819 */ /* 0x000fe2000001141e */
[C---:B------:R-:W-:Y:S01]  /*1540*/  IMAD.IADD R14, R15.reuse, 0x1, -R14 ;  /* 0x000000010f0e7824 */ /* 0x040fe200078e0a0e */
[----:B------:R-:W-:Y:S01]  /*1550*/  ISETP.GE.AND P0, PT, R12, c[0x0][0x16c], PT ;  /* 0x00005b000c007a0c */ /* 0x000fe20003f06270 */
[----:B------:R-:W-:Y:S01]  /*1560*/  IMAD.IADD R13, R15, 0x1, -R44 ;  /* 0x000000010f0d7824 */ /* 0x000fe200078e0a2c */
[----:B------:R-:W-:Y:S01]  /*1570*/  SHF.R.S32.HI R29, RZ, 0x1f, R3 ;  /* 0x0000001fff1d7819 */ /* 0x000fe20000011403 */
[----:B------:R-:W-:Y:S01]  /*1580*/  IMAD.SHL.U32 R15, R26, 0x10, RZ ;  /* 0x000000101a0f7824 */ /* 0x000fe200078e00ff */
[----:B------:R-:W-:Y:S01]  /*1590*/  SEL R26, RZ, 0x2, P0 ;  /* 0x00000002ff1a7807 */ /* 0x000fe20000000000 */
[----:B------:R-:W-:Y:S01]  /*15a0*/  IMAD R178, R30, 0x8, R13 ;  /* 0x000000081eb27824 */ /* 0x000fe200078e020d */
[----:B------:R-:W-:Y:S01]  /*15b0*/  LOP3.LUT R184, R184, 0x8, RZ, 0xc0, !PT ;  /* 0x00000008b8b87812 */ /* 0x000fe200078ec0ff */
[----:B------:R-:W-:Y:S01]  /*15c0*/  IMAD R13, R38, 0x2, R177 ;  /* 0x00000002260d7824 */ /* 0x000fe200078e02b1 */
[----:B------:R-:W-:Y:S01]  /*15d0*/  LOP3.LUT R15, R20, 0x30, R15, 0xf8, !PT ;  /* 0x00000030140f7812 */ /* 0x000fe200078ef80f */
[----:B------:R-:W-:Y:S01]  /*15e0*/  IMAD R177, R30, 0x200, R177 ;  /* 0x000002001eb17824 */ /* 0x000fe200078e02b1 */
[----:B------:R-:W-:Y:S01]  /*15f0*/  SHF.R.S32.HI R30, RZ, 0x1, R3 ;  /* 0x00000001ff1e7819 */ /* 0x000fe20000011403 */
[----:B------:R-:W-:Y:S01]  /*1600*/  IMAD.SHL.U32 R178, R178, 0x20, RZ ;  /* 0x00000020b2b27824 */ /* 0x000fe200078e00ff */
[----:B------:R-:W-:-:S02]  /*1610*/  SHF.R.U32.HI R20, RZ, 0x3, R20 ;  /* 0x00000003ff147819 */ /* 0x000fc40000011614 */
[----:B------:R-:W-:Y:S02]  /*1620*/  LOP3.LUT R15, R15, 0x8, R22, 0xf8, !PT ;  /* 0x000000080f0f7812 */ /* 0x000fe400078ef816 */
[----:B------:R-:W-:Y:S02]  /*1630*/  SEL R3, RZ, 0xffffffff, P3 ;  /* 0xffffffffff037807 */ /* 0x000fe40001800000 */
[----:B------:R-:W-:Y:S02]  /*1640*/  ISETP.GE.AND P3, PT, R188, c[0x0][0x1fc], PT ;  /* 0x00007f00bc007a0c */ /* 0x000fe40003f66270 */
[----:B------:R-:W-:Y:S01]  /*1650*/  IADD3 R28, R28, R26, R189 ;  /* 0x0000001a1c1c7210 */ /* 0x000fe20007ffe0bd */
[----:B------:R-:W-:Y:S01]  /*1660*/  IMAD.SHL.U32 R3, R3, 0x2, RZ ;  /* 0x0000000203037824 */ /* 0x000fe200078e00ff */
[----:B------:R-:W-:Y:S02]  /*1670*/  LOP3.LUT R20, R15, R20, RZ, 0x3c, !PT ;  /* 0x000000140f147212 */ /* 0x000fe400078e3cff */
[----:B------:R-:W-:-:S02]  /*1680*/  SEL R15, RZ, 0x4, P3 ;  /* 0x00000004ff0f7807 */ /* 0x000fc40001800000 */
[C---:B------:R-:W-:Y:S01]  /*1690*/  LOP3.LUT P3, RZ, R28.reuse, 0x1, RZ, 0xc0, !PT ;  /* 0x000000011cff7812 */ /* 0x040fe2000786c0ff */
[C---:B------:R-:W-:Y:S01]  /*16a0*/  IMAD R179, R19.reuse, 0x200, R20 ;  /* 0x0000020013b37824 */ /* 0x040fe200078e0214 */
[----:B------:R-:W-:Y:S02]  /*16b0*/  SEL R26, RZ, 0x1, P5 ;  /* 0x00000001ff1a7807 */ /* 0x000fe40002800000 */
[C---:B------:R-:W-:Y:S02]  /*16c0*/  LOP3.LUT P6, RZ, R28.reuse, 0x2, RZ, 0xc0, !PT ;  /* 0x000000021cff7812 */ /* 0x040fe400078cc0ff */
[----:B------:R-:W-:Y:S01]  /*16d0*/  LOP3.LUT P5, RZ, R28, 0x4, RZ, 0xc0, !PT ;  /* 0x000000041cff7812 */ /* 0x000fe200078ac0ff */
[----:B------:R-:W-:Y:S01]  /*16e0*/  IMAD.SHL.U32 R28, R19, 0x10, RZ ;  /* 0x00000010131c7824 */ /* 0x000fe200078e00ff */
[C---:B------:R-:W-:Y:S02]  /*16f0*/  ISETP.GE.OR P3, PT, R194.reuse, UR4, !P3 ;  /* 0x00000004c2007c0c */ /* 0x040fe4000df66670 */
[----:B------:R-:W-:-:S02]  /*1700*/  ISETP.GE.OR P2, PT, R194, UR4, !P6 ;  /* 0x00000004c2007c0c */ /* 0x000fc4000f746670 */
[----:B------:R-:W-:Y:S02]  /*1710*/  ISETP.GE.OR P5, PT, R194, UR4, !P5 ;  /* 0x00000004c2007c0c */ /* 0x000fe4000efa6670 */
[----:B------:R-:W-:Y:S02]  /*1720*/  LOP3.LUT R26, R3, 0x2, R26, 0xe2, !PT ;  /* 0x00000002031a7812 */ /* 0x000fe400078ee21a */
[----:B------:R-:W-:Y:S02]  /*1730*/  LEA.HI R29, R29, R30, RZ, 0x2 ;  /* 0x0000001e1d1d7211 */ /* 0x000fe400078f10ff */
[----:B------:R-:W-:Y:S02]  /*1740*/  LOP3.LUT R15, R26, R15, RZ, 0xfc, !PT ;  /* 0x0000000f1a0f7212 */ /* 0x000fe400078efcff */
[----:B------:R-:W-:Y:S01]  /*1750*/  LOP3.LUT R29, R29, 0xfffffffc, RZ, 0xc0, !PT ;  /* 0xfffffffc1d1d7812 */ /* 0x000fe200078ec0ff */
[----:B------:R3:W-:Y:S01]  /*1760*/  LDGSTS.E.BYPASS.LTC128B.128 [R10+0xc080], [R36.64], !P3 ;  /* 0x0c080000240a7fae */ /* 0x0007e2000d901d50 */
[----:B------:R-:W-:-:S02]  /*1770*/  LOP3.LUT P4, RZ, R15, 0x1, RZ, 0xc0, !PT ;  /* 0x000000010fff7812 */ /* 0x000fc4000788c0ff */
[C---:B------:R-:W-:Y:S01]  /*1780*/  LOP3.LUT P3, RZ, R15.reuse, 0x2, RZ, 0xc0, !PT ;  /* 0x000000020fff7812 */ /* 0x040fe2000786c0ff */
[----:B------:R3:W-:Y:S01]  /*1790*/  LDGSTS.E.BYPASS.LTC128B.128 [R10+0xd080], [R36.64+0x40], !P2 ;  /* 0x0d080040240a7fae */ /* 0x0007e2000d101d50 */
[----:B------:R-:W-:Y:S01]  /*17a0*/  ISETP.GE.OR P6, PT, R194, UR4, !P4 ;  /* 0x00000004c2007c0c */ /* 0x000fe2000e7c6670 */
[----:B------:R-:W-:Y:S01]  /*17b0*/  IMAD.IADD R3, R30, 0x1, -R29 ;  /* 0x000000011e037824 */ /* 0x000fe200078e0a1d */
[----:B------:R-:W-:Y:S01]  /*17c0*/  LOP3.LUT P2, RZ, R15, 0x4, RZ, 0xc0, !PT ;  /* 0x000000040fff7812 */ /* 0x000fe2000784c0ff */
[----:B------:R3:W-:Y:S01]  /*17d0*/  LDGSTS.E.BYPASS.LTC128B.128 [R10+0xe080], [R36.64+0x80], !P5 ;  /* 0x0e080080240a7fae */ /* 0x0007e2000e901d50 */
[----:B------:R-:W-:Y:S01]  /*17e0*/  ISETP.GE.OR P5, PT, R194, UR4, !P3 ;  /* 0x00000004c2007c0c */ /* 0x000fe2000dfa6670 */
[----:B------:R-:W-:Y:S01]  /*17f0*/  IMAD.SHL.U32 R29, R0, 0x8, RZ ;  /* 0x00000008001d7824 */ /* 0x000fe200078e00ff */
[----:B------:R-:W-:Y:S01]  /*1800*/  LEA.HI R15, R23, R194, RZ, 0x3 ;  /* 0x000000c2170f7211 */ /* 0x000fe200078f18ff */
[----:B------:R1:W-:Y:S01]  /*1810*/  @!P1 LDGSTS.E.BYPASS.LTC128B.128 [R31+0x18080], [R34.64] ;  /* 0x18080000221f9fae */ /* 0x0003e2000b901d50 */
[----:B------:R-:W-:Y:S01]  /*1820*/  SEL R26, RZ, 0xffffffff, P0 ;  /* 0xffffffffff1a7807 */ /* 0x000fe20000000000 */
[C---:B------:R-:W-:Y:S01]  /*1830*/  IMAD.SHL.U32 R30, R18.reuse, 0x40, RZ ;  /* 0x00000040121e7824 */ /* 0x040fe200078e00ff */
[----:B------:R-:W-:Y:S01]  /*1840*/  LOP3.LUT R15, R15, 0xfffffff8, RZ, 0xc0, !PT ;  /* 0xfffffff80f0f7812 */ /* 0x000fe200078ec0ff */
[----:B------:R-:W0:Y:S01]  /*1850*/  LDGDEPBAR ;  /* 0x00000000000079af */ /* 0x000e220000000000 */
[----:B------:R-:W-:Y:S01]  /*1860*/  LOP3.LUT P0, RZ, R18, 0x2, RZ, 0xc0, !PT ;  /* 0x0000000212ff7812 */ /* 0x000fe2000780c0ff */
[----:B------:R-:W-:Y:S01]  /*1870*/  IMAD.SHL.U32 R26, R26, 0x2, RZ ;  /* 0x000000021a1a7824 */ /* 0x000fe200078e00ff */
[----:B------:R-:W-:Y:S01]  /*1880*/  LOP3.LUT R18, R29, 0x18, RZ, 0xc0, !PT ;  /* 0x000000181d127812 */ /* 0x000fe200078ec0ff */
[----:B------:R3:W-:Y:S01]  /*1890*/  LDGSTS.E.BYPASS.LTC128B.128 [R10+0x12080], [R32.64], !P6 ;  /* 0x12080000200a7fae */ /* 0x0007e2000f101d50 */
[----:B------:R-:W-:Y:S01]  /*18a0*/  IMAD.IADD R15, R194, 0x1, -R15 ;  /* 0x00000001c20f7824 */ /* 0x000fe200078e0a0f */
[----:B------:R-:W-:-:S02]  /*18b0*/  LOP3.LUT P6, RZ, R14, 0x4, RZ, 0xc0, !PT ;  /* 0x000000040eff7812 */ /* 0x000fc400078cc0ff */
[----:B------:R3:W-:Y:S01]  /*18c0*/  LDGSTS.E.BYPASS.LTC128B.128 [R10+0x13080], [R32.64+0x40], !P5 ;  /* 0x13080040200a7fae */ /* 0x0007e2000e901d50 */
[----:B------:R-:W-:Y:S01]  /*18d0*/  ISETP.GE.OR P5, PT, R194, UR4, !P2 ;  /* 0x00000004c2007c0c */ /* 0x000fe2000d7a6670 */
[----:B------:R-:W-:Y:S01]  /*18e0*/  IMAD.SHL.U32 R23, R15, 0x40, RZ ;  /* 0x000000400f177824 */ /* 0x000fe200078e00ff */
[----:B------:R-:W-:Y:S01]  /*18f0*/  UIADD3 UR4, UR10, 0x1, URZ ;  /* 0x000000010a047890 */ /* 0x000fe2000fffe03f */
[----:B------:R-:W-:Y:S02]  /*1900*/  LEA.HI R27, R27, R8, RZ, 0x7 ;  /* 0x000000081b1b7211 */ /* 0x000fe400078f38ff */
[----:B------:R-:W-:Y:S01]  /*1910*/  LOP3.LUT R29, R30, 0xc0, RZ, 0xc0, !PT ;  /* 0x000000c01e1d7812 */ /* 0x000fe200078ec0ff */
[----:B------:R-:W-:Y:S01]  /*1920*/  UISETP.GE.AND UP0, UPT, UR4, UR12, UPT ;  /* 0x0000000c0400728c */ /* 0x000fe2000bf06270 */
[----:B------:R-:W-:Y:S02]  /*1930*/  LOP3.LUT R23, R23, 0x1c0, RZ, 0xc0, !PT ;  /* 0x000001c017177812 */ /* 0x000fe400078ec0ff */
[----:B------:R-:W-:-:S02]  /*1940*/  SHF.R.U32.HI R27, RZ, 0x4, R27 ;  /* 0x00000004ff1b7819 */ /* 0x000fc4000001161b */
[----:B------:R-:W-:Y:S02]  /*1950*/  LOP3.LUT R30, R29, 0x8, R22, 0xf8, !PT ;  /* 0x000000081d1e7812 */ /* 0x000fe400078ef816 */
[----:B------:R3:W-:Y:S01]  /*1960*/  LDGSTS.E.BYPASS.LTC128B.128 [R10+0x14080], [R32.64+0x80], !P5 ;  /* 0x14080080200a7fae */ /* 0x0007e2000e901d50 */
[C---:B------:R-:W-:Y:S01]  /*1970*/  LOP3.LUT P5, RZ, R14.reuse, 0x2, RZ, 0xc0, !PT ;  /* 0x000000020eff7812 */ /* 0x040fe200078ac0ff */
[----:B------:R-:W-:Y:S01]  /*1980*/  IMAD.SHL.U32 R14, R14, 0x40, RZ ;  /* 0x000000400e0e7824 */ /* 0x000fe200078e00ff */
[----:B-1----:R-:W-:Y:S02]  /*1990*/  LOP3.LUT R34, R28, 0x10, RZ, 0xc0, !PT ;  /* 0x000000101c227812 */ /* 0x002fe400078ec0ff */
[----:B------:R-:W-:Y:S02]  /*19a0*/  SHF.R.U32.HI R28, RZ, 0x3, R23 ;  /* 0x00000003ff1c7819 */ /* 0x000fe40000011617 */
[----:B------:R-:W-:Y:S01]  /*19b0*/  LOP3.LUT R19, R14, 0x1c0, RZ, 0xc0, !PT ;  /* 0x000001c00e137812 */ /* 0x000fe200078ec0ff */
[----:B------:R-:W-:Y:S01]  /*19c0*/  IMAD.IADD R14, R8, 0x1, -R21 ;  /* 0x00000001080e7824 */ /* 0x000fe200078e0a15 */
[----:B------:R-:W-:Y:S01]  /*19d0*/  LOP3.LUT R28, R28, R23, R18, 0x1e, !PT ;  /* 0x000000171c1c7212 */ /* 0x000fe200078e1e12 */
[----:B------:R-:W-:Y:S01]  /*19e0*/  @!P1 IMAD.SHL.U32 R23, R8, 0x10, RZ ;  /* 0x0000001008179824 */ /* 0x000fe200078e00ff */
[----:B------:R-:W-:-:S02]  /*19f0*/  SHF.R.U32.HI R20, RZ, 0x3, R19 ;  /* 0x00000003ff147819 */ /* 0x000fc40000011613 */
[----:B------:R-:W-:Y:S01]  /*1a00*/  SEL R174, R181, 0xfffffff0, !P5 ;  /* 0xfffffff0b5ae7807 */ /* 0x000fe20006800000 */
[----:B------:R-:W-:Y:S01]  /*1a10*/  IMAD.IADD R201, R13, 0x1, R28 ;  /* 0x000000010dc97824 */ /* 0x000fe200078e021c */
[----:B------:R-:W-:Y:S01]  /*1a20*/  LOP3.LUT R20, R20, R19, R184, 0x1e, !PT ;  /* 0x0000001314147212 */ /* 0x000fe200078e1eb8 */
[----:B------:R-:W-:Y:S01]  /*1a30*/  IMAD.SHL.U32 R19, R3, 0x40, RZ ;  /* 0x0000004003137824 */ /* 0x000fe200078e00ff */
[----:B------:R-:W-:Y:S01]  /*1a40*/  SHF.R.S32.HI R13, RZ, 0x1f, R14 ;  /* 0x0000001fff0d7819 */ /* 0x000fe2000001140e */
[----:B------:R3:W-:Y:S01]  /*1a50*/  @!P1 LDGSTS.E.BYPASS.LTC128B.128 [R23+0x18280], [R24.64] ;  /* 0x1828000018179fae */ /* 0x0007e2000b901d50 */
[----:B------:R-:W-:Y:S01]  /*1a60*/  PLOP3.LUT P5, PT, PT, PT, UP0, 0x80, 0x0 ;  /* 0x000000000000781c */ /* 0x000fe20003faf008 */
[----:B------:R-:W-:Y:S01]  /*1a70*/  IMAD.SHL.U32 R201, R201, 0x2, RZ ;  /* 0x00000002c9c97824 */ /* 0x000fe200078e00ff */
[----:B------:R-:W-:Y:S01]  /*1a80*/  LEA.HI R13, R13, R14, RZ, 0x2 ;  /* 0x0000000e0d0d7211 */ /* 0x000fe200078f10ff */
[----:B------:R-:W0:Y:S01]  /*1a90*/  LDGDEPBAR ;  /* 0x00000000000079af */ /* 0x000e220000000000 */
[----:B------:R-:W-:Y:S01]  /*1aa0*/  LOP3.LUT R19, R19, 0xc0, RZ, 0xc0, !PT ;  /* 0x000000c013137812 */ /* 0x000fe200078ec0ff */
[----:B------:R-:W-:Y:S01]  /*1ab0*/  IMAD.IADD R177, R177, 0x1, R20 ;  /* 0x00000001b1b17824 */ /* 0x000fe200078e0214 */
[----:B------:R-:W-:Y:S01]  /*1ac0*/  LOP3.LUT R22, R34, 0x8, R27, 0xf8, !PT ;  /* 0x0000000822167812 */ /* 0x000fe200078ef81b */
[----:B------:R-:W0:Y:S01]  /*1ad0*/  LDGDEPBAR ;  /* 0x00000000000079af */ /* 0x000e220000000000 */
[----:B------:R-:W-:-:S02]  /*1ae0*/  SHF.R.S32.HI R190, RZ, 0x2, R13 ;  /* 0x00000002ffbe7819 */ /* 0x000fc4000001140d */
[----:B------:R-:W-:Y:S02]  /*1af0*/  SHF.R.U32.HI R21, RZ, 0x3, R19 ;  /* 0x00000003ff157819 */ /* 0x000fe40000011613 */
[----:B------:R-:W-:Y:S01]  /*1b00*/  SHF.R.U32.HI R29, RZ, 0x3, R29 ;  /* 0x00000003ff1d7819 */ /* 0x000fe2000001161d */
[----:B------:R-:W-:Y:S01]  /*1b10*/  IMAD R190, R5, 0x10, R190 ;  /* 0x0000001005be7824 */ /* 0x000fe200078e02be */
[----:B------:R-:W-:Y:S01]  /*1b20*/  SEL R173, R181, 0xfffffff0, !P0 ;  /* 0xfffffff0b5ad7807 */ /* 0x000fe20004000000 */
[----:B------:R-:W-:Y:S01]  /*1b30*/  IMAD R5, R5, 0x200, R178 ;  /* 0x0000020005057824 */ /* 0x000fe200078e02b2 */
[----:B------:R-:W-:Y:S02]  /*1b40*/  LOP3.LUT P0, RZ, R3, 0x2, RZ, 0xc0, !PT ;  /* 0x0000000203ff7812 */ /* 0x000fe4000780c0ff */
[C---:B------:R-:W-:Y:S02]  /*1b50*/  LOP3.LUT R3, R21.reuse, R22, R19, 0x1e, !PT ;  /* 0x0000001615037212 */ /* 0x040fe400078e1e13 */
[----:B------:R-:W-:-:S02]  /*1b60*/  LOP3.LUT R184, R21, R19, R184, 0x1e, !PT ;  /* 0x0000001315b87212 */ /* 0x000fc400078e1eb8 */
[----:B------:R-:W-:Y:S01]  /*1b70*/  LOP3.LUT R29, R30, R29, RZ, 0x3c, !PT ;  /* 0x0000001d1e1d7212 */ /* 0x000fe200078e3cff */
[----:B------:R-:W-:Y:S01]  /*1b80*/  IMAD.IADD R182, R178, 0x1, R3 ;  /* 0x00000001b2b67824 */ /* 0x000fe200078e0203 */
[----:B------:R-:W-:Y:S01]  /*1b90*/  LOP3.LUT R19, R21, R19, R18, 0x1e, !PT ;  /* 0x0000001315137212 */ /* 0x000fe200078e1e12 */
[----:B------:R-:W-:Y:S01]  /*1ba0*/  IMAD.IADD R184, R5, 0x1, R184 ;  /* 0x0000000105b87824 */ /* 0x000fe200078e02b8 */
[----:B------:R-:W-:Y:S01]  /*1bb0*/  LOP3.LUT R189, R26, 0x2, R189, 0xe2, !PT ;  /* 0x000000021abd7812 */ /* 0x000fe200078ee2bd */
[----:B------:R-:W-:Y:S01]  /*1bc0*/  IMAD.U32 R180, R180, 0x20, R29 ;  /* 0x00000020b4b47824 */ /* 0x000fe200078e001d */
[----:B------:R-:W-:Y:S01]  /*1bd0*/  SEL R172, R172, 0xffffffe0, !P6 ;  /* 0xffffffe0acac7807 */ /* 0x000fe20007000000 */
[----:B------:R-:W-:Y:S01]  /*1be0*/  IMAD.IADD R178, R178, 0x1, R19 ;  /* 0x00000001b2b27824 */ /* 0x000fe200078e0213 */
[C---:B------:R-:W-:Y:S02]  /*1bf0*/  IADD3 R200, R10.reuse, 0xc080, RZ ;  /* 0x0000c0800ac87810 */ /* 0x040fe40007ffe0ff */
[----:B------:R-:W-:-:S02]  /*1c00*/  IADD3 R191, R10, 0x12080, RZ ;  /* 0x000120800abf7810 */ /* 0x000fc40007ffe0ff */
[----:B------:R-:W-:Y:S02]  /*1c10*/  SEL R181, R181, 0xfffffff0, !P0 ;  /* 0xfffffff0b5b57807 */ /* 0x000fe40004000000 */
[----:B------:R-:W-:Y:S01]  /*1c20*/  IADD3 R3, R201, 0x18480, RZ ;  /* 0x00018480c9037810 */ /* 0x000fe20007ffe0ff */
[----:B------:R-:W-:Y:S05]  /*1c30*/  @P5 BRA `(.L_x_822) ;  /* 0x000001b000005947 */ /* 0x000fea0003800000 */
[----:B---3--:R-:W-:Y:S01]  /*1c40*/  USHF.R.S32.HI UR5, URZ, 0x1f, UR4 ;  /* 0x0000001f3f057899 */ /* 0x008fe20008011404 */
[----:B------:R-:W-:Y:S01]  /*1c50*/  IMAD.WIDE.U32 R18, R11, UR4, R192 ;  /* 0x000000040b127c25 */ /* 0x000fe2000f8e00c0 */
[----:B------:R-:W-:Y:S01]  /*1c60*/  UIMAD UR20, UR20, UR4, URZ ;  /* 0x00000004141472a4 */ /* 0x000fe2000f8e023f */
[----:B------:R-:W-:Y:S01]  /*1c70*/  BSSY B0, `(.L_x_822) ;  /* 0x0000017000007945 */ /* 0x000fe20003800000 */
[----:B------:R-:W-:Y:S02]  /*1c80*/  USHF.L.U32 UR15, UR4, 0x6, URZ ;  /* 0x00000006040f7899 */ /* 0x000fe4000800063f */
[----:B------:R-:W-:Y:S01]  /*1c90*/  ULDC UR13, c[0x0][0x168] ;  /* 0x00005a00000d7ab9 */ /* 0x000fe20000000800 */
[----:B------:R-:W-:Y:S01]  /*1ca0*/  LEA R20, P5, R18, c[0x0][0x1f0], 0x1 ;  /* 0x00007c0012147a11 */ /* 0x000fe200078a08ff */
[----:B------:R-:W-:-:S02]  /*1cb0*/  UIMAD UR5, UR5, UR21, UR20 ;  /* 0x00000015050572a4 */ /* 0x000fc4000f8e0214 */
[----:B------:R-:W-:-:S04]  /*1cc0*/  UIADD3 UR13, -UR15, UR13, URZ ;  /* 0x0000000d0f0d7290 */ /* 0x000fc8000fffe13f */
[----:B------:R-:W-:Y:S02]  /*1cd0*/  IADD3 R5, R19, UR5, RZ ;  /* 0x0000000513057c10 */ /* 0x000fe4000fffe0ff */
[----:B------:R-:W-:Y:S02]  /*1ce0*/  ISETP.LT.AND P0, PT, R194, UR13, PT ;  /* 0x0000000dc2007c0c */ /* 0x000fe4000bf01270 */
[----:B------:R-:W-:Y:S01]  /*1cf0*/  LEA.HI.X R21, R18, c[0x0][0x1f4], R5, 0x1, P5 ;  /* 0x00007d0012157a11 */ /* 0x000fe200028f0c05 */
[----:B------:R-:W-:Y:S01]  /*1d00*/  IMAD.U32 R5, RZ, RZ, UR15 ;  /* 0x0000000fff057e24 */ /* 0x000fe2000f8e00ff */
[----:B------:R-:W-:Y:S02]  /*1d10*/  ISETP.GE.OR P6, PT, R16, c[0x0][0x1fc], !P0 ;  /* 0x00007f0010007a0c */ /* 0x000fe400047c6670 */
[----:B------:R-:W-:Y:S02]  /*1d20*/  ISETP.GE.OR P5, PT, R12, c[0x0][0x1fc], !P0 ;  /* 0x00007f000c007a0c */ /* 0x000fe400047a6670 */
[----:B------:R-:W-:-:S09]  /*1d30*/  ISETP.GE.OR P0, PT, R188, c[0x0][0x1fc], !P0 ;  /* 0x00007f00bc007a0c */ /* 0x000fd20004706670 */
[----:B------:R1:W-:Y:S04]  /*1d40*/  LDGSTS.E.BYPASS.LTC128B.128 [R10+0x15080], [R20.64], !P6 ;  /* 0x15080000140a7fae */ /* 0x0003e8000f101d50 */
[----:B------:R1:W-:Y:S01]  /*1d50*/  LDGSTS.E.BYPASS.LTC128B.128 [R10+0x16080], [R20.64+0x40], !P5 ;  /* 0x16080040140a7fae */ /* 0x0003e2000e901d50 */
[----:B------:R-:W-:-:S03]  /*1d60*/  IADD3 R4, P5, R4, UR15, RZ ;  /* 0x0000000f04047c10 */ /* 0x000fc6000ffbe0ff */
[----:B------:R1:W-:Y:S01]  /*1d70*/  LDGSTS.E.BYPASS.LTC128B.128 [R10+0x17080], [R20.64+0x80], !P0 ;  /* 0x17080080140a7fae */ /* 0x0003e2000c101d50 */
[----:B------:R-:W-:Y:S02]  /*1d80*/  LEA R16, P0, R4, c[0x0][0x280], 0x2 ;  /* 0x0000a00004107a11 */ /* 0x000fe400078010ff */
[----:B------:R-:W-:-:S04]  /*1d90*/  LEA.HI.X.SX32 R5, R5, R2, 0x1, P5 ;  /* 0x0000000205057211 */ /* 0x000fc800028f0eff */
[----:B------:R-:W-:Y:S01]  /*1da0*/  LEA.HI.X R17, R4, c[0x0][0x284], R5, 0x2, P0 ;  /* 0x0000a10004117a11 */ /* 0x000fe200000f1405 */
[----:B------:R-:W-:Y:S05]  /*1db0*/  @P1 BRA `(.L_x_823) ;  /* 0x0000002000001947 */ /* 0x000fea0003800000 */
[----:B------:R-:W-:-:S05]  /*1dc0*/  SHF.L.U32 R2, R8, 0x4, RZ ;  /* 0x0000000408027819 */ /* 0x000fca00000006ff */
[----:B------:R2:W-:Y:S02]  /*1dd0*/  LDGSTS.E.BYPASS.LTC128B.128 [R2+0x18380], [R16.64] ;  /* 0x1838000010027fae */ /* 0x0005e4000b901d50 */
.L_x_823:
[----:B------:R-:W-:Y:S05]  /*1de0*/  BSYNC B0 ;  /* 0x0000000000007941 */ /* 0x000fea0003800000 */
.L_x_822:
[----:B---3--:R-:W-:Y:S01]  /*1df0*/  SHF.R.S32.HI R5, RZ, 0x1f, R0 ;  /* 0x0000001fff057819 */ /* 0x008fe20000011400 */
[----:B------:R-:W0:Y:S01]  /*1e00*/  LDGDEPBAR ;  /* 0x00000000000079af */ /* 0x000e220000000000 */
[----:B------:R-:W-:Y:S01]  /*1e10*/  LOP3.LUT R13, R13, 0x7ffffffc, RZ, 0xc0, !PT ;  /* 0x7ffffffc0d0d7812 */ /* 0x000fe200078ec0ff */
[----:B--2---:R-:W-:Y:S01]  /*1e20*/  IMAD R2, R6, c[0x0][0x238], RZ ;  /* 0x00008e0006027a24 */ /* 0x004fe200078e02ff */
[----:B------:R-:W-:Y:S01]  /*1e30*/  LEA.HI R5, R5, R0, RZ, 0x2 ;  /* 0x0000000005057211 */ /* 0x000fe200078f10ff */
[----:B------:R-:W-:Y:S01]  /*1e40*/  UMOV UR27, 0x1 ;  /* 0x00000001001b7882 */ /* 0x000fe20000000000 */
[----:B------:R-:W-:Y:S01]  /*1e50*/  SHF.R.S32.HI R9, RZ, 0x1f, R8 ;  /* 0x0000001fff097819 */ /* 0x000fe20000011408 */
[----:B------:R-:W-:Y:S01]  /*1e60*/  IMAD.IADD R13, R14, 0x1, -R13 ;  /* 0x000000010e0d7824 */ /* 0x000fe200078e0a0d */
[----:B------:R-:W-:Y:S01]  /*1e70*/  LOP3.LUT R5, R5, 0x1ffffffc, RZ, 0xc0, !PT ;  /* 0x1ffffffc05057812 */ /* 0x000fe200078ec0ff */
[----:B------:R-:W-:Y:S01]  /*1e80*/  ULDC UR25, c[0x0][0x198] ;  /* 0x0000660000197ab9 */ /* 0x000fe20000000800 */
[----:B------:R-:W-:Y:S01]  /*1e90*/  LOP3.LUT P0, RZ, R15, 0x4, RZ, 0xc0, !PT ;  /* 0x000000040fff7812 */ /* 0x000fe2000780c0ff */
[----:B------:R-:W-:Y:S01]  /*1ea0*/  UIADD3 UR25, -UR11, UR25, UR27 ;  /* 0x000000190b197290 */ /* 0x000fe2000fffe11b */
[C---:B------:R-:W-:Y:S01]  /*1eb0*/  IMAD R2, R7.reuse, c[0x0][0x23c], R2 ;  /* 0x00008f0007027a24 */ /* 0x040fe200078e0202 */
[----:B------:R-:W-:Y:S01]  /*1ec0*/  ULDC.64 UR4, c[0x0][0x240] ;  /* 0x0000900000047ab9 */ /* 0x000fe20000000a00 */
[----:B------:R-:W-:Y:S01]  /*1ed0*/  IMAD.IADD R0, R0, 0x1, -R5 ;  /* 0x0000000100007824 */ /* 0x000fe200078e0a05 */
[----:B------:R-:W-:Y:S01]  /*1ee0*/  UIMAD UR4, UR14, UR4, URZ ;  /* 0x000000040e0472a4 */ /* 0x000fe2000f8e023f */
[----:B------:R-:W-:Y:S01]  /*1ef0*/  IMAD.WIDE.U32 R8, R7, c[0x0][0x238], R8 ;  /* 0x00008e0007087a25 */ /* 0x000fe200078e0008 */
[----:B------:R-:W-:Y:S01]  /*1f00*/  LEA R177, R177, 0x1c480, 0x1 ;  /* 0x0001c480b1b17811 */ /* 0x000fe200078e08ff */
[----:B------:R-:W-:Y:S01]  /*1f10*/  ULDC UR24, c[0x0][0x2a0] ;  /* 0x0000a80000187ab9 */ /* 0x000fe20000000800 */
[----:B------:R-:W-:Y:S01]  /*1f20*/  MOV R208, UR25 ;  /* 0x0000001900d07c02 */ /* 0x000fe20008000f00 */
[----:B------:R-:W-:Y:S01]  /*1f30*/  IMAD R205, R0, 0x4, R13 ;  /* 0x0000000400cd7824 */ /* 0x000fe200078e020d */
[----:B------:R-:W-:Y:S01]  /*1f40*/  UIMAD UR15, UR9, UR5, UR4 ;  /* 0x00000005090f72a4 */ /* 0x000fe2000f8e0204 */
[----:B------:R-:W-:Y:S01]  /*1f50*/  IMAD.IADD R9, R9, 0x1, R2 ;  /* 0x0000000109097824 */ /* 0x000fe200078e0202 */
[----:B------:R-:W-:Y:S01]  /*1f60*/  ULOP3.LUT UR24, URZ, UR24, URZ, 0x33, !UPT ;  /* 0x000000183f187292 */ /* 0x000fe2000f8e333f */
[----:B------:R-:W-:Y:S01]  /*1f70*/  IMAD.U32 R206, RZ, RZ, UR9 ;  /* 0x00000009ffce7e24 */ /* 0x000fe2000f8e00ff */
[----:B------:R-:W-:Y:S01]  /*1f80*/  SHF.L.U32 R180, R180, 0x1, RZ ;  /* 0x00000001b4b47819 */ /* 0x000fe200000006ff */
[----:B------:R-:W-:Y:S01]  /*1f90*/  IMAD.SHL.U32 R205, R205, 0x2, RZ ;  /* 0x00000002cdcd7824 */ /* 0x000fe200078e00ff */
[----:B------:R-:W-:Y:S01]  /*1fa0*/  IADD3 R204, R201, 0x184c0, RZ ;  /* 0x000184c0c9cc7810 */ /* 0x000fe20007ffe0ff */
[----:B------:R-:W-:Y:S01]  /*1fb0*/  IMAD.WIDE.U32 R206, R206, c[0x0][0x240], R8 ;  /* 0x00009000cece7a25 */ /* 0x000fe200078e0008 */
[----:B------:R-:W-:Y:S01]  /*1fc0*/  @P0 IADD3 R204, R3, -0x40, RZ ;  /* 0xffffffc003cc0810 */ /* 0x000fe20007ffe0ff */
[----:B------:R-:W-:Y:S01]  /*1fd0*/  ULDC UR23, c[0x0][0x278] ;  /* 0x00009e0000177ab9 */ /* 0x000fe20000000800 */
[----:B------:R-:W-:Y:S01]  /*1fe0*/  IADD3 R208, R208, -c[0x0][0x168], -R205 ;  /* 0x80005a00d0d07a10 */ /* 0x000fe20007ffe8cd */
[--C-:B------:R-:W-:Y:S01]  /*1ff0*/  IMAD R176, R174, 0x2, R177.reuse ;  /* 0x00000002aeb07824 */ /* 0x100fe200078e02b1 */
[----:B------:R-:W-:Y:S01]  /*2000*/  LEA R178, R178, 0x80, 0x1 ;  /* 0x00000080b2b27811 */ /* 0x000fe200078e08ff */
[C---:B------:R-:W-:Y:S01]  /*2010*/  IMAD R175, R172.reuse, 0x2, R177 ;  /* 0x00000002acaf7824 */ /* 0x040fe200078e02b1 */
        /* <DEDUP_REMOVED lines=53> */
[----:B------:R-:W-:Y:S01]  /*2370*/  IMAD.IADD R0, R184, 0x1, R181 ;  /* 0x00000001b8007824 */ /* 0x000fe200078e02b5 */
[C---:B------:R-:W-:Y:S01]  /*2380*/  IADD3 R211, R208.reuse, UR24, RZ ;  /* 0x00000018d0d37c10 */ /* 0x040fe2000fffe0ff */
[----:B------:R-:W-:Y:S01]  /*2390*/  ULDC UR26, c[0x0][0x2a8] ;  /* 0x0000aa00001a7ab9 */ /* 0x000fe20000000800 */
[----:B------:R-:W-:Y:S01]  /*23a0*/  IADD3 R209, R208, c[0x0][0x2a4], RZ ;  /* 0x0000a900d0d17a10 */ /* 0x000fe20007ffe0ff */
[----:B------:R-:W-:Y:S01]  /*23b0*/  ULDC UR22, c[0x0][0x2a0] ;  /* 0x0000a80000167ab9 */ /* 0x000fe20000000800 */
[----:B------:R-:W-:Y:S01]  /*23c0*/  IADD3 R212, -R205, UR18, RZ ;  /* 0x00000012cdd47c10 */ /* 0x000fe2000fffe1ff */
[----:B------:R-:W-:-:S02]  /*23d0*/  ULDC UR21, c[0x0][0x2a0] ;  /* 0x0000a80000157ab9 */ /* 0x000fc40000000800 */
[----:B------:R-:W-:Y:S02]  /*23e0*/  ULDC UR14, c[0x0][0x290] ;  /* 0x0000a400000e7ab9 */ /* 0x000fe40000000800 */
[----:B------:R-:W-:Y:S02]  /*23f0*/  UIMAD UR11, UR9, UR23, URZ ;  /* 0x00000017090b72a4 */ /* 0x000fe4000f8e023f */
[----:B------:R-:W-:Y:S02]  /*2400*/  UMOV UR4, URZ ;  /* 0x0000003f00047c82 */ /* 0x000fe40008000000 */
[----:B------:R-:W-:Y:S02]  /*2410*/  UMOV UR20, 0x1 ;  /* 0x0000000100147882 */ /* 0x000fe40000000000 */
[----:B------:R-:W-:Y:S02]  /*2420*/  UMOV UR19, URZ ;  /* 0x0000003f00137c82 */ /* 0x000fe40008000000 */
[----:B------:R-:W-:-:S02]  /*2430*/  USHF.L.U32 UR5, UR8, 0x7, URZ ;  /* 0x0000000708057899 */ /* 0x000fc4000800063f */
[----:B------:R-:W-:Y:S02]  /*2440*/  ULDC UR13, c[0x0][0x168] ;  /* 0x00005a00000d7ab9 */ /* 0x000fe40000000800 */
[----:B------:R-:W-:Y:S02]  /*2450*/  UISETP.GT.AND UP5, UPT, UR8, -0x1, UPT ;  /* 0xffffffff0800788c */ /* 0x000fe4000bfa4270 */
[----:B------:R-:W-:Y:S02]  /*2460*/  UISETP.LE.AND UP4, UPT, UR27, UR26, UPT ;  /* 0x0000001a1b00728c */ /* 0x000fe4000bf83270 */
[----:B------:R-:W-:Y:S02]  /*2470*/  ULOP3.LUT UR22, URZ, UR22, URZ, 0x33, !UPT ;  /* 0x000000163f167292 */ /* 0x000fe4000f8e333f */
[----:B------:R-:W-:Y:S02]  /*2480*/  ULOP3.LUT UR21, URZ, UR21, URZ, 0x33, !UPT ;  /* 0x000000153f157292 */ /* 0x000fe4000f8e333f */
[----:B------:R-:W-:-:S02]  /*2490*/  UIMAD UR9, UR9, UR14, URZ ;  /* 0x0000000e090972a4 */ /* 0x000fc4000f8e023f */
[----:B------:R-:W-:Y:S02]  /*24a0*/  ULDC UR18, c[0x0][0x168] ;  /* 0x00005a0000127ab9 */ /* 0x000fe40000000800 */
.L_x_842:
[----:B------:R-:W-:Y:S04]  /*24b0*/  DEPBAR.LE SB0, 0x1 ;  /* 0x000080400000791a */ /* 0x000fe80000000000 */
[----:B------:R-:W-:Y:S01]  /*24c0*/  BAR.SYNC.DEFER_BLOCKING 0x0 ;  /* 0x0000000000007b1d */ /* 0x000fe20000010000 */
[----:B------:R-:W-:Y:S02]  /*24d0*/  MOV R3, UR4 ;  /* 0x0000000400037c02 */ /* 0x000fe40008000f00 */
[----:B------:R-:W-:Y:S02]  /*24e0*/  MOV R2, UR4 ;  /* 0x0000000400027c02 */ /* 0x000fe40008000f00 */
[----:B------:R-:W-:Y:S01]  /*24f0*/  MOV R157, UR4 ;  /* 0x00000004009d7c02 */ /* 0x000fe20008000f00 */
[----:B------:R-:W-:Y:S01]  /*2500*/  IMAD R3, R3, 0x1800, R184 ;  /* 0x0000180003037824 */ /* 0x000fe200078e02b8 */
[----:B------:R-:W-:Y:S01]  /*2510*/  MOV R243, UR4 ;  /* 0x0000000400f37c02 */ /* 0x000fe20008000f00 */
[----:B------:R-:W-:Y:S01]  /*2520*/  IMAD R141, R2, 0x1800, R181 ;  /* 0x00001800028d7824 */ /* 0x000fe200078e02b5 */
[----:B------:R-:W-:Y:S01]  /*2530*/  PLOP3.LUT P0, PT, PT, PT, UP4, 0x80, 0x0 ;  /* 0x000000000000781c */ /* 0x000fe20003f0f048 */
[----:B------:R-:W-:Y:S01]  /*2540*/  IMAD R157, R157, 0x1800, R0 ;  /* 0x000018009d9d7824 */ /* 0x000fe200078e0200 */
[----:B------:R-:W-:Y:S02]  /*2550*/  SHF.L.U32 R185, R3, 0x1, RZ ;  /* 0x0000000103b97819 */ /* 0x000fe400000006ff */
[----:B------:R-:W-:Y:S02]  /*2560*/  IADD3 R2, R184, R141, RZ ;  /* 0x0000008db8027210 */ /* 0x000fe40007ffe0ff */
[----:B------:R-:W-:Y:S02]  /*2570*/  SHF.L.U32 R186, R157, 0x1, RZ ;  /* 0x000000019dba7819 */ /* 0x000fe400000006ff */
[----:B------:R-:W-:Y:S02]  /*2580*/  SHF.L.U32 R183, R2, 0x1, RZ ;  /* 0x0000000102b77819 */ /* 0x000fe400000006ff */
[-C--:B------:R-:W-:Y:S02]  /*2590*/  LEA R241, R243, R190.reuse, 0x6 ;  /* 0x000000bef3f17211 */ /* 0x080fe400078e30ff */
[----:B------:R-:W-:Y:S01]  /*25a0*/  MOV R251, UR10 ;  /* 0x0000000a00fb7c02 */ /* 0x000fe20008000f00 */
[----:B------:R-:W-:Y:S08]  /*25b0*/  LDSM.16.M88.4 R136, [R180+0x80] ;  /* 0x00008000b488783b */ /* 0x000ff00000000200 */
[----:B------:R-:W2:Y:S08]  /*25c0*/  LDSM.16.M88.4 R132, [R185+0xc080] ;  /* 0x00c08000b984783b */ /* 0x000eb00000000200 */
[----:B------:R-:W3:Y:S08]  /*25d0*/  LDSM.16.M88.4 R140, [R185+0xc880] ;  /* 0x00c88000b98c783b */ /* 0x000ef00000000200 */
[----:B------:R-:W4:Y:S08]  /*25e0*/  LDSM.16.M88.4 R144, [R180+0x1080] ;  /* 0x00108000b490783b */ /* 0x000f300000000200 */
[----:B------:R-:W-:Y:S08]  /*25f0*/  LDSM.16.M88.4 R152, [R173+0x80] ;  /* 0x00008000ad98783b */ /* 0x000ff00000000200 */
[----:B------:R-:W5:Y:S01]  /*2600*/  LDSM.16.M88.4 R148, [R183+0xc080] ;  /* 0x00c08000b794783b */ /* 0x000f620000000200 */
[-C--:B--2---:R-:W-:Y:S07]  /*2610*/  HMMA.16816.F32.BF16 R4, R132, R136.reuse, RZ ;  /* 0x000000888404723c */ /* 0x084fee00000418ff */
[----:B------:R-:W2:Y:S01]  /*2620*/  LDSM.16.M88.4 R156, [R186+0xc880] ;  /* 0x00c88000ba9c783b */ /* 0x000ea20000000200 */
[C---:B-1-3--:R-:W-:Y:S07]  /*2630*/  HMMA.16816.F32.BF16 R8, R140.reuse, R136, RZ ;  /* 0x000000888c08723c */ /* 0x04afee00000418ff */
[----:B------:R-:W1:Y:S01]  /*2640*/  LDSM.16.M88.4 R160, [R173+0x1080] ;  /* 0x00108000ada0783b */ /* 0x000e620000000200 */
[-C--:B------:R-:W-:Y:S07]  /*2650*/  HMMA.16816.F32.BF16 R12, R140, R138.reuse, RZ ;  /* 0x0000008a8c0c723c */ /* 0x080fee00000418ff */
[----:B------:R-:W-:Y:S01]  /*2660*/  LDSM.16.M88.4 R168, [R180+0x2080] ;  /* 0x00208000b4a8783b */ /* 0x000fe20000000200 */
[C---:B------:R-:W-:Y:S07]  /*2670*/  HMMA.16816.F32.BF16 R16, R132.reuse, R138, RZ ;  /* 0x0000008a8410723c */ /* 0x040fee00000418ff */
[----:B------:R-:W3:Y:S01]  /*2680*/  LDSM.16.M88.4 R164, [R185+0xd080] ;  /* 0x00d08000b9a4783b */ /* 0x000ee20000000200 */
[-C--:B----4-:R-:W-:Y:S07]  /*2690*/  HMMA.16816.F32.BF16 R20, R132, R144.reuse, RZ ;  /* 0x000000908414723c */ /* 0x090fee00000418ff */
[----:B------:R-:W-:Y:S01]  /*26a0*/  LDSM.16.M88.4 R136, [R180+0x3080] ;  /* 0x00308000b488783b */ /* 0x000fe20000000200 */
[C---:B------:R-:W-:Y:S07]  /*26b0*/  HMMA.16816.F32.BF16 R24, R140.reuse, R144, RZ ;  /* 0x000000908c18723c */ /* 0x040fee00000418ff */
[----:B------:R-:W-:Y:S04]  /*26c0*/  LDS R249, [R241.X4+0x18080] ;  /* 0x01808000f1f97984 */ /* 0x000fe80000004800 */
[----:B------:R-:W-:Y:S01]  /*26d0*/  LDS R248, [R241.X4+0x180a0] ;  /* 0x0180a000f1f87984 */ /* 0x000fe20000004800 */
[-C--:B------:R-:W-:Y:S03]  /*26e0*/  HMMA.16816.F32.BF16 R28, R140, R146.reuse, RZ ;  /* 0x000000928c1c723c */ /* 0x080fe600000418ff */
[----:B------:R-:W-:Y:S05]  /*26f0*/  LDSM.16.M88.4 R140, [R186+0xd080] ;  /* 0x00d08000ba8c783b */ /* 0x000fea0000000200 */
[----:B------:R-:W-:Y:S03]  /*2700*/  HMMA.16816.F32.BF16 R32, R132, R146, RZ ;  /* 0x000000928420723c */ /* 0x000fe600000418ff */
[----:B------:R-:W4:Y:S05]  /*2710*/  LDSM.16.M88.4 R132, [R185+0xd880] ;  /* 0x00d88000b984783b */ /* 0x000f2a0000000200 */
[-C--:B-----5:R-:W-:Y:S03]  /*2720*/  HMMA.16816.F32.BF16 R4, R148, R152.reuse, R4 ;  /* 0x000000989404723c */ /* 0x0a0fe60000041804 */
[----:B------:R-:W5:Y:S05]  /*2730*/  LDSM.16.M88.4 R144, [R173+0x2080] ;  /* 0x00208000ad90783b */ /* 0x000f6a0000000200 */
[C---:B--2---:R-:W-:Y:S03]  /*2740*/  HMMA.16816.F32.BF16 R8, R156.reuse, R152, R8 ;  /* 0x000000989c08723c */ /* 0x044fe60000041808 */
[----:B------:R-:W-:Y:S04]  /*2750*/  LDS R247, [R241.X4+0x18100] ;  /* 0x01810000f1f77984 */ /* 0x000fe80000004800 */
[----:B------:R-:W-:Y:S01]  /*2760*/  LDS R243, [R241.X4+0x18120] ;  /* 0x01812000f1f37984 */ /* 0x000fe20000004800 */
        /* <DEDUP_REMOVED lines=9> */
[-C--:B---3--:R-:W-:Y:S01]  /*2800*/  HMMA.16816.F32.BF16 R4, R164, R168.reuse, R4 ;  /* 0x000000a8a404723c */ /* 0x088fe20000041804 */
[----:B------:R-:W2:Y:S07]  /*2810*/  LDSM.16.M88.4 R160, [R180+0x4080] ;  /* 0x00408000b4a0783b */ /* 0x000eae0000000200 */
[C---:B----4-:R-:W-:Y:S08]  /*2820*/  HMMA.16816.F32.BF16 R8, R132.reuse, R168, R8 ;  /* 0x000000a88408723c */ /* 0x050ff00000041808 */
        /* <DEDUP_REMOVED lines=9> */
[-C--:B-----5:R-:W-:Y:S01]  /*28c0*/  HMMA.16816.F32.BF16 R4, R140, R144.reuse, R4 ;  /* 0x000000908c04723c */ /* 0x0a0fe20000041804 */
[----:B------:R-:W5:Y:S07]  /*28d0*/  LDSM.16.M88.4 R164, [R186+0xe080] ;  /* 0x00e08000baa4783b */ /* 0x000f6e0000000200 */
[C---:B-1----:R-:W-:Y:S07]  /*28e0*/  HMMA.16816.F32.BF16 R8, R148.reuse, R144, R8 ;  /* 0x000000909408723c */ /* 0x042fee0000041808 */
[----:B------:R-:W-:Y:S01]  /*28f0*/  LEA R145, R251, R190, 0x6 ;  /* 0x000000befb917211 */ /* 0x000fe200078e30ff */
[-C--:B------:R-:W-:Y:S04]  /*2900*/  HMMA.16816.F32.BF16 R12, R148, R146.reuse, R12 ;  /* 0x00000092940c723c */ /* 0x080fe8000004180c */
[C---:B------:R-:W-:Y:S02]  /*2910*/  IADD3 R252, R145.reuse, R209, RZ ;  /* 0x000000d191fc7210 */ /* 0x040fe40007ffe0ff */
[----:B------:R-:W-:Y:S02]  /*2920*/  IADD3 R251, R145, R211, RZ ;  /* 0x000000d391fb7210 */ /* 0x000fe40007ffe0ff */
[C---:B------:R-:W-:Y:S04]  /*2930*/  HMMA.16816.F32.BF16 R16, R140.reuse, R146, R16 ;  /* 0x000000928c10723c */ /* 0x040fe80000041810 */
[----:B------:R-:W-:Y:S04]  /*2940*/  IMNMX R252, R212, R252, PT ;  /* 0x000000fcd4fc7217 */ /* 0x000fe80003800200 */
[-C--:B------:R-:W-:Y:S08]  /*2950*/  HMMA.16816.F32.BF16 R20, R140, R152.reuse, R20 ;  /* 0x000000988c14723c */ /* 0x080ff00000041814 */
[C---:B------:R-:W-:Y:S08]  /*2960*/  HMMA.16816.F32.BF16 R24, R148.reuse, R152, R24 ;  /* 0x000000989418723c */ /* 0x040ff00000041818 */
[-C--:B------:R-:W-:Y:S08]  /*2970*/  HMMA.16816.F32.BF16 R28, R148, R154.reuse, R28 ;  /* 0x0000009a941c723c */ /* 0x080ff0000004181c */
[----:B------:R-:W-:Y:S01]  /*2980*/  HMMA.16816.F32.BF16 R32, R140, R154, R32 ;  /* 0x0000009a8c20723c */ /* 0x000fe20000041820 */
[----:B------:R-:W1:Y:S07]  /*2990*/  LDSM.16.M88.4 R140, [R186+0xe880] ;  /* 0x00e88000ba8c783b */ /* 0x000e6e0000000200 */
[-C--:B--2---:R-:W-:Y:S08]  /*29a0*/  HMMA.16816.F32.BF16 R4, R156, R160.reuse, R4 ;  /* 0x000000a09c04723c */ /* 0x084ff00000041804 */
[C---:B---3--:R-:W-:Y:S08]  /*29b0*/  HMMA.16816.F32.BF16 R8, R132.reuse, R160, R8 ;  /* 0x000000a08408723c */ /* 0x048ff00000041808 */
[-C--:B------:R-:W-:Y:S08]  /*29c0*/  HMMA.16816.F32.BF16 R12, R132, R162.reuse, R12 ;  /* 0x000000a2840c723c */ /* 0x080ff0000004180c */
[C---:B------:R-:W-:Y:S08]  /*29d0*/  HMMA.16816.F32.BF16 R16, R156.reuse, R162, R16 ;  /* 0x000000a29c10723c */ /* 0x040ff00000041810 */
[-C--:B----4-:R-:W-:Y:S08]  /*29e0*/  HMMA.16816.F32.BF16 R20, R156, R136.reuse, R20 ;  /* 0x000000889c14723c */ /* 0x090ff00000041814 */
[C---:B------:R-:W-:Y:S08]  /*29f0*/  HMMA.16816.F32.BF16 R24, R132.reuse, R136, R24 ;  /* 0x000000888418723c */ /* 0x040ff00000041818 */
[-C--:B------:R-:W-:Y:S01]  /*2a00*/  HMMA.16816.F32.BF16 R28, R132, R138.reuse, R28 ;  /* 0x0000008a841c723c */ /* 0x080fe2000004181c */
[----:B------:R-:W2:Y:S07]  /*2a10*/  LDSM.16.M88.4 R132, [R173+0x5080] ;  /* 0x00508000ad84783b */ /* 0x000eae0000000200 */
[----:B------:R-:W-:Y:S08]  /*2a20*/  HMMA.16816.F32.BF16 R32, R156, R138, R32 ;  /* 0x0000008a9c20723c */ /* 0x000ff00000041820 */
[-C--:B-----5:R-:W-:Y:S08]  /*2a30*/  HMMA.16816.F32.BF16 R4, R164, R168.reuse, R4 ;  /* 0x000000a8a404723c */ /* 0x0a0ff00000041804 */
[C---:B-1----:R-:W-:Y:S08]  /*2a40*/  HMMA.16816.F32.BF16 R8, R140.reuse, R168, R8 ;  /* 0x000000a88c08723c */ /* 0x042ff00000041808 */
[-C--:B------:R-:W-:Y:S08]  /*2a50*/  HMMA.16816.F32.BF16 R12, R140, R170.reuse, R12 ;  /* 0x000000aa8c0c723c */ /* 0x080ff0000004180c */
[----:B------:R-:W-:Y:S01]  /*2a60*/  FMUL.FTZ R216, R4, c[0x0][0x2b4] ;  /* 0x0000ad0004d87a20 */ /* 0x000fe20000410000 */
[C---:B------:R-:W-:Y:S04]  /*2a70*/  HMMA.16816.F32.BF16 R16, R164.reuse, R170, R16 ;  /* 0x000000aaa410723c */ /* 0x040fe80000041810 */
[----:B------:R-:W-:Y:S01]  /*2a80*/  FMUL.FTZ R217, R5, c[0x0][0x2b4] ;  /* 0x0000ad0005d97a20 */ /* 0x000fe20000410000 */
[----:B------:R-:W1:Y:S01]  /*2a90*/  MUFU.TANH R216, R216 ;  /* 0x000000d800d87308 */ /* 0x000e620000002400 */
[----:B------:R-:W-:Y:S02]  /*2aa0*/  FMUL.FTZ R213, R6, c[0x0][0x2b4] ;  /* 0x0000ad0006d57a20 */ /* 0x000fe40000410000 */
[-C--:B--2---:R-:W-:Y:S04]  /*2ab0*/  HMMA.16816.F32.BF16 R20, R164, R132.reuse, R20 ;  /* 0x00000084a414723c */ /* 0x084fe80000041814 */
[----:B------:R-:W-:Y:S02]  /*2ac0*/  FMUL.FTZ R214, R7, c[0x0][0x2b4] ;  /* 0x0000ad0007d67a20 */ /* 0x000fe40000410000 */
[----:B------:R-:W-:Y:S01]  /*2ad0*/  FMUL.FTZ R215, R8, c[0x0][0x2b4] ;  /* 0x0000ad0008d77a20 */ /* 0x000fe20000410000 */
[----:B------:R-:W2:Y:S01]  /*2ae0*/  MUFU.TANH R217, R217 ;  /* 0x000000d900d97308 */ /* 0x000ea20000002400 */
[C---:B------:R-:W-:Y:S04]  /*2af0*/  HMMA.16816.F32.BF16 R24, R140.reuse, R132, R24 ;  /* 0x000000848c18723c */ /* 0x040fe80000041818 */
[----:B------:R-:W-:Y:S02]  /*2b00*/  FMUL.FTZ R218, R9, c[0x0][0x2b4] ;  /* 0x0000ad0009da7a20 */ /* 0x000fe40000410000 */
[----:B------:R-:W-:Y:S02]  /*2b10*/  FMUL.FTZ R219, R10, c[0x0][0x2b4] ;  /* 0x0000ad000adb7a20 */ /* 0x000fe40000410000 */
[-C--:B------:R-:W-:Y:S01]  /*2b20*/  HMMA.16816.F32.BF16 R28, R140, R134.reuse, R28 ;  /* 0x000000868c1c723c */ /* 0x080fe2000004181c */
[----:B------:R-:W3:Y:S03]  /*2b30*/  MUFU.TANH R213, R213 ;  /* 0x000000d500d57308 */ /* 0x000ee60000002400 */
[----:B------:R-:W-:Y:S02]  /*2b40*/  FMUL.FTZ R220, R11, c[0x0][0x2b4] ;  /* 0x0000ad000bdc7a20 */ /* 0x000fe40000410000 */
[----:B------:R-:W-:Y:S02]  /*2b50*/  FMUL.FTZ R221, R12, c[0x0][0x2b4] ;  /* 0x0000ad000cdd7a20 */ /* 0x000fe40000410000 */
[----:B------:R-:W-:Y:S03]  /*2b60*/  HMMA.16816.F32.BF16 R32, R164, R134, R32 ;  /* 0x00000086a420723c */ /* 0x000fe60000041820 */
[----:B------:R-:W4:Y:S01]  /*2b70*/  MUFU.TANH R214, R214 ;  /* 0x000000d600d67308 */ /* 0x000f220000002400 */
[----:B------:R-:W-:Y:S02]  /*2b80*/  FMUL.FTZ R222, R13, c[0x0][0x2b4] ;  /* 0x0000ad000dde7a20 */ /* 0x000fe40000410000 */
[----:B------:R-:W-:Y:S02]  /*2b90*/  FMUL.FTZ R223, R14, c[0x0][0x2b4] ;  /* 0x0000ad000edf7a20 */ /* 0x000fe40000410000 */
[----:B------:R-:W-:Y:S04]  /*2ba0*/  FMUL.FTZ R224, R15, c[0x0][0x2b4] ;  /* 0x0000ad000fe07a20 */ /* 0x000fe80000410000 */
[----:B------:R-:W-:Y:S01]  /*2bb0*/  FMUL.FTZ R225, R16, c[0x0][0x2b4] ;  /* 0x0000ad0010e17a20 */ /* 0x000fe20000410000 */
[----:B------:R-:W5:Y:S01]  /*2bc0*/  MUFU.TANH R215, R215 ;  /* 0x000000d700d77308 */ /* 0x000f620000002400 */
        /* <DEDUP_REMOVED lines=21> */
[----:B------:R-:W-:Y:S03]  /*2d20*/  FMUL.FTZ R246, R35, c[0x0][0x2b4] ;  /* 0x0000ad0023f67a20 */ /* 0x000fe60000410000 */
        /* <DEDUP_REMOVED lines=24> */
[----:B------:R-:W-:-:S05]  /*2eb0*/  @!P0 BRA `(.L_x_824) ;  /* 0x000001d000008947 */ /* 0x000fca0003800000 */
[----:B--2345:R-:W-:Y:S01]  /*2ec0*/  IMAD.MOV.U32 R4, RZ, RZ, c[0x0][0x168] ;  /* 0x00005a00ff047624 */ /* 0x03cfe200078e00ff */
        /* <DEDUP_REMOVED lines=13> */
.L_x_826:
[----:B------:R-:W-:Y:S04]  /*2fa0*/  MOV R4, 0x1 ;  /* 0x0000000100047802 */ /* 0x000fe80000000f00 */
[----:B------:R-:W-:Y:S11]  /*2fb0*/  ISETP.NE.AND P5, PT, R4, c[0x0][0x2a8], PT ;  /* 0x0000aa0004007a0c */ /* 0x000ff60003fa5270 */
[----:B------:R-:W-:Y:S02]  /*2fc0*/  @!UPT UIADD3 URZ, URZ, URZ, URZ ;  /* 0x0000003f3f3ff290 */ /* 0x000fe4000fffe03f */
[----:B------:R-:W-:Y:S05]  /*2fd0*/  @P5 IMAD.HI.U32 R4, R5, c[0x0][0x2ac], RZ ;  /* 0x0000ab0005045a27 */ /* 0x000fea00078e00ff */
[----:B------:R-:W-:Y:S02]  /*2fe0*/  @P5 SHF.R.U32.HI R5, RZ, c[0x0][0x2b0], R4 ;  /* 0x0000ac00ff055a19 */ /* 0x000fe40000011604 */
.L_x_827:
[----:B------:R-:W-:Y:S05]  /*2ff0*/  BSYNC B0 ;  /* 0x0000000000007941 */ /* 0x000fea0003800000 */
.L_x_825:
[----:B------:R-:W-:Y:S04]  /*3000*/  IMAD.MOV.U32 R4, RZ, RZ, c[0x0][0x2a8] ;  /* 0x0000aa00ff047624 */ /* 0x000fe800078e00ff */
[----:B------:R-:W-:Y:S01]  /*3010*/  IMAD R4, R5, R4, -UR5 ;  /* 0x8000000505047e24 */ /* 0x000fe2000f8e0204 */
[C-C-:B------:R-:W-:Y:S03]  /*3020*/  IADD3 R5, R145.reuse, c[0x0][0x2a4], R208.reuse ;  /* 0x0000a90091057a10 */ /* 0x140fe60007ffe0d0 */
[----:B------:R-:W-:Y:S01]  /*3030*/  IMAD.IADD R251, R4, 0x1, -R205 ;  /* 0x0000000104fb7824 */ /* 0x000fe200078e0acd */
[----:B------:R-:W-:Y:S02]  /*3040*/  IADD3 R4, R145, UR22, R208 ;  /* 0x0000001691047c10 */ /* 0x000fe4000fffe0d0 */
[----:B------:R-:W-:Y:S02]  /*3050*/  IMNMX R5, R212, R5, PT ;  /* 0x00000005d4057217 */ /* 0x000fe40003800200 */
[----:B------:R-:W-:Y:S02]  /*3060*/  IADD3 R252, R251, c[0x0][0x2a8], RZ ;  /* 0x0000aa00fbfc7a10 */ /* 0x000fe40007ffe0ff */
[----:B------:R-:W-:Y:S02]  /*3070*/  IMNMX R251, R4, R251, !PT ;  /* 0x000000fb04fb7217 */ /* 0x000fe40007800200 */
[----:B------:R-:W-:Y:S02]  /*3080*/  IMNMX R252, R5, R252, PT ;  /* 0x000000fc05fc7217 */ /* 0x000fe40003800200 */
.L_x_824:
[----:B--2345:R-:W-:Y:S04]  /*3090*/  IADD3 R7, R145, 0x8, RZ ;  /* 0x0000000891077810 */ /* 0x03cfe80007ffe0ff */
        /* <DEDUP_REMOVED lines=18> */
.L_x_830:
[----:B------:R-:W-:Y:S04]  /*31c0*/  MOV R4, 0x1 ;  /* 0x0000000100047802 */ /* 0x000fe80000000f00 */
[----:B------:R-:W-:Y:S11]  /*31d0*/  ISETP.NE.AND P5, PT, R4, c[0x0][0x2a8], PT ;  /* 0x0000aa0004007a0c */ /* 0x000ff60003fa5270 */
[----:B------:R-:W-:Y:S02]  /*31e0*/  @!UPT UIADD3 URZ, URZ, URZ, URZ ;  /* 0x0000003f3f3ff290 */ /* 0x000fe4000fffe03f */
[----:B------:R-:W-:Y:S05]  /*31f0*/  @P5 IMAD.HI.U32 R4, R5, c[0x0][0x2ac], RZ ;  /* 0x0000ab0005045a27 */ /* 0x000fea00078e00ff */
[----:B------:R-:W-:Y:S02]  /*3200*/  @P5 SHF.R.U32.HI R5, RZ, c[0x0][0x2b0], R4 ;  /* 0x0000ac00ff055a19 */ /* 0x000fe40000011604 */
.L_x_831:
[----:B------:R-:W-:Y:S05]  /*3210*/  BSYNC B0 ;  /* 0x0000000000007941 */ /* 0x000fea0003800000 */
.L_x_829:
[----:B------:R-:W-:Y:S04]  /*3220*/  IMAD.MOV.U32 R4, RZ, RZ, c[0x0][0x2a8] ;  /* 0x0000aa00ff047624 */ /* 0x000fe800078e00ff */
[----:B------:R-:W-:Y:S04]  /*3230*/  IMAD R4, R5, R4, -UR5 ;  /* 0x8000000505047e24 */ /* 0x000fe8000f8e0204 */
[----:B------:R-:W-:Y:S05]  /*3240*/  IMAD.IADD R7, R4, 0x1, -R205 ;  /* 0x0000000104077824 */ /* 0x000fea00078e0acd */
[----:B------:R-:W-:Y:S02]  /*3250*/  IADD3 R5, R7, c[0x0][0x2a8], RZ ;  /* 0x0000aa0007057a10 */ /* 0x000fe40007ffe0ff */
[----:B------:R-:W-:Y:S02]  /*3260*/  IMNMX R250, R250, R7, !PT ;  /* 0x00000007fafa7217 */ /* 0x000fe40007800200 */
[----:B------:R-:W-:Y:S02]  /*3270*/  IMNMX R186, R186, R5, PT ;  /* 0x00000005baba7217 */ /* 0x000fe40003800200 */
.L_x_828:
        /* <DEDUP_REMOVED lines=19> */
.L_x_834:
[----:B------:R-:W-:Y:S04]  /*33b0*/  MOV R4, 0x1 ;  /* 0x0000000100047802 */ /* 0x000fe80000000f00 */
[----:B------:R-:W-:Y:S11]  /*33c0*/  ISETP.NE.AND P5, PT, R4, c[0x0][0x2a8], PT ;  /* 0x0000aa0004007a0c */ /* 0x000ff60003fa5270 */
[----:B------:R-:W-:Y:S02]  /*33d0*/  @!UPT UIADD3 URZ, URZ, URZ, URZ ;  /* 0x0000003f3f3ff290 */ /* 0x000fe4000fffe03f */
[----:B------:R-:W-:Y:S05]  /*33e0*/  @P5 IMAD.HI.U32 R4, R5, c[0x0][0x2ac], RZ ;  /* 0x0000ab0005045a27 */ /* 0x000fea00078e00ff */
[----:B------:R-:W-:Y:S02]  /*33f0*/  @P5 SHF.R.U32.HI R5, RZ, c[0x0][0x2b0], R4 ;  /* 0x0000ac00ff055a19 */ /* 0x000fe40000011604 */
.L_x_835:
[----:B------:R-:W-:Y:S05]  /*3400*/  BSYNC B0 ;  /* 0x0000000000007941 */ /* 0x000fea0003800000 */
.L_x_833:
[----:B------:R-:W-:Y:S04]  /*3410*/  IMAD.MOV.U32 R4, RZ, RZ, c[0x0][0x2a8] ;  /* 0x0000aa00ff047624 */ /* 0x000fe800078e00ff */
[----:B------:R-:W-:Y:S04]  /*3420*/  IMAD R4, R5, R4, -UR5 ;  /* 0x8000000505047e24 */ /* 0x000fe8000f8e0204 */
[----:B------:R-:W-:Y:S05]  /*3430*/  IMAD.IADD R5, R4, 0x1, -R205 ;  /* 0x0000000104057824 */ /* 0x000fea00078e0acd */
[----:B------:R-:W-:Y:S02]  /*3440*/  IADD3 R4, R5, c[0x0][0x2a8], RZ ;  /* 0x0000aa0005047a10 */ /* 0x000fe40007ffe0ff */
[----:B------:R-:W-:Y:S02]  /*3450*/  IMNMX R170, R170, R5, !PT ;  /* 0x00000005aaaa7217 */ /* 0x000fe40007800200 */
[----:B------:R-:W-:Y:S02]  /*3460*/  IMNMX R171, R171, R4, PT ;  /* 0x00000004abab7217 */ /* 0x000fe40003800200 */
.L_x_832:
        /* <DEDUP_REMOVED lines=19> */
.L_x_838:
[----:B------:R-:W-:Y:S04]  /*35a0*/  MOV R4, 0x1 ;  /* 0x0000000100047802 */ /* 0x000fe80000000f00 */
[----:B------:R-:W-:Y:S11]  /*35b0*/  ISETP.NE.AND P0, PT, R4, c[0x0][0x2a8], PT ;  /* 0x0000aa0004007a0c */ /* 0x000ff60003f05270 */
[----:B------:R-:W-:Y:S02]  /*35c0*/  @!UPT UIADD3 URZ, URZ, URZ, URZ ;  /* 0x0000003f3f3ff290 */ /* 0x000fe4000fffe03f */
[----:B------:R-:W-:Y:S05]  /*35d0*/  @P0 IMAD.HI.U32 R4, R5, c[0x0][0x2ac], RZ ;  /* 0x0000ab0005040a27 */ /* 0x000fea00078e00ff */
[----:B------:R-:W-:Y:S02]  /*35e0*/  @P0 SHF.R.U32.HI R5, RZ, c[0x0][0x2b0], R4 ;  /* 0x0000ac00ff050a19 */ /* 0x000fe40000011604 */
.L_x_839:
[----:B------:R-:W-:Y:S05]  /*35f0*/  BSYNC B0 ;  /* 0x0000000000007941 */ /* 0x000fea0003800000 */
.L_x_837:
[----:B------:R-:W-:Y:S04]  /*3600*/  IMAD.MOV.U32 R4, RZ, RZ, c[0x0][0x2a8] ;  /* 0x0000aa00ff047624 */ /* 0x000fe800078e00ff */
[----:B------:R-:W-:Y:S04]  /*3610*/  IMAD R4, R5, R4, -UR5 ;  /* 0x8000000505047e24 */ /* 0x000fe8000f8e0204 */
[----:B------:R-:W-:Y:S05]  /*3620*/  IMAD.IADD R5, R4, 0x1, -R205 ;  /* 0x0000000104057824 */ /* 0x000fea00078e0acd */
[----:B------:R-:W-:Y:S02]  /*3630*/  IADD3 R4, R5, c[0x0][0x2a8], RZ ;  /* 0x0000aa0005047a10 */ /* 0x000fe40007ffe0ff */
[----:B------:R-:W-:Y:S02]  /*3640*/  IMNMX R168, R168, R5, !PT ;  /* 0x00000005a8a87217 */ /* 0x000fe40007800200 */
[----:B------:R-:W-:Y:S02]  /*3650*/  IMNMX R169, R169, R4, PT ;  /* 0x00000004a9a97217 */ /* 0x000fe40003800200 */
.L_x_836:
[----:B------:R-:W-:Y:S04]  /*3660*/  DEPBAR.LE SB0, 0x1 ;  /* 0x000080400000791a */ /* 0x000fe80000000000 */
[----:B------:R-:W-:Y:S01]  /*3670*/  BAR.SYNC.DEFER_BLOCKING 0x0 ;  /* 0x0000000000007b1d */ /* 0x000fe20000010000 */
[----:B------:R-:W-:Y:S01]  /*3680*/  UIADD3 UR24, UR10, 0x1, URZ ;  /* 0x000000010a187890 */ /* 0x000fe2000fffe03f */
[----:B------:R-:W-:Y:S02]  /*3690*/  LEA R3, R3, 0x12080, 0x1 ;  /* 0x0001208003037811 */ /* 0x000fe400078e08ff */
[----:B------:R-:W-:Y:S01]  /*36a0*/  LEA R2, R2, 0x12080, 0x1 ;  /* 0x0001208002027811 */ /* 0x000fe200078e08ff */
[----:B------:R-:W-:Y:S06]  /*36b0*/  UISETP.GE.AND UP0, UPT, UR24, UR12, UPT ;  /* 0x0000000c1800728c */ /* 0x000fec000bf06270 */
[----:B------:R-:W-:Y:S01]  /*36c0*/  PLOP3.LUT P0, PT, PT, PT, UP0, 0x80, 0x0 ;  /* 0x000000000000781c */ /* 0x000fe20003f0f008 */
[----:B------:R2:W3:Y:S04]  /*36d0*/  LDSM.16.M88.4 R132, [R185+0x12080] ;  /* 0x01208000b984783b */ /* 0x0004e80000000200 */
[----:B------:R2:W4:Y:S04]  /*36e0*/  LDSM.16.M88.4 R28, [R185+0x12880] ;  /* 0x01288000b91c783b */ /* 0x0005280000000200 */
[----:B------:R2:W5:Y:S04]  /*36f0*/  LDSM.16.M88.4 R140, [R183+0x12080] ;  /* 0x01208000b78c783b */ /* 0x0005680000000200 */
[----:B------:R2:W1:Y:S04]  /*3700*/  LDSM.16.M88.4 R148, [R183+0x12880] ;  /* 0x01288000b794783b */ /* 0x0004680000000200 */
[----:B------:R2:W1:Y:S04]  /*3710*/  LDSM.16.M88.4 R136, [R180+0x6080] ;  /* 0x00608000b488783b */ /* 0x0004680000000200 */
[----:B------:R2:W1:Y:S04]  /*3720*/  LDSM.16.M88.4 R32, [R180+0x7080] ;  /* 0x00708000b420783b */ /* 0x0004680000000200 */
[----:B------:R2:W1:Y:S04]  /*3730*/  LDSM.16.M88.4 R144, [R173+0x6080] ;  /* 0x00608000ad90783b */ /* 0x0004680000000200 */
[----:B------:R2:W1:Y:S01]  /*3740*/  LDSM.16.M88.4 R152, [R173+0x7080] ;  /* 0x00708000ad98783b */ /* 0x0004620000000200 */
[----:B------:R-:W-:-:S05]  /*3750*/  @P0 BRA `(.L_x_840) ;  /* 0x000002d000000947 */ /* 0x000fca0003800000 */
[----:B------:R-:W2:Y:S01]  /*3760*/  @!P1 S2R R5, SR_CTAID.Y ;  /* 0x0000000000059919 */ /* 0x000ea20000002600 */
[----:B------:R-:W-:Y:S01]  /*3770*/  USHF.R.S32.HI UR23, URZ, 0x1f, UR24 ;  /* 0x0000001f3f177899 */ /* 0x000fe20008011418 */
[----:B------:R-:W-:Y:S01]  /*3780*/  IMAD.U32 R9, RZ, RZ, UR10 ;  /* 0x0000000aff097e24 */ /* 0x000fe2000f8e00ff */
[----:B------:R-:W-:Y:S02]  /*3790*/  ULDC.64 UR14, c[0x0][0x178] ;  /* 0x00005e00000e7ab9 */ /* 0x000fe40000000a00 */
[----:B------:R-:W-:Y:S02]  /*37a0*/  UIMAD.WIDE.U32 UR26, UR24, UR14, URZ ;  /* 0x0000000e181a72a5 */ /* 0x000fe4000f8e003f */
[----:B------:R-:W-:Y:S01]  /*37b0*/  @!P1 LEA R9, R9, 0x40, 0x6 ;  /* 0x0000004009099811 */ /* 0x000fe200078e30ff */
[----:B------:R-:W-:Y:S03]  /*37c0*/  UIMAD UR23, UR23, UR14, URZ ;  /* 0x0000000e171772a4 */ /* 0x000fe6000f8e023f */
[----:B------:R-:W-:Y:S01]  /*37d0*/  IMAD.U32 R7, RZ, RZ, UR26 ;  /* 0x0000001aff077e24 */ /* 0x000fe2000f8e00ff */
[----:B------:R-:W-:Y:S02]  /*37e0*/  UIMAD UR23, UR24, UR15, UR23 ;  /* 0x0000000f181772a4 */ /* 0x000fe4000f8e0217 */
[----:B------:R-:W-:Y:S02]  /*37f0*/  UIMAD UR24, UR24, -0x40, UR13 ;  /* 0xffffffc0181878a4 */ /* 0x000fe4000f8e020d */
[----:B------:R-:W-:Y:S01]  /*3800*/  LEA R7, P6, R7, R198, 0x6 ;  /* 0x000000c607077211 */ /* 0x000fe200078c30ff */
[----:B------:R-:W-:Y:S06]  /*3810*/  UIADD3 UR23, UR27, UR23, URZ ;  /* 0x000000171b177290 */ /* 0x000fec000fffe03f */
[----:B------:R-:W-:Y:S01]  /*3820*/  IMAD.U32 R4, RZ, RZ, UR23 ;  /* 0x00000017ff047e24 */ /* 0x000fe2000f8e00ff */
[----:B--2---:R-:W-:Y:S01]  /*3830*/  @!P1 SHF.R.S32.HI R6, RZ, 0x1f, R5 ;  /* 0x0000001fff069819 */ /* 0x004fe20000011405 */
[----:B------:R-:W-:Y:S04]  /*3840*/  @!P1 IMAD.WIDE.U32 R10, R5, c[0x0][0x270], R202 ;  /* 0x00009c00050a9a25 */ /* 0x000fe800078e00ca */
[----:B------:R-:W-:Y:S01]  /*3850*/  @!P1 IMAD R6, R6, c[0x0][0x270], RZ ;  /* 0x00009c0006069a24 */ /* 0x000fe200078e02ff */
[----:B------:R-:W-:Y:S02]  /*3860*/  @!P1 IADD3 R8, P5, P0, R9, UR11, R10 ;  /* 0x0000000b09089c10 */ /* 0x000fe4000f8be00a */
[----:B------:R-:W-:Y:S01]  /*3870*/  @!P1 SHF.R.S32.HI R9, RZ, 0x1f, R9 ;  /* 0x0000001fff099819 */ /* 0x000fe20000011409 */
[----:B------:R-:W-:Y:S02]  /*3880*/  @!P1 IMAD R6, R5, c[0x0][0x274], R6 ;  /* 0x00009d0005069a24 */ /* 0x000fe400078e0206 */
[----:B------:R-:W-:Y:S02]  /*3890*/  IMAD.U32 R5, RZ, RZ, UR26 ;  /* 0x0000001aff057e24 */ /* 0x000fe4000f8e00ff */
[----:B------:R-:W-:Y:S03]  /*38a0*/  @!P1 IMAD.IADD R6, R11, 0x1, R6 ;  /* 0x000000010b069824 */ /* 0x000fe600078e0206 */
[----:B------:R-:W-:Y:S01]  /*38b0*/  LEA.HI.X R4, R5, R187, R4, 0x6, P6 ;  /* 0x000000bb05047211 */ /* 0x000fe200030f3404 */
[----:B------:R-:W-:Y:S01]  /*38c0*/  IMAD.U32 R5, RZ, RZ, UR20 ;  /* 0x00000014ff057e24 */ /* 0x000fe2000f8e00ff */
[----:B------:R-:W-:Y:S02]  /*38d0*/  @!P1 IADD3.X R9, R9, UR7, R6, P5, P0 ;  /* 0x0000000709099c10 */ /* 0x000fe4000afe0406 */
[----:B------:R-:W-:Y:S01]  /*38e0*/  LOP3.LUT P5, RZ, R189, 0x1, RZ, 0xc0, !PT ;  /* 0x00000001bdff7812 */ /* 0x000fe200078ac0ff */
[----:B------:R-:W-:Y:S01]  /*38f0*/  @!P1 IMAD R5, R5, 0x40, R202 ;  /* 0x0000004005059824 */ /* 0x000fe200078e02ca */
[----:B------:R-:W-:Y:S02]  /*3900*/  @!P1 LEA R12, P0, R8, c[0x0][0x258], 0x2 ;  /* 0x00009600080c9a11 */ /* 0x000fe400078010ff */
[----:B------:R-:W-:Y:S02]  /*3910*/  LEA R10, P6, R7, c[0x0][0x160], 0x1 ;  /* 0x00005800070a7a11 */ /* 0x000fe400078c08ff */
[----:B------:R-:W-:Y:S02]  /*3920*/  ISETP.GE.OR P5, PT, R194, UR24, !P5 ;  /* 0x00000018c2007c0c */ /* 0x000fe4000efa6670 */
[----:B------:R-:W-:Y:S02]  /*3930*/  @!P1 LEA.HI.X R13, R8, c[0x0][0x25c], R9, 0x2, P0 ;  /* 0x00009700080d9a11 */ /* 0x000fe400000f1409 */
[----:B------:R-:W-:Y:S02]  /*3940*/  LOP3.LUT P0, RZ, R189, 0x2, RZ, 0xc0, !PT ;  /* 0x00000002bdff7812 */ /* 0x000fe4000780c0ff */
[----:B------:R-:W-:Y:S01]  /*3950*/  LEA.HI.X R11, R7, c[0x0][0x164], R4, 0x1, P6 ;  /* 0x00005900070b7a11 */ /* 0x000fe200030f0c04 */
[----:B------:R-:W-:Y:S01]  /*3960*/  IMAD.U32 R7, RZ, RZ, UR20 ;  /* 0x00000014ff077e24 */ /* 0x000fe2000f8e00ff */
[C---:B------:R-:W-:Y:S01]  /*3970*/  ISETP.GE.OR P0, PT, R194.reuse, UR24, !P0 ;  /* 0x00000018c2007c0c */ /* 0x040fe2000c706670 */
[----:B------:R-:W-:Y:S01]  /*3980*/  @!P1 IMAD.SHL.U32 R4, R5, 0x4, RZ ;  /* 0x0000000405049824 */ /* 0x000fe200078e00ff */
[----:B------:R-:W-:Y:S01]  /*3990*/  ISETP.LT.AND P6, PT, R194, UR24, PT ;  /* 0x00000018c2007c0c */ /* 0x000fe2000bfc1270 */
[----:B------:R-:W-:Y:S03]  /*39a0*/  IMAD R9, R7, 0x3000, R200 ;  /* 0x0000300007097824 */ /* 0x000fe600078e02c8 */
[----:B------:R-:W-:Y:S02]  /*39b0*/  ISETP.GE.OR P6, PT, R188, c[0x0][0x16c], !P6 ;  /* 0x00005b00bc007a0c */ /* 0x000fe400077c6670 */
[----:B------:R-:W-:Y:S01]  /*39c0*/  @!PT LDS RZ, [RZ] ;  /* 0x00000000fffff984 */ /* 0x000fe20000000800 */
[----:B------:R-:W-:Y:S01]  /*39d0*/  @!PT LDS RZ, [RZ] ;  /* 0x00000000fffff984 */ /* 0x000fe20000000800 */
[----:B------:R-:W-:Y:S01]  /*39e0*/  @!PT LDS RZ, [RZ] ;  /* 0x00000000fffff984 */ /* 0x000fe20000000800 */
[----:B------:R2:W-:Y:S06]  /*39f0*/  LDGSTS.E.BYPASS.LTC128B.128 [R9], [R10.64], !P5 ;  /* 0x000000000a097fae */ /* 0x0005ec000e901d50 */
[----:B------:R2:W-:Y:S06]  /*3a00*/  LDGSTS.E.BYPASS.LTC128B.128 [R9+0x1000], [R10.64+0x40], !P0 ;  /* 0x010000400a097fae */ /* 0x0005ec000c101d50 */
[----:B------:R2:W-:Y:S06]  /*3a10*/  LDGSTS.E.BYPASS.LTC128B.128 [R9+0x2000], [R10.64+0x80], !P6 ;  /* 0x020000800a097fae */ /* 0x0005ec000f101d50 */
[----:B------:R2:W-:Y:S02]  /*3a20*/  @!P1 LDGSTS.E.BYPASS.LTC128B.128 [R4+0x18080], [R12.64] ;  /* 0x180800000c049fae */ /* 0x0005e4000b901d50 */
.L_x_840:
[-C--:B-123--:R-:W-:Y:S01]  /*3a30*/  HMMA.16816.F32.BF16 R4, R132, R136.reuse, RZ ;  /* 0x000000888404723c */ /* 0x08efe200000418ff */
[----:B------:R-:W-:Y:S01]  /*3a40*/  LDSM.16.M88.4 R156, [R180+0x8080] ;  /* 0x00808000b49c783b */ /* 0x000fe20000000200 */
[----:B------:R-:W-:Y:S01]  /*3a50*/  PLOP3.LUT P0, PT, PT, PT, UP5, 0x80, 0x0 ;  /* 0x000000000000781c */ /* 0x000fe20003f0f058 */
[----:B------:R-:W-:Y:S03]  /*3a60*/  UIADD3 UR23, UR10, 0x2, URZ ;  /* 0x000000020a177890 */ /* 0x000fe6000fffe03f */
[C---:B------:R-:W-:Y:S01]  /*3a70*/  ISETP.GT.AND P5, PT, R251.reuse, RZ, P0 ;  /* 0x000000fffb00720c */ /* 0x040fe200007a4270 */
[----:B------:R-:W-:Y:S01]  /*3a80*/  UISETP.GE.AND UP0, UPT, UR23, UR12, UPT ;  /* 0x0000000c1700728c */ /* 0x000fe2000bf06270 */
[C---:B----4-:R-:W-:Y:S01]  /*3a90*/  HMMA.16816.F32.BF16 R8, R28.reuse, R136, RZ ;  /* 0x000000881c08723c */ /* 0x050fe200000418ff */
[----:B------:R-:W-:Y:S01]  /*3aa0*/  LDSM.16.M88.4 R160, [R3+0x1800] ;  /* 0x0018000003a0783b */ /* 0x000fe20000000200 */
[C---:B------:R-:W-:Y:S02]  /*3ab0*/  ISETP.LT.OR P5, PT, R252.reuse, 0x1, P5 ;  /* 0x00000001fc00780c */ /* 0x040fe40002fa1670 */
[C---:B------:R-:W-:Y:S04]  /*3ac0*/  ISETP.GT.AND P6, PT, R251.reuse, 0x21, P0 ;  /* 0x00000021fb00780c */ /* 0x040fe800007c4270 */
[-C--:B------:R-:W-:Y:S01]  /*3ad0*/  HMMA.16816.F32.BF16 R12, R28, R138.reuse, RZ ;  /* 0x0000008a1c0c723c */ /* 0x080fe200000418ff */
[----:B------:R-:W-:Y:S01]  /*3ae0*/  LDSM.16.M88.4 R164, [R2+0x1800] ;  /* 0x0018000002a4783b */ /* 0x000fe20000000200 */
[----:B------:R-:W-:Y:S06]  /*3af0*/  ISETP.LT.OR P6, PT, R252, 0x22, P6 ;  /* 0x00000022fc00780c */ /* 0x000fec00037c1670 */
[C---:B------:R-:W-:Y:S01]  /*3b00*/  HMMA.16816.F32.BF16 R16, R132.reuse, R138, RZ ;  /* 0x0000008a8410723c */ /* 0x040fe200000418ff */
[----:B------:R-:W1:Y:S07]  /*3b10*/  LDSM.16.M88.4 R136, [R3+0x1000] ;  /* 0x001000000388783b */ /* 0x000e6e0000000200 */
[-C--:B------:R-:W-:Y:S01]  /*3b20*/  HMMA.16816.F32.BF16 R20, R132, R32.reuse, RZ ;  /* 0x000000208414723c */ /* 0x080fe200000418ff */
[----:B------:R-:W0:Y:S07]  /*3b30*/  LDGDEPBAR ;  /* 0x00000000000079af */ /* 0x000e2e0000000000 */
[C---:B------:R-:W-:Y:S08]  /*3b40*/  HMMA.16816.F32.BF16 R24, R28.reuse, R32, RZ ;  /* 0x000000201c18723c */ /* 0x040ff000000418ff */
[-C--:B------:R-:W-:Y:S08]  /*3b50*/  HMMA.16816.F32.BF16 R28, R28, R34.reuse, RZ ;  /* 0x000000221c1c723c */ /* 0x080ff000000418ff */
[----:B------:R-:W-:Y:S01]  /*3b60*/  HMMA.16816.F32.BF16 R32, R132, R34, RZ ;  /* 0x000000228420723c */ /* 0x000fe200000418ff */
[----:B------:R-:W2:Y:S07]  /*3b70*/  LDSM.16.M88.4 R132, [R180+0x9080] ;  /* 0x00908000b484783b */ /* 0x000eae0000000200 */
[-C--:B-----5:R-:W-:Y:S08]  /*3b80*/  HMMA.16816.F32.BF16 R4, R140, R144.reuse, R4 ;  /* 0x000000908c04723c */ /* 0x0a0ff00000041804 */
        /* <DEDUP_REMOVED lines=13> */
[C---:B------:R-:W-:Y:S08]  /*3c60*/  HMMA.16816.F32.BF16 R16, R136.reuse, R158, R16 ;  /* 0x0000009e8810723c */ /* 0x040ff00000041810 */
[-C--:B--2---:R-:W-:Y:S08]  /*3c70*/  HMMA.16816.F32.BF16 R20, R136, R132.reuse, R20 ;  /* 0x000000848814723c */ /* 0x084ff00000041814 */
[C---:B------:R-:W-:Y:S08]  /*3c80*/  HMMA.16816.F32.BF16 R24, R160.reuse, R132, R24 ;  /* 0x00000084a018723c */ /* 0x040ff00000041818 */
[-C--:B------:R-:W-:Y:S08]  /*3c90*/  HMMA.16816.F32.BF16 R28, R160, R134.reuse, R28 ;  /* 0x00000086a01c723c */ /* 0x080ff0000004181c */
[----:B------:R-:W-:Y:S01]  /*3ca0*/  HMMA.16816.F32.BF16 R32, R136, R134, R32 ;  /* 0x000000868820723c */ /* 0x000fe20000041820 */
[----:B------:R-:W-:Y:S07]  /*3cb0*/  LDSM.16.M88.4 R132, [R3+0x2000] ;  /* 0x002000000384783b */ /* 0x000fee0000000200 */
[-C--:B---3--:R-:W-:Y:S01]  /*3cc0*/  HMMA.16816.F32.BF16 R4, R144, R148.reuse, R4 ;  /* 0x000000949004723c */ /* 0x088fe20000041804 */
[----:B------:R-:W1:Y:S07]  /*3cd0*/  LDSM.16.M88.4 R136, [R180+0xa080] ;  /* 0x00a08000b488783b */ /* 0x000e6e0000000200 */
[C---:B------:R-:W-:Y:S08]  /*3ce0*/  HMMA.16816.F32.BF16 R8, R164.reuse, R148, R8 ;  /* 0x00000094a408723c */ /* 0x040ff00000041808 */
[-C--:B------:R-:W-:Y:S08]  /*3cf0*/  HMMA.16816.F32.BF16 R12, R164, R150.reuse, R12 ;  /* 0x00000096a40c723c */ /* 0x080ff0000004180c */
[C---:B------:R-:W-:Y:S01]  /*3d00*/  HMMA.16816.F32.BF16 R16, R144.reuse, R150, R16 ;  /* 0x000000969010723c */ /* 0x040fe20000041810 */
[----:B------:R2:W3:Y:S07]  /*3d10*/  LDSM.16.M88.4 R148, [R3+0x2800] ;  /* 0x002800000394783b */ /* 0x0004ee0000000200 */
[-C--:B----4-:R-:W-:Y:S08]  /*3d20*/  HMMA.16816.F32.BF16 R20, R144, R140.reuse, R20 ;  /* 0x0000008c9014723c */ /* 0x090ff00000041814 */
[C---:B------:R-:W-:Y:S07]  /*3d30*/  HMMA.16816.F32.BF16 R24, R164.reuse, R140, R24 ;  /* 0x0000008ca418723c */ /* 0x040fee0000041818 */
[----:B------:R-:W-:Y:S01]  /*3d40*/  FSEL R140, R216, -INF , !P5 ;  /* 0xff800000d88c7808 */ /* 0x000fe20006800000 */
[-C--:B------:R-:W-:Y:S03]  /*3d50*/  HMMA.16816.F32.BF16 R28, R164, R142.reuse, R28 ;  /* 0x0000008ea41c723c */ /* 0x080fe6000004181c */
[----:B------:R-:W-:Y:S01]  /*3d60*/  ISETP.GT.AND P5, PT, R251, 0x1, P0 ;  /* 0x00000001fb00780c */ /* 0x000fe200007a4270 */
[--C-:B------:R-:W-:Y:S02]  /*3d70*/  FFMA.FTZ R156, R140, c[0x0][0x29c], -R249.reuse ;  /* 0x0000a7008c9c7a23 */ /* 0x100fe400000108f9 */
[----:B------:R-:W-:Y:S01]  /*3d80*/  FFMA.FTZ R216, -R216, R216, 1 ;  /* 0x3f800000d8d87423 */ /* 0x000fe200000101d8 */
[C---:B------:R-:W-:Y:S01]  /*3d90*/  ISETP.LT.OR P5, PT, R252.reuse, 0x2, P5 ;  /* 0x00000002fc00780c */ /* 0x040fe20002fa1670 */
[----:B------:R-:W-:Y:S02]  /*3da0*/  HMMA.16816.F32.BF16 R32, R144, R142, R32 ;  /* 0x0000008e9020723c */ /* 0x000fe40000041820 */
[----:B------:R-:W4:Y:S02]  /*3db0*/  MUFU.EX2 R156, R156 ;  /* 0x0000009c009c7308 */ /* 0x000f240000000800 */
[C---:B------:R-:W-:Y:S01]  /*3dc0*/  FSEL R140, R217.reuse, -INF , !P5 ;  /* 0xff800000d98c7808 */ /* 0x040fe20006800000 */
[----:B------:R-:W-:Y:S01]  /*3dd0*/  FFMA.FTZ R217, -R217, R217, 1 ;  /* 0x3f800000d9d97423 */ /* 0x000fe200000101d9 */
[----:B------:R-:W-:Y:S02]  /*3de0*/  ISETP.GT.AND P5, PT, R251, 0x20, P0 ;  /* 0x00000020fb00780c */ /* 0x000fe400007a4270 */
[-C--:B-1----:R-:W-:Y:S05]  /*3df0*/  HMMA.16816.F32.BF16 R4, R132, R136.reuse, R4 ;  /* 0x000000888404723c */ /* 0x082fea0000041804 */
[----:B------:R-:W-:Y:S01]  /*3e00*/  ISETP.LT.OR P5, PT, R252, 0x21, P5 ;  /* 0x00000021fc00780c */ /* 0x000fe20002fa1670 */
[--C-:B--2---:R-:W-:Y:S02]  /*3e10*/  FFMA.FTZ R3, R140, c[0x0][0x29c], -R249.reuse ;  /* 0x0000a7008c037a23 */ /* 0x104fe400000108f9 */
[C---:B---3--:R-:W-:Y:S01]  /*3e20*/  HMMA.16816.F32.BF16 R8, R148.reuse, R136, R8 ;  /* 0x000000889408723c */ /* 0x048fe20000041808 */
[----:B------:R-:W1:Y:S03]  /*3e30*/  LDSM.16.M88.4 R140, [R180+0xb080] ;  /* 0x00b08000b48c783b */ /* 0x000e660000000200 */
[----:B------:R-:W-:Y:S01]  /*3e40*/  FSEL R144, R225, -INF , !P5 ;  /* 0xff800000e1907808 */ /* 0x000fe20006800000 */
[----:B------:R-:W2:Y:S01]  /*3e50*/  MUFU.EX2 R3, R3 ;  /* 0x0000000300037308 */ /* 0x000ea20000000800 */
[----:B------:R-:W-:Y:S01]  /*3e60*/  ISETP.GT.AND P5, PT, R251, 0x40, P0 ;  /* 0x00000040fb00780c */ /* 0x000fe200007a4270 */
[----:B------:R-:W-:Y:S01]  /*3e70*/  FFMA.FTZ R225, -R225, R225, 1 ;  /* 0x3f800000e1e17423 */ /* 0x000fe200000101e1 */
[-C--:B------:R-:W-:Y:S03]  /*3e80*/  HMMA.16816.F32.BF16 R12, R148, R138.reuse, R12 ;  /* 0x0000008a940c723c */ /* 0x080fe6000004180c */
[----:B------:R-:W-:Y:S01]  /*3e90*/  ISETP.LT.OR P5, PT, R252, 0x41, P5 ;  /* 0x00000041fc00780c */ /* 0x000fe20002fa1670 */
[--C-:B------:R-:W-:Y:S01]  /*3ea0*/  FFMA.FTZ R157, R144, c[0x0][0x29c], -R249.reuse ;  /* 0x0000a700909d7a23 */ /* 0x100fe200000108f9 */
[C---:B------:R-:W-:Y:S01]  /*3eb0*/  FSEL R144, R226.reuse, -INF , !P6 ;  /* 0xff800000e2907808 */ /* 0x040fe20007000000 */
[----:B------:R-:W-:Y:S01]  /*3ec0*/  FFMA.FTZ R226, -R226, R226, 1 ;  /* 0x3f800000e2e27423 */ /* 0x000fe200000101e2 */
[----:B------:R-:W-:Y:S01]  /*3ed0*/  FSEL R146, R229, -INF , !P5 ;  /* 0xff800000e5927808 */ /* 0x000fe20006800000 */
[C---:B------:R-:W-:Y:S01]  /*3ee0*/  HMMA.16816.F32.BF16 R16, R132.reuse, R138, R16 ;  /* 0x0000008a8410723c */ /* 0x040fe20000041810 */
[----:B------:R-:W-:Y:S01]  /*3ef0*/  LDSM.16.M88.4 R136, [R2+0x2000] ;  /* 0x002000000288783b */ /* 0x000fe20000000200 */
[----:B------:R-:W-:Y:S02]  /*3f00*/  MUFU.EX2 R157, R157 ;  /* 0x0000009d009d7308 */ /* 0x000fe40000000800 */
[--C-:B------:R-:W-:Y:S01]  /*3f10*/  FFMA.FTZ R146, R146, c[0x0][0x29c], -R249.reuse ;  /* 0x0000a70092927a23 */ /* 0x100fe200000108f9 */
[C---:B------:R-:W-:Y:S01]  /*3f20*/  ISETP.GT.AND P6, PT, R251.reuse, 0x41, P0 ;  /* 0x00000041fb00780c */ /* 0x040fe200007c4270 */
[--C-:B------:R-:W-:Y:S01]  /*3f30*/  FFMA.FTZ R158, R144, c[0x0][0x29c], -R249.reuse ;  /* 0x0000a700909e7a23 */ /* 0x100fe200000108f9 */
[----:B------:R-:W-:Y:S01]  /*3f40*/  ISETP.GT.AND P5, PT, R251, 0x60, P0 ;  /* 0x00000060fb00780c */ /* 0x000fe200007a4270 */
[----:B------:R-:W-:Y:S01]  /*3f50*/  FFMA.FTZ R229, -R229, R229, 1 ;  /* 0x3f800000e5e57423 */ /* 0x000fe200000101e5 */
[C---:B------:R-:W-:Y:S02]  /*3f60*/  ISETP.LT.OR P6, PT, R252.reuse, 0x42, P6 ;  /* 0x00000042fc00780c */ /* 0x040fe400037c1670 */
[----:B------:R-:W-:Y:S01]  /*3f70*/  ISETP.LT.OR P5, PT, R252, 0x61, P5 ;  /* 0x00000061fc00780c */ /* 0x000fe20002fa1670 */
[----:B------:R3:W5:Y:S01]  /*3f80*/  MUFU.EX2 R159, R146 ;  /* 0x00000092009f7308 */ /* 0x0007620000000800 */
[C---:B------:R-:W-:Y:S01]  /*3f90*/  FSEL R144, R230.reuse, -INF , !P6 ;  /* 0xff800000e6907808 */ /* 0x040fe20007000000 */
[----:B------:R-:W-:Y:S01]  /*3fa0*/  FFMA.FTZ R230, -R230, R230, 1 ;  /* 0x3f800000e6e67423 */ /* 0x000fe200000101e6 */
[C---:B------:R-:W-:Y:S01]  /*3fb0*/  FSEL R152, R242.reuse, -INF , !P5 ;  /* 0xff800000f2987808 */ /* 0x040fe20006800000 */
[----:B------:R-:W-:Y:S01]  /*3fc0*/  FFMA.FTZ R242, -R242, R242, 1 ;  /* 0x3f800000f2f27423 */ /* 0x000fe200000101f2 */
[----:B------:R-:W-:Y:S01]  /*3fd0*/  ISETP.GT.AND P5, PT, R250, RZ, P0 ;  /* 0x000000fffa00720c */ /* 0x000fe200007a4270 */
[--C-:B------:R-:W-:Y:S01]  /*3fe0*/  FFMA.FTZ R160, R144, c[0x0][0x29c], -R249.reuse ;  /* 0x0000a70090a07a23 */ /* 0x100fe200000108f9 */
[----:B------:R-:W-:Y:S01]  /*3ff0*/  ISETP.GT.AND P6, PT, R251, 0x61, P0 ;  /* 0x00000061fb00780c */ /* 0x000fe200007c4270 */
[--C-:B------:R-:W-:Y:S01]  /*4000*/  FFMA.FTZ R164, R152, c[0x0][0x29c], -R249.reuse ;  /* 0x0000a70098a47a23 */ /* 0x100fe200000108f9 */
[----:B------:R-:W-:Y:S01]  /*4010*/  ISETP.LT.OR P5, PT, R186, 0x1, P5 ;  /* 0x00000001ba00780c */ /* 0x000fe20002fa1670 */
[----:B------:R2:W-:Y:S01]  /*4020*/  LDSM.16.M88.4 R152, [R2+0x2800] ;  /* 0x002800000298783b */ /* 0x0005e20000000200 */
[----:B------:R-:W-:Y:S01]  /*4030*/  MUFU.EX2 R158, R158 ;  /* 0x0000009e009e7308 */ /* 0x000fe20000000800 */
[----:B------:R-:W-:Y:S01]  /*4040*/  ISETP.LT.OR P6, PT, R252, 0x62, P6 ;  /* 0x00000062fc00780c */ /* 0x000fe200037c1670 */
[-C--:B-1----:R-:W-:Y:S03]  /*4050*/  HMMA.16816.F32.BF16 R20, R132, R140.reuse, R20 ;  /* 0x0000008c8414723c */ /* 0x082fe60000041814 */
[----:B------:R-:W-:Y:S02]  /*4060*/  FSEL R162, R244, -INF , !P6 ;  /* 0xff800000f4a27808 */ /* 0x000fe40007000000 */
[----:B------:R-:W-:Y:S02]  /*4070*/  ISETP.GT.AND P6, PT, R250, 0x1, P0 ;  /* 0x00000001fa00780c */ /* 0x000fe400007c4270 */
[----:B------:R-:W-:Y:S01]  /*4080*/  FSEL R183, R213, -INF , !P5 ;  /* 0xff800000d5b77808 */ /* 0x000fe20006800000 */
[C---:B------:R-:W-:Y:S01]  /*4090*/  HMMA.16816.F32.BF16 R24, R148.reuse, R140, R24 ;  /* 0x0000008c9418723c */ /* 0x040fe20000041818 */
[----:B------:R-:W1:Y:S01]  /*40a0*/  MUFU.EX2 R160, R160 ;  /* 0x000000a000a07308 */ /* 0x000e620000000800 */
[----:B---3--:R-:W3:Y:S02]  /*40b0*/  LDSM.16.M88.4 R144, [R173+0xa080] ;  /* 0x00a08000ad90783b */ /* 0x008ee40000000200 */
[----:B------:R-:W-:Y:S01]  /*40c0*/  FFMA.FTZ R249, R162, c[0x0][0x29c], -R249 ;  /* 0x0000a700a2f97a23 */ /* 0x000fe200000108f9 */
[----:B------:R-:W-:Y:S02]  /*40d0*/  ISETP.LT.OR P6, PT, R186, 0x2, P6 ;  /* 0x00000002ba00780c */ /* 0x000fe400037c1670 */
[----:B------:R-:W-:Y:S01]  /*40e0*/  ISETP.GT.AND P5, PT, R250, 0x20, P0 ;  /* 0x00000020fa00780c */ /* 0x000fe200007a4270 */
[-C--:B------:R-:W-:Y:S03]  /*40f0*/  HMMA.16816.F32.BF16 R28, R148, R142.reuse, R28 ;  /* 0x0000008e941c723c */ /* 0x080fe6000004181c */
[----:B------:R1:W-:Y:S01]  /*4100*/  MUFU.EX2 R140, R164 ;  /* 0x000000a4008c7308 */ /* 0x0003e20000000800 */
[----:B------:R-:W-:Y:S01]  /*4110*/  FSEL R167, R214, -INF , !P6 ;  /* 0xff800000d6a77808 */ /* 0x000fe20007000000 */
[--C-:B--2---:R-:W-:Y:S01]  /*4120*/  FFMA.FTZ R2, R183, c[0x0][0x29c], -R248.reuse ;  /* 0x0000a700b7027a23 */ /* 0x104fe200000108f8 */
[----:B------:R-:W-:Y:S02]  /*4130*/  ISETP.GT.AND P6, PT, R250, 0x21, P0 ;  /* 0x00000021fa00780c */ /* 0x000fe400007c4270 */
[----:B------:R-:W-:Y:S01]  /*4140*/  HMMA.16816.F32.BF16 R32, R132, R142, R32 ;  /* 0x0000008e8420723c */ /* 0x000fe20000041820 */
[----:B------:R-:W2:Y:S03]  /*4150*/  LDSM.16.M88.4 R132, [R173+0xb080] ;  /* 0x00b08000ad84783b */ /* 0x000ea60000000200 */
[C---:B------:R-:W-:Y:S01]  /*4160*/  ISETP.LT.OR P5, PT, R186.reuse, 0x21, P5 ;  /* 0x00000021ba00780c */ /* 0x040fe20002fa1670 */
[----:B------:R-:W1:Y:S01]  /*4170*/  MUFU.EX2 R2, R2 ;  /* 0x0000000200027308 */ /* 0x000e620000000800 */
[----:B------:R-:W-:Y:S01]  /*4180*/  ISETP.LT.OR P6, PT, R186, 0x22, P6 ;  /* 0x00000022ba00780c */ /* 0x000fe200037c1670 */
[--C-:B------:R-:W-:Y:S01]  /*4190*/  FFMA.FTZ R143, R167, c[0x0][0x29c], -R248.reuse ;  /* 0x0000a700a78f7a23 */ /* 0x100fe200000108f8 */
[----:B------:R-:W-:Y:S02]  /*41a0*/  FSEL R163, R227, -INF , !P5 ;  /* 0xff800000e3a37808 */ /* 0x000fe40006800000 */
[----:B------:R-:W-:Y:S02]  /*41b0*/  ISETP.GT.AND P5, PT, R250, 0x40, P0 ;  /* 0x00000040fa00780c */ /* 0x000fe400007a4270 */
[----:B------:R-:W-:Y:S01]  /*41c0*/  FSEL R165, R228, -INF , !P6 ;  /* 0xff800000e4a57808 */ /* 0x000fe20007000000 */
[--C-:B------:R-:W-:Y:S01]  /*41d0*/  FFMA.FTZ R150, R163, c[0x0][0x29c], -R248.reuse ;  /* 0x0000a700a3967a23 */ /* 0x100fe200000108f8 */
[----:B------:R-:W-:Y:S01]  /*41e0*/  ISETP.GT.AND P6, PT, R250, 0x41, P0 ;  /* 0x00000041fa00780c */ /* 0x000fe200007c4270 */
[----:B------:R-:W1:Y:S01]  /*41f0*/  MUFU.EX2 R143, R143 ;  /* 0x0000008f008f7308 */ /* 0x000e620000000800 */
[C---:B------:R-:W-:Y:S02]  /*4200*/  ISETP.LT.OR P5, PT, R186.reuse, 0x41, P5 ;  /* 0x00000041ba00780c */ /* 0x040fe40002fa1670 */
[----:B------:R-:W-:Y:S02]  /*4210*/  ISETP.LT.OR P6, PT, R186, 0x42, P6 ;  /* 0x00000042ba00780c */ /* 0x000fe400037c1670 */
[C---:B------:R-:W-:Y:S01]  /*4220*/  FSEL R161, R231.reuse, -INF , !P5 ;  /* 0xff800000e7a17808 */ /* 0x040fe20006800000 */
[----:B------:R-:W-:Y:S01]  /*4230*/  FFMA.FTZ R231, -R231, R231, 1 ;  /* 0x3f800000e7e77423 */ /* 0x000fe200000101e7 */
[C---:B------:R-:W-:Y:S01]  /*4240*/  FSEL R141, R232.reuse, -INF , !P6 ;  /* 0xff800000e88d7808 */ /* 0x040fe20007000000 */
[----:B------:R-:W-:Y:S01]  /*4250*/  FFMA.FTZ R232, -R232, R232, 1 ;  /* 0x3f800000e8e87423 */ /* 0x000fe200000101e8 */
[C---:B------:R-:W-:Y:S01]  /*4260*/  ISETP.GT.AND P6, PT, R250.reuse, 0x61, P0 ;  /* 0x00000061fa00780c */ /* 0x040fe200007c4270 */
[----:B------:R-:W1:Y:S01]  /*4270*/  MUFU.EX2 R150, R150 ;  /* 0x0000009600967308 */ /* 0x000e620000000800 */
[--C-:B------:R-:W-:Y:S01]  /*4280*/  FFMA.FTZ R163, R161, c[0x0][0x29c], -R248.reuse ;  /* 0x0000a700a1a37a23 */ /* 0x100fe200000108f8 */
[-C--:B---3--:R-:W-:Y:S05]  /*4290*/  HMMA.16816.F32.BF16 R4, R136, R144.reuse, R4 ;  /* 0x000000908804723c */ /* 0x088fea0000041804 */
[--C-:B------:R-:W-:Y:S01]  /*42a0*/  FFMA.FTZ R252, R141, c[0x0][0x29c], -R248.reuse ;  /* 0x0000a7008dfc7a23 */ /* 0x100fe200000108f8 */
[----:B------:R-:W-:Y:S02]  /*42b0*/  ISETP.GT.AND P5, PT, R250, 0x60, P0 ;  /* 0x00000060fa00780c */ /* 0x000fe400007a4270 */
[C---:B------:R-:W-:Y:S01]  /*42c0*/  HMMA.16816.F32.BF16 R8, R152.reuse, R144, R8 ;  /* 0x000000909808723c */ /* 0x040fe20000041808 */
[----:B------:R-:W-:Y:S03]  /*42d0*/  MUFU.EX2 R249, R249 ;  /* 0x000000f900f97308 */ /* 0x000fe60000000800 */
[C---:B------:R-:W-:Y:S02]  /*42e0*/  ISETP.LT.OR P6, PT, R186.reuse, 0x62, P6 ;  /* 0x00000062ba00780c */ /* 0x040fe400037c1670 */
[----:B------:R-:W-:Y:S01]  /*42f0*/  ISETP.LT.OR P5, PT, R186, 0x61, P5 ;  /* 0x00000061ba00780c */ /* 0x000fe20002fa1670 */
[--C-:B------:R-:W-:Y:S01]  /*4300*/  FFMA.FTZ R145, R165, c[0x0][0x29c], -R248.reuse ;  /* 0x0000a700a5917a23 */ /* 0x100fe200000108f8 */
[-C--:B------:R-:W-:Y:S03]  /*4310*/  HMMA.16816.F32.BF16 R12, R152, R146.reuse, R12 ;  /* 0x00000092980c723c */ /* 0x080fe6000004180c */
[----:B------:R-:W-:Y:S01]  /*4320*/  MUFU.EX2 R252, R252 ;  /* 0x000000fc00fc7308 */ /* 0x000fe20000000800 */
[C---:B------:R-:W-:Y:S01]  /*4330*/  FSEL R151, R246.reuse, -INF , !P6 ;  /* 0xff800000f6977808 */ /* 0x040fe20007000000 */
[----:B------:R-:W-:Y:S01]  /*4340*/  FFMA.FTZ R246, -R246, R246, 1 ;  /* 0x3f800000f6f67423 */ /* 0x000fe200000101f6 */
[C---:B------:R-:W-:Y:S01]  /*4350*/  FSEL R149, R245.reuse, -INF , !P5 ;  /* 0xff800000f5957808 */ /* 0x040fe20006800000 */
[----:B------:R-:W-:Y:S01]  /*4360*/  FFMA.FTZ R245, -R245, R245, 1 ;  /* 0x3f800000f5f57423 */ /* 0x000fe200000101f5 */
[C---:B------:R-:W-:Y:S01]  /*4370*/  HMMA.16816.F32.BF16 R16, R136.reuse, R146, R16 ;  /* 0x000000928810723c */ /* 0x040fe20000041810 */
[----:B------:R-:W3:Y:S03]  /*4380*/  LDS R146, [R241.X4+0x18280] ;  /* 0x01828000f1927984 */ /* 0x000ee60000004800 */
[--C-:B------:R-:W-:Y:S01]  /*4390*/  FFMA.FTZ R149, R149, c[0x0][0x29c], -R248.reuse ;  /* 0x0000a70095957a23 */ /* 0x100fe200000108f8 */
[----:B------:R-:W1:Y:S01]  /*43a0*/  MUFU.EX2 R145, R145 ;  /* 0x0000009100917308 */ /* 0x000e620000000800 */
[----:B------:R-:W-:Y:S01]  /*43b0*/  FFMA.FTZ R248, R151, c[0x0][0x29c], -R248 ;  /* 0x0000a70097f87a23 */ /* 0x000fe200000108f8 */
[C---:B------:R-:W-:Y:S01]  /*43c0*/  ISETP.GT.AND P6, PT, R170.reuse, 0x1, P0 ;  /* 0x00000001aa00780c */ /* 0x040fe200007c4270 */
[-C--:B--2---:R-:W-:Y:S03]  /*43d0*/  HMMA.16816.F32.BF16 R20, R136, R132.reuse, R20 ;  /* 0x000000848814723c */ /* 0x084fe60000041814 */
[C---:B------:R-:W-:Y:S02]  /*43e0*/  ISETP.LT.OR P6, PT, R171.reuse, 0x2, P6 ;  /* 0x00000002ab00780c */ /* 0x040fe400037c1670 */
[----:B------:R-:W-:Y:S02]  /*43f0*/  ISETP.GT.AND P5, PT, R170, RZ, P0 ;  /* 0x000000ffaa00720c */ /* 0x000fe400007a4270 */
[----:B------:R-:W2:Y:S01]  /*4400*/  MUFU.EX2 R147, R163 ;  /* 0x000000a300937308 */ /* 0x000ea20000000800 */
[C---:B------:R-:W-:Y:S04]  /*4410*/  HMMA.16816.F32.BF16 R24, R152.reuse, R132, R24 ;  /* 0x000000849818723c */ /* 0x040fe80000041818 */
[----:B------:R-:W-:Y:S02]  /*4420*/  FSEL R142, R218, -INF , !P6 ;  /* 0xff800000da8e7808 */ /* 0x000fe40007000000 */
[----:B------:R-:W-:Y:S02]  /*4430*/  ISETP.LT.OR P5, PT, R171, 0x1, P5 ;  /* 0x00000001ab00780c */ /* 0x000fe40002fa1670 */
[-C--:B------:R-:W-:Y:S01]  /*4440*/  HMMA.16816.F32.BF16 R28, R152, R134.reuse, R28 ;  /* 0x00000086981c723c */ /* 0x080fe2000004181c */
[----:B------:R-:W-:Y:S02]  /*4450*/  MUFU.EX2 R149, R149 ;  /* 0x0000009500957308 */ /* 0x000fe40000000800 */
[----:B------:R-:W-:Y:S01]  /*4460*/  ISETP.GT.AND P6, PT, R170, 0x21, P0 ;  /* 0x00000021aa00780c */ /* 0x000fe200007c4270 */
[--C-:B------:R-:W-:Y:S01]  /*4470*/  FFMA.FTZ R142, R142, c[0x0][0x29c], -R247.reuse ;  /* 0x0000a7008e8e7a23 */ /* 0x100fe200000108f7 */
[----:B------:R-:W-:Y:S02]  /*4480*/  FSEL R148, R215, -INF , !P5 ;  /* 0xff800000d7947808 */ /* 0x000fe40006800000 */
[----:B------:R-:W-:Y:S01]  /*4490*/  FFMA.FTZ R155, -R244, R244, 1 ;  /* 0x3f800000f49b7423 */ /* 0x000fe200000101f4 */
[----:B------:R-:W-:Y:S01]  /*44a0*/  HMMA.16816.F32.BF16 R32, R136, R134, R32 ;  /* 0x000000868820723c */ /* 0x000fe20000041820 */
[----:B------:R-:W2:Y:S02]  /*44b0*/  LDS R138, [R241.X4+0x182a0] ;  /* 0x0182a000f18a7984 */ /* 0x000ea40000004800 */
[----:B------:R5:W-:Y:S01]  /*44c0*/  MUFU.EX2 R139, R142 ;  /* 0x0000008e008b7308 */ /* 0x000be20000000800 */
[----:B------:R-:W-:Y:S01]  /*44d0*/  ISETP.GT.AND P5, PT, R170, 0x20, P0 ;  /* 0x00000020aa00780c */ /* 0x000fe200007a4270 */
[--C-:B------:R-:W-:Y:S01]  /*44e0*/  FFMA.FTZ R148, R148, c[0x0][0x29c], -R247.reuse ;  /* 0x0000a70094947a23 */ /* 0x100fe200000108f7 */
[C---:B------:R-:W-:Y:S02]  /*44f0*/  ISETP.LT.OR P6, PT, R171.reuse, 0x22, P6 ;  /* 0x00000022ab00780c */ /* 0x040fe400037c1670 */
[----:B------:R-:W-:Y:S01]  /*4500*/  ISETP.LT.OR P5, PT, R171, 0x21, P5 ;  /* 0x00000021ab00780c */ /* 0x000fe20002fa1670 */
[--C-:B---3--:R-:W-:Y:S03]  /*4510*/  FADD.FTZ R151, R4, -R146.reuse ;  /* 0x8000009204977221 */ /* 0x108fe60000010000 */
[--C-:B------:R-:W-:Y:S01]  /*4520*/  FADD.FTZ R152, R5, -R146.reuse ;  /* 0x8000009205987221 */ /* 0x100fe20000010000 */
[----:B------:R-:W-:Y:S01]  /*4530*/  FSEL R162, R221, -INF , !P5 ;  /* 0xff800000dda27808 */ /* 0x000fe20006800000 */
[----:B----4-:R-:W-:Y:S01]  /*4540*/  FMUL.FTZ R151, R156, R151 ;  /* 0x000000979c977220 */ /* 0x010fe20000410000 */
[----:B------:R-:W-:Y:S01]  /*4550*/  ISETP.GT.AND P5, PT, R170, 0x40, P0 ;  /* 0x00000040aa00780c */ /* 0x000fe200007a4270 */
[----:B------:R-:W-:Y:S01]  /*4560*/  FMUL.FTZ R152, R3, R152 ;  /* 0x0000009803987220 */ /* 0x000fe20000410000 */
[----:B-1----:R-:W-:Y:S01]  /*4570*/  FSEL R164, R222, -INF , !P6 ;  /* 0xff800000dea47808 */ /* 0x002fe20007000000 */
[----:B------:R-:W-:Y:S01]  /*4580*/  FMUL.FTZ R151, R151, R216 ;  /* 0x000000d897977220 */ /* 0x000fe20000410000 */
[----:B------:R-:W-:Y:S01]  /*4590*/  ISETP.GT.AND P6, PT, R170, 0x41, P0 ;  /* 0x00000041aa00780c */ /* 0x000fe200007c4270 */
[----:B------:R-:W-:Y:S01]  /*45a0*/  FMUL.FTZ R152, R152, R217 ;  /* 0x000000d998987220 */ /* 0x000fe20000410000 */
[C---:B------:R-:W-:Y:S01]  /*45b0*/  ISETP.LT.OR P5, PT, R171.reuse, 0x41, P5 ;  /* 0x00000041ab00780c */ /* 0x040fe20002fa1670 */
[--C-:B------:R-:W-:Y:S01]  /*45c0*/  FADD.FTZ R20, R20, -R146.reuse ;  /* 0x8000009214147221 */ /* 0x100fe20000010000 */
[----:B------:R-:W-:Y:S01]  /*45d0*/  ISETP.LT.OR P6, PT, R171, 0x42, P6 ;  /* 0x00000042ab00780c */ /* 0x000fe200037c1670 */
[--C-:B------:R-:W-:Y:S01]  /*45e0*/  FADD.FTZ R16, R16, -R146.reuse ;  /* 0x8000009210107221 */ /* 0x100fe20000010000 */
[----:B------:R-:W-:Y:S01]  /*45f0*/  F2FP.BF16.PACK_AB R152, R152, R151 ;  /* 0x000000979898723e */ /* 0x000fe200000010ff */
[----:B-----5:R-:W-:Y:S01]  /*4600*/  FMUL.FTZ R20, R159, R20 ;  /* 0x000000149f147220 */ /* 0x020fe20000410000 */
[----:B------:R-:W-:Y:S01]  /*4610*/  F2FP.BF16.PACK_AB R142, R160, R159 ;  /* 0x0000009fa08e723e */ /* 0x000fe200000010ff */
[--C-:B------:R-:W-:Y:S01]  /*4620*/  FADD.FTZ R151, R32, -R146.reuse ;  /* 0x8000009220977221 */ /* 0x100fe20000010000 */
[----:B------:R-:W-:Y:S01]  /*4630*/  FSEL R144, R233, -INF , !P5 ;  /* 0xff800000e9907808 */ /* 0x000fe20006800000 */
[--C-:B------:R-:W-:Y:S01]  /*4640*/  FADD.FTZ R17, R17, -R146.reuse ;  /* 0x8000009211117221 */ /* 0x100fe20000010000 */
[----:B------:R-:W-:Y:S01]  /*4650*/  ISETP.GT.AND P5, PT, R170, 0x60, P0 ;  /* 0x00000060aa00780c */ /* 0x000fe200007a4270 */
[----:B------:R-:W-:Y:S01]  /*4660*/  FADD.FTZ R21, R21, -R146 ;  /* 0x8000009215157221 */ /* 0x000fe20000010000 */
[----:B------:R-:W-:Y:S01]  /*4670*/  FSEL R166, R234, -INF , !P6 ;  /* 0xff800000eaa67808 */ /* 0x000fe20007000000 */
[--C-:B------:R-:W-:Y:S01]  /*4680*/  FFMA.FTZ R162, R162, c[0x0][0x29c], -R247.reuse ;  /* 0x0000a700a2a27a23 */ /* 0x100fe200000108f7 */
[----:B------:R-:W-:Y:S01]  /*4690*/  ISETP.GT.AND P6, PT, R170, 0x61, P0 ;  /* 0x00000061aa00780c */ /* 0x000fe200007c4270 */
[--C-:B------:R-:W-:Y:S01]  /*46a0*/  FFMA.FTZ R164, R164, c[0x0][0x29c], -R247.reuse ;  /* 0x0000a700a4a47a23 */ /* 0x100fe200000108f7 */
[----:B------:R-:W-:Y:S01]  /*46b0*/  ISETP.LT.OR P5, PT, R171, 0x61, P5 ;  /* 0x00000061ab00780c */ /* 0x000fe20002fa1670 */
[----:B------:R-:W-:Y:S01]  /*46c0*/  FMUL.FTZ R16, R157, R16 ;  /* 0x000000109d107220 */ /* 0x000fe20000410000 */
[----:B------:R-:W-:Y:S01]  /*46d0*/  ISETP.LT.OR P6, PT, R171, 0x62, P6 ;  /* 0x00000062ab00780c */ /* 0x000fe200037c1670 */
[----:B------:R-:W-:Y:S01]  /*46e0*/  FMUL.FTZ R21, R160, R21 ;  /* 0x00000015a0157220 */ /* 0x000fe20000410000 */
[----:B------:R-:W-:Y:S01]  /*46f0*/  FSEL R170, R237, -INF , !P5 ;  /* 0xff800000edaa7808 */ /* 0x000fe20006800000 */
[--C-:B--2---:R-:W-:Y:S01]  /*4700*/  FADD.FTZ R159, R6, -R138.reuse ;  /* 0x8000008a069f7221 */ /* 0x104fe20000010000 */
[----:B------:R-:W-:Y:S01]  /*4710*/  ISETP.GT.AND P5, PT, R168, RZ, P0 ;  /* 0x000000ffa800720c */ /* 0x000fe200007a4270 */
[--C-:B------:R-:W-:Y:S01]  /*4720*/  FADD.FTZ R32, R7, -R138.reuse ;  /* 0x8000008a07207221 */ /* 0x100fe20000010000 */
[----:B------:R-:W-:Y:S01]  /*4730*/  FSEL R161, R238, -INF , !P6 ;  /* 0xff800000eea17808 */ /* 0x000fe20007000000 */
[----:B------:R-:W-:Y:S01]  /*4740*/  FMUL.FTZ R159, R2, R159 ;  /* 0x0000009f029f7220 */ /* 0x000fe20000410000 */
[C---:B------:R-:W-:Y:S01]  /*4750*/  F2FP.BF16.PACK_AB R2, R143.reuse, R2 ;  /* 0x000000028f02723e */ /* 0x040fe200000010ff */
[----:B------:R-:W-:Y:S01]  /*4760*/  FMUL.FTZ R32, R143, R32 ;  /* 0x000000208f207220 */ /* 0x000fe20000410000 */
[----:B------:R-:W-:Y:S01]  /*4770*/  ISETP.GT.AND P6, PT, R168, 0x1, P0 ;  /* 0x00000001a800780c */ /* 0x000fe200007c4270 */
[----:B------:R-:W1:Y:S01]  /*4780*/  LDS R143, [R241.X4+0x18300] ;  /* 0x01830000f18f7984 */ /* 0x000e620000004800 */
[----:B------:R-:W-:Y:S01]  /*4790*/  FMUL.FTZ R17, R158, R17 ;  /* 0x000000119e117220 */ /* 0x000fe20000410000 */
[----:B------:R-:W-:Y:S01]  /*47a0*/  F2FP.BF16.PACK_AB R156, R3, R156 ;  /* 0x0000009c039c723e */ /* 0x000fe200000010ff */
[----:B------:R-:W-:Y:S01]  /*47b0*/  MUFU.EX2 R248, R248 ;  /* 0x000000f800f87308 */ /* 0x000fe20000000800 */
[C---:B------:R-:W-:Y:S01]  /*47c0*/  ISETP.LT.OR P5, PT, R169.reuse, 0x1, P5 ;  /* 0x00000001a900780c */ /* 0x040fe20002fa1670 */
[----:B------:R-:W-:Y:S01]  /*47d0*/  FMUL.FTZ R16, R16, R225 ;  /* 0x000000e110107220 */ /* 0x000fe20000410000 */
[----:B------:R-:W-:Y:S01]  /*47e0*/  ISETP.LT.OR P6, PT, R169, 0x2, P6 ;  /* 0x00000002a900780c */ /* 0x000fe200037c1670 */
[----:B------:R-:W-:Y:S01]  /*47f0*/  FMUL.FTZ R17, R17, R226 ;  /* 0x000000e211117220 */ /* 0x000fe20000410000 */
[----:B------:R-:W-:Y:S01]  /*4800*/  FSEL R186, R219, -INF , !P5 ;  /* 0xff800000dbba7808 */ /* 0x000fe20006800000 */
[----:B------:R-:W-:Y:S01]  /*4810*/  FMUL.FTZ R20, R20, R229 ;  /* 0x000000e514147220 */ /* 0x000fe20000410000 */
[----:B------:R-:W-:Y:S01]  /*4820*/  ISETP.GT.AND P5, PT, R168, 0x20, P0 ;  /* 0x00000020a800780c */ /* 0x000fe200007a4270 */
[----:B------:R-:W-:Y:S01]  /*4830*/  FMUL.FTZ R21, R21, R230 ;  /* 0x000000e615157220 */ /* 0x000fe20000410000 */
[----:B------:R-:W-:Y:S01]  /*4840*/  FSEL R250, R220, -INF , !P6 ;  /* 0xff800000dcfa7808 */ /* 0x000fe20007000000 */
[----:B------:R-:W-:Y:S01]  /*4850*/  MUFU.EX2 R162, R162 ;  /* 0x000000a200a27308 */ /* 0x000fe20000000800 */
[--C-:B------:R-:W-:Y:S01]  /*4860*/  FFMA.FTZ R144, R144, c[0x0][0x29c], -R247.reuse ;  /* 0x0000a70090907a23 */ /* 0x100fe200000108f7 */
[----:B------:R-:W-:Y:S01]  /*4870*/  ISETP.GT.AND P6, PT, R168, 0x21, P0 ;  /* 0x00000021a800780c */ /* 0x000fe200007c4270 */
[--C-:B------:R-:W-:Y:S01]  /*4880*/  FFMA.FTZ R166, R166, c[0x0][0x29c], -R247.reuse ;  /* 0x0000a700a6a67a23 */ /* 0x100fe200000108f7 */
[----:B------:R-:W-:Y:S01]  /*4890*/  F2FP.BF16.PACK_AB R17, R17, R16 ;  /* 0x000000101111723e */ /* 0x000fe200000010ff */
[--C-:B------:R-:W-:Y:S01]  /*48a0*/  FADD.FTZ R16, R19, -R138.reuse ;  /* 0x8000008a13107221 */ /* 0x100fe20000010000 */
[----:B------:R-:W-:Y:S01]  /*48b0*/  F2FP.BF16.PACK_AB R20, R21, R20 ;  /* 0x000000141514723e */ /* 0x000fe200000010ff */
[----:B------:R-:W-:Y:S01]  /*48c0*/  FADD.FTZ R21, R18, -R138 ;  /* 0x8000008a12157221 */ /* 0x000fe20000010000 */
[----:B------:R-:W-:Y:S01]  /*48d0*/  ISETP.LT.OR P5, PT, R169, 0x21, P5 ;  /* 0x00000021a900780c */ /* 0x000fe20002fa1670 */
[----:B------:R-:W-:Y:S01]  /*48e0*/  FFMA.FTZ R170, R170, c[0x0][0x29c], -R247 ;  /* 0x0000a700aaaa7a23 */ /* 0x000fe200000108f7 */
[----:B------:R-:W2:Y:S01]  /*48f0*/  MUFU.EX2 R3, R164 ;  /* 0x000000a400037308 */ /* 0x000ea20000000800 */
[----:B------:R-:W-:Y:S01]  /*4900*/  FADD.FTZ R146, R33, -R146 ;  /* 0x8000009221927221 */ /* 0x000fe20000010000 */
[----:B------:R-:W-:Y:S01]  /*4910*/  ISETP.LT.OR P6, PT, R169, 0x22, P6 ;  /* 0x00000022a900780c */ /* 0x000fe200037c1670 */
[----:B------:R-:W-:Y:S01]  /*4920*/  FMUL.FTZ R21, R150, R21 ;  /* 0x0000001596157220 */ /* 0x000fe20000410000 */
[C---:B------:R-:W-:Y:S01]  /*4930*/  F2FP.BF16.PACK_AB R19, R145.reuse, R150 ;  /* 0x000000969113723e */ /* 0x040fe200000010ff */
[----:B------:R-:W-:Y:S01]  /*4940*/  FMUL.FTZ R16, R145, R16 ;  /* 0x0000001091107220 */ /* 0x000fe20000410000 */
[----:B------:R-:W-:Y:S01]  /*4950*/  FSEL R141, R223, -INF , !P5 ;  /* 0xff800000df8d7808 */ /* 0x000fe20006800000 */
[----:B------:R-:W-:Y:S01]  /*4960*/  FFMA.FTZ R18, -R227, R227, 1 ;  /* 0x3f800000e3127423 */ /* 0x000fe200000101e3 */
[----:B------:R-:W-:Y:S01]  /*4970*/  ISETP.GT.AND P5, PT, R168, 0x40, P0 ;  /* 0x00000040a800780c */ /* 0x000fe200007a4270 */
[----:B------:R-:W-:Y:S01]  /*4980*/  FFMA.FTZ R145, -R228, R228, 1 ;  /* 0x3f800000e4917423 */ /* 0x000fe200000101e4 */
[----:B------:R-:W-:Y:S01]  /*4990*/  MUFU.EX2 R153, R166 ;  /* 0x000000a600997308 */ /* 0x000fe20000000800 */
[--C-:B------:R-:W-:Y:S01]  /*49a0*/  FADD.FTZ R22, R22, -R138.reuse ;  /* 0x8000008a16167221 */ /* 0x100fe20000010000 */
[----:B------:R-:W-:Y:S01]  /*49b0*/  FSEL R165, R224, -INF , !P6 ;  /* 0xff800000e0a57808 */ /* 0x000fe20007000000 */
[--C-:B------:R-:W-:Y:S01]  /*49c0*/  FADD.FTZ R23, R23, -R138.reuse ;  /* 0x8000008a17177221 */ /* 0x100fe20000010000 */
[----:B------:R-:W-:Y:S01]  /*49d0*/  ISETP.LT.OR P5, PT, R169, 0x41, P5 ;  /* 0x00000041a900780c */ /* 0x000fe20002fa1670 */
[--C-:B------:R-:W-:Y:S01]  /*49e0*/  FFMA.FTZ R186, R186, c[0x0][0x29c], -R243.reuse ;  /* 0x0000a700baba7a23 */ /* 0x100fe200000108f3 */
[----:B------:R-:W-:Y:S01]  /*49f0*/  ISETP.GT.AND P6, PT, R168, 0x41, P0 ;  /* 0x00000041a800780c */ /* 0x000fe200007c4270 */
[----:B------:R-:W-:Y:S01]  /*4a00*/  FMUL.FTZ R146, R249, R146 ;  /* 0x00000092f9927220 */ /* 0x000fe20000410000 */
[----:B------:R-:W-:Y:S01]  /*4a10*/  FSEL R163, R235, -INF , !P5 ;  /* 0xff800000eba37808 */ /* 0x000fe20006800000 */
[--C-:B------:R-:W-:Y:S01]  /*4a20*/  FFMA.FTZ R250, R250, c[0x0][0x29c], -R243.reuse ;  /* 0x0000a700fafa7a23 */ /* 0x100fe200000108f3 */
[----:B------:R-:W3:Y:S01]  /*4a30*/  MUFU.EX2 R148, R148 ;  /* 0x0000009400947308 */ /* 0x000ee20000000800 */
[----:B------:R-:W-:Y:S01]  /*4a40*/  FMUL.FTZ R18, R21, R18 ;  /* 0x0000001215127220 */ /* 0x000fe20000410000 */
[----:B------:R-:W-:Y:S01]  /*4a50*/  ISETP.LT.OR P6, PT, R169, 0x42, P6 ;  /* 0x00000042a900780c */ /* 0x000fe200037c1670 */
[----:B------:R-:W-:Y:S01]  /*4a60*/  FMUL.FTZ R145, R16, R145 ;  /* 0x0000009110917220 */ /* 0x000fe20000410000 */
[C---:B------:R-:W-:Y:S01]  /*4a70*/  ISETP.GT.AND P5, PT, R168.reuse, 0x60, P0 ;  /* 0x00000060a800780c */ /* 0x040fe200007a4270 */
[--C-:B------:R-:W-:Y:S01]  /*4a80*/  FFMA.FTZ R141, R141, c[0x0][0x29c], -R243.reuse ;  /* 0x0000a7008d8d7a23 */ /* 0x100fe200000108f3 */
[----:B------:R-:W-:Y:S01]  /*4a90*/  ISETP.GT.AND P0, PT, R168, 0x61, P0 ;  /* 0x00000061a800780c */ /* 0x000fe20000704270 */
[----:B------:R-:W-:Y:S01]  /*4aa0*/  FMUL.FTZ R22, R147, R22 ;  /* 0x0000001693167220 */ /* 0x000fe20000410000 */
[----:B------:R-:W-:Y:S01]  /*4ab0*/  F2FP.BF16.PACK_AB R145, R145, R18 ;  /* 0x000000129191723e */ /* 0x000fe200000010ff */
[----:B------:R-:W-:Y:S01]  /*4ac0*/  FMUL.FTZ R23, R252, R23 ;  /* 0x00000017fc177220 */ /* 0x000fe20000410000 */
[----:B------:R-:W4:Y:S01]  /*4ad0*/  MUFU.EX2 R144, R144 ;  /* 0x0000009000907308 */ /* 0x000f220000000800 */
[----:B------:R-:W-:Y:S01]  /*4ae0*/  FMUL.FTZ R146, R146, R155 ;  /* 0x0000009b92927220 */ /* 0x000fe20000410000 */
[----:B------:R-:W5:Y:S01]  /*4af0*/  LDS R241, [R241.X4+0x18320] ;  /* 0x01832000f1f17984 */ /* 0x000f620000004800 */
[----:B------:R-:W-:Y:S01]  /*4b00*/  FFMA.FTZ R155, -R214, R214, 1 ;  /* 0x3f800000d69b7423 */ /* 0x000fe200000101d6 */
[----:B------:R-:W-:Y:S01]  /*4b10*/  FSEL R216, R236, -INF , !P6 ;  /* 0xff800000ecd87808 */ /* 0x000fe20007000000 */
[----:B------:R-:W-:Y:S01]  /*4b20*/  FFMA.FTZ R165, R165, c[0x0][0x29c], -R243 ;  /* 0x0000a700a5a57a23 */ /* 0x000fe200000108f3 */
[C---:B------:R-:W-:Y:S01]  /*4b30*/  ISETP.LT.OR P5, PT, R169.reuse, 0x61, P5 ;  /* 0x00000061a900780c */ /* 0x040fe20002fa1670 */
[----:B------:R-:W-:Y:S01]  /*4b40*/  FMUL.FTZ R22, R22, R231 ;  /* 0x000000e716167220 */ /* 0x000fe20000410000 */
[----:B------:R-:W-:Y:S01]  /*4b50*/  ISETP.LT.OR P0, PT, R169, 0x62, P0 ;  /* 0x00000062a900780c */ /* 0x000fe20000701670 */
[----:B------:R-:W-:Y:S01]  /*4b60*/  FMUL.FTZ R23, R23, R232 ;  /* 0x000000e817177220 */ /* 0x000fe20000410000 */
[----:B------:R-:W3:Y:S01]  /*4b70*/  MUFU.EX2 R170, R170 ;  /* 0x000000aa00aa7308 */ /* 0x000ee20000000800 */
[--C-:B------:R-:W-:Y:S01]  /*4b80*/  FADD.FTZ R34, R34, -R138.reuse ;  /* 0x8000008a22227221 */ /* 0x100fe20000010000 */
[----:B------:R-:W-:Y:S01]  /*4b90*/  FSEL R168, R239, -INF , !P5 ;  /* 0xff800000efa87808 */ /* 0x000fe20006800000 */
[----:B------:R-:W-:Y:S01]  /*4ba0*/  FADD.FTZ R35, R35, -R138 ;  /* 0x8000008a23237221 */ /* 0x000fe20000010000 */
[----:B------:R-:W-:Y:S01]  /*4bb0*/  F2FP.BF16.PACK_AB R22, R23, R22 ;  /* 0x000000161716723e */ /* 0x000fe200000010ff */
[----:B------:R-:W-:Y:S01]  /*4bc0*/  FMUL.FTZ R155, R32, R155 ;  /* 0x0000009b209b7220 */ /* 0x000fe20000410000 */
[----:B------:R-:W-:Y:S01]  /*4bd0*/  F2FP.BF16.PACK_AB R32, R252, R147 ;  /* 0x00000093fc20723e */ /* 0x000fe200000010ff */
[--C-:B-1----:R-:W-:Y:S01]  /*4be0*/  FADD.FTZ R147, R8, -R143.reuse ;  /* 0x8000008f08937221 */ /* 0x102fe20000010000 */
[----:B------:R-:W-:Y:S01]  /*4bf0*/  FSEL R154, R240, -INF , !P0 ;  /* 0xff800000f09a7808 */ /* 0x000fe20004000000 */
[--C-:B------:R-:W-:Y:S01]  /*4c00*/  FADD.FTZ R16, R13, -R143.reuse ;  /* 0x8000008f0d107221 */ /* 0x100fe20000010000 */
[----:B------:R-:W-:Y:S01]  /*4c10*/  MUFU.EX2 R21, R250 ;  /* 0x000000fa00157308 */ /* 0x000fe20000000800 */
[----:B------:R-:W-:Y:S01]  /*4c20*/  FADD.FTZ R8, R9, -R143 ;  /* 0x8000008f09087221 */ /* 0x000fe20000010000 */
[----:B--2---:R-:W-:Y:S01]  /*4c30*/  F2FP.BF16.PACK_AB R13, R3, R162 ;  /* 0x000000a2030d723e */ /* 0x004fe200000010ff */
[----:B------:R-:W-:Y:S01]  /*4c40*/  FMUL.FTZ R34, R149, R34 ;  /* 0x0000002295227220 */ /* 0x000fe20000410000 */
[----:B------:R1:W-:Y:S01]  /*4c50*/  STS [R201+0x18880], R2 ;  /* 0x01888002c9007388 */ /* 0x0003e20000000800 */
[----:B------:R-:W-:Y:S01]  /*4c60*/  FMUL.FTZ R8, R139, R8 ;  /* 0x000000088b087220 */ /* 0x000fe20000410000 */
[----:B------:R-:W-:Y:S01]  /*4c70*/  F2FP.BF16.PACK_AB R157, R158, R157 ;  /* 0x0000009d9e9d723e */ /* 0x000fe200000010ff */
[----:B------:R-:W-:Y:S01]  /*4c80*/  FMUL.FTZ R16, R3, R16 ;  /* 0x0000001003107220 */ /* 0x000fe20000410000 */
[----:B------:R-:W-:Y:S01]  /*4c90*/  STS [R201+0x18480], R156 ;  /* 0x0184809cc9007388 */ /* 0x000fe20000000800 */
[----:B------:R-:W-:Y:S01]  /*4ca0*/  FFMA.FTZ R23, -R222, R222, 1 ;  /* 0x3f800000de177423 */ /* 0x000fe200000101de */
[----:B------:R-:W2:Y:S01]  /*4cb0*/  MUFU.EX2 R186, R186 ;  /* 0x000000ba00ba7308 */ /* 0x000ea20000000800 */
[----:B------:R-:W-:Y:S01]  /*4cc0*/  FMUL.FTZ R35, R248, R35 ;  /* 0x00000023f8237220 */ /* 0x000fe20000410000 */
[----:B------:R-:W-:Y:S01]  /*4cd0*/  STS [R204], R157 ;  /* 0x0000009dcc007388 */ /* 0x000fe20000000800 */
[----:B------:R-:W-:Y:S01]  /*4ce0*/  FFMA.FTZ R3, -R218, R218, 1 ;  /* 0x3f800000da037423 */ /* 0x000fe200000101da */
[----:B------:R-:W-:Y:S01]  /*4cf0*/  F2FP.BF16.PACK_AB R33, R249, R140 ;  /* 0x0000008cf921723e */ /* 0x000fe200000010ff */
[--C-:B------:R-:W-:Y:S01]  /*4d00*/  FFMA.FTZ R163, R163, c[0x0][0x29c], -R243.reuse ;  /* 0x0000a700a3a37a23 */ /* 0x100fe200000108f3 */
[----:B------:R-:W-:Y:S01]  /*4d10*/  STS [R204+0x400], R19 ;  /* 0x00040013cc007388 */ /* 0x000fe20000000800 */
[----:B------:R-:W-:Y:S01]  /*4d20*/  FFMA.FTZ R216, R216, c[0x0][0x29c], -R243 ;  /* 0x0000a700d8d87a23 */ /* 0x000fe200000108f3 */
[----:B------:R-:W-:Y:S01]  /*4d30*/  F2FP.BF16.PACK_AB R149, R248, R149 ;  /* 0x00000095f895723e */ /* 0x000fe200000010ff */
[----:B------:R-:W-:Y:S01]  /*4d40*/  FMUL.FTZ R16, R16, R23 ;  /* 0x0000001710107220 */ /* 0x000fe20000410000 */
[----:B------:R-:W-:Y:S01]  /*4d50*/  MUFU.EX2 R18, R165 ;  /* 0x000000a500127308 */ /* 0x000fe20000000800 */
[----:B------:R-:W-:Y:S01]  /*4d60*/  FMUL.FTZ R34, R34, R245 ;  /* 0x000000f522227220 */ /* 0x000fe20000410000 */
[----:B------:R-:W-:Y:S01]  /*4d70*/  PLOP3.LUT P0, PT, PT, PT, UP0, 0x80, 0x0 ;  /* 0x000000000000781c */ /* 0x000fe20003f0f008 */
[----:B------:R-:W-:Y:S02]  /*4d80*/  FMUL.FTZ R35, R35, R246 ;  /* 0x000000f623237220 */ /* 0x000fe40000410000 */
[----:B------:R-:W-:Y:S02]  /*4d90*/  FMUL.FTZ R3, R8, R3 ;  /* 0x0000000308037220 */ /* 0x000fe40000410000 */
[--C-:B------:R-:W-:Y:S01]  /*4da0*/  FADD.FTZ R8, R25, -R143.reuse ;  /* 0x8000008f19087221 */ /* 0x100fe20000010000 */
[----:B------:R-:W-:Y:S01]  /*4db0*/  F2FP.BF16.PACK_AB R35, R35, R34 ;  /* 0x000000222323723e */ /* 0x000fe200000010ff */
[--C-:B------:R-:W-:Y:S01]  /*4dc0*/  FADD.FTZ R23, R24, -R143.reuse ;  /* 0x8000008f18177221 */ /* 0x100fe20000010000 */
[----:B------:R-:W1:Y:S01]  /*4dd0*/  MUFU.EX2 R141, R141 ;  /* 0x0000008d008d7308 */ /* 0x000e620000000800 */
[----:B------:R-:W-:Y:S02]  /*4de0*/  FADD.FTZ R9, R12, -R143 ;  /* 0x8000008f0c097221 */ /* 0x000fe40000010000 */
[----:B------:R-:W-:Y:S02]  /*4df0*/  FFMA.FTZ R247, R161, c[0x0][0x29c], -R247 ;  /* 0x0000a700a1f77a23 */ /* 0x000fe400000108f7 */
[--C-:B------:R-:W-:Y:S02]  /*4e00*/  FFMA.FTZ R168, R168, c[0x0][0x29c], -R243.reuse ;  /* 0x0000a700a8a87a23 */ /* 0x100fe400000108f3 */
[----:B------:R-:W-:Y:S02]  /*4e10*/  FFMA.FTZ R243, R154, c[0x0][0x29c], -R243 ;  /* 0x0000a7009af37a23 */ /* 0x000fe400000108f3 */
[----:B---3--:R-:W-:Y:S01]  /*4e20*/  FMUL.FTZ R147, R148, R147 ;  /* 0x0000009394937220 */ /* 0x008fe20000410000 */
[----:B------:R-:W-:Y:S01]  /*4e30*/  F2FP.BF16.PACK_AB R148, R139, R148 ;  /* 0x000000948b94723e */ /* 0x000fe200000010ff */
[----:B------:R-:W-:Y:S01]  /*4e40*/  FMUL.FTZ R8, R153, R8 ;  /* 0x0000000899087220 */ /* 0x000fe20000410000 */
[----:B------:R-:W-:Y:S01]  /*4e50*/  MUFU.EX2 R163, R163 ;  /* 0x000000a300a37308 */ /* 0x000fe20000000800 */
[----:B------:R-:W-:Y:S02]  /*4e60*/  FFMA.FTZ R139, -R234, R234, 1 ;  /* 0x3f800000ea8b7423 */ /* 0x000fe400000101ea */
[--C-:B------:R-:W-:Y:S01]  /*4e70*/  FADD.FTZ R25, R28, -R143.reuse ;  /* 0x8000008f1c197221 */ /* 0x100fe20000010000 */
[----:B------:R-:W-:Y:S01]  /*4e80*/  STS [R201+0x19480], R148 ;  /* 0x01948094c9007388 */ /* 0x000fe20000000800 */
[----:B------:R-:W-:Y:S02]  /*4e90*/  FFMA.FTZ R28, -R233, R233, 1 ;  /* 0x3f800000e91c7423 */ /* 0x000fe400000101e9 */
[----:B----4-:R-:W-:Y:S01]  /*4ea0*/  FMUL.FTZ R23, R144, R23 ;  /* 0x0000001790177220 */ /* 0x010fe20000410000 */
[----:B------:R-:W-:Y:S01]  /*4eb0*/  F2FP.BF16.PACK_AB R144, R153, R144 ;  /* 0x000000909990723e */ /* 0x000fe200000010ff */
[----:B------:R-:W-:Y:S01]  /*4ec0*/  FMUL.FTZ R9, R162, R9 ;  /* 0x00000009a2097220 */ /* 0x000fe20000410000 */
[----:B------:R-:W3:Y:S01]  /*4ed0*/  MUFU.EX2 R216, R216 ;  /* 0x000000d800d87308 */ /* 0x000ee20000000800 */
[----:B------:R-:W-:Y:S02]  /*4ee0*/  FFMA.FTZ R34, -R221, R221, 1 ;  /* 0x3f800000dd227423 */ /* 0x000fe400000101dd */
[----:B------:R-:W-:Y:S02]  /*4ef0*/  FMUL.FTZ R23, R23, R28 ;  /* 0x0000001c17177220 */ /* 0x000fe40000410000 */
[----:B------:R-:W-:Y:S02]  /*4f00*/  FMUL.FTZ R8, R8, R139 ;  /* 0x0000008b08087220 */ /* 0x000fe40000410000 */
[----:B------:R-:W-:Y:S02]  /*4f10*/  FFMA.FTZ R12, -R215, R215, 1 ;  /* 0x3f800000d70c7423 */ /* 0x000fe400000101d7 */
[----:B------:R-:W-:Y:S01]  /*4f20*/  FMUL.FTZ R9, R9, R34 ;  /* 0x0000002209097220 */ /* 0x000fe20000410000 */
[----:B------:R-:W4:Y:S01]  /*4f30*/  MUFU.EX2 R247, R247 ;  /* 0x000000f700f77308 */ /* 0x000f220000000800 */
[----:B------:R-:W-:Y:S02]  /*4f40*/  FMUL.FTZ R25, R170, R25 ;  /* 0x00000019aa197220 */ /* 0x000fe40000410000 */
[----:B------:R-:W-:Y:S01]  /*4f50*/  FFMA.FTZ R34, -R237, R237, 1 ;  /* 0x3f800000ed227423 */ /* 0x000fe200000101ed */
[----:B------:R-:W-:Y:S01]  /*4f60*/  F2FP.BF16.PACK_AB R9, R16, R9 ;  /* 0x000000091009723e */ /* 0x000fe200000010ff */
[----:B------:R-:W-:Y:S02]  /*4f70*/  FMUL.FTZ R12, R147, R12 ;  /* 0x0000000c930c7220 */ /* 0x000fe40000410000 */
[----:B------:R-:W-:Y:S01]  /*4f80*/  FMUL.FTZ R25, R25, R34 ;  /* 0x0000002219197220 */ /* 0x000fe20000410000 */
[----:B------:R-:W-:Y:S01]  /*4f90*/  F2FP.BF16.PACK_AB R34, R8, R23 ;  /* 0x000000170822723e */ /* 0x000fe200000010ff */
[----:B------:R-:W-:Y:S01]  /*4fa0*/  FADD.FTZ R24, R29, -R143 ;  /* 0x8000008f1d187221 */ /* 0x000fe20000010000 */
[----:B------:R-:W-:Y:S01]  /*4fb0*/  MUFU.EX2 R168, R168 ;  /* 0x000000a800a87308 */ /* 0x000fe20000000800 */
[----:B--2---:R-:W-:Y:S01]  /*4fc0*/  F2FP.BF16.PACK_AB R8, R21, R186 ;  /* 0x000000ba1508723e */ /* 0x004fe200000010ff */
[--C-:B-----5:R-:W-:Y:S01]  /*4fd0*/  FADD.FTZ R23, R10, -R241.reuse ;  /* 0x800000f10a177221 */ /* 0x120fe20000010000 */
[----:B------:R-:W-:Y:S01]  /*4fe0*/  F2FP.BF16.PACK_AB R12, R3, R12 ;  /* 0x0000000c030c723e */ /* 0x000fe200000010ff */
[--C-:B------:R-:W-:Y:S01]  /*4ff0*/  FADD.FTZ R10, R11, -R241.reuse ;  /* 0x800000f10b0a7221 */ /* 0x100fe20000010000 */
[----:B-1----:R-:W-:Y:S01]  /*5000*/  F2FP.BF16.PACK_AB R3, R18, R141 ;  /* 0x0000008d1203723e */ /* 0x002fe200000010ff */
[----:B------:R1:W-:Y:S01]  /*5010*/  STS [R201+0x19880], R8 ;  /* 0x01988008c9007388 */ /* 0x0003e20000000800 */
[----:B---3--:R-:W-:Y:S01]  /*5020*/  F2FP.BF16.PACK_AB R2, R216, R163 ;  /* 0x000000a3d802723e */ /* 0x008fe200000010ff */
[----:B------:R-:W-:Y:S02]  /*5030*/  FMUL.FTZ R151, R140, R151 ;  /* 0x000000978c977220 */ /* 0x000fe40000410000 */
[----:B------:R-:W2:Y:S01]  /*5040*/  MUFU.EX2 R243, R243 ;  /* 0x000000f300f37308 */ /* 0x000ea20000000800 */
[----:B------:R-:W-:Y:S01]  /*5050*/  STS [R204+0x1000], R13 ;  /* 0x0010000dcc007388 */ /* 0x000fe20000000800 */
[----:B------:R-:W-:Y:S01]  /*5060*/  FFMA.FTZ R140, -R213, R213, 1 ;  /* 0x3f800000d58c7423 */ /* 0x000fe200000101d5 */
[----:B----4-:R-:W-:Y:S02]  /*5070*/  F2FP.BF16.PACK_AB R29, R247, R170 ;  /* 0x000000aaf71d723e */ /* 0x010fe400000010ff */
[----:B------:R3:W-:Y:S01]  /*5080*/  STS [R204+0x1400], R3 ;  /* 0x00140003cc007388 */ /* 0x0007e20000000800 */
[----:B------:R-:W-:Y:S02]  /*5090*/  FMUL.FTZ R140, R159, R140 ;  /* 0x0000008c9f8c7220 */ /* 0x000fe40000410000 */
[----:B------:R-:W-:Y:S01]  /*50a0*/  FMUL.FTZ R23, R186, R23 ;  /* 0x00000017ba177220 */ /* 0x000fe20000410000 */
[----:B------:R-:W-:Y:S01]  /*50b0*/  STS [R201+0x1a480], R142 ;  /* 0x01a4808ec9007388 */ /* 0x000fe20000000800 */
[----:B------:R-:W-:Y:S01]  /*50c0*/  FMUL.FTZ R10, R21, R10 ;  /* 0x0000000a150a7220 */ /* 0x000fe20000410000 */
[----:B------:R-:W-:Y:S01]  /*50d0*/  F2FP.BF16.PACK_AB R140, R155, R140 ;  /* 0x0000008c9b8c723e */ /* 0x000fe200000010ff */
[--C-:B------:R-:W-:Y:S01]  /*50e0*/  FADD.FTZ R15, R15, -R241.reuse ;  /* 0x800000f10f0f7221 */ /* 0x100fe20000010000 */
[----:B------:R-:W-:Y:S01]  /*50f0*/  STS [R201+0x1a880], R32 ;  /* 0x01a88020c9007388 */ /* 0x000fe20000000800 */
[--C-:B------:R-:W-:Y:S02]  /*5100*/  FADD.FTZ R14, R14, -R241.reuse ;  /* 0x800000f10e0e7221 */ /* 0x100fe40000010000 */
[----:B------:R-:W-:Y:S01]  /*5110*/  FMUL.FTZ R15, R18, R15 ;  /* 0x0000000f120f7220 */ /* 0x000fe20000410000 */
[----:B------:R-:W-:Y:S01]  /*5120*/  STS [R204+0x2000], R33 ;  /* 0x00200021cc007388 */ /* 0x000fe20000000800 */
[----:B------:R-:W-:Y:S02]  /*5130*/  FMUL.FTZ R14, R141, R14 ;  /* 0x0000000e8d0e7220 */ /* 0x000fe40000410000 */
[----:B------:R-:W-:Y:S01]  /*5140*/  FFMA.FTZ R223, -R223, R223, 1 ;  /* 0x3f800000dfdf7423 */ /* 0x000fe200000101df */
[----:B------:R-:W-:Y:S01]  /*5150*/  STS [R204+0x2400], R149 ;  /* 0x00240095cc007388 */ /* 0x000fe20000000800 */
[----:B-1----:R-:W-:Y:S01]  /*5160*/  FFMA.FTZ R8, -R219, R219, 1 ;  /* 0x3f800000db087423 */ /* 0x002fe200000101db */
[----:B--2---:R-:W-:Y:S02]  /*5170*/  F2FP.BF16.PACK_AB R11, R243, R168 ;  /* 0x000000a8f30b723e */ /* 0x004fe400000010ff */
[----:B------:R-:W-:Y:S01]  /*5180*/  STS [R201+0x1b480], R144 ;  /* 0x01b48090c9007388 */ /* 0x000fe20000000800 */
[----:B------:R-:W-:Y:S02]  /*5190*/  FMUL.FTZ R8, R23, R8 ;  /* 0x0000000817087220 */ /* 0x000fe40000410000 */
[----:B------:R-:W-:Y:S01]  /*51a0*/  FFMA.FTZ R224, -R224, R224, 1 ;  /* 0x3f800000e0e07423 */ /* 0x000fe200000101e0 */
[----:B------:R1:W-:Y:S01]  /*51b0*/  STS [R201+0x1b880], R2 ;  /* 0x01b88002c9007388 */ /* 0x0003e20000000800 */
[----:B---3--:R-:W-:Y:S02]  /*51c0*/  FFMA.FTZ R3, -R220, R220, 1 ;  /* 0x3f800000dc037423 */ /* 0x008fe400000101dc */
[----:B------:R-:W-:Y:S01]  /*51d0*/  FMUL.FTZ R14, R14, R223 ;  /* 0x000000df0e0e7220 */ /* 0x000fe20000410000 */
[----:B------:R-:W-:Y:S01]  /*51e0*/  STS [R204+0x3000], R29 ;  /* 0x0030001dcc007388 */ /* 0x000fe20000000800 */
[----:B------:R-:W-:Y:S02]  /*51f0*/  FMUL.FTZ R3, R10, R3 ;  /* 0x000000030a037220 */ /* 0x000fe40000410000 */
[----:B------:R-:W-:Y:S01]  /*5200*/  FMUL.FTZ R15, R15, R224 ;  /* 0x000000e00f0f7220 */ /* 0x000fe20000410000 */
[----:B------:R2:W-:Y:S01]  /*5210*/  STS [R204+0x3400], R11 ;  /* 0x0034000bcc007388 */ /* 0x0005e20000000800 */
[--C-:B------:R-:W-:Y:S01]  /*5220*/  FADD.FTZ R26, R26, -R241.reuse ;  /* 0x800000f11a1a7221 */ /* 0x100fe20000010000 */
[----:B------:R-:W-:Y:S01]  /*5230*/  F2FP.BF16.PACK_AB R8, R3, R8 ;  /* 0x000000080308723e */ /* 0x000fe200000010ff */
[--C-:B------:R-:W-:Y:S01]  /*5240*/  FADD.FTZ R27, R27, -R241.reuse ;  /* 0x800000f11b1b7221 */ /* 0x100fe20000010000 */
[----:B------:R-:W-:Y:S01]  /*5250*/  BAR.SYNC.DEFER_BLOCKING 0x0 ;  /* 0x0000000000007b1d */ /* 0x000fe20000010000 */
[----:B------:R-:W-:Y:S01]  /*5260*/  F2FP.BF16.PACK_AB R15, R15, R14 ;  /* 0x0000000e0f0f723e */ /* 0x000fe200000010ff */
[--C-:B------:R-:W-:Y:S02]  /*5270*/  FADD.FTZ R3, R30, -R241.reuse ;  /* 0x800000f11e037221 */ /* 0x100fe40000010000 */
[----:B------:R-:W-:Y:S02]  /*5280*/  FMUL.FTZ R151, R151, R242 ;  /* 0x000000f297977220 */ /* 0x000fe40000410000 */
[----:B------:R-:W-:Y:S02]  /*5290*/  FMUL.FTZ R26, R163, R26 ;  /* 0x0000001aa31a7220 */ /* 0x000fe40000410000 */
[----:B------:R-:W-:Y:S01]  /*52a0*/  FMUL.FTZ R27, R216, R27 ;  /* 0x0000001bd81b7220 */ /* 0x000fe20000410000 */
[----:B------:R-:W-:Y:S01]  /*52b0*/  F2FP.BF16.PACK_AB R151, R146, R151 ;  /* 0x000000979297723e */ /* 0x000fe200000010ff */
[----:B------:R-:W-:Y:S02]  /*52c0*/  FFMA.FTZ R235, -R235, R235, 1 ;  /* 0x3f800000ebeb7423 */ /* 0x000fe400000101eb */
[----:B------:R-:W-:Y:S02]  /*52d0*/  FFMA.FTZ R236, -R236, R236, 1 ;  /* 0x3f800000ecec7423 */ /* 0x000fe400000101ec */
[----:B-1----:R-:W-:Y:S02]  /*52e0*/  FADD.FTZ R2, R31, -R241 ;  /* 0x800000f11f027221 */ /* 0x002fe40000010000 */
[----:B------:R-:W-:Y:S02]  /*52f0*/  FMUL.FTZ R3, R168, R3 ;  /* 0x00000003a8037220 */ /* 0x000fe40000410000 */
[----:B------:R-:W-:Y:S02]  /*5300*/  FFMA.FTZ R10, -R239, R239, 1 ;  /* 0x3f800000ef0a7423 */ /* 0x000fe400000101ef */
[----:B------:R-:W-:Y:S02]  /*5310*/  FMUL.FTZ R26, R26, R235 ;  /* 0x000000eb1a1a7220 */ /* 0x000fe40000410000 */
[----:B------:R-:W-:Y:S01]  /*5320*/  FMUL.FTZ R27, R27, R236 ;  /* 0x000000ec1b1b7220 */ /* 0x000fe20000410000 */
[----:B------:R-:W-:Y:S01]  /*5330*/  STS [R201+0x1c480], R152 ;  /* 0x01c48098c9007388 */ /* 0x000fe20000000800 */
[----:B------:R-:W-:Y:S02]  /*5340*/  FMUL.FTZ R24, R247, R24 ;  /* 0x00000018f7187220 */ /* 0x000fe40000410000 */
[----:B------:R-:W-:Y:S01]  /*5350*/  FFMA.FTZ R143, -R238, R238, 1 ;  /* 0x3f800000ee8f7423 */ /* 0x000fe200000101ee */
[----:B------:R-:W-:Y:S01]  /*5360*/  STS [R201+0x1c880], R140 ;  /* 0x01c8808cc9007388 */ /* 0x000fe20000000800 */
[----:B------:R-:W-:Y:S02]  /*5370*/  FMUL.FTZ R2, R243, R2 ;  /* 0x00000002f3027220 */ /* 0x000fe40000410000 */
[----:B--2---:R-:W-:Y:S01]  /*5380*/  FFMA.FTZ R11, -R240, R240, 1 ;  /* 0x3f800000f00b7423 */ /* 0x004fe200000101f0 */
[----:B------:R-:W-:Y:S01]  /*5390*/  STS [R204+0x4000], R17 ;  /* 0x00400011cc007388 */ /* 0x000fe20000000800 */
[----:B------:R-:W-:Y:S01]  /*53a0*/  FMUL.FTZ R10, R3, R10 ;  /* 0x0000000a030a7220 */ /* 0x000fe20000410000 */
[----:B------:R-:W-:Y:S01]  /*53b0*/  MOV R3, UR4 ;  /* 0x0000000400037c02 */ /* 0x000fe20008000f00 */
[----:B------:R-:W-:Y:S01]  /*53c0*/  FMUL.FTZ R24, R24, R143 ;  /* 0x0000008f18187220 */ /* 0x000fe20000410000 */
[----:B------:R-:W-:Y:S01]  /*53d0*/  STS [R204+0x4400], R145 ;  /* 0x00440091cc007388 */ /* 0x000fe20000000800 */
[----:B------:R-:W-:Y:S01]  /*53e0*/  FMUL.FTZ R11, R2, R11 ;  /* 0x0000000b020b7220 */ /* 0x000fe20000410000 */
[----:B------:R-:W-:Y:S01]  /*53f0*/  F2FP.BF16.PACK_AB R2, R27, R26 ;  /* 0x0000001a1b02723e */ /* 0x000fe200000010ff */
[----:B------:R-:W-:Y:S01]  /*5400*/  IMAD R3, R3, 0x1800, R182 ;  /* 0x0000180003037824 */ /* 0x000fe200078e02b6 */
[----:B------:R-:W-:Y:S01]  /*5410*/  STS [R201+0x1d480], R12 ;  /* 0x01d4800cc9007388 */ /* 0x000fe20000000800 */
[----:B------:R-:W-:Y:S02]  /*5420*/  F2FP.BF16.PACK_AB R143, R24, R25 ;  /* 0x00000019188f723e */ /* 0x000fe400000010ff */
[----:B------:R-:W-:Y:S01]  /*5430*/  F2FP.BF16.PACK_AB R141, R11, R10 ;  /* 0x0000000a0b8d723e */ /* 0x000fe200000010ff */
[----:B------:R-:W-:Y:S01]  /*5440*/  STS [R201+0x1d880], R8 ;  /* 0x01d88008c9007388 */ /* 0x000fe20000000800 */
[----:B------:R-:W-:Y:S03]  /*5450*/  SHF.L.U32 R160, R3, 0x1, RZ ;  /* 0x0000000103a07819 */ /* 0x000fe600000006ff */
        /* <DEDUP_REMOVED lines=91> */
[----:B------:R-:W-:Y:S01]  /*5a10*/  USHF.R.S32.HI UR24, URZ, 0x1f, UR23 ;  /* 0x0000001f3f187899 */ /* 0x000fe20008011417 */
[----:B------:R-:W-:Y:S01]  /*5a20*/  IMAD.U32 R8, RZ, RZ, UR9 ;  /* 0x00000009ff087e24 */ /* 0x000fe2000f8e00ff */
[----:B------:R-:W-:Y:S02]  /*5a30*/  ULDC.64 UR14, c[0x0][0x208] ;  /* 0x00008200000e7ab9 */ /* 0x000fe40000000a00 */
[----:B------:R-:W-:Y:S02]  /*5a40*/  UIMAD UR24, UR24, UR14, URZ ;  /* 0x0000000e181872a4 */ /* 0x000fe4000f8e023f */
[----:B------:R-:W-:Y:S02]  /*5a50*/  UIMAD.WIDE.U32 UR26, UR23, UR14, URZ ;  /* 0x0000000e171a72a5 */ /* 0x000fe4000f8e003f */
[----:B------:R-:W-:Y:S02]  /*5a60*/  UIMAD UR24, UR23, UR15, UR24 ;  /* 0x0000000f171872a4 */ /* 0x000fe4000f8e0218 */
[----:B------:R-:W-:Y:S02]  /*5a70*/  USHF.L.U32 UR23, UR23, 0x6, URZ ;  /* 0x0000000617177899 */ /* 0x000fe4000800063f */
[----:B------:R-:W-:Y:S01]  /*5a80*/  IMAD.U32 R10, RZ, RZ, UR26 ;  /* 0x0000001aff0a7e24 */ /* 0x000fe2000f8e00ff */
[----:B------:R-:W-:Y:S01]  /*5a90*/  UIADD3 UR24, UR27, UR24, URZ ;  /* 0x000000181b187290 */ /* 0x000fe2000fffe03f */
[----:B------:R-:W-:Y:S01]  /*5aa0*/  IMAD.U32 R11, RZ, RZ, UR27 ;  /* 0x0000001bff0b7e24 */ /* 0x000fe2000f8e00ff */
[----:B------:R-:W-:Y:S02]  /*5ab0*/  USHF.R.S32.HI UR14, URZ, 0x1f, UR23 ;  /* 0x0000001f3f0e7899 */ /* 0x000fe40008011417 */
[----:B------:R-:W-:Y:S02]  /*5ac0*/  LEA R6, P6, R10, R196, 0x6 ;  /* 0x000000c40a067211 */ /* 0x000fe400078c30ff */
[----:B------:R-:W-:Y:S01]  /*5ad0*/  IMAD.U32 R5, RZ, RZ, UR24 ;  /* 0x00000018ff057e24 */ /* 0x000fe2000f8e00ff */
[----:B-1----:R-:W-:Y:S01]  /*5ae0*/  SHF.R.S32.HI R7, RZ, 0x1f, R4 ;  /* 0x0000001fff077819 */ /* 0x002fe20000011404 */
[----:B------:R-:W-:Y:S03]  /*5af0*/  IMAD.WIDE.U32 R12, R4, c[0x0][0x288], R202 ;  /* 0x0000a200040c7a25 */ /* 0x000fe600078e00ca */
[----:B------:R-:W-:Y:S01]  /*5b00*/  LEA.HI.X R5, R10, R193, R5, 0x6, P6 ;  /* 0x000000c10a057211 */ /* 0x000fe200030f3405 */
[----:B------:R-:W-:Y:S01]  /*5b10*/  IMAD R7, R7, c[0x0][0x288], RZ ;  /* 0x0000a20007077a24 */ /* 0x000fe200078e02ff */
[----:B------:R-:W-:Y:S01]  /*5b20*/  IADD3 R8, P5, P0, R12, UR23, R8 ;  /* 0x000000170c087c10 */ /* 0x000fe2000f8be008 */
[----:B------:R-:W-:Y:S02]  /*5b30*/  UIADD3 UR23, -UR23, UR18, URZ ;  /* 0x0000001217177290 */ /* 0x000fe4000fffe13f */
[----:B------:R-:W-:Y:S01]  /*5b40*/  IMAD R7, R4, c[0x0][0x28c], R7 ;  /* 0x0000a30004077a24 */ /* 0x000fe200078e0207 */
[----:B------:R-:W-:Y:S03]  /*5b50*/  MOV R4, UR14 ;  /* 0x0000000e00047c02 */ /* 0x000fe60008000f00 */
[----:B------:R-:W-:Y:S01]  /*5b60*/  IMAD.IADD R7, R13, 0x1, R7 ;  /* 0x000000010d077824 */ /* 0x000fe200078e0207 */
[----:B------:R-:W-:Y:S04]  /*5b70*/  ISETP.GE.OR P6, PT, R194, UR23, !P4 ;  /* 0x00000017c2007c0c */ /* 0x000fe8000e7c6670 */
[----:B------:R-:W-:Y:S01]  /*5b80*/  IADD3.X R7, R4, UR6, R7, P5, P0 ;  /* 0x0000000604077c10 */ /* 0x000fe2000afe0407 */
[----:B------:R-:W-:Y:S01]  /*5b90*/  IMAD.U32 R4, RZ, RZ, UR19 ;  /* 0x00000013ff047e24 */ /* 0x000fe2000f8e00ff */
[----:B------:R-:W-:Y:S02]  /*5ba0*/  LEA R12, P5, R6, c[0x0][0x1f0], 0x1 ;  /* 0x00007c00060c7a11 */ /* 0x000fe400078a08ff */
[----:B------:R-:W-:Y:S02]  /*5bb0*/  LEA R10, P0, R8, c[0x0][0x280], 0x2 ;  /* 0x0000a000080a7a11 */ /* 0x000fe400078010ff */
[----:B------:R-:W-:Y:S01]  /*5bc0*/  LEA.HI.X R13, R6, c[0x0][0x1f4], R5, 0x1, P5 ;  /* 0x00007d00060d7a11 */ /* 0x000fe200028f0c05 */
[----:B------:R-:W-:Y:S01]  /*5bd0*/  IMAD R6, R4, 0x3000, R191 ;  /* 0x0000300004067824 */ /* 0x000fe200078e02bf */
[----:B------:R-:W-:Y:S01]  /*5be0*/  ISETP.GE.OR P5, PT, R194, UR23, !P3 ;  /* 0x00000017c2007c0c */ /* 0x000fe2000dfa6670 */
[----:B------:R-:W-:Y:S01]  /*5bf0*/  IMAD.U32 R5, RZ, RZ, UR19 ;  /* 0x00000013ff057e24 */ /* 0x000fe2000f8e00ff */
[----:B------:R-:W-:Y:S02]  /*5c00*/  LEA.HI.X R11, R8, c[0x0][0x284], R7, 0x2, P0 ;  /* 0x0000a100080b7a11 */ /* 0x000fe400000f1407 */
[----:B------:R-:W-:Y:S01]  /*5c10*/  @!PT LDS RZ, [RZ] ;  /* 0x00000000fffff984 */ /* 0x000fe20000000800 */
[----:B------:R-:W-:Y:S01]  /*5c20*/  @!PT LDS RZ, [RZ] ;  /* 0x00000000fffff984 */ /* 0x000fe20000000800 */
[----:B------:R-:W-:Y:S01]  /*5c30*/  @!PT LDS RZ, [RZ] ;  /* 0x00000000fffff984 */ /* 0x000fe20000000800 */
[----:B------:R1:W-:Y:S01]  /*5c40*/  LDGSTS.E.BYPASS.LTC128B.128 [R6], [R12.64], !P6 ;  /* 0x000000000c067fae */ /* 0x0003e2000f101d50 */
[----:B------:R-:W-:Y:S02]  /*5c50*/  ISETP.GE.OR P0, PT, R194, UR23, !P2 ;  /* 0x00000017c2007c0c */ /* 0x000fe4000d706670 */
[----:B------:R-:W-:Y:S05]  /*5c60*/  @!P1 LEA R5, R5, R202, 0x6 ;  /* 0x000000ca05059211 */ /* 0x000fea00078e30ff */
[----:B------:R-:W-:Y:S01]  /*5c70*/  @!P1 IMAD.SHL.U32 R7, R5, 0x4, RZ ;  /* 0x0000000405079824 */ /* 0x000fe200078e00ff */
[----:B------:R1:W-:Y:S06]  /*5c80*/  LDGSTS.E.BYPASS.LTC128B.128 [R6+0x1000], [R12.64+0x40], !P5 ;  /* 0x010000400c067fae */ /* 0x0003ec000e901d50 */
[----:B------:R1:W-:Y:S06]  /*5c90*/  LDGSTS.E.BYPASS.LTC128B.128 [R6+0x2000], [R12.64+0x80], !P0 ;  /* 0x020000800c067fae */ /* 0x0003ec000c101d50 */
[----:B------:R1:W-:Y:S02]  /*5ca0*/  @!P1 LDGSTS.E.BYPASS.LTC128B.128 [R7+0x18280], [R10.64] ;  /* 0x182800000a079fae */ /* 0x0003e4000b901d50 */
.L_x_841:
        /* <DEDUP_REMOVED lines=239> */
.L_x_821:
[----:B------:R-:W1:Y:S01]  /*6ba0*/  S2R R0, SR_TID.X ;  /* 0x0000000000007919 */ /* 0x000e620000002100 */
[----:B------:R-:W-:Y:S01]  /*6bb0*/  USHF.L.U32 UR5, UR8, 0x7, URZ ;  /* 0x0000000708057899 */ /* 0x000fe2000800063f */
[----:B------:R-:W-:Y:S05]  /*6bc0*/  @P1 BRA `(.L_x_843) ;  /* 0x0000105000001947 */ /* 0x000fea0003800000 */
[----:B-1----:R-:W-:Y:S01]  /*6bd0*/  SHF.R.S32.HI R3, RZ, 0x1f, R0 ;  /* 0x0000001fff037819 */ /* 0x002fe20000011400 */
[----:B------:R-:W-:Y:S01]  /*6be0*/  BAR.SYNC.DEFER_BLOCKING 0x1, 0x100 ;  /* 0x0044000000007b1d */ /* 0x000fe20000010000 */
[----:B------:R-:W-:-:S02]  /*6bf0*/  F2FP.BF16.PACK_AB R36, R37, R36 ;  /* 0x000000242524723e */ /* 0x000fc400000010ff */
[CC--:B------:R-:W-:Y:S02]  /*6c00*/  LEA.HI R2, R3.reuse, R0.reuse, RZ, 0x2 ;  /* 0x0000000003027211 */ /* 0x0c0fe400078f10ff */
[----:B------:R-:W-:Y:S01]  /*6c10*/  LEA.HI R9, R3, R0, RZ, 0x7 ;  /* 0x0000000003097211 */ /* 0x000fe200078f38ff */
[----:B------:R-:W-:Y:S01]  /*6c20*/  ULDC UR4, c[0x0][0x2f0] ;  /* 0x0000bc0000047ab9 */ /* 0x000fe20000000800 */
[--C-:B------:R-:W-:Y:S01]  /*6c30*/  SHF.R.S32.HI R6, RZ, 0x2, R2.reuse ;  /* 0x00000002ff067819 */ /* 0x100fe20000011402 */
[----:B------:R-:W-:Y:S01]  /*6c40*/  UIADD3 UR4, -UR5, UR4, URZ ;  /* 0x0000000405047290 */ /* 0x000fe2000fffe13f */
[----:B------:R-:W-:Y:S01]  /*6c50*/  SHF.R.S32.HI R4, RZ, 0x1f, R2 ;  /* 0x0000001fff047819 */ /* 0x000fe20000011402 */
[----:B------:R-:W-:Y:S01]  /*6c60*/  BSSY B0, `(.L_x_844) ;  /* 0x00000b9000007945 */ /* 0x000fe20003800000 */
[----:B------:R-:W-:Y:S01]  /*6c70*/  LOP3.LUT R11, R2, 0xfffffffc, RZ, 0xc0, !PT ;  /* 0xfffffffc020b7812 */ /* 0x000fe200078ec0ff */
[----:B------:R-:W-:Y:S01]  /*6c80*/  UISETP.LT.AND UP0, UPT, UR4, 0x80, UPT ;  /* 0x000000800400788c */ /* 0x000fe2000bf01270 */
[----:B------:R-:W-:-:S02]  /*6c90*/  LEA.HI R4, R4, R6, RZ, 0x3 ;  /* 0x0000000604047211 */ /* 0x000fc400078f18ff */
[----:B------:R-:W-:Y:S01]  /*6ca0*/  SHF.R.U32.HI R9, RZ, 0x4, R9 ;  /* 0x00000004ff097819 */ /* 0x000fe20000011609 */
[----:B------:R-:W-:Y:S01]  /*6cb0*/  USEL UR4, UR4, 0x80, UP0 ;  /* 0x0000008004047887 */ /* 0x000fe20008000000 */
[----:B------:R-:W-:Y:S02]  /*6cc0*/  LOP3.LUT R7, R4, 0xfffffff8, RZ, 0xc0, !PT ;  /* 0xfffffff804077812 */ /* 0x000fe400078ec0ff */
[----:B------:R-:W-:Y:S02]  /*6cd0*/  LEA.HI R4, R3, R0, RZ, 0x5 ;  /* 0x0000000003047211 */ /* 0x000fe400078f28ff */
[----:B------:R-:W-:Y:S01]  /*6ce0*/  LEA.HI R2, R2, R6, RZ, 0x1 ;  /* 0x0000000602027211 */ /* 0x000fe200078f08ff */
[----:B------:R-:W-:Y:S01]  /*6cf0*/  IMAD.IADD R7, R6, 0x1, -R7 ;  /* 0x0000000106077824 */ /* 0x000fe200078e0a07 */
[--C-:B------:R-:W-:Y:S02]  /*6d00*/  SHF.R.S32.HI R5, RZ, 0x5, R4.reuse ;  /* 0x00000005ff057819 */ /* 0x100fe40000011404 */
[----:B------:R-:W-:-:S02]  /*6d10*/  SHF.R.S32.HI R8, RZ, 0x1f, R4 ;  /* 0x0000001fff087819 */ /* 0x000fc40000011404 */
[----:B------:R-:W-:Y:S02]  /*6d20*/  LEA.HI R4, R7, R7, RZ, 0x1 ;  /* 0x0000000707047211 */ /* 0x000fe400078f08ff */
[----:B------:R-:W-:Y:S02]  /*6d30*/  LEA.HI R8, R8, R5, RZ, 0x2 ;  /* 0x0000000508087211 */ /* 0x000fe400078f10ff */
[----:B------:R-:W-:Y:S02]  /*6d40*/  SHF.R.S32.HI R12, RZ, 0x1, R4 ;  /* 0x00000001ff0c7819 */ /* 0x000fe40000011404 */
[----:B------:R-:W-:Y:S01]  /*6d50*/  LOP3.LUT R10, R8, 0x7ffffc, RZ, 0xc0, !PT ;  /* 0x007ffffc080a7812 */ /* 0x000fe200078ec0ff */
[----:B------:R-:W-:Y:S01]  /*6d60*/  IMAD.IADD R8, R0, 0x1, -R11 ;  /* 0x0000000100087824 */ /* 0x000fe200078e0a0b */
[----:B------:R-:W-:Y:S01]  /*6d70*/  LOP3.LUT R4, R4, 0x3fffffe, RZ, 0xc0, !PT ;  /* 0x03fffffe04047812 */ /* 0x000fe200078ec0ff */
[C---:B------:R-:W-:Y:S01]  /*6d80*/  IMAD.SHL.U32 R11, R12.reuse, 0x40, RZ ;  /* 0x000000400c0b7824 */ /* 0x040fe200078e00ff */
[----:B------:R-:W-:Y:S01]  /*6d90*/  LEA.HI R0, R3, R0, RZ, 0x3 ;  /* 0x0000000003007211 */ /* 0x000fe200078f18ff */
[----:B------:R-:W-:Y:S01]  /*6da0*/  IMAD.IADD R13, R5, 0x1, -R10 ;  /* 0x00000001050d7824 */ /* 0x000fe200078e0a0a */
[----:B------:R-:W-:Y:S01]  /*6db0*/  LOP3.LUT P0, RZ, R12, 0x2, RZ, 0xc0, !PT ;  /* 0x000000020cff7812 */ /* 0x000fe2000780c0ff */
[----:B------:R-:W-:Y:S01]  /*6dc0*/  IMAD.IADD R4, R7, 0x1, -R4 ;  /* 0x0000000107047824 */ /* 0x000fe200078e0a04 */
[----:B------:R-:W-:Y:S01]  /*6dd0*/  LOP3.LUT R10, R11, 0xc0, RZ, 0xc0, !PT ;  /* 0x000000c00b0a7812 */ /* 0x000fe200078ec0ff */
[----:B------:R-:W-:Y:S01]  /*6de0*/  IMAD R13, R13, 0x100, R8 ;  /* 0x000001000d0d7824 */ /* 0x000fe200078e0208 */
[----:B------:R-:W-:Y:S01]  /*6df0*/  LOP3.LUT R3, R2, 0x3fffffe, RZ, 0xc0, !PT ;  /* 0x03fffffe02037812 */ /* 0x000fe200078ec0ff */
[----:B------:R-:W-:Y:S01]  /*6e00*/  IMAD.SHL.U32 R0, R0, 0x8, RZ ;  /* 0x0000000800007824 */ /* 0x000fe200078e00ff */
[----:B------:R-:W-:Y:S01]  /*6e10*/  LOP3.LUT R9, R10, 0x8, R9, 0xf8, !PT ;  /* 0x000000080a097812 */ /* 0x000fe200078ef809 */
[----:B------:R-:W-:Y:S01]  /*6e20*/  IMAD R4, R4, 0x10, R13 ;  /* 0x0000001004047824 */ /* 0x000fe200078e020d */
[----:B------:R-:W-:-:S02]  /*6e30*/  SHF.R.U32.HI R10, RZ, 0x3, R10 ;  /* 0x00000003ff0a7819 */ /* 0x000fc4000001160a */
[----:B------:R-:W-:Y:S02]  /*6e40*/  F2FP.BF16.PACK_AB R38, R39, R38 ;  /* 0x000000262726723e */ /* 0x000fe400000010ff */
[----:B------:R-:W-:Y:S01]  /*6e50*/  LOP3.LUT R9, R9, R10, RZ, 0x3c, !PT ;  /* 0x0000000a09097212 */ /* 0x000fe200078e3cff */
[----:B------:R-:W-:Y:S01]  /*6e60*/  IMAD.SHL.U32 R10, R8, 0x8, RZ ;  /* 0x00000008080a7824 */ /* 0x000fe200078e00ff */
[----:B------:R-:W-:Y:S01]  /*6e70*/  F2FP.BF16.PACK_AB R48, R49, R48 ;  /* 0x000000303130723e */ /* 0x000fe200000010ff */
[----:B------:R-:W-:Y:S01]  /*6e80*/  IMAD.IADD R8, R6, 0x1, -R3 ;  /* 0x0000000106087824 */ /* 0x000fe200078e0a03 */
[----:B------:R-:W-:Y:S01]  /*6e90*/  F2FP.BF16.PACK_AB R50, R51, R50 ;  /* 0x000000323332723e */ /* 0x000fe200000010ff */
[----:B------:R-:W-:Y:S01]  /*6ea0*/  IMAD.U32 R4, R4, 0x2, R9 ;  /* 0x0000000204047824 */ /* 0x000fe200078e0009 */
[----:B------:R-:W-:Y:S01]  /*6eb0*/  F2FP.BF16.PACK_AB R40, R41, R40 ;  /* 0x000000282928723e */ /* 0x000fe200000010ff */
[----:B------:R-:W-:Y:S01]  /*6ec0*/  IMAD R8, R5, 0x8, R8 ;  /* 0x0000000805087824 */ /* 0x000fe200078e0208 */
[----:B------:R-:W-:Y:S01]  /*6ed0*/  F2FP.BF16.PACK_AB R42, R43, R42 ;  /* 0x0000002a2b2a723e */ /* 0x000fe200000010ff */
[----:B------:R-:W-:Y:S01]  /*6ee0*/  IMAD.SHL.U32 R3, R4, 0x2, RZ ;  /* 0x0000000204037824 */ /* 0x000fe200078e00ff */
[----:B------:R-:W-:Y:S01]  /*6ef0*/  F2FP.BF16.PACK_AB R44, R45, R44 ;  /* 0x0000002c2d2c723e */ /* 0x000fe200000010ff */
[----:B------:R-:W1:Y:S01]  /*6f00*/  S2R R5, SR_CTAID.Y ;  /* 0x0000000000057919 */ /* 0x000e620000002600 */
        /* <DEDUP_REMOVED lines=44> */
[----:B------:R3:W-:Y:S01]  /*71d0*/  STS [R9+0x9080], R60 ;  /* 0x0090803c09007388 */ /* 0x0007e20000000800 */
        /* <DEDUP_REMOVED lines=19> */
[----:B------:R-:W-:Y:S01]  /*7310*/  LOP3.LUT R0, R0, 0xc0, RZ, 0xc0, !PT ;  /* 0x000000c000007812 */ /* 0x000fe200078ec0ff */
[----:B------:R-:W-:Y:S01]  /*7320*/  STS [R3+0xb280], R74 ;  /* 0x00b2804a03007388 */ /* 0x000fe20000000800 */
[----:B-1----:R-:W-:Y:S02]  /*7330*/  SHF.R.S32.HI R4, RZ, 0x1f, R5 ;  /* 0x0000001fff047819 */ /* 0x002fe40000011405 */
[----:B------:R-:W-:Y:S01]  /*7340*/  SHF.R.U32.HI R2, RZ, 0x3, R0 ;  /* 0x00000003ff027819 */ /* 0x000fe20000011600 */
[----:B------:R-:W-:Y:S01]  /*7350*/  STS [R9+0xb080], R76 ;  /* 0x00b0804c09007388 */ /* 0x000fe20000000800 */
[--C-:B------:R-:W-:Y:S01]  /*7360*/  LOP3.LUT R7, R0, 0x18, R10.reuse, 0xf8, !PT ;  /* 0x0000001800077812 */ /* 0x100fe200078ef80a */
[----:B------:R-:W-:Y:S01]  /*7370*/  IMAD R0, R4, c[0x0][0x338], RZ ;  /* 0x0000ce0004007a24 */ /* 0x000fe200078e02ff */
[----:B------:R-:W-:Y:S01]  /*7380*/  SHF.R.S32.HI R11, RZ, 0x1f, R10 ;  /* 0x0000001fff0b7819 */ /* 0x000fe2000001140a */
[----:B------:R-:W-:Y:S01]  /*7390*/  STS [R9+0xb280], R78 ;  /* 0x00b2804e09007388 */ /* 0x000fe20000000800 */
[----:B------:R-:W-:Y:S01]  /*73a0*/  LOP3.LUT R7, R7, R2, RZ, 0x3c, !PT ;  /* 0x0000000207077212 */ /* 0x000fe200078e3cff */
[C---:B------:R-:W-:Y:S01]  /*73b0*/  IMAD R0, R5.reuse, c[0x0][0x33c], R0 ;  /* 0x0000cf0005007a24 */ /* 0x040fe200078e0200 */
[----:B------:R-:W-:Y:S01]  /*73c0*/  ISETP.GE.AND P5, PT, R6, UR4, PT ;  /* 0x0000000406007c0c */ /* 0x000fe2000bfa6270 */
[----:B------:R-:W-:Y:S01]  /*73d0*/  STS [R3+0x80], R84 ;  /* 0x0000805403007388 */ /* 0x000fe20000000800 */
[----:B--2---:R-:W-:-:S03]  /*73e0*/  IMAD.WIDE.U32 R64, R5, c[0x0][0x338], R10 ;  /* 0x0000ce0005407a25 */ /* 0x004fc600078e000a */
[----:B------:R-:W-:Y:S01]  /*73f0*/  STS [R3+0x280], R86 ;  /* 0x0002805603007388 */ /* 0x000fe20000000800 */
[----:B------:R-:W-:Y:S02]  /*7400*/  IMAD.U32 R7, R8, 0x20, R7 ;  /* 0x0000002008077824 */ /* 0x000fe400078e0007 */
[----:B------:R-:W-:Y:S01]  /*7410*/  IMAD.IADD R65, R65, 0x1, R0 ;  /* 0x0000000141417824 */ /* 0x000fe200078e0200 */
[----:B------:R-:W-:Y:S01]  /*7420*/  STS [R9+0x80], R96 ;  /* 0x0000806009007388 */ /* 0x000fe20000000800 */
[----:B---3--:R-:W-:Y:S01]  /*7430*/  IMAD.SHL.U32 R60, R7, 0x2, RZ ;  /* 0x00000002073c7824 */ /* 0x008fe200078e00ff */
[----:B------:R-:W-:Y:S02]  /*7440*/  SHF.R.S32.HI R7, RZ, 0x1f, R6 ;  /* 0x0000001fff077819 */ /* 0x000fe40000011406 */
        /* <DEDUP_REMOVED lines=22> */
[----:B------:R-:W3:Y:S01]  /*75b0*/  S2R R8, SR_CTAID.Z ;  /* 0x0000000000087919 */ /* 0x000ee20000002700 */
[----:B-1----:R-:W-:-:S04]  /*75c0*/  IMAD.U32 R3, RZ, RZ, UR8 ;  /* 0x00000008ff037e24 */ /* 0x002fc8000f8e00ff */
[----:B------:R-:W-:Y:S01]  /*75d0*/  IMAD.WIDE R62, R3, 0x80, R6 ;  /* 0x00000080033e7825 */ /* 0x000fe200078e0206 */
[----:B------:R-:W-:Y:S01]  /*75e0*/  IADD3 R3, R10, 0x20, RZ ;  /* 0x000000200a037810 */ /* 0x000fe20007ffe0ff */
[----:B------:R1:W4:Y:S04]  /*75f0*/  LDS.128 R56, [R60+0x7080] ;  /* 0x007080003c387984 */ /* 0x0003280000000c00 */
[----:B------:R1:W5:Y:S01]  /*7600*/  LDS.128 R52, [R60+0x9080] ;  /* 0x009080003c347984 */ /* 0x0003620000000c00 */
[----:B---3--:R-:W-:Y:S01]  /*7610*/  SHF.R.S32.HI R2, RZ, 0x1f, R8 ;  /* 0x0000001fff027819 */ /* 0x008fe20000011408 */
[----:B------:R-:W-:Y:S02]  /*7620*/  IMAD.WIDE.U32 R64, R8, c[0x0][0x340], R64 ;  /* 0x0000d00008407a25 */ /* 0x000fe400078e0040 */
[----:B------:R1:W3:Y:S02]  /*7630*/  LDS.128 R48, [R60+0xb080] ;  /* 0x00b080003c307984 */ /* 0x0002e40000000c00 */
[----:B--2---:R-:W-:-:S02]  /*7640*/  IMAD R9, R2, c[0x0][0x340], RZ ;  /* 0x0000d00002097a24 */ /* 0x004fc400078e02ff */
[----:B------:R1:W2:Y:S02]  /*7650*/  LDS.128 R44, [R60+0x80] ;  /* 0x000080003c2c7984 */ /* 0x0002a40000000c00 */
[----:B------:R-:W-:Y:S02]  /*7660*/  IMAD R0, R8, c[0x0][0x344], R9 ;  /* 0x0000d10008007a24 */ /* 0x000fe400078e0209 */
[----:B------:R1:W1:Y:S02]  /*7670*/  LDS.128 R40, [R60+0x2080] ;  /* 0x002080003c287984 */ /* 0x0002640000000c00 */
[----:B------:R-:W-:Y:S02]  /*7680*/  IMAD.IADD R61, R65, 0x1, R0 ;  /* 0x00000001413d7824 */ /* 0x000fe400078e0200 */
[----:B------:R1:W1:Y:S04]  /*7690*/  LDS.128 R36, [R60+0x4080] ;  /* 0x004080003c247984 */ /* 0x0002680000000c00 */
[----:B------:R1:W1:Y:S04]  /*76a0*/  LDS.128 R32, [R60+0x1080] ;  /* 0x001080003c207984 */ /* 0x0002680000000c00 */
[----:B------:R1:W1:Y:S04]  /*76b0*/  LDS.128 R28, [R60+0x3080] ;  /* 0x003080003c1c7984 */ /* 0x0002680000000c00 */
[----:B------:R1:W1:Y:S01]  /*76c0*/  LDS.128 R24, [R60+0x5080] ;  /* 0x005080003c187984 */ /* 0x0002620000000c00 */
[----:B------:R-:W-:Y:S05]  /*76d0*/  @P5 BRA `(.L_x_845) ;  /* 0x0000011000005947 */ /* 0x000fea0003800000 */
[C---:B------:R-:W-:Y:S01]  /*76e0*/  ISETP.GE.AND P3, PT, R10.reuse, c[0x0][0x324], PT ;  /* 0x0000c9000a007a0c */ /* 0x040fe20003f66270 */
[----:B------:R-:W5:Y:S01]  /*76f0*/  LDS.128 R20, [R60+0x8080] ;  /* 0x008080003c147984 */ /* 0x000f620000000c00 */
[----:B------:R-:W-:Y:S01]  /*7700*/  IMAD R9, R63, c[0x0][0x330], RZ ;  /* 0x0000cc003f097a24 */ /* 0x000fe200078e02ff */
[----:B------:R-:W-:-:S02]  /*7710*/  IADD3 R0, R10, 0x40, RZ ;  /* 0x000000400a007810 */ /* 0x000fc40007ffe0ff */
[----:B------:R-:W-:Y:S01]  /*7720*/  LDS.128 R16, [R60+0xa080] ;  /* 0x00a080003c107984 */ /* 0x000fe20000000c00 */
[----:B------:R-:W-:Y:S01]  /*7730*/  IMAD R9, R62, c[0x0][0x334], R9 ;  /* 0x0000cd003e097a24 */ /* 0x000fe200078e0209 */
[----:B------:R-:W-:Y:S02]  /*7740*/  ISETP.GE.AND P2, PT, R3, c[0x0][0x324], PT ;  /* 0x0000c90003007a0c */ /* 0x000fe40003f46270 */
[----:B------:R-:W-:-:S04]  /*7750*/  ISETP.GE.AND P1, PT, R0, c[0x0][0x324], PT ;  /* 0x0000c90000007a0c */ /* 0x000fc80003f26270 */
[----:B------:R4:W3:Y:S02]  /*7760*/  @!P3 LDS.128 R12, [R60+0x6080] ;  /* 0x006080003c0cb984 */ /* 0x0008e40000000c00 */
[----:B-1--4-:R-:W-:-:S04]  /*7770*/  IMAD.MOV.U32 R60, RZ, RZ, R64 ;  /* 0x000000ffff3c7224 */ /* 0x012fc800078e0040 */
[----:B------:R-:W-:-:S04]  /*7780*/  IMAD.WIDE.U32 R66, R62, c[0x0][0x330], R60 ;  /* 0x0000cc003e427a25 */ /* 0x000fc800078e003c */
[----:B------:R-:W-:Y:S01]  /*7790*/  IMAD.IADD R9, R67, 0x1, R9 ;  /* 0x0000000143097824 */ /* 0x000fe200078e0209 */
[----:B------:R-:W-:-:S04]  /*77a0*/  LEA R68, P0, R66, c[0x0][0x318], 0x1 ;  /* 0x0000c60042447a11 */ /* 0x000fc800078008ff */
[----:B------:R-:W-:-:S05]  /*77b0*/  LEA.HI.X R69, R66, c[0x0][0x31c], R9, 0x1, P0 ;  /* 0x0000c70042457a11 */ /* 0x000fca00000f0c09 */
[----:B-----5:R1:W-:Y:S04]  /*77c0*/  @!P2 STG.E.128 [R68.64+0x40], R20 ;  /* 0x000040144400a986 */ /* 0x0203e8000c101d10 */
[----:B---3--:R1:W-:Y:S04]  /*77d0*/  @!P3 STG.E.128 [R68.64], R12 ;  /* 0x0000000c4400b986 */ /* 0x0083e8000c101d10 */
[----:B------:R1:W-:Y:S02]  /*77e0*/  @!P1 STG.E.128 [R68.64+0x80], R16 ;  /* 0x0000801044009986 */ /* 0x0003e4000c101d10 */
.L_x_845:
[----:B------:R-:W-:Y:S05]  /*77f0*/  BSYNC B0 ;  /* 0x0000000000007941 */ /* 0x000fea0003800000 */
.L_x_844:
[----:B------:R-:W-:Y:S01]  /*7800*/  IADD3 R6, R6, 0x40, RZ ;  /* 0x0000004006067810 */ /* 0x000fe20007ffe0ff */
[----:B------:R-:W-:Y:S03]  /*7810*/  BSSY B0, `(.L_x_846) ;  /* 0x0000014000007945 */ /* 0x000fe60003800000 */
[----:B------:R-:W-:-:S13]  /*7820*/  ISETP.GE.AND P4, PT, R6, UR4, PT ;  /* 0x0000000406007c0c */ /* 0x000fda000bf86270 */
[----:B------:R-:W-:Y:S05]  /*7830*/  @P4 BRA `(.L_x_847) ;  /* 0x0000011000004947 */ /* 0x000fea0003800000 */
[----:B------:R-:W-:Y:S01]  /*7840*/  IADD3 R7, P0, R62, 0x40, RZ ;  /* 0x000000403e077810 */ /* 0x000fe20007f1e0ff */
[----:B-1----:R-:W-:Y:S01]  /*7850*/  IMAD.MOV.U32 R12, RZ, RZ, R64 ;  /* 0x000000ffff0c7224 */ /* 0x002fe200078e0040 */
        /* <DEDUP_REMOVED lines=12> */
[----:B----4-:R1:W-:Y:S04]  /*7920*/  @!P2 STG.E.128 [R14.64], R56 ;  /* 0x000000380e00a986 */ /* 0x0103e8000c101d10 */
[----:B-----5:R1:W-:Y:S04]  /*7930*/  @!P1 STG.E.128 [R14.64+0x40], R52 ;  /* 0x000040340e009986 */ /* 0x0203e8000c101d10 */
[----:B---3--:R1:W-:Y:S02]  /*7940*/  @!P0 STG.E.128 [R14.64+0x80], R48 ;  /* 0x000080300e008986 */ /* 0x0083e4000c101d10 */
.L_x_847:
[----:B------:R-:W-:Y:S05]  /*7950*/  BSYNC B0 ;  /* 0x0000000000007941 */ /* 0x000fea0003800000 */
.L_x_846:
        /* <DEDUP_REMOVED lines=16> */
[----:B-1----:R-:W-:Y:S01]  /*7a60*/  IMAD.WIDE.U32 R12, R62, c[0x0][0x300], R6 ;  /* 0x0000c0003e0c7a25 */ /* 0x002fe200078e0006 */
[----:B------:R-:W-:-:S03]  /*7a70*/  ISETP.GE.AND P2, PT, R3, c[0x0][0x2f4], PT ;  /* 0x0000bd0003007a0c */ /* 0x000fc60003f46270 */
[----:B------:R-:W-:Y:S01]  /*7a80*/  IMAD.IADD R2, R13, 0x1, R2 ;  /* 0x000000010d027824 */ /* 0x000fe200078e0202 */
[----:B------:R-:W-:-:S04]  /*7a90*/  LEA R4, P0, R12, c[0x0][0x2e8], 0x1 ;  /* 0x0000ba000c047a11 */ /* 0x000fc800078008ff */
[----:B------:R-:W-:-:S05]  /*7aa0*/  LEA.HI.X R5, R12, c[0x0][0x2ec], R2, 0x1, P0 ;  /* 0x0000bb000c057a11 */ /* 0x000fca00000f0c02 */
[----:B--2---:R1:W-:Y:S04]  /*7ab0*/  @!P3 STG.E.128 [R4.64], R44 ;  /* 0x0000002c0400b986 */ /* 0x0043e8000c101d10 */
[----:B------:R1:W-:Y:S04]  /*7ac0*/  @!P2 STG.E.128 [R4.64+0x40], R40 ;  /* 0x000040280400a986 */ /* 0x0003e8000c101d10 */
[----:B------:R1:W-:Y:S02]  /*7ad0*/  @!P1 STG.E.128 [R4.64+0x80], R36 ;  /* 0x0000802404009986 */ /* 0x0003e4000c101d10 */
.L_x_849:
[----:B------:R-:W-:Y:S05]  /*7ae0*/  BSYNC B0 ;  /* 0x0000000000007941 */ /* 0x000fea0003800000 */
.L_x_848:
        /* <DEDUP_REMOVED lines=8> */
[----:B-1----:R-:W-:Y:S01]  /*7b70*/  IMAD R5, R62, c[0x0][0x300], RZ ;  /* 0x0000c0003e057a24 */ /* 0x002fe200078e02ff */
        /* <DEDUP_REMOVED lines=10> */
.L_x_843:
[----:B------:R-:W2:Y:S01]  /*7c20*/  S2R R2, SR_CTAID.Y ;  /* 0x0000000000027919 */ /* 0x000ea20000002600 */
[----:B-1----:R-:W-:Y:S01]  /*7c30*/  SHF.R.S32.HI R3, RZ, 0x1f, R0 ;  /* 0x0000001fff037819 */ /* 0x002fe20000011400 */
[----:B------:R-:W-:Y:S01]  /*7c40*/  ULDC UR4, c[0x0][0x2f0] ;  /* 0x0000bc0000047ab9 */ /* 0x000fe20000000800 */
[----:B------:R-:W-:Y:S01]  /*7c50*/  IMAD.U32 R11, RZ, RZ, UR8 ;  /* 0x00000008ff0b7e24 */ /* 0x000fe2000f8e00ff */
[----:B------:R-:W-:Y:S01]  /*7c60*/  UIADD3 UR4, -UR5, UR4, URZ ;  /* 0x0000000405047290 */ /* 0x000fe2000fffe13f */
[----:B------:R-:W-:Y:S01]  /*7c70*/  LEA.HI R18, R3, R0, RZ, 0x2 ;  /* 0x0000000003127211 */ /* 0x000fe200078f10ff */
[----:B------:R-:W-:Y:S01]  /*7c80*/  BSSY B0, `(.L_x_850) ;  /* 0x0000025000007945 */ /* 0x000fe20003800000 */
[----:B------:R-:W1:Y:S02]  /*7c90*/  S2R R3, SR_CTAID.Z ;  /* 0x0000000000037919 */ /* 0x000e640000002700 */
[----:B------:R-:W-:-:S02]  /*7ca0*/  LOP3.LUT R5, R18, 0x1ffffffc, RZ, 0xc0, !PT ;  /* 0x1ffffffc12057812 */ /* 0x000fc400078ec0ff */
[----:B------:R-:W-:-:S03]  /*7cb0*/  SHF.R.S32.HI R18, RZ, 0x2, R18 ;  /* 0x00000002ff127819 */ /* 0x000fc60000011412 */
[----:B------:R-:W-:Y:S01]  /*7cc0*/  IMAD.IADD R0, R0, 0x1, -R5 ;  /* 0x0000000100007824 */ /* 0x000fe200078e0a05 */
[----:B------:R-:W-:Y:S02]  /*7cd0*/  ISETP.GE.AND P5, PT, R18, UR4, PT ;  /* 0x0000000412007c0c */ /* 0x000fe4000bfa6270 */
[----:B------:R-:W-:Y:S01]  /*7ce0*/  SHF.R.S32.HI R19, RZ, 0x1f, R18 ;  /* 0x0000001fff137819 */ /* 0x000fe20000011412 */
[----:B------:R-:W-:-:S04]  /*7cf0*/  IMAD.SHL.U32 R16, R0, 0x8, RZ ;  /* 0x0000000800107824 */ /* 0x000fc800078e00ff */
[----:B------:R-:W-:Y:S01]  /*7d00*/  IMAD.WIDE R10, R11, 0x80, R18 ;  /* 0x000000800b0a7825 */ /* 0x000fe200078e0212 */
[----:B------:R-:W-:Y:S02]  /*7d10*/  SHF.R.S32.HI R17, RZ, 0x1f, R16 ;  /* 0x0000001fff117819 */ /* 0x000fe40000011410 */
[----:B--2---:R-:W-:Y:S02]  /*7d20*/  SHF.R.S32.HI R6, RZ, 0x1f, R2 ;  /* 0x0000001fff067819 */ /* 0x004fe40000011402 */
[----:B------:R-:W-:Y:S01]  /*7d30*/  IADD3 R7, R16, 0x40, RZ ;  /* 0x0000004010077810 */ /* 0x000fe20007ffe0ff */
[----:B------:R-:W-:Y:S01]  /*7d40*/  IMAD.WIDE.U32 R8, R2, c[0x0][0x308], R16 ;  /* 0x0000c20002087a25 */ /* 0x000fe200078e0010 */
[----:B-1----:R-:W-:-:S03]  /*7d50*/  SHF.R.S32.HI R4, RZ, 0x1f, R3 ;  /* 0x0000001fff047819 */ /* 0x002fc60000011403 */
[----:B------:R-:W-:-:S04]  /*7d60*/  IMAD R5, R6, c[0x0][0x308], RZ ;  /* 0x0000c20006057a24 */ /* 0x000fc800078e02ff */
[----:B------:R-:W-:Y:S02]  /*7d70*/  IMAD R14, R2, c[0x0][0x30c], R5 ;  /* 0x0000c300020e7a24 */ /* 0x000fe400078e0205 */
[----:B------:R-:W-:Y:S02]  /*7d80*/  IMAD R0, R4, c[0x0][0x310], RZ ;  /* 0x0000c40004007a24 */ /* 0x000fe400078e02ff */
[----:B------:R-:W-:Y:S01]  /*7d90*/  IMAD.IADD R15, R14, 0x1, R9 ;  /* 0x000000010e0f7824 */ /* 0x000fe200078e0209 */
[----:B------:R-:W-:Y:S01]  /*7da0*/  MOV R14, R8 ;  /* 0x00000008000e7202 */ /* 0x000fe20000000f00 */
[----:B------:R-:W-:Y:S01]  /*7db0*/  IMAD R13, R3, c[0x0][0x314], R0 ;  /* 0x0000c500030d7a24 */ /* 0x000fe200078e0200 */
[----:B------:R-:W-:-:S03]  /*7dc0*/  IADD3 R8, R16, 0x20, RZ ;  /* 0x0000002010087810 */ /* 0x000fc60007ffe0ff */
        /* <DEDUP_REMOVED lines=16> */
.L_x_851:
[----:B------:R-:W-:Y:S05]  /*7ed0*/  BSYNC B0 ;  /* 0x0000000000007941 */ /* 0x000fea0003800000 */
.L_x_850:
[----:B------:R-:W-:Y:S01]  /*7ee0*/  IADD3 R0, R18, 0x40, RZ ;  /* 0x0000004012007810 */ /* 0x000fe20007ffe0ff */
[----:B------:R-:W-:Y:S03]  /*7ef0*/  BSSY B0, `(.L_x_852) ;  /* 0x0000012000007945 */ /* 0x000fe60003800000 */
[----:B------:R-:W-:-:S13]  /*7f00*/  ISETP.GE.AND P4, PT, R0, UR4, PT ;  /* 0x0000000400007c0c */ /* 0x000fda000bf86270 */
        /* <DEDUP_REMOVED lines=16> */
.L_x_853:
[----:B------:R-:W-:Y:S05]  /*8010*/  BSYNC B0 ;  /* 0x0000000000007941 */ /* 0x000fea0003800000 */
.L_x_852:
        /* <DEDUP_REMOVED lines=23> */
.L_x_855:
[----:B------:R-:W-:Y:S05]  /*8190*/  BSYNC B0 ;  /* 0x0000000000007941 */ /* 0x000fea0003800000 */
.L_x_854:
[----:B------:R-:W-:Y:S05]  /*81a0*/  @P4 EXIT ;  /* 0x000000000000494d */ /* 0x000fea0003800000 */
[----:B------:R-:W-:Y:S01]  /*81b0*/  IADD3 R0, P0, R10, 0x40, RZ ;  /* 0x000000400a007810 */ /* 0x000fe20007f1e0ff */
[----:B------:R-:W-:Y:S01]  /*81c0*/  IMAD.MOV.U32 R4, RZ, RZ, R12 ;  /* 0x000000ffff047224 */ /* 0x000fe200078e000c */
[----:B------:R-:W-:-:S03]  /*81d0*/  ISETP.GE.AND P1, PT, R16, c[0x0][0x324], PT ;  /* 0x0000c90010007a0c */ /* 0x000fc60003f26270 */
[----:B--2---:R-:W-:Y:S01]  /*81e0*/  IMAD.X R3, RZ, RZ, R11, P0 ;  /* 0x000000ffff037224 */ /* 0x004fe200000e060b */
        /* <DEDUP_REMOVED lines=13> */
.L_x_856:
        /* <DEDUP_REMOVED lines=12> */
.L_x_1421:


//--------------------- .text._ZN7cutlass13device_kernelIN5flash19enable_sm80_to_sm89INS1_16FlashAttnBwdSm80INS1_25CollectiveMainloopBwdSm80ILi2ELi2EN4cute5tupleIJNS5_1CILi64EEENS7_ILi128EEENS7_ILi96EEEEEENS_10bfloat16_tEfNS_4arch4Sm80ELb0ELb1ELb1ELb0ELb1ELb0ELb0ELb0ELi2ELi2ELi4ELi2ELb0EEENS1_21CollectiveEpilogueBwdISB_SC_SE_Li256ELb0ELb0ELi2EEENS1_19SingleTileSchedulerILb0ELb0ELb0ELi128EEEEEEEEEvNT_6ParamsE --------------------------
	.section	.text._ZN7cutlass13device_kernelIN5flash19enable_sm80_to_sm89INS1_16FlashAttnBwdSm80INS1_25CollectiveMainloopBwdSm80ILi2ELi2EN4cute5tupleIJNS5_1CILi64EEENS7_ILi128EEENS7_ILi96EEEEEENS_10bfloat16_tEfNS_4arch4Sm80ELb0ELb1ELb1ELb0ELb1ELb0ELb0ELb0ELi2ELi2ELi4ELi2ELb0EEENS1_21CollectiveEpilogueBwdISB_SC_SE_Li256ELb0ELb0ELi2EEENS1_19SingleTileSchedulerILb0ELb0ELb0ELi128EEEEEEEEEvNT_6ParamsE,"ax",@progbits
	.sectioninfo	@"SHI_REGISTERS=255"
	.align	128
.text._ZN7cutlass13device_kernelIN5flash19enable_sm80_to_sm89INS1_16FlashAttnBwdSm80INS1_25CollectiveMainloopBwdSm80ILi2ELi2EN4cute5tupleIJNS5_1CILi64EEENS7_ILi128EEENS7_ILi96EEEEEENS_10bfloat16_tEfNS_4arch4Sm80ELb0ELb1ELb1ELb0ELb1ELb0ELb0ELb0ELi2ELi2ELi4ELi2ELb0EEENS1_21CollectiveEpilogueBwdISB_SC_SE_Li256ELb0ELb0ELi2EEENS1_19SingleTileSchedulerILb0ELb0ELb0ELi128EEEEEEEEEvNT_6ParamsE:
        .type           _ZN7cutlass13device_kernelIN5flash19enable_sm80_to_sm89INS1_16FlashAttnBwdSm80INS1_25CollectiveMainloopBwdSm80ILi2ELi2EN4cute5tupleIJNS5_1CILi64EEENS7_ILi128EEENS7_ILi96EEEEEENS_10bfloat16_tEfNS_4arch4Sm80ELb0ELb1ELb1ELb0ELb1ELb0ELb0ELb0ELi2ELi2ELi4ELi2ELb0EEENS1_21CollectiveEpilogueBwdISB_SC_SE_Li256ELb0ELb0ELi2EEENS1_19SingleTileSchedulerILb0ELb0ELb0ELi128EEEEEEEEEvNT_6ParamsE,@function
        .size           _ZN7cutlass13device_kernelIN5flash19enable_sm80_to_sm89INS1_16FlashAttnBwdSm80INS1_25CollectiveMainloopBwdSm80ILi2ELi2EN4cute5tupleIJNS5_1CILi64EEENS7_ILi128EEENS7_ILi96EEEEEENS_10bfloat16_tEfNS_4arch4Sm80ELb0ELb1ELb1ELb0ELb1ELb0ELb0ELb0ELi2ELi2ELi4ELi2ELb0EEENS1_21CollectiveEpilogueBwdISB_SC_SE_Li256ELb0ELb0ELi2EEENS1_19SingleTileSchedulerILb0ELb0ELb0ELi128EEEEEEEEEvNT_6ParamsE,(.L_x_1422 - _ZN7cutlass13device_kernelIN5flash19enable_sm80_to_sm89INS1_16FlashAttnBwdSm80INS1_25CollectiveMainloopBwdSm80ILi2ELi2EN4cute5tupleIJNS5_1CILi64EEENS7_ILi128EEENS7_ILi96EEEEEENS_10bfloat16_tEfNS_4arch4Sm80ELb0ELb1ELb1ELb0ELb1ELb0ELb0ELb0ELi2ELi2ELi4ELi2ELb0EEENS1_21CollectiveEpilogueBwdISB_SC_SE_Li256ELb0ELb0ELi2EEENS1_19SingleTileSchedulerILb0ELb0ELb0ELi128EEEEEEEEEvNT_6ParamsE)
        .other          _ZN7cutlass13device_kernelIN5flash19enable_sm80_to_sm89INS1_16FlashAttnBwdSm80INS1_25CollectiveMainloopBwdSm80ILi2ELi2EN4cute5tupleIJNS5_1CILi64EEENS7_ILi128EEENS7_ILi96EEEEEENS_10bfloat16_tEfNS_4arch4Sm80ELb0ELb1ELb1ELb0ELb1ELb0ELb0ELb0ELi2ELi2ELi4ELi2ELb0EEENS1_21CollectiveEpilogueBwdISB_SC_SE_Li256ELb0ELb0ELi2EEENS1_19SingleTileSchedulerILb0ELb0ELb0ELi128EEEEEEEEEvNT_6ParamsE,@"STO_CUDA_ENTRY STV_DEFAULT"
_ZN7cutlass13device_kernelIN5flash19enable_sm80_to_sm89INS1_16FlashAttnBwdSm80INS1_25CollectiveMainloopBwdSm80ILi2ELi2EN4cute5tupleIJNS5_1CILi64EEENS7_ILi128EEENS7_ILi96EEEEEENS_10bfloat16_tEfNS_4arch4Sm80ELb0ELb1ELb1ELb0ELb1ELb0ELb0ELb0ELi2ELi2ELi4ELi2ELb0EEENS1_21CollectiveEpilogueBwdISB_SC_SE_Li256ELb0ELb0ELi2EEENS1_19SingleTileSchedulerILb0ELb0ELb0ELi128EEEEEEEEEvNT_6ParamsE:
        /* <DEDUP_REMOVED lines=26> */
.L_x_857:
        /* <DEDUP_REMOVED lines=452> */
.L_x_860:
[----:B------:R-:W-:Y:S05]  /*1de0*/  BSYNC B0 ;  /* 0x0000000000007941 */ /* 0x000fea0003800000 */
.L_x_859:
        /* <DEDUP_REMOVED lines=108> */
.L_x_879:
        /* <DEDUP_REMOVED lines=175> */
.L_x_863:
[----:B------:R-:W-:Y:S04]  /*2fa0*/  MOV R4, 0x1 ;  /* 0x0000000100047802 */ /* 0x000fe80000000f00 */
[----:B------:R-:W-:Y:S11]  /*2fb0*/  ISETP.NE.AND P5, PT, R4, c[0x0][0x2a8], PT ;  /* 0x0000aa0004007a0c */ /* 0x000ff60003fa5270 */
[----:B------:R-:W-:Y:S02]  /*2fc0*/  @!UPT UIADD3 URZ, URZ, URZ, URZ ;  /* 0x0000003f3f3ff290 */ /* 0x000fe4000fffe03f */
[----:B------:R-:W-:Y:S05]  /*2fd0*/  @P5 IMAD.HI.U32 R4, R5, c[0x0][0x2ac], RZ ;  /* 0x0000ab0005045a27 */ /* 0x000fea00078e00ff */
[----:B------:R-:W-:Y:S02]  /*2fe0*/  @P5 SHF.R.U32.HI R5, RZ, c[0x0][0x2b0], R4 ;  /* 0x0000ac00ff055a19 */ /* 0x000fe40000011604 */
.L_x_864:
[----:B------:R-:W-:Y:S05]  /*2ff0*/  BSYNC B0 ;  /* 0x0000000000007941 */ /* 0x000fea0003800000 */
.L_x_862:
        /* <DEDUP_REMOVED lines=9> */
.L_x_861:
        /* <DEDUP_REMOVED lines=19> */
.L_x_867:
[----:B------:R-:W-:Y:S04]  /*31c0*/  MOV R4, 0x1 ;  /* 0x0000000100047802 */ /* 0x000fe80000000f00 */
[----:B------:R-:W-:Y:S11]  /*31d0*/  ISETP.NE.AND P5, PT, R4, c[0x0][0x2a8], PT ;  /* 0x0000aa0004007a0c */ /* 0x000ff60003fa5270 */
[----:B------:R-:W-:Y:S02]  /*31e0*/  @!UPT UIADD3 URZ, URZ, URZ, URZ ;  /* 0x0000003f3f3ff290 */ /* 0x000fe4000fffe03f */
[----:B------:R-:W-:Y:S05]  /*31f0*/  @P5 IMAD.HI.U32 R4, R5, c[0x0][0x2ac], RZ ;  /* 0x0000ab0005045a27 */ /* 0x000fea00078e00ff */
[----:B------:R-:W-:Y:S02]  /*3200*/  @P5 SHF.R.U32.HI R5, RZ, c[0x0][0x2b0], R4 ;  /* 0x0000ac00ff055a19 */ /* 0x000fe40000011604 */
.L_x_868:
[----:B------:R-:W-:Y:S05]  /*3210*/  BSYNC B0 ;  /* 0x0000000000007941 */ /* 0x000fea0003800000 */
.L_x_866:
[----:B------:R-:W-:Y:S04]  /*3220*/  IMAD.MOV.U32 R4, RZ, RZ, c[0x0][0x2a8] ;  /* 0x0000aa00ff047624 */ /* 0x000fe800078e00ff */
[----:B------:R-:W-:Y:S04]  /*3230*/  IMAD R4, R5, R4, -UR5 ;  /* 0x8000000505047e24 */ /* 0x000fe8000f8e0204 */
[----:B------:R-:W-:Y:S05]  /*3240*/  IMAD.IADD R7, R4, 0x1, -R205 ;  /* 0x0000000104077824 */ /* 0x000fea00078e0acd */
[----:B------:R-:W-:Y:S02]  /*3250*/  IADD3 R5, R7, c[0x0][0x2a8], RZ ;  /* 0x0000aa0007057a10 */ /* 0x000fe40007ffe0ff */
[----:B------:R-:W-:Y:S02]  /*3260*/  IMNMX R250, R250, R7, !PT ;  /* 0x00000007fafa7217 */ /* 0x000fe40007800200 */
[----:B------:R-:W-:Y:S02]  /*3270*/  IMNMX R186, R186, R5, PT ;  /* 0x00000005baba7217 */ /* 0x000fe40003800200 */
.L_x_865:
        /* <DEDUP_REMOVED lines=19> */
.L_x_871:
[----:B------:R-:W-:Y:S04]  /*33b0*/  MOV R4, 0x1 ;  /* 0x0000000100047802 */ /* 0x000fe80000000f00 */
[----:B------:R-:W-:Y:S11]  /*33c0*/  ISETP.NE.AND P5, PT, R4, c[0x0][0x2a8], PT ;  /* 0x0000aa0004007a0c */ /* 0x000ff60003fa5270 */
[----:B------:R-:W-:Y:S02]  /*33d0*/  @!UPT UIADD3 URZ, URZ, URZ, URZ ;  /* 0x0000003f3f3ff290 */ /* 0x000fe4000fffe03f */
[----:B------:R-:W-:Y:S05]  /*33e0*/  @P5 IMAD.HI.U32 R4, R5, c[0x0][0x2ac], RZ ;  /* 0x0000ab0005045a27 */ /* 0x000fea00078e00ff */
[----:B------:R-:W-:Y:S02]  /*33f0*/  @P5 SHF.R.U32.HI R5, RZ, c[0x0][0x2b0], R4 ;  /* 0x0000ac00ff055a19 */ /* 0x000fe40000011604 */
.L_x_872:
[----:B------:R-:W-:Y:S05]  /*3400*/  BSYNC B0 ;  /* 0x0000000000007941 */ /* 0x000fea0003800000 */
.L_x_870:
[----:B------:R-:W-:Y:S04]  /*3410*/  IMAD.MOV.U32 R4, RZ, RZ, c[0x0][0x2a8] ;  /* 0x0000aa00ff047624 */ /* 0x000fe800078e00ff */
[----:B------:R-:W-:Y:S04]  /*3420*/  IMAD R4, R5, R4, -UR5 ;  /* 0x8000000505047e24 */ /* 0x000fe8000f8e0204 */
[----:B------:R-:W-:Y:S05]  /*3430*/  IMAD.IADD R5, R4, 0x1, -R205 ;  /* 0x0000000104057824 */ /* 0x000fea00078e0acd */
[----:B------:R-:W-:Y:S02]  /*3440*/  IADD3 R4, R5, c[0x0][0x2a8], RZ ;  /* 0x0000aa0005047a10 */ /* 0x000fe40007ffe0ff */
[----:B------:R-:W-:Y:S02]  /*3450*/  IMNMX R170, R170, R5, !PT ;  /* 0x00000005aaaa7217 */ /* 0x000fe40007800200 */
[----:B------:R-:W-:Y:S02]  /*3460*/  IMNMX R171, R171, R4, PT ;  /* 0x00000004abab7217 */ /* 0x000fe40003800200 */
.L_x_869:
        /* <DEDUP_REMOVED lines=19> */
.L_x_875:
[----:B------:R-:W-:Y:S04]  /*35a0*/  MOV R4, 0x1 ;  /* 0x0000000100047802 */ /* 0x000fe80000000f00 */
[----:B------:R-:W-:Y:S11]  /*35b0*/  ISETP.NE.AND P0, PT, R4, c[0x0][0x2a8], PT ;  /* 0x0000aa0004007a0c */ /* 0x000ff60003f05270 */
[----:B------:R-:W-:Y:S02]  /*35c0*/  @!UPT UIADD3 URZ, URZ, URZ, URZ ;  /* 0x0000003f3f3ff290 */ /* 0x000fe4000fffe03f */
[----:B------:R-:W-:Y:S05]  /*35d0*/  @P0 IMAD.HI.U32 R4, R5, c[0x0][0x2ac], RZ ;  /* 0x0000ab0005040a27 */ /* 0x000fea00078e00ff */
[----:B------:R-:W-:Y:S02]  /*35e0*/  @P0 SHF.R.U32.HI R5, RZ, c[0x0][0x2b0], R4 ;  /* 0x0000ac00ff050a19 */ /* 0x000fe40000011604 */
.L_x_876:
[----:B------:R-:W-:Y:S05]  /*35f0*/  BSYNC B0 ;  /* 0x0000000000007941 */ /* 0x000fea0003800000 */
.L_x_874:
[----:B------:R-:W-:Y:S04]  /*3600*/  IMAD.MOV.U32 R4, RZ, RZ, c[0x0][0x2a8] ;  /* 0x0000aa00ff047624 */ /* 0x000fe800078e00ff */
[----:B------:R-:W-:Y:S04]  /*3610*/  IMAD R4, R5, R4, -UR5 ;  /* 0x8000000505047e24 */ /* 0x000fe8000f8e0204 */
[----:B------:R-:W-:Y:S05]  /*3620*/  IMAD.IADD R5, R4, 0x1, -R205 ;  /* 0x0000000104057824 */ /* 0x000fea00078e0acd */
[----:B------:R-:W-:Y:S02]  /*3630*/  IADD3 R4, R5, c[0x0][0x2a8], RZ ;  /* 0x0000aa0005047a10 */ /* 0x000fe40007ffe0ff */
[----:B------:R-:W-:Y:S02]  /*3640*/  IMNMX R168, R168, R5, !PT ;  /* 0x00000005a8a87217 */ /* 0x000fe40007800200 */
[----:B------:R-:W-:Y:S02]  /*3650*/  IMNMX R169, R169, R4, PT ;  /* 0x00000004a9a97217 */ /* 0x000fe40003800200 */
.L_x_873:
        /* <DEDUP_REMOVED lines=61> */
.L_x_877:
        /* <DEDUP_REMOVED lines=552> */
.L_x_878:
        /* <DEDUP_REMOVED lines=239> */
.L_x_858:
        /* <DEDUP_REMOVED lines=197> */
.L_x_882:
[----:B------:R-:W-:Y:S05]  /*77f0*/  BSYNC B0 ;  /* 0x0000000000007941 */ /* 0x000fea0003800000 */
.L_x_881:
        /* <DEDUP_REMOVED lines=21> */
.L_x_884:
[----:B------:R-:W-:Y:S05]  /*7950*/  BSYNC B0 ;  /* 0x0000000000007941 */ /* 0x000fea0003800000 */
.L_x_883:
        /* <DEDUP_REMOVED lines=24> */
.L_x_886:
[----:B------:R-:W-:Y:S05]  /*7ae0*/  BSYNC B0 ;  /* 0x0000000000007941 */ /* 0x000fea0003800000 */
.L_x_885:
        /* <DEDUP_REMOVED lines=19> */
.L_x_880:
        /* <DEDUP_REMOVED lines=43> */
.L_x_888:
[----:B------:R-:W-:Y:S05]  /*7ed0*/  BSYNC B0 ;  /* 0x0000000000007941 */ /* 0x000fea0003800000 */
.L_x_887:
        /* <DEDUP_REMOVED lines=19> */
.L_x_890:
[----:B------:R-:W-:Y:S05]  /*8010*/  BSYNC B0 ;  /* 0x0000000000007941 */ /* 0x000fea0003800000 */
.L_x_889:
        /* <DEDUP_REMOVED lines=23> */
.L_x_892:
[----:B------:R-:W-:Y:S05]  /*8190*/  BSYNC B0 ;  /* 0x0000000000007941 */ /* 0x000fea0003800000 */
.L_x_891:
        /* <DEDUP_REMOVED lines=18> */
.L_x_893:
        /* <DEDUP_REMOVED lines=12> */
.L_x_1422:


//--------------------- .text._ZN7cutlass13device_kernelIN5flash19enable_sm80_to_sm89INS1_16FlashAttnBwdSm80INS1_25CollectiveMainloopBwdSm80ILi2ELi2EN4cute5tupleIJNS5_1CILi64EEENS7_ILi128EEENS7_ILi96EEEEEENS_10bfloat16_tEfNS_4arch4Sm80ELb0ELb1ELb1ELb0ELb0ELb0ELb0ELb0ELi2ELi2ELi4ELi2ELb0EEENS1_24CollectiveEpilogueBwdGQAISB_fSE_Li256ELb0ELb0EEENS1_19SingleTileSchedulerILb0ELb0ELb0ELi128EEEEEEEEEvNT_6ParamsE --------------------------
	.section	.text._ZN7cutlass13device_kernelIN5flash19enable_sm80_to_sm89INS1_16FlashAttnBwdSm80INS1_25CollectiveMainloopBwdSm80ILi2ELi2EN4cute5tupleIJNS5_1CILi64EEENS7_ILi128EEENS7_ILi96EEEEEENS_10bfloat16_tEfNS_4arch4Sm80ELb0ELb1ELb1ELb0ELb0ELb0ELb0ELb0ELi2ELi2ELi4ELi2ELb0EEENS1_24CollectiveEpilogueBwdGQAISB_fSE_Li256ELb0ELb0EEENS1_19SingleTileSchedulerILb0ELb0ELb0ELi128EEEEEEEEEvNT_6ParamsE,"ax",@progbits
	.sectioninfo	@"SHI_REGISTERS=255"
	.align	128
.text._ZN7cutlass13device_kernelIN5flash19enable_sm80_to_sm89INS1_16FlashAttnBwdSm80INS1_25CollectiveMainloopBwdSm80ILi2ELi2EN4cute5tupleIJNS5_1CILi64EEENS7_ILi128EEENS7_ILi96EEEEEENS_10bfloat16_tEfNS_4arch4Sm80ELb0ELb1ELb1ELb0ELb0ELb0ELb0ELb0ELi2ELi2ELi4ELi2ELb0EEENS1_24CollectiveEpilogueBwdGQAISB_fSE_Li256ELb0ELb0EEENS1_19SingleTileSchedulerILb0ELb0ELb0ELi128EEEEEEEEEvNT_6ParamsE:
        .type           _ZN7cutlass13device_kernelIN5flash19enable_sm80_to_sm89INS1_16FlashAttnBwdSm80INS1_25CollectiveMainloopBwdSm80ILi2ELi2EN4cute5tupleIJNS5_1CILi64EEENS7_ILi128EEENS7_ILi96EEEEEENS_10bfloat16_tEfNS_4arch4Sm80ELb0ELb1ELb1ELb0ELb0ELb0ELb0ELb0ELi2ELi2ELi4ELi2ELb0EEENS1_24CollectiveEpilogueBwdGQAISB_fSE_Li256ELb0ELb0EEENS1_19SingleTileSchedulerILb0ELb0ELb0ELi128EEEEEEEEEvNT_6ParamsE,@function
        .size           _ZN7cutlass13device_kernelIN5flash19enable_sm80_to_sm89INS1_16FlashAttnBwdSm80INS1_25CollectiveMainloopBwdSm80ILi2ELi2EN4cute5tupleIJNS5_1CILi64EEENS7_ILi128EEENS7_ILi96EEEEEENS_10bfloat16_tEfNS_4arch4Sm80ELb0ELb1ELb1ELb0ELb0ELb0ELb0ELb0ELi2ELi2ELi4ELi2ELb0EEENS1_24CollectiveEpilogueBwdGQAISB_fSE_Li256ELb0ELb0EEENS1_19SingleTileSchedulerILb0ELb0ELb0ELi128EEEEEEEEEvNT_6ParamsE,(.L_x_1423 - _ZN7cutlass13device_kernelIN5flash19enable_sm80_to_sm89INS1_16FlashAttnBwdSm80INS1_25CollectiveMainloopBwdSm80ILi2ELi2EN4cute5tupleIJNS5_1CILi64EEENS7_ILi128EEENS7_ILi96EEEEEENS_10bfloat16_tEfNS_4arch4Sm80ELb0ELb1ELb1ELb0ELb0ELb0ELb0ELb0ELi2ELi2ELi4ELi2ELb0EEENS1_24CollectiveEpilogueBwdGQAISB_fSE_Li256ELb0ELb0EEENS1_19SingleTileSchedulerILb0ELb0ELb0ELi128EEEEEEEEEvNT_6ParamsE)
        .other          _ZN7cutlass13device_kernelIN5flash19enable_sm80_to_sm89INS1_16FlashAttnBwdSm80INS1_25CollectiveMainloopBwdSm80ILi2ELi2EN4cute5tupleIJNS5_1CILi64EEENS7_ILi128EEENS7_ILi96EEEEEENS_10bfloat16_tEfNS_4arch4Sm80ELb0ELb1ELb1ELb0ELb0ELb0ELb0ELb0ELi2ELi2ELi4ELi2ELb0EEENS1_24CollectiveEpilogueBwdGQAISB_fSE_Li256ELb0ELb0EEENS1_19SingleTileSchedulerILb0ELb0ELb0ELi128EEEEEEEEEvNT_6ParamsE,@"STO_CUDA_ENTRY STV_DEFAULT"
_ZN7cutlass13device_kernelIN5flash19enable_sm80_to_sm89INS1_16FlashAttnBwdSm80INS1_25CollectiveMainloopBwdSm80ILi2ELi2EN4cute5tupleIJNS5_1CILi64EEENS7_ILi128EEENS7_ILi96EEEEEENS_10bfloat16_tEfNS_4arch4Sm80ELb0ELb1ELb1ELb0ELb0ELb0ELb0ELb0ELi2ELi2ELi4ELi2ELb0EEENS1_24CollectiveEpilogueBwdGQAISB_fSE_Li256ELb0ELb0EEENS1_19SingleTileSchedulerILb0ELb0ELb0ELi128EEEEEEEEEvNT_6ParamsE:
        /* <DEDUP_REMOVED lines=26> */
.L_x_894:
        /* <DEDUP_REMOVED lines=122> */
[----:B------:R-:W-:Y:S01]  /*0940*/  LEA R34, P0, R10, c[0x0][0x258], 0x2 ;  /* 0x000096000a227a11 */ /* 0x000fe200078010ff */
[----:B------:R-:W-:Y:S01]  /*0950*/  UIMAD UR18, UR9, UR5, UR4 ;  /* 0x00000005091272a4 */ /* 0x000fe2000f8e0204 */
[----:B------:R-:W-:Y:S01]  /*0960*/  SHF.R.S32.HI R0, RZ, 0x1f, R3 ;  /* 0x0000001fff007819 */ /* 0x000fe20000011403 */
[----:B------:R-:W-:Y:S01]  /*0970*/  IMAD R42, R6, c[0x0][0x210], RZ ;  /* 0x00008400062a7a24 */ /* 0x000fe200078e02ff */
[----:B------:R-:W-:Y:S01]  /*0980*/  SHF.R.S32.HI R193, RZ, 0x1f, R192 ;  /* 0x0000001fffc17819 */ /* 0x000fe200000114c0 */
[----:B------:R-:W-:Y:S01]  /*0990*/  ULDC.64 UR4, c[0x0][0x1b8] ;  /* 0x00006e0000047ab9 */ /* 0x000fe20000000a00 */
[----:B------:R-:W-:Y:S01]  /*09a0*/  LEA.HI.X R35, R10, c[0x0][0x25c], R5, 0x2, P0 ;  /* 0x000097000a237a11 */ /* 0x000fe200000f1405 */
[----:B------:R-:W-:Y:S01]  /*09b0*/  IMAD.U32 R10, R11, 0x20, R12 ;  /* 0x000000200b0a7824 */ /* 0x000fe200078e000c */
[----:B------:R-:W-:Y:S01]  /*09c0*/  SHF.R.S32.HI R17, RZ, 0x1f, R16 ;  /* 0x0000001fff117819 */ /* 0x000fe20000011410 */
[C---:B------:R-:W-:Y:S01]  /*09d0*/  IMAD R12, R0.reuse, c[0x0][0x1e0], RZ ;  /* 0x00007800000c7a24 */ /* 0x040fe200078e02ff */
[----:B------:R-:W-:Y:S01]  /*09e0*/  UIMAD UR4, UR14, UR4, URZ ;  /* 0x000000040e0472a4 */ /* 0x000fe2000f8e023f */
[----:B------:R-:W-:Y:S01]  /*09f0*/  IMAD R5, R193, c[0x0][0x208], RZ ;  /* 0x00008200c1057a24 */ /* 0x000fe200078e02ff */
[----:B------:R-:W-:Y:S01]  /*0a00*/  USHF.R.S32.HI UR19, URZ, 0x1f, UR10 ;  /* 0x0000001f3f137899 */ /* 0x000fe2000801140a */
[----:B------:R-:W-:Y:S01]  /*0a10*/  IMAD R0, R0, c[0x0][0x1b0], RZ ;  /* 0x00006c0000007a24 */ /* 0x000fe200078e02ff */
[----:B------:R-:W-:Y:S01]  /*0a20*/  UIMAD UR4, UR9, UR5, UR4 ;  /* 0x00000005090472a4 */ /* 0x000fe2000f8e0204 */
[C---:B------:R-:W-:Y:S01]  /*0a30*/  IMAD R12, R3.reuse, c[0x0][0x1e4], R12 ;  /* 0x00007900030c7a24 */ /* 0x040fe200078e020c */
[----:B------:R-:W-:Y:S01]  /*0a40*/  IADD3 R187, R16, 0x40, RZ ;  /* 0x0000004010bb7810 */ /* 0x000fe20007ffe0ff */
[----:B------:R-:W-:Y:S01]  /*0a50*/  IMAD.WIDE.U32 R36, R3, c[0x0][0x1e0], R16 ;  /* 0x0000780003247a25 */ /* 0x000fe200078e0010 */
[----:B------:R-:W-:-:S02]  /*0a60*/  LEA.HI R15, R27, R8, RZ, 0x4 ;  /* 0x000000081b0f7211 */ /* 0x000fc400078f20ff */
[----:B------:R-:W-:Y:S01]  /*0a70*/  SHF.R.S32.HI R23, RZ, 0x1f, R23 ;  /* 0x0000001fff177819 */ /* 0x000fe20000011417 */
[C---:B------:R-:W-:Y:S01]  /*0a80*/  IMAD R5, R192.reuse, c[0x0][0x20c], R5 ;  /* 0x00008300c0057a24 */ /* 0x040fe200078e0205 */
[----:B------:R-:W-:Y:S01]  /*0a90*/  SHF.R.S32.HI R14, RZ, 0x4, R15 ;  /* 0x00000004ff0e7819 */ /* 0x000fe2000001140f */
[----:B------:R-:W-:-:S03]  /*0aa0*/  IMAD.WIDE.U32 R40, R192, c[0x0][0x208], R16 ;  /* 0x00008200c0287a25 */ /* 0x000fc600078e0010 */
[----:B------:R-:W-:Y:S01]  /*0ab0*/  LEA.HI R19, R15, R14, RZ, 0x1 ;  /* 0x0000000e0f137211 */ /* 0x000fe200078f08ff */
[----:B------:R-:W-:Y:S01]  /*0ac0*/  IMAD R0, R3, c[0x0][0x1b4], R0 ;  /* 0x00006d0003007a24 */ /* 0x000fe200078e0200 */
[----:B------:R-:W-:Y:S01]  /*0ad0*/  LOP3.LUT R15, R15, 0xfffffff0, RZ, 0xc0, !PT ;  /* 0xfffffff00f0f7812 */ /* 0x000fe200078ec0ff */
[----:B------:R-:W-:Y:S01]  /*0ae0*/  IMAD.WIDE.U32 R32, R3, c[0x0][0x1b0], R16 ;  /* 0x00006c0003207a25 */ /* 0x000fe200078e0010 */
[----:B------:R-:W-:-:S03]  /*0af0*/  LOP3.LUT R19, R19, 0xfffffffe, RZ, 0xc0, !PT ;  /* 0xfffffffe13137812 */ /* 0x000fc600078ec0ff */
[----:B------:R-:W-:Y:S02]  /*0b00*/  IMAD R11, R193, c[0x0][0x178], RZ ;  /* 0x00005e00c10b7a24 */ /* 0x000fe400078e02ff */
[----:B------:R-:W-:Y:S02]  /*0b10*/  IMAD.IADD R13, R37, 0x1, R12 ;  /* 0x00000001250d7824 */ /* 0x000fe400078e020c */
[----:B------:R-:W-:Y:S02]  /*0b20*/  IMAD.MOV.U32 R12, RZ, RZ, R36 ;  /* 0x000000ffff0c7224 */ /* 0x000fe400078e0024 */
[----:B------:R-:W-:Y:S02]  /*0b30*/  IMAD.IADD R37, R41, 0x1, R5 ;  /* 0x0000000129257824 */ /* 0x000fe400078e0205 */
[----:B------:R-:W-:Y:S02]  /*0b40*/  IMAD.IADD R41, R33, 0x1, R0 ;  /* 0x0000000121297824 */ /* 0x000fe400078e0200 */
[----:B------:R-:W-:-:S02]  /*0b50*/  IMAD.MOV.U32 R36, RZ, RZ, R40 ;  /* 0x000000ffff247224 */ /* 0x000fc400078e0028 */
[C---:B------:R-:W-:Y:S02]  /*0b60*/  IMAD R11, R192.reuse, c[0x0][0x17c], R11 ;  /* 0x00005f00c00b7a24 */ /* 0x040fe400078e020b */
[----:B------:R-:W-:-:S04]  /*0b70*/  IMAD.WIDE.U32 R24, R192, c[0x0][0x178], R16 ;  /* 0x00005e00c0187a25 */ /* 0x000fc800078e0010 */
[----:B------:R-:W-:Y:S02]  /*0b80*/  IMAD.U32 R3, RZ, RZ, UR9 ;  /* 0x00000009ff037e24 */ /* 0x000fe4000f8e00ff */
[----:B------:R-:W-:Y:S02]  /*0b90*/  IMAD.U32 R0, RZ, RZ, UR9 ;  /* 0x00000009ff007e24 */ /* 0x000fe4000f8e00ff */
[----:B------:R-:W-:Y:S02]  /*0ba0*/  IMAD.MOV.U32 R40, RZ, RZ, R32 ;  /* 0x000000ffff287224 */ /* 0x000fe400078e0020 */
[----:B------:R-:W-:Y:S02]  /*0bb0*/  IMAD.IADD R25, R25, 0x1, R11 ;  /* 0x0000000119197824 */ /* 0x000fe400078e020b */
[----:B------:R-:W-:-:S04]  /*0bc0*/  IMAD.WIDE.U32 R44, R3, c[0x0][0x1e8], R12 ;  /* 0x00007a00032c7a25 */ /* 0x000fc800078e000c */
[----:B------:R-:W-:Y:S01]  /*0bd0*/  IMAD.WIDE.U32 R40, R0, c[0x0][0x1b8], R40 ;  /* 0x00006e0000287a25 */ /* 0x000fe200078e0028 */
[----:B------:R-:W-:-:S03]  /*0be0*/  IADD3 R33, R45, UR18, RZ ;  /* 0x000000122d217c10 */ /* 0x000fc6000fffe0ff */
        /* <DEDUP_REMOVED lines=17> */
[----:B------:R-:W-:Y:S01]  /*0d00*/  IMAD.MOV.U32 R42, RZ, RZ, R36 ;  /* 0x000000ffff2a7224 */ /* 0x000fe200078e0024 */
[----:B------:R-:W-:Y:S01]  /*0d10*/  UIMAD UR4, UR9, UR5, UR4 ;  /* 0x00000005090472a4 */ /* 0x000fe2000f8e0204 */
[C---:B------:R-:W-:Y:S02]  /*0d20*/  IMAD R3, R38.reuse, c[0x0][0x1dc], R3 ;  /* 0x0000770026037a24 */ /* 0x040fe400078e0203 */
[----:B------:R-:W-:-:S04]  /*0d30*/  IMAD.WIDE.U32 R36, R38, c[0x0][0x1d8], R32 ;  /* 0x0000760026247a25 */ /* 0x000fc800078e0020 */
[----:B------:R-:W-:Y:S01]  /*0d40*/  IMAD.IADD R13, R47, 0x1, R12 ;  /* 0x000000012f0d7824 */ /* 0x000fe200078e020c */
[----:B------:R-:W-:Y:S01]  /*0d50*/  LEA R32, P0, R36, c[0x0][0x1c0], 0x1 ;  /* 0x0000700024207a11 */ /* 0x000fe200078008ff */
[----:B------:R-:W-:Y:S02]  /*0d60*/  IMAD.MOV.U32 R12, RZ, RZ, R46 ;  /* 0x000000ffff0c7224 */ /* 0x000fe400078e002e */
[----:B------:R-:W-:Y:S02]  /*0d70*/  IMAD.U32 R196, RZ, RZ, UR9 ;  /* 0x00000009ffc47e24 */ /* 0x000fe4000f8e00ff */
[----:B------:R-:W-:Y:S02]  /*0d80*/  IMAD R5, R39, c[0x0][0x1a8], RZ ;  /* 0x00006a0027057a24 */ /* 0x000fe400078e02ff */
[----:B------:R-:W-:Y:S02]  /*0d90*/  IMAD.MOV.U32 R24, RZ, RZ, R40 ;  /* 0x000000ffff187224 */ /* 0x000fe400078e0028 */
[----:B------:R-:W-:-:S02]  /*0da0*/  IMAD.IADD R3, R37, 0x1, R3 ;  /* 0x0000000125037824 */ /* 0x000fc400078e0203 */
[----:B------:R-:W-:-:S03]  /*0db0*/  IMAD.WIDE.U32 R196, R196, c[0x0][0x188], R12 ;  /* 0x00006200c4c47a25 */ /* 0x000fc600078e000c */
[----:B------:R-:W-:Y:S01]  /*0dc0*/  LEA.HI.X R33, R36, c[0x0][0x1c4], R3, 0x1, P0 ;  /* 0x0000710024217a11 */ /* 0x000fe200000f0c03 */
[C---:B------:R-:W-:Y:S01]  /*0dd0*/  IMAD R0, R38.reuse, c[0x0][0x1ac], R5 ;  /* 0x00006b0026007a24 */ /* 0x040fe200078e0205 */
[----:B------:R-:W-:Y:S01]  /*0de0*/  IADD3 R186, R197, UR4, RZ ;  /* 0x00000004c5ba7c10 */ /* 0x000fe2000fffe0ff */
[----:B------:R-:W-:Y:S01]  /*0df0*/  IMAD.MOV.U32 R12, RZ, RZ, c[0x0][0x1d8] ;  /* 0x00007600ff0c7624 */ /* 0x000fe200078e00ff */
[----:B------:R-:W-:Y:S01]  /*0e00*/  ULDC.64 UR4, c[0x0][0x208] ;  /* 0x0000820000047ab9 */ /* 0x000fe20000000a00 */
[----:B------:R-:W-:-:S03]  /*0e10*/  IMAD.WIDE.U32 R38, R38, c[0x0][0x1a8], R24 ;  /* 0x00006a0026267a25 */ /* 0x000fc600078e0018 */
[----:B------:R-:W-:Y:S01]  /*0e20*/  LEA R24, P2, R12, R32, 0x7 ;  /* 0x000000200c187211 */ /* 0x000fe200078438ff */
[----:B------:R-:W-:Y:S01]  /*0e30*/  IMAD.U32 R36, RZ, RZ, UR20 ;  /* 0x00000014ff247e24 */ /* 0x000fe2000f8e00ff */
[----:B------:R-:W-:Y:S01]  /*0e40*/  LEA R40, P1, R38, c[0x0][0x190], 0x1 ;  /* 0x0000640026287a11 */ /* 0x000fe200078208ff */
[----:B------:R-:W-:Y:S01]  /*0e50*/  IMAD.MOV.U32 R3, RZ, RZ, c[0x0][0x1dc] ;  /* 0x00007700ff037624 */ /* 0x000fe200078e00ff */
[----:B------:R-:W-:Y:S01]  /*0e60*/  UMOV UR20, 0x6 ;  /* 0x0000000600147882 */ /* 0x000fe20000000000 */
[----:B------:R-:W-:Y:S01]  /*0e70*/  IMAD.IADD R0, R39, 0x1, R0 ;  /* 0x0000000127007824 */ /* 0x000fe200078e0200 */
[----:B------:R-:W-:Y:S01]  /*0e80*/  LEA R11, P0, R36, R196, 0x6 ;  /* 0x000000c4240b7211 */ /* 0x000fe200078030ff */
[----:B------:R-:W-:Y:S01]  /*0e90*/  IMAD.MOV.U32 R5, RZ, RZ, c[0x0][0x1a8] ;  /* 0x00006a00ff057624 */ /* 0x000fe200078e00ff */
[----:B------:R-:W-:Y:S01]  /*0ea0*/  LEA.HI.X R25, R12, R33, R3, 0x7, P2 ;  /* 0x000000210c197211 */ /* 0x000fe200010f3c03 */
[----:B------:R-:W-:Y:S01]  /*0eb0*/  IMAD.U32 R13, RZ, RZ, UR18 ;  /* 0x00000012ff0d7e24 */ /* 0x000fe2000f8e00ff */
[----:B------:R-:W-:Y:S01]  /*0ec0*/  ULDC UR18, c[0x0][0x198] ;  /* 0x0000660000127ab9 */ /* 0x000fe20000000800 */
[----:B------:R-:W-:Y:S01]  /*0ed0*/  LEA.HI.X R41, R38, c[0x0][0x194], R0, 0x1, P1 ;  /* 0x0000650026297a11 */ /* 0x000fe200008f0c00 */
[----:B------:R-:W-:Y:S01]  /*0ee0*/  IMAD.MOV.U32 R3, RZ, RZ, c[0x0][0x1ac] ;  /* 0x00006b00ff037624 */ /* 0x000fe200078e00ff */
[----:B------:R-:W-:Y:S01]  /*0ef0*/  UIADD3 UR18, -UR11, UR18, URZ ;  /* 0x000000120b127290 */ /* 0x000fe2000fffe13f */
[----:B------:R-:W-:Y:S01]  /*0f00*/  LEA R38, P1, R5, R40, 0x7 ;  /* 0x0000002805267211 */ /* 0x000fe200078238ff */
[----:B------:R-:W-:Y:S01]  /*0f10*/  IMAD.U32 R37, RZ, RZ, UR21 ;  /* 0x00000015ff257e24 */ /* 0x000fe2000f8e00ff */
[----:B------:R-:W-:Y:S01]  /*0f20*/  LEA.HI.X R0, R36, R186, R13, 0x6, P0 ;  /* 0x000000ba24007211 */ /* 0x000fe200000f340d */
[----:B------:R-:W-:Y:S01]  /*0f30*/  USHF.L.U64.HI UR20, UR4, UR20, UR5 ;  /* 0x0000001404147299 */ /* 0x000fe20008010205 */
[----:B------:R-:W-:Y:S01]  /*0f40*/  LEA R36, P0, R11, c[0x0][0x160], 0x1 ;  /* 0x000058000b247a11 */ /* 0x000fe200078008ff */
[----:B------:R-:W-:Y:S01]  /*0f50*/  USHF.L.U32 UR21, UR4, 0x6, URZ ;  /* 0x0000000604157899 */ /* 0x000fe2000800063f */
[----:B------:R-:W-:Y:S01]  /*0f60*/  IADD3 R12, R16, 0x20, RZ ;  /* 0x00000020100c7810 */ /* 0x000fe20007ffe0ff */
[----:B------:R-:W-:Y:S01]  /*0f70*/  IMAD.U32 R194, RZ, RZ, UR9 ;  /* 0x00000009ffc27e24 */ /* 0x000fe2000f8e00ff */
[----:B------:R-:W-:Y:S01]  /*0f80*/  LEA.HI.X R39, R5, R41, R3, 0x7, P1 ;  /* 0x0000002905277211 */ /* 0x000fe200008f3c03 */
[----:B------:R-:W-:Y:S01]  /*0f90*/  ULDC.64 UR4, c[0x0][0x218] ;  /* 0x0000860000047ab9 */ /* 0x000fe20000000a00 */
[----:B------:R-:W-:Y:S01]  /*0fa0*/  IADD3 R3, -R192, UR18, RZ ;  /* 0x00000012c0037c10 */ /* 0x000fe2000fffe1ff */
[----:B------:R-:W-:Y:S01]  /*0fb0*/  UIMAD UR4, UR14, UR4, URZ ;  /* 0x000000040e0472a4 */ /* 0x000fe2000f8e023f */
[----:B------:R-:W-:Y:S01]  /*0fc0*/  ISETP.GE.AND P2, PT, R16, c[0x0][0x1cc], PT ;  /* 0x0000730010007a0c */ /* 0x000fe20003f46270 */
[----:B------:R-:W-:Y:S01]  /*0fd0*/  IMAD.SHL.U32 R10, R10, 0x2, RZ ;  /* 0x000000020a0a7824 */ /* 0x000fe200078e00ff */
[----:B------:R-:W-:Y:S01]  /*0fe0*/  LEA.HI.X R37, R11, c[0x0][0x164], R0, 0x1, P0 ;  /* 0x000059000b257a11 */ /* 0x000fe200000f0c00 */
[----:B------:R-:W-:Y:S01]  /*0ff0*/  UIMAD UR5, UR9, UR5, UR4 ;  /* 0x00000005090572a4 */ /* 0x000fe2000f8e0204 */
[----:B------:R-:W-:Y:S01]  /*1000*/  ISETP.GE.AND P1, PT, R12, c[0x0][0x1cc], PT ;  /* 0x000073000c007a0c */ /* 0x000fe20003f26270 */
[----:B------:R-:W-:Y:S01]  /*1010*/  IMAD.WIDE.U32 R194, R194, c[0x0][0x218], R42 ;  /* 0x00008600c2c27a25 */ /* 0x000fe200078e002a */
[----:B------:R-:W-:Y:S01]  /*1020*/  ISETP.GE.AND P0, PT, R187, c[0x0][0x1cc], PT ;  /* 0x00007300bb007a0c */ /* 0x000fe20003f06270 */
        /* <DEDUP_REMOVED lines=9> */
[C---:B------:R-:W-:Y:S01]  /*10c0*/  ISETP.LT.OR P1, PT, R3.reuse, 0x41, P1 ;  /* 0x000000410300780c */ /* 0x040fe20000f21670 */
[----:B------:R-:W-:Y:S01]  /*10d0*/  IMAD.IADD R15, R8, 0x1, -R15 ;  /* 0x00000001080f7824 */ /* 0x000fe200078e0a0f */
[----:B------:R-:W-:Y:S01]  /*10e0*/  ISETP.LT.OR P0, PT, R3, 0x41, P0 ;  /* 0x000000410300780c */ /* 0x000fe20000701670 */
[----:B------:R-:W-:Y:S01]  /*10f0*/  IMAD.SHL.U32 R31, R19, 0x10, RZ ;  /* 0x00000010131f7824 */ /* 0x000fe200078e00ff */
        /* <DEDUP_REMOVED lines=22> */
[----:B------:R-:W-:Y:S01]  /*1260*/  ISETP.LT.OR P6, PT, R3, 0x1, P2 ;  /* 0x000000010300780c */ /* 0x000fe200017c1670 */
[----:B------:R2:W-:Y:S01]  /*1270*/  LDGSTS.E.BYPASS.LTC128B.128 [R10+0xb080], [R24.64+0x80], !P0 ;  /* 0x0b080080180a7fae */ /* 0x0005e2000c101d50 */
[----:B------:R-:W-:Y:S02]  /*1280*/  ISETP.GE.AND P0, PT, R187, c[0x0][0x16c], PT ;  /* 0x00005b00bb007a0c */ /* 0x000fe40003f06270 */
[C---:B------:R-:W-:Y:S02]  /*1290*/  ISETP.LT.OR P3, PT, R3.reuse, 0x1, P1 ;  /* 0x000000010300780c */ /* 0x040fe40000f61670 */
[----:B------:R-:W-:Y:S02]  /*12a0*/  SEL R29, RZ, 0x4, P0 ;  /* 0x00000004ff1d7807 */ /* 0x000fe40000000000 */
[C---:B------:R-:W-:Y:S02]  /*12b0*/  ISETP.LT.OR P2, PT, R3.reuse, 0x41, P2 ;  /* 0x000000410300780c */ /* 0x040fe40001741670 */
[----:B------:R-:W-:-:S02]  /*12c0*/  ISETP.LT.OR P4, PT, R3, 0x41, P4 ;  /* 0x000000410300780c */ /* 0x000fc40002781670 */
[----:B------:R-:W-:Y:S01]  /*12d0*/  ISETP.LT.OR P1, PT, R3, 0x41, P1 ;  /* 0x000000410300780c */ /* 0x000fe20000f21670 */
[----:B------:R3:W-:Y:S01]  /*12e0*/  LDGSTS.E.BYPASS.LTC128B.128 [R10+0x80], [R40.64], !P6 ;  /* 0x00080000280a7fae */ /* 0x0007e2000f101d50 */
[----:B------:R-:W-:Y:S02]  /*12f0*/  LEA.HI R18, R20, R20, RZ, 0x1 ;  /* 0x0000001414127211 */ /* 0x000fe400078f08ff */
[----:B------:R-:W-:Y:S01]  /*1300*/  LEA.HI R5, R21, R28, RZ, 0x1 ;  /* 0x0000001c15057211 */ /* 0x000fe200078f08ff */
        /* <DEDUP_REMOVED lines=18> */
[----:B-1----:R-:W-:Y:S01]  /*1430*/  LEA R32, P0, R24, c[0x0][0x1f0], 0x1 ;  /* 0x00007c0018207a11 */ /* 0x002fe200078008ff */
        /* <DEDUP_REMOVED lines=9> */
[----:B------:R-:W-:-:S02]  /*14d0*/  SHF.R.S32.HI R0, RZ, 0x6, R0 ;  /* 0x00000006ff007819 */ /* 0x000fc40000011400 */
[----:B------:R-:W-:Y:S02]  /*14e0*/  LEA.HI.X R25, R14, c[0x0][0x284], R3, 0x2, P0 ;  /* 0x0000a1000e197a11 */ /* 0x000fe400000f1403 */
[----:B------:R-:W-:Y:S01]  /*14f0*/  LEA.HI R3, R15, R15, RZ, 0x1 ;  /* 0x0000000f0f037211 */ /* 0x000fe200078f08ff */
[----:B------:R-:W-:Y:S01]  /*1500*/  IMAD R180, R19, 0x4, R0 ;  /* 0x0000000413b47824 */ /* 0x000fe200078e0200 */
[----:B------:R-:W-:Y:S02]  /*1510*/  LOP3.LUT R14, R26, 0xfffffff8, RZ, 0xc0, !PT ;  /* 0xfffffff81a0e7812 */ /* 0x000fe400078ec0ff */
[----:B------:R-:W-:Y:S01]  /*1520*/  LOP3.LUT R42, R3, 0x7fffffe, RZ, 0xc0, !PT ;  /* 0x07fffffe032a7812 */ /* 0x000fe200078ec0ff */
[----:B------:R-:W-:Y:S01]  /*1530*/  IMAD R180, R180, 0x8, R13 ;  /* 0x00000008b4b47824 */ /* 0x000fe200078e020d */
[----:B------:R-:W-:Y:S01]  /*1540*/  ISETP.GE.AND P0, PT, R12, c[0x0][0x16c], PT ;  /* 0x00005b000c007a0c */ /* 0x000fe20003f06270 */
[C---:B------:R-:W-:Y:S01]  /*1550*/  IMAD.IADD R14, R15.reuse, 0x1, -R14 ;  /* 0x000000010f0e7824 */ /* 0x040fe200078e0a0e */
[----:B------:R-:W-:Y:S01]  /*1560*/  SHF.R.S32.HI R26, RZ, 0x3, R26 ;  /* 0x00000003ff1a7819 */ /* 0x000fe2000001141a */
[----:B------:R-:W-:Y:S01]  /*1570*/  IMAD.IADD R13, R15, 0x1, -R42 ;  /* 0x000000010f0d7824 */ /* 0x000fe200078e0a2a */
[----:B------:R-:W-:Y:S01]  /*1580*/  LOP3.LUT R184, R184, 0x8, RZ, 0xc0, !PT ;  /* 0x00000008b8b87812 */ /* 0x000fe200078ec0ff */
[----:B------:R-:W-:Y:S01]  /*1590*/  IMAD.SHL.U32 R15, R28, 0x10, RZ ;  /* 0x000000101c0f7824 */ /* 0x000fe200078e00ff */
[----:B------:R-:W-:Y:S01]  /*15a0*/  SEL R28, RZ, 0x2, P0 ;  /* 0x00000002ff1c7807 */ /* 0x000fe20000000000 */
[----:B------:R-:W-:Y:S01]  /*15b0*/  IMAD R178, R26, 0x8, R13 ;  /* 0x000000081ab27824 */ /* 0x000fe200078e020d */
[----:B------:R-:W-:Y:S01]  /*15c0*/  LOP3.LUT R31, R31, 0x10, RZ, 0xc0, !PT ;  /* 0x000000101f1f7812 */ /* 0x000fe200078ec0ff */
[----:B------:R-:W-:Y:S01]  /*15d0*/  IMAD R13, R30, 0x2, R177 ;  /* 0x000000021e0d7824 */ /* 0x000fe200078e02b1 */
[----:B------:R-:W-:Y:S01]  /*15e0*/  LOP3.LUT R15, R20, 0x30, R15, 0xf8, !PT ;  /* 0x00000030140f7812 */ /* 0x000fe200078ef80f */
[----:B------:R-:W-:Y:S01]  /*15f0*/  IMAD R177, R26, 0x200, R177 ;  /* 0x000002001ab17824 */ /* 0x000fe200078e02b1 */
[----:B------:R-:W-:Y:S01]  /*1600*/  IADD3 R28, R29, R28, R188 ;  /* 0x0000001c1d1c7210 */ /* 0x000fe20007ffe0bc */
[----:B----4-:R-:W-:Y:S01]  /*1610*/  @!P1 IMAD.SHL.U32 R39, R8, 0x10, RZ ;  /* 0x0000001008279824 */ /* 0x010fe200078e00ff */
[--C-:B------:R-:W-:Y:S01]  /*1620*/  SHF.R.S32.HI R30, RZ, 0x1, R3.reuse ;  /* 0x00000001ff1e7819 */ /* 0x100fe20000011403 */
[----:B------:R-:W-:Y:S01]  /*1630*/  IMAD.SHL.U32 R178, R178, 0x20, RZ ;  /* 0x00000020b2b27824 */ /* 0x000fe200078e00ff */
[----:B------:R-:W-:-:S02]  /*1640*/  SHF.R.S32.HI R29, RZ, 0x1f, R3 ;  /* 0x0000001fff1d7819 */ /* 0x000fc40000011403 */
[----:B------:R-:W-:Y:S02]  /*1650*/  SHF.R.U32.HI R20, RZ, 0x3, R20 ;  /* 0x00000003ff147819 */ /* 0x000fe40000011614 */
[----:B------:R-:W-:Y:S02]  /*1660*/  LOP3.LUT R15, R15, 0x8, R22, 0xf8, !PT ;  /* 0x000000080f0f7812 */ /* 0x000fe400078ef816 */
[----:B------:R-:W-:Y:S02]  /*1670*/  SEL R3, RZ, 0xffffffff, P3 ;  /* 0xffffffffff037807 */ /* 0x000fe40001800000 */
[----:B------:R-:W-:Y:S02]  /*1680*/  ISETP.GE.AND P3, PT, R187, c[0x0][0x1fc], PT ;  /* 0x00007f00bb007a0c */ /* 0x000fe40003f66270 */
[----:B------:R-:W-:Y:S01]  /*1690*/  LOP3.LUT R20, R15, R20, RZ, 0x3c, !PT ;  /* 0x000000140f147212 */ /* 0x000fe200078e3cff */
[----:B------:R-:W-:Y:S01]  /*16a0*/  IMAD.SHL.U32 R3, R3, 0x2, RZ ;  /* 0x0000000203037824 */ /* 0x000fe200078e00ff */
[----:B------:R-:W-:-:S02]  /*16b0*/  SEL R15, RZ, 0x4, P3 ;  /* 0x00000004ff0f7807 */ /* 0x000fc40001800000 */
[C---:B------:R-:W-:Y:S01]  /*16c0*/  LOP3.LUT P3, RZ, R28.reuse, 0x1, RZ, 0xc0, !PT ;  /* 0x000000011cff7812 */ /* 0x040fe2000786c0ff */
[----:B------:R-:W-:Y:S01]  /*16d0*/  IMAD R179, R19, 0x200, R20 ;  /* 0x0000020013b37824 */ /* 0x000fe200078e0214 */
        /* <DEDUP_REMOVED lines=23> */
[----:B------:R-:W-:-:S02]  /*1850*/  LEA.HI R26, R27, R8, RZ, 0x7 ;  /* 0x000000081b1a7211 */ /* 0x000fc400078f38ff */
[----:B------:R-:W-:Y:S01]  /*1860*/  LOP3.LUT R15, R15, 0xfffffff8, RZ, 0xc0, !PT ;  /* 0xfffffff80f0f7812 */ /* 0x000fe200078ec0ff */
[----:B------:R-:W0:Y:S01]  /*1870*/  LDGDEPBAR ;  /* 0x00000000000079af */ /* 0x000e220000000000 */
[----:B------:R-:W-:Y:S02]  /*1880*/  SEL R27, RZ, 0xffffffff, P0 ;  /* 0xffffffffff1b7807 */ /* 0x000fe40000000000 */
[----:B------:R-:W-:Y:S01]  /*1890*/  LOP3.LUT P0, RZ, R18, 0x2, RZ, 0xc0, !PT ;  /* 0x0000000212ff7812 */ /* 0x000fe2000780c0ff */
[----:B------:R3:W-:Y:S01]  /*18a0*/  LDGSTS.E.BYPASS.LTC128B.128 [R10+0x12080], [R32.64], !P6 ;  /* 0x12080000200a7fae */ /* 0x0007e2000f101d50 */
[----:B------:R-:W-:Y:S01]  /*18b0*/  IMAD.IADD R15, R192, 0x1, -R15 ;  /* 0x00000001c00f7824 */ /* 0x000fe200078e0a0f */
[----:B------:R-:W-:Y:S01]  /*18c0*/  LOP3.LUT P6, RZ, R14, 0x4, RZ, 0xc0, !PT ;  /* 0x000000040eff7812 */ /* 0x000fe200078cc0ff */
[----:B------:R-:W-:Y:S01]  /*18d0*/  IMAD.SHL.U32 R27, R27, 0x2, RZ ;  /* 0x000000021b1b7824 */ /* 0x000fe200078e00ff */
[----:B------:R3:W-:Y:S01]  /*18e0*/  LDGSTS.E.BYPASS.LTC128B.128 [R10+0x13080], [R32.64+0x40], !P5 ;  /* 0x13080040200a7fae */ /* 0x0007e2000e901d50 */
[----:B------:R-:W-:Y:S01]  /*18f0*/  ISETP.GE.OR P5, PT, R192, UR4, !P2 ;  /* 0x00000004c0007c0c */ /* 0x000fe2000d7a6670 */
[----:B------:R-:W-:Y:S01]  /*1900*/  IMAD.SHL.U32 R23, R15, 0x40, RZ ;  /* 0x000000400f177824 */ /* 0x000fe200078e00ff */
[----:B------:R-:W-:Y:S01]  /*1910*/  LOP3.LUT R18, R28, 0x18, RZ, 0xc0, !PT ;  /* 0x000000181c127812 */ /* 0x000fe200078ec0ff */
[----:B------:R-:W-:Y:S01]  /*1920*/  UIADD3 UR4, UR10, 0x1, URZ ;  /* 0x000000010a047890 */ /* 0x000fe2000fffe03f */
[----:B------:R-:W-:-:S02]  /*1930*/  LOP3.LUT R29, R29, 0xc0, RZ, 0xc0, !PT ;  /* 0x000000c01d1d7812 */ /* 0x000fc400078ec0ff */
[----:B------:R-:W-:Y:S01]  /*1940*/  LOP3.LUT R23, R23, 0x1c0, RZ, 0xc0, !PT ;  /* 0x000001c017177812 */ /* 0x000fe200078ec0ff */
[----:B------:R-:W-:Y:S01]  /*1950*/  UISETP.GE.AND UP0, UPT, UR4, UR12, UPT ;  /* 0x0000000c0400728c */ /* 0x000fe2000bf06270 */
[----:B------:R-:W-:Y:S02]  /*1960*/  SHF.R.U32.HI R26, RZ, 0x4, R26 ;  /* 0x00000004ff1a7819 */ /* 0x000fe4000001161a */
[----:B------:R-:W-:Y:S02]  /*1970*/  SHF.R.U32.HI R28, RZ, 0x3, R23 ;  /* 0x00000003ff1c7819 */ /* 0x000fe40000011617 */
[----:B------:R-:W-:Y:S01]  /*1980*/  LOP3.LUT R30, R29, 0x8, R22, 0xf8, !PT ;  /* 0x000000081d1e7812 */ /* 0x000fe200078ef816 */
[----:B------:R3:W-:Y:S01]  /*1990*/  LDGSTS.E.BYPASS.LTC128B.128 [R10+0x14080], [R32.64+0x80], !P5 ;  /* 0x14080080200a7fae */ /* 0x0007e2000e901d50 */
[C---:B------:R-:W-:Y:S01]  /*19a0*/  LOP3.LUT P5, RZ, R14.reuse, 0x2, RZ, 0xc0, !PT ;  /* 0x000000020eff7812 */ /* 0x040fe200078ac0ff */
[----:B------:R-:W-:Y:S01]  /*19b0*/  IMAD.SHL.U32 R14, R14, 0x40, RZ ;  /* 0x000000400e0e7824 */ /* 0x000fe200078e00ff */
[----:B------:R-:W-:Y:S01]  /*19c0*/  LOP3.LUT R28, R28, R23, R18, 0x1e, !PT ;  /* 0x000000171c1c7212 */ /* 0x000fe200078e1e12 */
[----:B------:R-:W-:Y:S01]  /*19d0*/  @!P1 IMAD.SHL.U32 R23, R8, 0x10, RZ ;  /* 0x0000001008179824 */ /* 0x000fe200078e00ff */
[----:B------:R-:W-:-:S02]  /*19e0*/  SEL R174, R181, 0xfffffff0, !P5 ;  /* 0xfffffff0b5ae7807 */ /* 0x000fc40006800000 */
[----:B------:R-:W-:Y:S01]  /*19f0*/  LOP3.LUT R19, R14, 0x1c0, RZ, 0xc0, !PT ;  /* 0x000001c00e137812 */ /* 0x000fe200078ec0ff */
[----:B------:R-:W-:Y:S01]  /*1a00*/  IMAD.IADD R14, R8, 0x1, -R21 ;  /* 0x00000001080e7824 */ /* 0x000fe200078e0a15 */
[----:B------:R-:W-:Y:S01]  /*1a10*/  PLOP3.LUT P5, PT, PT, PT, UP0, 0x80, 0x0 ;  /* 0x000000000000781c */ /* 0x000fe20003faf008 */
[----:B------:R-:W-:Y:S01]  /*1a20*/  IMAD.IADD R200, R13, 0x1, R28 ;  /* 0x000000010dc87824 */ /* 0x000fe200078e021c */
[----:B------:R-:W-:Y:S01]  /*1a30*/  SHF.R.U32.HI R20, RZ, 0x3, R19 ;  /* 0x00000003ff147819 */ /* 0x000fe20000011613 */
[----:B------:R3:W-:Y:S01]  /*1a40*/  @!P1 LDGSTS.E.BYPASS.LTC128B.128 [R23+0x18280], [R24.64] ;  /* 0x1828000018179fae */ /* 0x0007e2000b901d50 */
[----:B------:R-:W-:Y:S01]  /*1a50*/  SHF.R.S32.HI R13, RZ, 0x1f, R14 ;  /* 0x0000001fff0d7819 */ /* 0x000fe2000001140e */
[----:B------:R-:W-:Y:S01]  /*1a60*/  IMAD.SHL.U32 R200, R200, 0x2, RZ ;  /* 0x00000002c8c87824 */ /* 0x000fe200078e00ff */
[----:B------:R-:W-:Y:S01]  /*1a70*/  LOP3.LUT R20, R20, R19, R184, 0x1e, !PT ;  /* 0x0000001314147212 */ /* 0x000fe200078e1eb8 */
[----:B------:R-:W-:Y:S01]  /*1a80*/  IMAD.SHL.U32 R19, R3, 0x40, RZ ;  /* 0x0000004003137824 */ /* 0x000fe200078e00ff */
[----:B------:R-:W-:Y:S01]  /*1a90*/  LEA.HI R13, R13, R14, RZ, 0x2 ;  /* 0x0000000e0d0d7211 */ /* 0x000fe200078f10ff */
[----:B------:R-:W0:Y:S01]  /*1aa0*/  LDGDEPBAR ;  /* 0x00000000000079af */ /* 0x000e220000000000 */
[----:B------:R-:W-:Y:S01]  /*1ab0*/  LOP3.LUT R22, R31, 0x8, R26, 0xf8, !PT ;  /* 0x000000081f167812 */ /* 0x000fe200078ef81a */
[----:B------:R-:W-:Y:S01]  /*1ac0*/  IMAD.IADD R177, R177, 0x1, R20 ;  /* 0x00000001b1b17824 */ /* 0x000fe200078e0214 */
[----:B------:R-:W-:Y:S01]  /*1ad0*/  LOP3.LUT R19, R19, 0xc0, RZ, 0xc0, !PT ;  /* 0x000000c013137812 */ /* 0x000fe200078ec0ff */
        /* <DEDUP_REMOVED lines=49> */
.L_x_897:
[----:B------:R-:W-:Y:S05]  /*1df0*/  BSYNC B0 ;  /* 0x0000000000007941 */ /* 0x000fea0003800000 */
.L_x_896:
        /* <DEDUP_REMOVED lines=30> */
[----:B------:R-:W-:Y:S01]  /*1fe0*/  CS2R R130, SRZ ;  /* 0x0000000000827805 */ /* 0x000fe2000001ff00 */
        /* <DEDUP_REMOVED lines=64> */
[----:B------:R-:W-:Y:S02]  /*23f0*/  UMOV UR4, URZ ;  /* 0x0000003f00047c82 */ /* 0x000fe40008000000 */
[----:B------:R-:W-:Y:S02]  /*2400*/  UMOV UR23, 0x1 ;  /* 0x0000000100177882 */ /* 0x000fe40000000000 */
[----:B------:R-:W-:Y:S02]  /*2410*/  UMOV UR22, URZ ;  /* 0x0000003f00167c82 */ /* 0x000fe40008000000 */
[----:B------:R-:W-:Y:S02]  /*2420*/  USHF.L.U32 UR19, UR8, 0x7, URZ ;  /* 0x0000000708137899 */ /* 0x000fe4000800063f */
[----:B------:R-:W-:-:S02]  /*2430*/  ULDC UR20, c[0x0][0x168] ;  /* 0x00005a0000147ab9 */ /* 0x000fc40000000800 */
[----:B------:R-:W-:Y:S02]  /*2440*/  UISETP.GT.AND UP5, UPT, UR8, -0x1, UPT ;  /* 0xffffffff0800788c */ /* 0x000fe4000bfa4270 */
[----:B------:R-:W-:Y:S02]  /*2450*/  UISETP.LE.AND UP4, UPT, UR26, UR25, UPT ;  /* 0x000000191a00728c */ /* 0x000fe4000bf83270 */
[----:B------:R-:W-:Y:S02]  /*2460*/  ULOP3.LUT UR21, URZ, UR21, URZ, 0x33, !UPT ;  /* 0x000000153f157292 */ /* 0x000fe4000f8e333f */
[----:B------:R-:W-:Y:S02]  /*2470*/  UIMAD UR13, UR9, UR13, URZ ;  /* 0x0000000d090d72a4 */ /* 0x000fe4000f8e023f */
[----:B------:R-:W-:Y:S02]  /*2480*/  UIMAD UR5, UR9, UR5, URZ ;  /* 0x00000005090572a4 */ /* 0x000fe4000f8e023f */
[----:B------:R-:W-:-:S02]  /*2490*/  ULDC UR18, c[0x0][0x168] ;  /* 0x00005a0000127ab9 */ /* 0x000fc40000000800 */
.L_x_916:
        /* <DEDUP_REMOVED lines=15> */
[----:B------:R-:W-:Y:S02]  /*2590*/  MOV R252, UR10 ;  /* 0x0000000a00fc7c02 */ /* 0x000fe40008000f00 */
[----:B------:R-:W-:Y:S01]  /*25a0*/  SHF.L.U32 R240, R242, 0x2, RZ ;  /* 0x00000002f2f07819 */ /* 0x000fe200000006ff */
[----:B------:R-:W-:Y:S01]  /*25b0*/  LDSM.16.M88.4 R136, [R180+0x80] ;  /* 0x00008000b488783b */ /* 0x000fe20000000200 */
[----:B------:R-:W-:Y:S04]  /*25c0*/  LEA R252, R252, R189, 0x6 ;  /* 0x000000bdfcfc7211 */ /* 0x000fe800078e30ff */
[C---:B------:R-:W-:Y:S02]  /*25d0*/  IADD3 R251, R252.reuse, R208, RZ ;  /* 0x000000d0fcfb7210 */ /* 0x040fe40007ffe0ff */
[----:B------:R-:W-:Y:S01]  /*25e0*/  IADD3 R250, R252, R210, RZ ;  /* 0x000000d2fcfa7210 */ /* 0x000fe20007ffe0ff */
[----:B------:R-:W2:Y:S01]  /*25f0*/  LDSM.16.M88.4 R132, [R183+0xc080] ;  /* 0x00c08000b784783b */ /* 0x000ea20000000200 */
[----:B------:R-:W-:Y:S07]  /*2600*/  IMNMX R251, R211, R251, PT ;  /* 0x000000fbd3fb7217 */ /* 0x000fee0003800200 */
        /* <DEDUP_REMOVED lines=15> */
[----:B------:R-:W-:Y:S04]  /*2700*/  LDS R248, [R240+0x18080] ;  /* 0x01808000f0f87984 */ /* 0x000fe80000000800 */
[----:B------:R-:W-:Y:S01]  /*2710*/  LDS R247, [R240+0x180a0] ;  /* 0x0180a000f0f77984 */ /* 0x000fe20000000800 */
[-C--:B------:R-:W-:Y:S03]  /*2720*/  HMMA.16816.F32.BF16 R28, R140, R146.reuse, RZ ;  /* 0x000000928c1c723c */ /* 0x080fe600000418ff */
[----:B------:R-:W-:Y:S05]  /*2730*/  LDSM.16.M88.4 R140, [R185+0xd080] ;  /* 0x00d08000b98c783b */ /* 0x000fea0000000200 */
[----:B------:R-:W-:Y:S03]  /*2740*/  HMMA.16816.F32.BF16 R32, R132, R146, RZ ;  /* 0x000000928420723c */ /* 0x000fe600000418ff */
[----:B------:R-:W4:Y:S05]  /*2750*/  LDSM.16.M88.4 R132, [R183+0xd880] ;  /* 0x00d88000b784783b */ /* 0x000f2a0000000200 */
[-C--:B-----5:R-:W-:Y:S03]  /*2760*/  HMMA.16816.F32.BF16 R4, R148, R152.reuse, R4 ;  /* 0x000000989404723c */ /* 0x0a0fe60000041804 */
[----:B------:R-:W5:Y:S05]  /*2770*/  LDSM.16.M88.4 R144, [R173+0x2080] ;  /* 0x00208000ad90783b */ /* 0x000f6a0000000200 */
[C---:B--2---:R-:W-:Y:S03]  /*2780*/  HMMA.16816.F32.BF16 R8, R156.reuse, R152, R8 ;  /* 0x000000989c08723c */ /* 0x044fe60000041808 */
[----:B------:R-:W-:Y:S04]  /*2790*/  LDS R246, [R240+0x18100] ;  /* 0x01810000f0f67984 */ /* 0x000fe80000000800 */
[----:B------:R-:W-:Y:S01]  /*27a0*/  LDS R242, [R240+0x18120] ;  /* 0x01812000f0f27984 */ /* 0x000fe20000000800 */
        /* <DEDUP_REMOVED lines=23> */
[C---:B-1----:R-:W-:Y:S08]  /*2920*/  HMMA.16816.F32.BF16 R8, R148.reuse, R144, R8 ;  /* 0x000000909408723c */ /* 0x042ff00000041808 */
[-C--:B------:R-:W-:Y:S08]  /*2930*/  HMMA.16816.F32.BF16 R12, R148, R146.reuse, R12 ;  /* 0x00000092940c723c */ /* 0x080ff0000004180c */
[C---:B------:R-:W-:Y:S08]  /*2940*/  HMMA.16816.F32.BF16 R16, R140.reuse, R146, R16 ;  /* 0x000000928c10723c */ /* 0x040ff00000041810 */
        /* <DEDUP_REMOVED lines=101> */
.L_x_900:
[----:B------:R-:W-:Y:S04]  /*2fa0*/  MOV R4, 0x1 ;  /* 0x0000000100047802 */ /* 0x000fe80000000f00 */
[----:B------:R-:W-:Y:S11]  /*2fb0*/  ISETP.NE.AND P5, PT, R4, c[0x0][0x2a8], PT ;  /* 0x0000aa0004007a0c */ /* 0x000ff60003fa5270 */
[----:B------:R-:W-:Y:S02]  /*2fc0*/  @!UPT UIADD3 URZ, URZ, URZ, URZ ;  /* 0x0000003f3f3ff290 */ /* 0x000fe4000fffe03f */
[----:B------:R-:W-:Y:S05]  /*2fd0*/  @P5 IMAD.HI.U32 R4, R5, c[0x0][0x2ac], RZ ;  /* 0x0000ab0005045a27 */ /* 0x000fea00078e00ff */
[----:B------:R-:W-:Y:S02]  /*2fe0*/  @P5 SHF.R.U32.HI R5, RZ, c[0x0][0x2b0], R4 ;  /* 0x0000ac00ff055a19 */ /* 0x000fe40000011604 */
.L_x_901:
[----:B------:R-:W-:Y:S05]  /*2ff0*/  BSYNC B0 ;  /* 0x0000000000007941 */ /* 0x000fea0003800000 */
.L_x_899:
        /* <DEDUP_REMOVED lines=9> */
.L_x_898:
[----:B--2345:R-:W-:Y:S04]  /*3090*/  IADD3 R4, R252, 0x8, RZ ;  /* 0x00000008fc047810 */ /* 0x03cfe80007ffe0ff */
[----:B------:R-:W-:Y:S01]  /*30a0*/  IADD3 R6, R4, c[0x0][0x2a4], R205 ;  /* 0x0000a90004067a10 */ /* 0x000fe20007ffe0cd */
        /* <DEDUP_REMOVED lines=17> */
.L_x_904:
[----:B------:R-:W-:Y:S04]  /*31c0*/  MOV R4, 0x1 ;  /* 0x0000000100047802 */ /* 0x000fe80000000f00 */
[----:B------:R-:W-:Y:S11]  /*31d0*/  ISETP.NE.AND P5, PT, R4, c[0x0][0x2a8], PT ;  /* 0x0000aa0004007a0c */ /* 0x000ff60003fa5270 */
[----:B------:R-:W-:Y:S02]  /*31e0*/  @!UPT UIADD3 URZ, URZ, URZ, URZ ;  /* 0x0000003f3f3ff290 */ /* 0x000fe4000fffe03f */
[----:B------:R-:W-:Y:S05]  /*31f0*/  @P5 IMAD.HI.U32 R4, R5, c[0x0][0x2ac], RZ ;  /* 0x0000ab0005045a27 */ /* 0x000fea00078e00ff */
[----:B------:R-:W-:Y:S02]  /*3200*/  @P5 SHF.R.U32.HI R5, RZ, c[0x0][0x2b0], R4 ;  /* 0x0000ac00ff055a19 */ /* 0x000fe40000011604 */
.L_x_905:
[----:B------:R-:W-:Y:S05]  /*3210*/  BSYNC B0 ;  /* 0x0000000000007941 */ /* 0x000fea0003800000 */
.L_x_903:
[----:B------:R-:W-:Y:S04]  /*3220*/  IMAD.MOV.U32 R4, RZ, RZ, c[0x0][0x2a8] ;  /* 0x0000aa00ff047624 */ /* 0x000fe800078e00ff */
[----:B------:R-:W-:Y:S04]  /*3230*/  IMAD R5, R5, R4, -UR19 ;  /* 0x8000001305057e24 */ /* 0x000fe8000f8e0204 */
[----:B------:R-:W-:Y:S05]  /*3240*/  IMAD.IADD R6, R5, 0x1, -R204 ;  /* 0x0000000105067824 */ /* 0x000fea00078e0acc */
[----:B------:R-:W-:Y:S02]  /*3250*/  IADD3 R4, R6, c[0x0][0x2a8], RZ ;  /* 0x0000aa0006047a10 */ /* 0x000fe40007ffe0ff */
[----:B------:R-:W-:Y:S02]  /*3260*/  IMNMX R249, R249, R6, !PT ;  /* 0x00000006f9f97217 */ /* 0x000fe40007800200 */
[----:B------:R-:W-:Y:S02]  /*3270*/  IMNMX R185, R185, R4, PT ;  /* 0x00000004b9b97217 */ /* 0x000fe40003800200 */
.L_x_902:
[----:B------:R-:W-:Y:S04]  /*3280*/  IADD3 R4, R252, 0x20, RZ ;  /* 0x00000020fc047810 */ /* 0x000fe80007ffe0ff */
        /* <DEDUP_REMOVED lines=18> */
.L_x_908:
[----:B------:R-:W-:Y:S04]  /*33b0*/  MOV R4, 0x1 ;  /* 0x0000000100047802 */ /* 0x000fe80000000f00 */
[----:B------:R-:W-:Y:S11]  /*33c0*/  ISETP.NE.AND P5, PT, R4, c[0x0][0x2a8], PT ;  /* 0x0000aa0004007a0c */ /* 0x000ff60003fa5270 */
[----:B------:R-:W-:Y:S02]  /*33d0*/  @!UPT UIADD3 URZ, URZ, URZ, URZ ;  /* 0x0000003f3f3ff290 */ /* 0x000fe4000fffe03f */
[----:B------:R-:W-:Y:S05]  /*33e0*/  @P5 IMAD.HI.U32 R4, R5, c[0x0][0x2ac], RZ ;  /* 0x0000ab0005045a27 */ /* 0x000fea00078e00ff */
[----:B------:R-:W-:Y:S02]  /*33f0*/  @P5 SHF.R.U32.HI R5, RZ, c[0x0][0x2b0], R4 ;  /* 0x0000ac00ff055a19 */ /* 0x000fe40000011604 */
.L_x_909:
[----:B------:R-:W-:Y:S05]  /*3400*/  BSYNC B0 ;  /* 0x0000000000007941 */ /* 0x000fea0003800000 */
.L_x_907:
[----:B------:R-:W-:Y:S04]  /*3410*/  IMAD.MOV.U32 R4, RZ, RZ, c[0x0][0x2a8] ;  /* 0x0000aa00ff047624 */ /* 0x000fe800078e00ff */
[----:B------:R-:W-:Y:S04]  /*3420*/  IMAD R5, R5, R4, -UR19 ;  /* 0x8000001305057e24 */ /* 0x000fe8000f8e0204 */
[----:B------:R-:W-:Y:S05]  /*3430*/  IMAD.IADD R5, R5, 0x1, -R204 ;  /* 0x0000000105057824 */ /* 0x000fea00078e0acc */
[----:B------:R-:W-:Y:S02]  /*3440*/  IADD3 R4, R5, c[0x0][0x2a8], RZ ;  /* 0x0000aa0005047a10 */ /* 0x000fe40007ffe0ff */
[----:B------:R-:W-:Y:S02]  /*3450*/  IMNMX R170, R170, R5, !PT ;  /* 0x00000005aaaa7217 */ /* 0x000fe40007800200 */
[----:B------:R-:W-:Y:S02]  /*3460*/  IMNMX R171, R171, R4, PT ;  /* 0x00000004abab7217 */ /* 0x000fe40003800200 */
.L_x_906:
        /* <DEDUP_REMOVED lines=19> */
.L_x_912:
[----:B------:R-:W-:Y:S04]  /*35a0*/  MOV R4, 0x1 ;  /* 0x0000000100047802 */ /* 0x000fe80000000f00 */
[----:B------:R-:W-:Y:S11]  /*35b0*/  ISETP.NE.AND P0, PT, R4, c[0x0][0x2a8], PT ;  /* 0x0000aa0004007a0c */ /* 0x000ff60003f05270 */
[----:B------:R-:W-:Y:S02]  /*35c0*/  @!UPT UIADD3 URZ, URZ, URZ, URZ ;  /* 0x0000003f3f3ff290 */ /* 0x000fe4000fffe03f */
[----:B------:R-:W-:Y:S05]  /*35d0*/  @P0 IMAD.HI.U32 R4, R5, c[0x0][0x2ac], RZ ;  /* 0x0000ab0005040a27 */ /* 0x000fea00078e00ff */
[----:B------:R-:W-:Y:S02]  /*35e0*/  @P0 SHF.R.U32.HI R5, RZ, c[0x0][0x2b0], R4 ;  /* 0x0000ac00ff050a19 */ /* 0x000fe40000011604 */
.L_x_913:
[----:B------:R-:W-:Y:S05]  /*35f0*/  BSYNC B0 ;  /* 0x0000000000007941 */ /* 0x000fea0003800000 */
.L_x_911:
[----:B------:R-:W-:Y:S04]  /*3600*/  IMAD.MOV.U32 R4, RZ, RZ, c[0x0][0x2a8] ;  /* 0x0000aa00ff047624 */ /* 0x000fe800078e00ff */
[----:B------:R-:W-:Y:S04]  /*3610*/  IMAD R5, R5, R4, -UR19 ;  /* 0x8000001305057e24 */ /* 0x000fe8000f8e0204 */
[----:B------:R-:W-:Y:S05]  /*3620*/  IMAD.IADD R5, R5, 0x1, -R204 ;  /* 0x0000000105057824 */ /* 0x000fea00078e0acc */
[----:B------:R-:W-:Y:S02]  /*3630*/  IADD3 R4, R5, c[0x0][0x2a8], RZ ;  /* 0x0000aa0005047a10 */ /* 0x000fe40007ffe0ff */
[----:B------:R-:W-:Y:S02]  /*3640*/  IMNMX R168, R168, R5, !PT ;  /* 0x00000005a8a87217 */ /* 0x000fe40007800200 */
[----:B------:R-:W-:Y:S02]  /*3650*/  IMNMX R169, R169, R4, PT ;  /* 0x00000004a9a97217 */ /* 0x000fe40003800200 */
.L_x_910:
[----:B------:R-:W-:Y:S04]  /*3660*/  DEPBAR.LE SB0, 0x1 ;  /* 0x000080400000791a */ /* 0x000fe80000000000 */
[----:B------:R-:W-:Y:S01]  /*3670*/  BAR.SYNC.DEFER_BLOCKING 0x0 ;  /* 0x0000000000007b1d */ /* 0x000fe20000010000 */
[----:B------:R-:W-:Y:S01]  /*3680*/  UIADD3 UR25, UR10, 0x1, URZ ;  /* 0x000000010a197890 */ /* 0x000fe2000fffe03f */
[----:B------:R-:W-:Y:S03]  /*3690*/  LEA R3, R3, 0x12080, 0x1 ;  /* 0x0001208003037811 */ /* 0x000fe600078e08ff */
        /* <DEDUP_REMOVED lines=19> */
[----:B------:R-:W-:Y:S01]  /*37d0*/  UIMAD UR24, UR25, UR15, UR24 ;  /* 0x0000000f191872a4 */ /* 0x000fe2000f8e0218 */
[----:B------:R-:W-:Y:S01]  /*37e0*/  IMAD.U32 R4, RZ, RZ, UR26 ;  /* 0x0000001aff047e24 */ /* 0x000fe2000f8e00ff */
[----:B------:R-:W-:Y:S02]  /*37f0*/  UIMAD UR25, UR25, -0x40, UR20 ;  /* 0xffffffc0191978a4 */ /* 0x000fe4000f8e0214 */
[----:B------:R-:W-:Y:S01]  /*3800*/  LEA R7, P6, R7, R196, 0x6 ;  /* 0x000000c407077211 */ /* 0x000fe200078c30ff */
[----:B------:R-:W-:Y:S01]  /*3810*/  UIADD3 UR24, UR27, UR24, URZ ;  /* 0x000000181b187290 */ /* 0x000fe2000fffe03f */
        /* <DEDUP_REMOVED lines=14> */
[----:B------:R-:W-:Y:S01]  /*3900*/  LEA R10, P6, R7, c[0x0][0x160], 0x1 ;  /* 0x00005800070a7a11 */ /* 0x000fe200078c08ff */
[----:B------:R-:W-:Y:S01]  /*3910*/  @!P1 IMAD.SHL.U32 R6, R5, 0x4, RZ ;  /* 0x0000000405069824 */ /* 0x000fe200078e00ff */
[----:B------:R-:W-:Y:S02]  /*3920*/  ISETP.GE.OR P5, PT, R192, UR25, !P5 ;  /* 0x00000019c0007c0c */ /* 0x000fe4000efa6670 */
[----:B------:R-:W-:Y:S02]  /*3930*/  @!P1 LEA.HI.X R13, R8, c[0x0][0x25c], R9, 0x2, P0 ;  /* 0x00009700080d9a11 */ /* 0x000fe400000f1409 */
[----:B------:R-:W-:Y:S02]  /*3940*/  LOP3.LUT P0, RZ, R188, 0x2, RZ, 0xc0, !PT ;  /* 0x00000002bcff7812 */ /* 0x000fe4000780c0ff */
[----:B------:R-:W-:Y:S01]  /*3950*/  LEA.HI.X R11, R7, c[0x0][0x164], R4, 0x1, P6 ;  /* 0x00005900070b7a11 */ /* 0x000fe200030f0c04 */
[----:B------:R-:W-:Y:S01]  /*3960*/  IMAD.U32 R4, RZ, RZ, UR23 ;  /* 0x00000017ff047e24 */ /* 0x000fe2000f8e00ff */
[C---:B------:R-:W-:Y:S02]  /*3970*/  ISETP.GE.OR P0, PT, R192.reuse, UR25, !P0 ;  /* 0x00000019c0007c0c */ /* 0x040fe4000c706670 */
        /* <DEDUP_REMOVED lines=10> */
.L_x_914:
[-C--:B--23-5:R-:W-:Y:S01]  /*3a20*/  HMMA.16816.F32.BF16 R4, R132, R136.reuse, RZ ;  /* 0x000000888404723c */ /* 0x0acfe200000418ff */
        /* <DEDUP_REMOVED lines=13> */
[----:B------:R-:W2:Y:S07]  /*3b00*/  LDSM.16.M88.4 R136, [R3+0x1000] ;  /* 0x001000000388783b */ /* 0x000eae0000000200 */
[-C--:B-1----:R-:W-:Y:S01]  /*3b10*/  HMMA.16816.F32.BF16 R20, R132, R32.reuse, RZ ;  /* 0x000000208414723c */ /* 0x082fe200000418ff */
[----:B------:R-:W0:Y:S07]  /*3b20*/  LDGDEPBAR ;  /* 0x00000000000079af */ /* 0x000e2e0000000000 */
[C---:B------:R-:W-:Y:S08]  /*3b30*/  HMMA.16816.F32.BF16 R24, R28.reuse, R32, RZ ;  /* 0x000000201c18723c */ /* 0x040ff000000418ff */
[-C--:B------:R-:W-:Y:S08]  /*3b40*/  HMMA.16816.F32.BF16 R28, R28, R34.reuse, RZ ;  /* 0x000000221c1c723c */ /* 0x080ff000000418ff */
[----:B------:R-:W-:Y:S01]  /*3b50*/  HMMA.16816.F32.BF16 R32, R132, R34, RZ ;  /* 0x000000228420723c */ /* 0x000fe200000418ff */
[----:B------:R-:W1:Y:S07]  /*3b60*/  LDSM.16.M88.4 R132, [R180+0x9080] ;  /* 0x00908000b484783b */ /* 0x000e6e0000000200 */
[-C--:B------:R-:W-:Y:S08]  /*3b70*/  HMMA.16816.F32.BF16 R4, R140, R144.reuse, R4 ;  /* 0x000000908c04723c */ /* 0x080ff00000041804 */
        /* <DEDUP_REMOVED lines=10> */
[-C--:B--2---:R-:W-:Y:S08]  /*3c20*/  HMMA.16816.F32.BF16 R4, R136, R156.reuse, R4 ;  /* 0x0000009c8804723c */ /* 0x084ff00000041804 */
[C---:B------:R-:W-:Y:S08]  /*3c30*/  HMMA.16816.F32.BF16 R8, R160.reuse, R156, R8 ;  /* 0x0000009ca008723c */ /* 0x040ff00000041808 */
[-C--:B------:R-:W-:Y:S08]  /*3c40*/  HMMA.16816.F32.BF16 R12, R160, R158.reuse, R12 ;  /* 0x0000009ea00c723c */ /* 0x080ff0000004180c */
[C---:B------:R-:W-:Y:S08]  /*3c50*/  HMMA.16816.F32.BF16 R16, R136.reuse, R158, R16 ;  /* 0x0000009e8810723c */ /* 0x040ff00000041810 */
[-C--:B-1----:R-:W-:Y:S08]  /*3c60*/  HMMA.16816.F32.BF16 R20, R136, R132.reuse, R20 ;  /* 0x000000848814723c */ /* 0x082ff00000041814 */
        /* <DEDUP_REMOVED lines=30> */
[----:B------:R-:W-:Y:S02]  /*3e50*/  ISETP.GT.AND P5, PT, R250, 0x40, P0 ;  /* 0x00000040fa00780c */ /* 0x000fe400007a4270 */
[-C--:B------:R-:W-:Y:S03]  /*3e60*/  HMMA.16816.F32.BF16 R12, R148, R138.reuse, R12 ;  /* 0x0000008a940c723c */ /* 0x080fe6000004180c */
[----:B------:R-:W-:Y:S01]  /*3e70*/  ISETP.LT.OR P5, PT, R251, 0x41, P5 ;  /* 0x00000041fb00780c */ /* 0x000fe20002fa1670 */
[--C-:B------:R-:W-:Y:S01]  /*3e80*/  FFMA.FTZ R157, R145, c[0x0][0x29c], -R248.reuse ;  /* 0x0000a700919d7a23 */ /* 0x100fe200000108f8 */
[----:B------:R-:W-:Y:S02]  /*3e90*/  FSEL R145, R225, -INF , !P6 ;  /* 0xff800000e1917808 */ /* 0x000fe40007000000 */
[----:B------:R-:W-:Y:S01]  /*3ea0*/  FSEL R147, R228, -INF , !P5 ;  /* 0xff800000e4937808 */ /* 0x000fe20006800000 */
[C---:B------:R-:W-:Y:S01]  /*3eb0*/  HMMA.16816.F32.BF16 R16, R132.reuse, R138, R16 ;  /* 0x0000008a8410723c */ /* 0x040fe20000041810 */
[----:B------:R-:W-:Y:S01]  /*3ec0*/  LDSM.16.M88.4 R136, [R2+0x14080] ;  /* 0x014080000288783b */ /* 0x000fe20000000200 */
[----:B------:R-:W3:Y:S02]  /*3ed0*/  MUFU.EX2 R157, R157 ;  /* 0x0000009d009d7308 */ /* 0x000ee40000000800 */
[--C-:B------:R-:W-:Y:S01]  /*3ee0*/  FFMA.FTZ R147, R147, c[0x0][0x29c], -R248.reuse ;  /* 0x0000a70093937a23 */ /* 0x100fe200000108f8 */
[C---:B------:R-:W-:Y:S01]  /*3ef0*/  ISETP.GT.AND P6, PT, R250.reuse, 0x41, P0 ;  /* 0x00000041fa00780c */ /* 0x040fe200007c4270 */
[--C-:B------:R-:W-:Y:S01]  /*3f00*/  FFMA.FTZ R158, R145, c[0x0][0x29c], -R248.reuse ;  /* 0x0000a700919e7a23 */ /* 0x100fe200000108f8 */
[C---:B------:R-:W-:Y:S02]  /*3f10*/  ISETP.GT.AND P5, PT, R250.reuse, 0x60, P0 ;  /* 0x00000060fa00780c */ /* 0x040fe400007a4270 */
[C---:B------:R-:W-:Y:S02]  /*3f20*/  ISETP.LT.OR P6, PT, R251.reuse, 0x42, P6 ;  /* 0x00000042fb00780c */ /* 0x040fe400037c1670 */
[----:B------:R-:W-:Y:S01]  /*3f30*/  ISETP.LT.OR P5, PT, R251, 0x61, P5 ;  /* 0x00000061fb00780c */ /* 0x000fe20002fa1670 */
[----:B------:R5:W2:Y:S01]  /*3f40*/  MUFU.EX2 R159, R147 ;  /* 0x00000093009f7308 */ /* 0x000aa20000000800 */
[----:B------:R-:W-:Y:S02]  /*3f50*/  FSEL R145, R229, -INF , !P6 ;  /* 0xff800000e5917808 */ /* 0x000fe40007000000 */
[----:B------:R-:W-:Y:S02]  /*3f60*/  FSEL R153, R241, -INF , !P5 ;  /* 0xff800000f1997808 */ /* 0x000fe40006800000 */
[----:B------:R-:W-:Y:S01]  /*3f70*/  ISETP.GT.AND P6, PT, R250, 0x61, P0 ;  /* 0x00000061fa00780c */ /* 0x000fe200007c4270 */
[--C-:B------:R-:W-:Y:S01]  /*3f80*/  FFMA.FTZ R160, R145, c[0x0][0x29c], -R248.reuse ;  /* 0x0000a70091a07a23 */ /* 0x100fe200000108f8 */
[----:B------:R-:W-:Y:S01]  /*3f90*/  ISETP.GT.AND P5, PT, R249, RZ, P0 ;  /* 0x000000fff900720c */ /* 0x000fe200007a4270 */
[--C-:B------:R-:W-:Y:S01]  /*3fa0*/  FFMA.FTZ R165, R153, c[0x0][0x29c], -R248.reuse ;  /* 0x0000a70099a57a23 */ /* 0x100fe200000108f8 */
[----:B------:R-:W-:Y:S01]  /*3fb0*/  ISETP.LT.OR P6, PT, R251, 0x62, P6 ;  /* 0x00000062fb00780c */ /* 0x000fe200037c1670 */
[----:B------:R2:W-:Y:S01]  /*3fc0*/  LDSM.16.M88.4 R152, [R2+0x14880] ;  /* 0x014880000298783b */ /* 0x0005e20000000200 */
[----:B------:R-:W3:Y:S01]  /*3fd0*/  MUFU.EX2 R158, R158 ;  /* 0x0000009e009e7308 */ /* 0x000ee20000000800 */
[----:B------:R-:W-:Y:S01]  /*3fe0*/  ISETP.LT.OR P5, PT, R185, 0x1, P5 ;  /* 0x00000001b900780c */ /* 0x000fe20002fa1670 */
[-C--:B-1----:R-:W-:Y:S03]  /*3ff0*/  HMMA.16816.F32.BF16 R20, R132, R140.reuse, R20 ;  /* 0x0000008c8414723c */ /* 0x082fe60000041814 */
[C---:B------:R-:W-:Y:S01]  /*4000*/  FSEL R161, R212.reuse, -INF , !P5 ;  /* 0xff800000d4a17808 */ /* 0x040fe20006800000 */
[----:B------:R-:W-:Y:S01]  /*4010*/  FFMA.FTZ R212, -R212, R212, 1 ;  /* 0x3f800000d4d47423 */ /* 0x000fe200000101d4 */
[C---:B------:R-:W-:Y:S01]  /*4020*/  FSEL R163, R243.reuse, -INF , !P6 ;  /* 0xff800000f3a37808 */ /* 0x040fe20007000000 */
[----:B------:R-:W-:Y:S01]  /*4030*/  FFMA.FTZ R243, -R243, R243, 1 ;  /* 0x3f800000f3f37423 */ /* 0x000fe200000101f3 */
[----:B------:R-:W-:Y:S01]  /*4040*/  ISETP.GT.AND P6, PT, R249, 0x1, P0 ;  /* 0x00000001f900780c */ /* 0x000fe200007c4270 */
[C---:B------:R-:W-:Y:S01]  /*4050*/  HMMA.16816.F32.BF16 R24, R148.reuse, R140, R24 ;  /* 0x0000008c9418723c */ /* 0x040fe20000041818 */
[----:B------:R1:W-:Y:S01]  /*4060*/  MUFU.EX2 R140, R165 ;  /* 0x000000a5008c7308 */ /* 0x0003e20000000800 */
[----:B-----5:R-:W5:Y:S02]  /*4070*/  LDSM.16.M88.4 R144, [R173+0xa080] ;  /* 0x00a08000ad90783b */ /* 0x020f640000000200 */
[----:B------:R-:W-:Y:S01]  /*4080*/  ISETP.LT.OR P6, PT, R185, 0x2, P6 ;  /* 0x00000002b900780c */ /* 0x000fe200037c1670 */
[----:B------:R-:W-:Y:S01]  /*4090*/  FFMA.FTZ R248, R163, c[0x0][0x29c], -R248 ;  /* 0x0000a700a3f87a23 */ /* 0x000fe200000108f8 */
[----:B------:R-:W-:Y:S02]  /*40a0*/  ISETP.GT.AND P5, PT, R249, 0x20, P0 ;  /* 0x00000020f900780c */ /* 0x000fe400007a4270 */
[-C--:B------:R-:W-:Y:S03]  /*40b0*/  HMMA.16816.F32.BF16 R28, R148, R142.reuse, R28 ;  /* 0x0000008e941c723c */ /* 0x080fe6000004181c */
[----:B------:R-:W1:Y:S01]  /*40c0*/  MUFU.EX2 R160, R160 ;  /* 0x000000a000a07308 */ /* 0x000e620000000800 */
[--C-:B--2---:R-:W-:Y:S01]  /*40d0*/  FFMA.FTZ R2, R161, c[0x0][0x29c], -R247.reuse ;  /* 0x0000a700a1027a23 */ /* 0x104fe200000108f7 */
[----:B------:R-:W-:Y:S02]  /*40e0*/  ISETP.LT.OR P5, PT, R185, 0x21, P5 ;  /* 0x00000021b900780c */ /* 0x000fe40002fa1670 */
[C---:B------:R-:W-:Y:S01]  /*40f0*/  FSEL R252, R213.reuse, -INF , !P6 ;  /* 0xff800000d5fc7808 */ /* 0x040fe20007000000 */
[----:B------:R-:W-:Y:S01]  /*4100*/  HMMA.16816.F32.BF16 R32, R132, R142, R32 ;  /* 0x0000008e8420723c */ /* 0x000fe20000041820 */
[----:B------:R-:W2:Y:S03]  /*4110*/  LDSM.16.M88.4 R132, [R173+0xb080] ;  /* 0x00b08000ad84783b */ /* 0x000ea60000000200 */
[----:B------:R-:W-:Y:S01]  /*4120*/  FFMA.FTZ R213, -R213, R213, 1 ;  /* 0x3f800000d5d57423 */ /* 0x000fe200000101d5 */
[----:B------:R-:W-:Y:S01]  /*4130*/  MUFU.EX2 R2, R2 ;  /* 0x0000000200027308 */ /* 0x000fe20000000800 */
[----:B------:R-:W-:Y:S01]  /*4140*/  ISETP.GT.AND P6, PT, R249, 0x21, P0 ;  /* 0x00000021f900780c */ /* 0x000fe200007c4270 */
[--C-:B------:R-:W-:Y:S01]  /*4150*/  FFMA.FTZ R143, R252, c[0x0][0x29c], -R247.reuse ;  /* 0x0000a700fc8f7a23 */ /* 0x100fe200000108f7 */
[C---:B------:R-:W-:Y:S01]  /*4160*/  FSEL R166, R226.reuse, -INF , !P5 ;  /* 0xff800000e2a67808 */ /* 0x040fe20006800000 */
[----:B------:R-:W-:Y:S01]  /*4170*/  FFMA.FTZ R226, -R226, R226, 1 ;  /* 0x3f800000e2e27423 */ /* 0x000fe200000101e2 */
[----:B------:R-:W-:Y:S02]  /*4180*/  ISETP.LT.OR P6, PT, R185, 0x22, P6 ;  /* 0x00000022b900780c */ /* 0x000fe400037c1670 */
[----:B------:R-:W-:Y:S01]  /*4190*/  ISETP.GT.AND P5, PT, R249, 0x40, P0 ;  /* 0x00000040f900780c */ /* 0x000fe200007a4270 */
[--C-:B------:R-:W-:Y:S01]  /*41a0*/  FFMA.FTZ R142, R166, c[0x0][0x29c], -R247.reuse ;  /* 0x0000a700a68e7a23 */ /* 0x100fe200000108f7 */
[----:B------:R-:W-:Y:S01]  /*41b0*/  FSEL R250, R227, -INF , !P6 ;  /* 0xff800000e3fa7808 */ /* 0x000fe20007000000 */
[----:B------:R-:W1:Y:S01]  /*41c0*/  MUFU.EX2 R143, R143 ;  /* 0x0000008f008f7308 */ /* 0x000e620000000800 */
[----:B------:R-:W-:Y:S01]  /*41d0*/  ISETP.LT.OR P5, PT, R185, 0x41, P5 ;  /* 0x00000041b900780c */ /* 0x000fe20002fa1670 */
[----:B------:R-:W-:Y:S01]  /*41e0*/  FFMA.FTZ R227, -R227, R227, 1 ;  /* 0x3f800000e3e37423 */ /* 0x000fe200000101e3 */
[----:B------:R-:W-:Y:S02]  /*41f0*/  ISETP.GT.AND P6, PT, R249, 0x41, P0 ;  /* 0x00000041f900780c */ /* 0x000fe400007c4270 */
[C---:B------:R-:W-:Y:S01]  /*4200*/  FSEL R164, R230.reuse, -INF , !P5 ;  /* 0xff800000e6a47808 */ /* 0x040fe20006800000 */
[----:B------:R-:W-:Y:S01]  /*4210*/  FFMA.FTZ R230, -R230, R230, 1 ;  /* 0x3f800000e6e67423 */ /* 0x000fe200000101e6 */
[----:B------:R-:W-:Y:S02]  /*4220*/  ISETP.LT.OR P6, PT, R185, 0x42, P6 ;  /* 0x00000042b900780c */ /* 0x000fe400037c1670 */
[----:B------:R-:W-:Y:S01]  /*4230*/  ISETP.GT.AND P5, PT, R249, 0x60, P0 ;  /* 0x00000060f900780c */ /* 0x000fe200007a4270 */
[--C-:B------:R-:W-:Y:S01]  /*4240*/  FFMA.FTZ R164, R164, c[0x0][0x29c], -R247.reuse ;  /* 0x0000a700a4a47a23 */ /* 0x100fe200000108f7 */
[----:B------:R-:W-:Y:S01]  /*4250*/  MUFU.EX2 R142, R142 ;  /* 0x0000008e008e7308 */ /* 0x000fe20000000800 */
[-C--:B-----5:R-:W-:Y:S05]  /*4260*/  HMMA.16816.F32.BF16 R4, R136, R144.reuse, R4 ;  /* 0x000000908804723c */ /* 0x0a0fea0000041804 */
[----:B------:R-:W-:Y:S02]  /*4270*/  ISETP.LT.OR P5, PT, R185, 0x61, P5 ;  /* 0x00000061b900780c */ /* 0x000fe40002fa1670 */
[----:B------:R-:W-:Y:S01]  /*4280*/  FSEL R162, R231, -INF , !P6 ;  /* 0xff800000e7a27808 */ /* 0x000fe20007000000 */
[C---:B------:R-:W-:Y:S01]  /*4290*/  HMMA.16816.F32.BF16 R8, R152.reuse, R144, R8 ;  /* 0x000000909808723c */ /* 0x040fe20000041808 */
[----:B------:R-:W5:Y:S01]  /*42a0*/  LDS R144, [R240+0x18280] ;  /* 0x01828000f0907984 */ /* 0x000f620000000800 */
[----:B------:R-:W1:Y:S02]  /*42b0*/  MUFU.EX2 R141, R248 ;  /* 0x000000f8008d7308 */ /* 0x000e640000000800 */
[--C-:B------:R-:W-:Y:S01]  /*42c0*/  FFMA.FTZ R162, R162, c[0x0][0x29c], -R247.reuse ;  /* 0x0000a700a2a27a23 */ /* 0x100fe200000108f7 */
[----:B------:R-:W-:Y:S01]  /*42d0*/  ISETP.GT.AND P6, PT, R249, 0x61, P0 ;  /* 0x00000061f900780c */ /* 0x000fe200007c4270 */
[----:B------:R-:W-:Y:S01]  /*42e0*/  FFMA.FTZ R231, -R231, R231, 1 ;  /* 0x3f800000e7e77423 */ /* 0x000fe200000101e7 */
[----:B------:R-:W-:Y:S01]  /*42f0*/  FSEL R148, R244, -INF , !P5 ;  /* 0xff800000f4947808 */ /* 0x000fe20006800000 */
[-C--:B------:R-:W-:Y:S03]  /*4300*/  HMMA.16816.F32.BF16 R12, R152, R146.reuse, R12 ;  /* 0x00000092980c723c */ /* 0x080fe6000004180c */
[----:B------:R-:W-:Y:S01]  /*4310*/  ISETP.GT.AND P5, PT, R170, RZ, P0 ;  /* 0x000000ffaa00720c */ /* 0x000fe200007a4270 */
[--C-:B------:R-:W-:Y:S01]  /*4320*/  FFMA.FTZ R145, R250, c[0x0][0x29c], -R247.reuse ;  /* 0x0000a700fa917a23 */ /* 0x100fe200000108f7 */
[----:B------:R-:W-:Y:S01]  /*4330*/  ISETP.LT.OR P6, PT, R185, 0x62, P6 ;  /* 0x00000062b900780c */ /* 0x000fe200037c1670 */
[--C-:B------:R-:W-:Y:S01]  /*4340*/  FFMA.FTZ R148, R148, c[0x0][0x29c], -R247.reuse ;  /* 0x0000a70094947a23 */ /* 0x100fe200000108f7 */
[----:B------:R-:W-:Y:S01]  /*4350*/  MUFU.EX2 R185, R162 ;  /* 0x000000a200b97308 */ /* 0x000fe20000000800 */
[C---:B------:R-:W-:Y:S04]  /*4360*/  HMMA.16816.F32.BF16 R16, R136.reuse, R146, R16 ;  /* 0x000000928810723c */ /* 0x040fe80000041810 */
[----:B------:R-:W-:Y:S01]  /*4370*/  ISETP.LT.OR P5, PT, R171, 0x1, P5 ;  /* 0x00000001ab00780c */ /* 0x000fe20002fa1670 */
[----:B------:R-:W-:Y:S01]  /*4380*/  FFMA.FTZ R244, -R244, R244, 1 ;  /* 0x3f800000f4f47423 */ /* 0x000fe200000101f4 */
[C---:B------:R-:W-:Y:S01]  /*4390*/  FSEL R150, R245.reuse, -INF , !P6 ;  /* 0xff800000f5967808 */ /* 0x040fe20007000000 */
[----:B------:R-:W-:Y:S01]  /*43a0*/  FFMA.FTZ R245, -R245, R245, 1 ;  /* 0x3f800000f5f57423 */ /* 0x000fe200000101f5 */
[-C--:B--2---:R-:W-:Y:S01]  /*43b0*/  HMMA.16816.F32.BF16 R20, R136, R132.reuse, R20 ;  /* 0x000000848814723c */ /* 0x084fe20000041814 */
[----:B------:R2:W-:Y:S02]  /*43c0*/  MUFU.EX2 R146, R164 ;  /* 0x000000a400927308 */ /* 0x0005e40000000800 */
[----:B------:R-:W-:Y:S01]  /*43d0*/  ISETP.GT.AND P6, PT, R170, 0x1, P0 ;  /* 0x00000001aa00780c */ /* 0x000fe200007c4270 */
[----:B------:R-:W-:Y:S01]  /*43e0*/  FFMA.FTZ R247, R150, c[0x0][0x29c], -R247 ;  /* 0x0000a70096f77a23 */ /* 0x000fe200000108f7 */
[C---:B------:R-:W-:Y:S01]  /*43f0*/  FSEL R151, R214.reuse, -INF , !P5 ;  /* 0xff800000d6977808 */ /* 0x040fe20006800000 */
[----:B------:R-:W-:Y:S01]  /*4400*/  FFMA.FTZ R214, -R214, R214, 1 ;  /* 0x3f800000d6d67423 */ /* 0x000fe200000101d6 */
[----:B------:R-:W-:Y:S01]  /*4410*/  ISETP.GT.AND P5, PT, R170, 0x20, P0 ;  /* 0x00000020aa00780c */ /* 0x000fe200007a4270 */
[C---:B------:R-:W-:Y:S03]  /*4420*/  HMMA.16816.F32.BF16 R24, R152.reuse, R132, R24 ;  /* 0x000000849818723c */ /* 0x040fe60000041818 */
[----:B------:R-:W1:Y:S01]  /*4430*/  MUFU.EX2 R145, R145 ;  /* 0x0000009100917308 */ /* 0x000e620000000800 */
[----:B------:R-:W-:Y:S01]  /*4440*/  ISETP.LT.OR P6, PT, R171, 0x2, P6 ;  /* 0x00000002ab00780c */ /* 0x000fe200037c1670 */
[----:B------:R-:W-:Y:S01]  /*4450*/  FFMA.FTZ R150, R151, c[0x0][0x29c], -R246 ;  /* 0x0000a70097967a23 */ /* 0x000fe200000108f6 */
[----:B------:R-:W-:Y:S02]  /*4460*/  ISETP.LT.OR P5, PT, R171, 0x21, P5 ;  /* 0x00000021ab00780c */ /* 0x000fe40002fa1670 */
[-C--:B------:R-:W-:Y:S04]  /*4470*/  HMMA.16816.F32.BF16 R28, R152, R134.reuse, R28 ;  /* 0x00000086981c723c */ /* 0x080fe8000004181c */
[----:B------:R-:W-:Y:S01]  /*4480*/  FSEL R149, R217, -INF , !P6 ;  /* 0xff800000d9957808 */ /* 0x000fe20007000000 */
[----:B------:R-:W-:Y:S01]  /*4490*/  MUFU.EX2 R150, R150 ;  /* 0x0000009600967308 */ /* 0x000fe20000000800 */
[----:B------:R-:W-:Y:S01]  /*44a0*/  FSEL R161, R220, -INF , !P5 ;  /* 0xff800000dca17808 */ /* 0x000fe20006800000 */
[--C-:B-----5:R-:W-:Y:S01]  /*44b0*/  FADD.FTZ R151, R4, -R144.reuse ;  /* 0x8000009004977221 */ /* 0x120fe20000010000 */
[----:B------:R-:W-:Y:S01]  /*44c0*/  HMMA.16816.F32.BF16 R32, R136, R134, R32 ;  /* 0x000000868820723c */ /* 0x000fe20000041820 */
[----:B------:R-:W5:Y:S03]  /*44d0*/  LDS R138, [R240+0x182a0] ;  /* 0x0182a000f08a7984 */ /* 0x000f660000000800 */
[C---:B------:R-:W-:Y:S01]  /*44e0*/  ISETP.GT.AND P6, PT, R170.reuse, 0x21, P0 ;  /* 0x00000021aa00780c */ /* 0x040fe200007c4270 */
[--C-:B------:R-:W-:Y:S01]  /*44f0*/  FADD.FTZ R154, R5, -R144.reuse ;  /* 0x80000090059a7221 */ /* 0x100fe20000010000 */
[----:B------:R-:W-:Y:S01]  /*4500*/  ISETP.GT.AND P5, PT, R170, 0x40, P0 ;  /* 0x00000040aa00780c */ /* 0x000fe200007a4270 */
[----:B----4-:R-:W-:Y:S01]  /*4510*/  FMUL.FTZ R152, R156, R151 ;  /* 0x000000979c987220 */ /* 0x010fe20000410000 */
[----:B------:R-:W-:Y:S01]  /*4520*/  ISETP.LT.OR P6, PT, R171, 0x22, P6 ;  /* 0x00000022ab00780c */ /* 0x000fe200037c1670 */
[----:B------:R-:W-:Y:S01]  /*4530*/  FMUL.FTZ R151, R3, R154 ;  /* 0x0000009a03977220 */ /* 0x000fe20000410000 */
[----:B------:R-:W-:Y:S01]  /*4540*/  ISETP.LT.OR P5, PT, R171, 0x41, P5 ;  /* 0x00000041ab00780c */ /* 0x000fe20002fa1670 */
[----:B------:R-:W-:Y:S01]  /*4550*/  MUFU.EX2 R148, R148 ;  /* 0x0000009400947308 */ /* 0x000fe20000000800 */
[----:B-1----:R-:W-:Y:S01]  /*4560*/  FSEL R165, R221, -INF , !P6 ;  /* 0xff800000dda57808 */ /* 0x002fe20007000000 */
[--C-:B------:R-:W-:Y:S01]  /*4570*/  FADD.FTZ R16, R16, -R144.reuse ;  /* 0x8000009010107221 */ /* 0x100fe20000010000 */
[----:B------:R-:W-:Y:S01]  /*4580*/  FSEL R163, R232, -INF , !P5 ;  /* 0xff800000e8a37808 */ /* 0x000fe20006800000 */
[----:B------:R-:W-:Y:S01]  /*4590*/  FMUL.FTZ R152, R152, R215 ;  /* 0x000000d798987220 */ /* 0x000fe20000410000 */
[C---:B------:R-:W-:Y:S01]  /*45a0*/  ISETP.GT.AND P6, PT, R170.reuse, 0x41, P0 ;  /* 0x00000041aa00780c */ /* 0x040fe200007c4270 */
[----:B------:R-:W-:Y:S01]  /*45b0*/  FMUL.FTZ R151, R151, R216 ;  /* 0x000000d897977220 */ /* 0x000fe20000410000 */
[----:B------:R-:W-:Y:S01]  /*45c0*/  ISETP.GT.AND P5, PT, R170, 0x60, P0 ;  /* 0x00000060aa00780c */ /* 0x000fe200007a4270 */
[----:B---3--:R-:W-:Y:S01]  /*45d0*/  FMUL.FTZ R16, R157, R16 ;  /* 0x000000109d107220 */ /* 0x008fe20000410000 */
[C---:B------:R-:W-:Y:S01]  /*45e0*/  ISETP.LT.OR P6, PT, R171.reuse, 0x42, P6 ;  /* 0x00000042ab00780c */ /* 0x040fe200037c1670 */
[--C-:B------:R-:W-:Y:S01]  /*45f0*/  FADD.FTZ R20, R20, -R144.reuse ;  /* 0x8000009014147221 */ /* 0x100fe20000010000 */
[----:B------:R-:W-:Y:S01]  /*4600*/  ISETP.LT.OR P5, PT, R171, 0x61, P5 ;  /* 0x00000061ab00780c */ /* 0x000fe20002fa1670 */
[--C-:B------:R-:W-:Y:S01]  /*4610*/  FADD.FTZ R21, R21, -R144.reuse ;  /* 0x8000009015157221 */ /* 0x100fe20000010000 */
[----:B------:R-:W-:Y:S01]  /*4620*/  FSEL R167, R233, -INF , !P6 ;  /* 0xff800000e9a77808 */ /* 0x000fe20007000000 */
[----:B------:R-:W-:Y:S01]  /*4630*/  FMUL.FTZ R20, R159, R20 ;  /* 0x000000149f147220 */ /* 0x000fe20000410000 */
[----:B------:R-:W-:Y:S01]  /*4640*/  FSEL R183, R236, -INF , !P5 ;  /* 0xff800000ecb77808 */ /* 0x000fe20006800000 */
[----:B------:R-:W-:Y:S01]  /*4650*/  FADD.FTZ R17, R17, -R144 ;  /* 0x8000009011117221 */ /* 0x000fe20000010000 */
[----:B------:R-:W-:Y:S01]  /*4660*/  ISETP.GT.AND P6, PT, R170, 0x61, P0 ;  /* 0x00000061aa00780c */ /* 0x000fe200007c4270 */
[--C-:B------:R-:W-:Y:S01]  /*4670*/  FFMA.FTZ R149, R149, c[0x0][0x29c], -R246.reuse ;  /* 0x0000a70095957a23 */ /* 0x100fe200000108f6 */
[----:B------:R-:W-:Y:S01]  /*4680*/  ISETP.GT.AND P5, PT, R168, RZ, P0 ;  /* 0x000000ffa800720c */ /* 0x000fe200007a4270 */
[--C-:B------:R-:W-:Y:S01]  /*4690*/  FFMA.FTZ R161, R161, c[0x0][0x29c], -R246.reuse ;  /* 0x0000a700a1a17a23 */ /* 0x100fe200000108f6 */
[----:B------:R-:W-:Y:S01]  /*46a0*/  ISETP.LT.OR P6, PT, R171, 0x62, P6 ;  /* 0x00000062ab00780c */ /* 0x000fe200037c1670 */
[--C-:B------:R-:W-:Y:S01]  /*46b0*/  FFMA.FTZ R165, R165, c[0x0][0x29c], -R246.reuse ;  /* 0x0000a700a5a57a23 */ /* 0x100fe200000108f6 */
[----:B------:R-:W-:Y:S01]  /*46c0*/  ISETP.LT.OR P5, PT, R169, 0x1, P5 ;  /* 0x00000001a900780c */ /* 0x000fe20002fa1670 */
[----:B------:R-:W1:Y:S01]  /*46d0*/  MUFU.EX2 R149, R149 ;  /* 0x0000009500957308 */ /* 0x000e620000000800 */
[----:B------:R-:W-:Y:S01]  /*46e0*/  FSEL R249, R237, -INF , !P6 ;  /* 0xff800000edf97808 */ /* 0x000fe20007000000 */
[----:B------:R-:W-:Y:S01]  /*46f0*/  FMUL.FTZ R17, R158, R17 ;  /* 0x000000119e117220 */ /* 0x000fe20000410000 */
[----:B------:R-:W-:Y:S01]  /*4700*/  FSEL R147, R218, -INF , !P5 ;  /* 0xff800000da937808 */ /* 0x000fe20006800000 */
[----:B------:R-:W-:Y:S01]  /*4710*/  FMUL.FTZ R21, R160, R21 ;  /* 0x00000015a0157220 */ /* 0x000fe20000410000 */
[C---:B------:R-:W-:Y:S01]  /*4720*/  ISETP.GT.AND P6, PT, R168.reuse, 0x1, P0 ;  /* 0x00000001a800780c */ /* 0x040fe200007c4270 */
[----:B------:R-:W-:Y:S01]  /*4730*/  FFMA.FTZ R163, R163, c[0x0][0x29c], -R246 ;  /* 0x0000a700a3a37a23 */ /* 0x000fe200000108f6 */
[----:B------:R-:W-:Y:S01]  /*4740*/  ISETP.GT.AND P5, PT, R168, 0x20, P0 ;  /* 0x00000020a800780c */ /* 0x000fe200007a4270 */
[----:B------:R-:W-:Y:S01]  /*4750*/  FFMA.FTZ R147, R147, c[0x0][0x29c], -R242 ;  /* 0x0000a70093937a23 */ /* 0x000fe200000108f2 */
[C---:B------:R-:W-:Y:S01]  /*4760*/  ISETP.LT.OR P6, PT, R169.reuse, 0x2, P6 ;  /* 0x00000002a900780c */ /* 0x040fe200037c1670 */
[----:B------:R-:W3:Y:S01]  /*4770*/  MUFU.EX2 R161, R161 ;  /* 0x000000a100a17308 */ /* 0x000ee20000000800 */
[----:B------:R-:W-:Y:S01]  /*4780*/  ISETP.LT.OR P5, PT, R169, 0x21, P5 ;  /* 0x00000021a900780c */ /* 0x000fe20002fa1670 */
[--C-:B------:R-:W-:Y:S01]  /*4790*/  FFMA.FTZ R167, R167, c[0x0][0x29c], -R246.reuse ;  /* 0x0000a700a7a77a23 */ /* 0x100fe200000108f6 */
[----:B------:R-:W-:Y:S01]  /*47a0*/  FSEL R171, R219, -INF , !P6 ;  /* 0xff800000dbab7808 */ /* 0x000fe20007000000 */
[--C-:B------:R-:W-:Y:S01]  /*47b0*/  FFMA.FTZ R183, R183, c[0x0][0x29c], -R246.reuse ;  /* 0x0000a700b7b77a23 */ /* 0x100fe200000108f6 */
[----:B------:R-:W-:Y:S01]  /*47c0*/  FSEL R251, R222, -INF , !P5 ;  /* 0xff800000defb7808 */ /* 0x000fe20006800000 */
[----:B------:R-:W-:Y:S01]  /*47d0*/  FFMA.FTZ R246, R249, c[0x0][0x29c], -R246 ;  /* 0x0000a700f9f67a23 */ /* 0x000fe200000108f6 */
[C---:B------:R-:W-:Y:S01]  /*47e0*/  ISETP.GT.AND P6, PT, R168.reuse, 0x21, P0 ;  /* 0x00000021a800780c */ /* 0x040fe200007c4270 */
[--C-:B------:R-:W-:Y:S01]  /*47f0*/  FFMA.FTZ R171, R171, c[0x0][0x29c], -R242.reuse ;  /* 0x0000a700abab7a23 */ /* 0x100fe200000108f2 */
[----:B------:R-:W-:Y:S01]  /*4800*/  ISETP.GT.AND P5, PT, R168, 0x40, P0 ;  /* 0x00000040a800780c */ /* 0x000fe200007a4270 */
[--C-:B------:R-:W-:Y:S01]  /*4810*/  FFMA.FTZ R251, R251, c[0x0][0x29c], -R242.reuse ;  /* 0x0000a700fbfb7a23 */ /* 0x100fe200000108f2 */
[C---:B------:R-:W-:Y:S01]  /*4820*/  ISETP.LT.OR P6, PT, R169.reuse, 0x22, P6 ;  /* 0x00000022a900780c */ /* 0x040fe200037c1670 */
[----:B------:R-:W4:Y:S01]  /*4830*/  MUFU.EX2 R154, R165 ;  /* 0x000000a5009a7308 */ /* 0x000f220000000800 */
[----:B------:R-:W-:Y:S01]  /*4840*/  ISETP.LT.OR P5, PT, R169, 0x41, P5 ;  /* 0x00000041a900780c */ /* 0x000fe20002fa1670 */
[----:B------:R-:W-:Y:S01]  /*4850*/  FFMA.FTZ R217, -R217, R217, 1 ;  /* 0x3f800000d9d97423 */ /* 0x000fe200000101d9 */
[----:B--2---:R-:W-:Y:S02]  /*4860*/  FSEL R164, R223, -INF , !P6 ;  /* 0xff800000dfa47808 */ /* 0x004fe40007000000 */
[C---:B------:R-:W-:Y:S01]  /*4870*/  FSEL R162, R234.reuse, -INF , !P5 ;  /* 0xff800000eaa27808 */ /* 0x040fe20006800000 */
[----:B------:R-:W-:Y:S01]  /*4880*/  FFMA.FTZ R234, -R234, R234, 1 ;  /* 0x3f800000eaea7423 */ /* 0x000fe200000101ea */
[----:B------:R-:W-:Y:S01]  /*4890*/  ISETP.GT.AND P6, PT, R168, 0x41, P0 ;  /* 0x00000041a800780c */ /* 0x000fe200007c4270 */
[--C-:B------:R-:W-:Y:S01]  /*48a0*/  FFMA.FTZ R164, R164, c[0x0][0x29c], -R242.reuse ;  /* 0x0000a700a4a47a23 */ /* 0x100fe200000108f2 */
[----:B------:R-:W-:Y:S01]  /*48b0*/  ISETP.GT.AND P5, PT, R168, 0x60, P0 ;  /* 0x00000060a800780c */ /* 0x000fe200007a4270 */
[--C-:B------:R-:W-:Y:S01]  /*48c0*/  FFMA.FTZ R162, R162, c[0x0][0x29c], -R242.reuse ;  /* 0x0000a700a2a27a23 */ /* 0x100fe200000108f2 */
[----:B------:R-:W-:Y:S01]  /*48d0*/  ISETP.GT.AND P0, PT, R168, 0x61, P0 ;  /* 0x00000061a800780c */ /* 0x000fe20000704270 */
[----:B------:R-:W-:Y:S01]  /*48e0*/  MUFU.EX2 R147, R147 ;  /* 0x0000009300937308 */ /* 0x000fe20000000800 */
[C---:B------:R-:W-:Y:S02]  /*48f0*/  ISETP.LT.OR P6, PT, R169.reuse, 0x42, P6 ;  /* 0x00000042a900780c */ /* 0x040fe400037c1670 */
[C---:B------:R-:W-:Y:S02]  /*4900*/  ISETP.LT.OR P5, PT, R169.reuse, 0x61, P5 ;  /* 0x00000061a900780c */ /* 0x040fe40002fa1670 */
[----:B------:R-:W-:Y:S02]  /*4910*/  ISETP.LT.OR P0, PT, R169, 0x62, P0 ;  /* 0x00000062a900780c */ /* 0x000fe40000701670 */
[C---:B------:R-:W-:Y:S01]  /*4920*/  FSEL R155, R235.reuse, -INF , !P6 ;  /* 0xff800000eb9b7808 */ /* 0x040fe20007000000 */
[----:B------:R-:W-:Y:S01]  /*4930*/  FFMA.FTZ R235, -R235, R235, 1 ;  /* 0x3f800000ebeb7423 */ /* 0x000fe200000101eb */
[----:B------:R-:W-:Y:S01]  /*4940*/  FSEL R153, R238, -INF , !P5 ;  /* 0xff800000ee997808 */ /* 0x000fe20006800000 */
[----:B------:R-:W-:Y:S01]  /*4950*/  MUFU.EX2 R251, R251 ;  /* 0x000000fb00fb7308 */ /* 0x000fe20000000800 */
[----:B------:R-:W-:Y:S01]  /*4960*/  FSEL R139, R239, -INF , !P0 ;  /* 0xff800000ef8b7808 */ /* 0x000fe20004000000 */
[--C-:B------:R-:W-:Y:S01]  /*4970*/  FFMA.FTZ R155, R155, c[0x0][0x29c], -R242.reuse ;  /* 0x0000a7009b9b7a23 */ /* 0x100fe200000108f2 */
[----:B------:R-:W-:Y:S01]  /*4980*/  F2FP.BF16.PACK_AB R151, R151, R152 ;  /* 0x000000989797723e */ /* 0x000fe200000010ff */
[--C-:B------:R-:W-:Y:S01]  /*4990*/  FFMA.FTZ R153, R153, c[0x0][0x29c], -R242.reuse ;  /* 0x0000a70099997a23 */ /* 0x100fe200000108f2 */
[----:B------:R-:W-:Y:S01]  /*49a0*/  F2FP.BF16.PACK_AB R152, R158, R157 ;  /* 0x0000009d9e98723e */ /* 0x000fe200000010ff */
[----:B------:R-:W-:Y:S01]  /*49b0*/  FFMA.FTZ R242, R139, c[0x0][0x29c], -R242 ;  /* 0x0000a7008bf27a23 */ /* 0x000fe200000108f2 */
[----:B------:R-:W-:Y:S01]  /*49c0*/  F2FP.BF16.PACK_AB R3, R3, R156 ;  /* 0x0000009c0303723e */ /* 0x000fe200000010ff */
[----:B------:R-:W-:Y:S01]  /*49d0*/  FFMA.FTZ R139, -R224, R224, 1 ;  /* 0x3f800000e08b7423 */ /* 0x000fe200000101e0 */
[----:B------:R-:W-:Y:S01]  /*49e0*/  F2FP.BF16.PACK_AB R159, R160, R159 ;  /* 0x0000009fa09f723e */ /* 0x000fe200000010ff */
[--C-:B------:R-:W-:Y:S01]  /*49f0*/  FADD.FTZ R157, R32, -R144.reuse ;  /* 0x80000090209d7221 */ /* 0x100fe20000010000 */
[----:B------:R-:W-:Y:S01]  /*4a00*/  MUFU.EX2 R164, R164 ;  /* 0x000000a400a47308 */ /* 0x000fe20000000800 */
[----:B------:R-:W-:Y:S01]  /*4a10*/  FMUL.FTZ R16, R16, R139 ;  /* 0x0000008b10107220 */ /* 0x000fe20000410000 */
[----:B------:R-:W-:Y:S01]  /*4a20*/  PLOP3.LUT P0, PT, PT, PT, UP0, 0x80, 0x0 ;  /* 0x000000000000781c */ /* 0x000fe20003f0f008 */
[----:B------:R-:W-:Y:S02]  /*4a30*/  FFMA.FTZ R139, -R228, R228, 1 ;  /* 0x3f800000e48b7423 */ /* 0x000fe400000101e4 */
[----:B------:R-:W-:Y:S02]  /*4a40*/  FADD.FTZ R144, R33, -R144 ;  /* 0x8000009021907221 */ /* 0x000fe40000010000 */
[--C-:B-----5:R-:W-:Y:S02]  /*4a50*/  FADD.FTZ R33, R6, -R138.reuse ;  /* 0x8000008a06217221 */ /* 0x120fe40000010000 */
[----:B------:R-:W-:Y:S01]  /*4a60*/  FMUL.FTZ R20, R20, R139 ;  /* 0x0000008b14147220 */ /* 0x000fe20000410000 */
[----:B------:R-:W-:Y:S01]  /*4a70*/  F2FP.BF16.PACK_AB R139, R143, R2 ;  /* 0x000000028f8b723e */ /* 0x000fe200000010ff */
[----:B------:R-:W-:Y:S01]  /*4a80*/  FMUL.FTZ R33, R2, R33 ;  /* 0x0000002102217220 */ /* 0x000fe20000410000 */
[----:B------:R-:W-:Y:S01]  /*4a90*/  MUFU.EX2 R247, R247 ;  /* 0x000000f700f77308 */ /* 0x000fe20000000800 */
[----:B------:R-:W2:Y:S01]  /*4aa0*/  LDS R2, [R240+0x18300] ;  /* 0x01830000f0027984 */ /* 0x000ea20000000800 */
[----:B------:R-:W-:Y:S02]  /*4ab0*/  FFMA.FTZ R156, -R225, R225, 1 ;  /* 0x3f800000e19c7423 */ /* 0x000fe400000101e1 */
[----:B------:R-:W-:Y:S01]  /*4ac0*/  FMUL.FTZ R157, R140, R157 ;  /* 0x0000009d8c9d7220 */ /* 0x000fe20000410000 */
[----:B------:R-:W5:Y:S01]  /*4ad0*/  LDS R240, [R240+0x18320] ;  /* 0x01832000f0f07984 */ /* 0x000f620000000800 */
[----:B------:R-:W-:Y:S01]  /*4ae0*/  FMUL.FTZ R17, R17, R156 ;  /* 0x0000009c11117220 */ /* 0x000fe20000410000 */
[----:B------:R-:W-:Y:S01]  /*4af0*/  F2FP.BF16.PACK_AB R140, R141, R140 ;  /* 0x0000008c8d8c723e */ /* 0x000fe200000010ff */
[----:B------:R-:W-:Y:S01]  /*4b00*/  FFMA.FTZ R156, -R229, R229, 1 ;  /* 0x3f800000e59c7423 */ /* 0x000fe200000101e5 */
[----:B------:R1:W-:Y:S01]  /*4b10*/  STS [R200+0x18480], R3 ;  /* 0x01848003c8007388 */ /* 0x0003e20000000800 */
[--C-:B------:R-:W-:Y:S01]  /*4b20*/  FADD.FTZ R158, R7, -R138.reuse ;  /* 0x8000008a079e7221 */ /* 0x100fe20000010000 */
[----:B------:R-:W-:Y:S01]  /*4b30*/  F2FP.BF16.PACK_AB R16, R17, R16 ;  /* 0x000000101110723e */ /* 0x000fe200000010ff */
[----:B------:R-:W-:Y:S01]  /*4b40*/  FMUL.FTZ R21, R21, R156 ;  /* 0x0000009c15157220 */ /* 0x000fe20000410000 */
[----:B------:R-:W-:Y:S01]  /*4b50*/  STS [R200+0x18880], R139 ;  /* 0x0188808bc8007388 */ /* 0x000fe20000000800 */
[--C-:B------:R-:W-:Y:S01]  /*4b60*/  FADD.FTZ R17, R18, -R138.reuse ;  /* 0x8000008a12117221 */ /* 0x100fe20000010000 */
[----:B------:R-:W-:Y:S01]  /*4b70*/  MUFU.EX2 R163, R163 ;  /* 0x000000a300a37308 */ /* 0x000fe20000000800 */
[--C-:B------:R-:W-:Y:S01]  /*4b80*/  FADD.FTZ R18, R19, -R138.reuse ;  /* 0x8000008a13127221 */ /* 0x100fe20000010000 */
[----:B------:R-:W-:Y:S01]  /*4b90*/  F2FP.BF16.PACK_AB R21, R21, R20 ;  /* 0x000000141515723e */ /* 0x000fe200000010ff */
[--C-:B------:R-:W-:Y:S01]  /*4ba0*/  FADD.FTZ R19, R22, -R138.reuse ;  /* 0x8000008a16137221 */ /* 0x100fe20000010000 */
[----:B------:R-:W-:Y:S01]  /*4bb0*/  STS [R201], R152 ;  /* 0x00000098c9007388 */ /* 0x000fe20000000800 */
[C---:B------:R-:W-:Y:S02]  /*4bc0*/  FMUL.FTZ R18, R145.reuse, R18 ;  /* 0x0000001291127220 */ /* 0x040fe40000410000 */
[----:B------:R-:W-:Y:S01]  /*4bd0*/  FMUL.FTZ R17, R142, R17 ;  /* 0x000000118e117220 */ /* 0x000fe20000410000 */
[----:B------:R-:W-:Y:S01]  /*4be0*/  F2FP.BF16.PACK_AB R142, R145, R142 ;  /* 0x0000008e918e723e */ /* 0x000fe200000010ff */
[--C-:B------:R-:W-:Y:S01]  /*4bf0*/  FADD.FTZ R20, R23, -R138.reuse ;  /* 0x8000008a17147221 */ /* 0x100fe20000010000 */
[----:B------:R-:W3:Y:S01]  /*4c00*/  MUFU.EX2 R22, R171 ;  /* 0x000000ab00167308 */ /* 0x000ee20000000800 */
[----:B------:R-:W-:Y:S01]  /*4c10*/  FMUL.FTZ R17, R17, R226 ;  /* 0x000000e211117220 */ /* 0x000fe20000410000 */
[C---:B------:R-:W-:Y:S01]  /*4c20*/  F2FP.BF16.PACK_AB R23, R185.reuse, R146 ;  /* 0x00000092b917723e */ /* 0x040fe200000010ff */
[----:B------:R-:W-:Y:S01]  /*4c30*/  FMUL.FTZ R18, R18, R227 ;  /* 0x000000e312127220 */ /* 0x000fe20000410000 */
[----:B------:R-:W-:Y:S01]  /*4c40*/  STS [R201+0x400], R142 ;  /* 0x0004008ec9007388 */ /* 0x000fe20000000800 */
[----:B------:R-:W-:Y:S02]  /*4c50*/  FMUL.FTZ R19, R146, R19 ;  /* 0x0000001392137220 */ /* 0x000fe40000410000 */
[----:B------:R-:W-:Y:S01]  /*4c60*/  FMUL.FTZ R20, R185, R20 ;  /* 0x00000014b9147220 */ /* 0x000fe20000410000 */
[----:B------:R-:W-:Y:S01]  /*4c70*/  F2FP.BF16.PACK_AB R18, R18, R17 ;  /* 0x000000111212723e */ /* 0x000fe200000010ff */
[----:B------:R-:W-:Y:S01]  /*4c80*/  FMUL.FTZ R19, R19, R230 ;  /* 0x000000e613137220 */ /* 0x000fe20000410000 */
[----:B------:R-:W-:Y:S01]  /*4c90*/  MUFU.EX2 R156, R167 ;  /* 0x000000a7009c7308 */ /* 0x000fe20000000800 */
[----:B------:R-:W-:Y:S02]  /*4ca0*/  FMUL.FTZ R20, R20, R231 ;  /* 0x000000e714147220 */ /* 0x000fe40000410000 */
[----:B------:R-:W-:Y:S02]  /*4cb0*/  FMUL.FTZ R144, R141, R144 ;  /* 0x000000908d907220 */ /* 0x000fe40000410000 */
[----:B------:R-:W-:Y:S02]  /*4cc0*/  FADD.FTZ R141, R34, -R138 ;  /* 0x8000008a228d7221 */ /* 0x000fe40000010000 */
[--C-:B--2---:R-:W-:Y:S02]  /*4cd0*/  FADD.FTZ R17, R8, -R2.reuse ;  /* 0x8000000208117221 */ /* 0x104fe40000010000 */
[--C-:B------:R-:W-:Y:S01]  /*4ce0*/  FADD.FTZ R8, R9, -R2.reuse ;  /* 0x8000000209087221 */ /* 0x100fe20000010000 */
[----:B-1----:R-:W-:Y:S01]  /*4cf0*/  F2FP.BF16.PACK_AB R9, R149, R150 ;  /* 0x000000969509723e */ /* 0x002fe200000010ff */
[--C-:B------:R-:W-:Y:S01]  /*4d00*/  FADD.FTZ R12, R12, -R2.reuse ;  /* 0x800000020c0c7221 */ /* 0x100fe20000010000 */
[----:B------:R-:W-:Y:S01]  /*4d10*/  MUFU.EX2 R162, R162 ;  /* 0x000000a200a27308 */ /* 0x000fe20000000800 */
[----:B------:R-:W-:Y:S02]  /*4d20*/  FADD.FTZ R13, R13, -R2 ;  /* 0x800000020d0d7221 */ /* 0x000fe40000010000 */
[----:B------:R1:W-:Y:S01]  /*4d30*/  STS [R200+0x19480], R9 ;  /* 0x01948009c8007388 */ /* 0x0003e20000000800 */
[----:B------:R-:W-:Y:S01]  /*4d40*/  FADD.FTZ R138, R35, -R138 ;  /* 0x8000008a238a7221 */ /* 0x000fe20000010000 */
[----:B------:R-:W-:Y:S01]  /*4d50*/  F2FP.BF16.PACK_AB R35, R20, R19 ;  /* 0x000000131423723e */ /* 0x000fe200000010ff */
[----:B---3--:R-:W-:Y:S01]  /*4d60*/  FMUL.FTZ R12, R161, R12 ;  /* 0x0000000ca10c7220 */ /* 0x008fe20000410000 */
[C---:B----4-:R-:W-:Y:S01]  /*4d70*/  F2FP.BF16.PACK_AB R20, R154.reuse, R161 ;  /* 0x000000a19a14723e */ /* 0x050fe200000010ff */
[----:B------:R-:W-:Y:S02]  /*4d80*/  FMUL.FTZ R13, R154, R13 ;  /* 0x0000000d9a0d7220 */ /* 0x000fe40000410000 */
[----:B------:R-:W-:Y:S01]  /*4d90*/  FFMA.FTZ R19, -R220, R220, 1 ;  /* 0x3f800000dc137423 */ /* 0x000fe200000101dc */
[----:B------:R-:W2:Y:S01]  /*4da0*/  MUFU.EX2 R155, R155 ;  /* 0x0000009b009b7308 */ /* 0x000ea20000000800 */
[----:B------:R-:W-:Y:S02]  /*4db0*/  FFMA.FTZ R34, -R221, R221, 1 ;  /* 0x3f800000dd227423 */ /* 0x000fe400000101dd */
[----:B------:R-:W-:Y:S02]  /*4dc0*/  FMUL.FTZ R17, R150, R17 ;  /* 0x0000001196117220 */ /* 0x000fe40000410000 */
[----:B------:R-:W-:Y:S02]  /*4dd0*/  FMUL.FTZ R8, R149, R8 ;  /* 0x0000000895087220 */ /* 0x000fe40000410000 */
[----:B------:R-:W-:Y:S02]  /*4de0*/  FMUL.FTZ R12, R12, R19 ;  /* 0x000000130c0c7220 */ /* 0x000fe40000410000 */
[----:B------:R-:W-:Y:S01]  /*4df0*/  FMUL.FTZ R13, R13, R34 ;  /* 0x000000220d0d7220 */ /* 0x000fe20000410000 */
[----:B------:R-:W-:Y:S01]  /*4e00*/  MUFU.EX2 R153, R153 ;  /* 0x0000009900997308 */ /* 0x000fe20000000800 */
[----:B------:R-:W-:Y:S02]  /*4e10*/  FMUL.FTZ R17, R17, R214 ;  /* 0x000000d611117220 */ /* 0x000fe40000410000 */
[----:B------:R-:W-:Y:S01]  /*4e20*/  FMUL.FTZ R8, R8, R217 ;  /* 0x000000d908087220 */ /* 0x000fe20000410000 */
[----:B------:R-:W-:Y:S01]  /*4e30*/  F2FP.BF16.PACK_AB R12, R13, R12 ;  /* 0x0000000c0d0c723e */ /* 0x000fe200000010ff */
[----:B------:R-:W-:Y:S01]  /*4e40*/  FMUL.FTZ R141, R148, R141 ;  /* 0x0000008d948d7220 */ /* 0x000fe20000410000 */
[----:B------:R-:W-:Y:S01]  /*4e50*/  F2FP.BF16.PACK_AB R13, R22, R147 ;  /* 0x00000093160d723e */ /* 0x000fe200000010ff */
[----:B------:R-:W-:Y:S01]  /*4e60*/  FADD.FTZ R24, R24, -R2 ;  /* 0x8000000218187221 */ /* 0x000fe20000010000 */
[----:B------:R-:W-:Y:S01]  /*4e70*/  F2FP.BF16.PACK_AB R17, R8, R17 ;  /* 0x000000110811723e */ /* 0x000fe200000010ff */
[----:B-----5:R-:W-:Y:S01]  /*4e80*/  FADD.FTZ R10, R10, -R240 ;  /* 0x800000f00a0a7221 */ /* 0x020fe20000010000 */
[----:B------:R-:W-:Y:S01]  /*4e90*/  MUFU.EX2 R183, R183 ;  /* 0x000000b700b77308 */ /* 0x000fe20000000800 */
[----:B------:R-:W-:Y:S01]  /*4ea0*/  F2FP.BF16.PACK_AB R8, R164, R251 ;  /* 0x000000fba408723e */ /* 0x000fe200000010ff */
[----:B------:R-:W-:Y:S01]  /*4eb0*/  STS [R200+0x19880], R13 ;  /* 0x0198800dc8007388 */ /* 0x000fe20000000800 */
[----:B------:R-:W-:Y:S01]  /*4ec0*/  F2FP.BF16.PACK_AB R148, R247, R148 ;  /* 0x00000094f794723e */ /* 0x000fe200000010ff */
[----:B------:R-:W-:Y:S01]  /*4ed0*/  FMUL.FTZ R24, R163, R24 ;  /* 0x00000018a3187220 */ /* 0x000fe20000410000 */
[----:B--2---:R-:W-:Y:S01]  /*4ee0*/  F2FP.BF16.PACK_AB R3, R155, R162 ;  /* 0x000000a29b03723e */ /* 0x004fe200000010ff */
[----:B------:R-:W-:Y:S01]  /*4ef0*/  STS [R201+0x1000], R20 ;  /* 0x00100014c9007388 */ /* 0x000fe20000000800 */
[----:B------:R-:W-:Y:S01]  /*4f00*/  FMUL.FTZ R10, R147, R10 ;  /* 0x0000000a930a7220 */ /* 0x000fe20000410000 */
[----:B------:R-:W-:Y:S01]  /*4f10*/  F2FP.BF16.PACK_AB R163, R156, R163 ;  /* 0x000000a39ca3723e */ /* 0x000fe200000010ff */
[----:B-1----:R-:W-:Y:S01]  /*4f20*/  FFMA.FTZ R9, -R218, R218, 1 ;  /* 0x3f800000da097423 */ /* 0x002fe200000101da */
[----:B------:R-:W1:Y:S01]  /*4f30*/  MUFU.EX2 R246, R246 ;  /* 0x000000f600f67308 */ /* 0x000e620000000800 */
[----:B------:R2:W-:Y:S01]  /*4f40*/  STS [R201+0x1400], R8 ;  /* 0x00140008c9007388 */ /* 0x0005e20000000800 */
[--C-:B------:R-:W-:Y:S02]  /*4f50*/  FADD.FTZ R25, R25, -R2.reuse ;  /* 0x8000000219197221 */ /* 0x100fe40000010000 */
[--C-:B------:R-:W-:Y:S01]  /*4f60*/  FADD.FTZ R28, R28, -R2.reuse ;  /* 0x800000021c1c7221 */ /* 0x100fe20000010000 */
[----:B------:R-:W-:Y:S01]  /*4f70*/  STS [R200+0x1a480], R159 ;  /* 0x01a4809fc8007388 */ /* 0x000fe20000000800 */
[----:B------:R-:W-:Y:S02]  /*4f80*/  FADD.FTZ R29, R29, -R2 ;  /* 0x800000021d1d7221 */ /* 0x000fe40000010000 */
[----:B------:R-:W-:Y:S01]  /*4f90*/  FMUL.FTZ R9, R10, R9 ;  /* 0x000000090a097220 */ /* 0x000fe20000410000 */
[----:B------:R-:W-:Y:S01]  /*4fa0*/  STS [R200+0x1a880], R23 ;  /* 0x01a88017c8007388 */ /* 0x000fe20000000800 */
[----:B------:R-:W3:Y:S01]  /*4fb0*/  MUFU.EX2 R242, R242 ;  /* 0x000000f200f27308 */ /* 0x000ee20000000800 */
[----:B------:R-:W-:Y:S02]  /*4fc0*/  FMUL.FTZ R158, R143, R158 ;  /* 0x0000009e8f9e7220 */ /* 0x000fe40000410000 */
[----:B------:R-:W-:Y:S01]  /*4fd0*/  STS [R201+0x2000], R140 ;  /* 0x0020008cc9007388 */ /* 0x000fe20000000800 */
[----:B------:R-:W-:Y:S02]  /*4fe0*/  FMUL.FTZ R33, R33, R212 ;  /* 0x000000d421217220 */ /* 0x000fe40000410000 */
[----:B------:R-:W-:Y:S01]  /*4ff0*/  FMUL.FTZ R158, R158, R213 ;  /* 0x000000d59e9e7220 */ /* 0x000fe20000410000 */
[----:B------:R-:W-:Y:S01]  /*5000*/  STS [R201+0x2400], R148 ;  /* 0x00240094c9007388 */ /* 0x000fe20000000800 */
[--C-:B------:R-:W-:Y:S02]  /*5010*/  FADD.FTZ R11, R11, -R240.reuse ;  /* 0x800000f00b0b7221 */ /* 0x100fe40000010000 */
[--C-:B------:R-:W-:Y:S01]  /*5020*/  FADD.FTZ R14, R14, -R240.reuse ;  /* 0x800000f00e0e7221 */ /* 0x100fe20000010000 */
[----:B------:R-:W-:Y:S01]  /*5030*/  STS [R200+0x1b480], R163 ;  /* 0x01b480a3c8007388 */ /* 0x000fe20000000800 */
[--C-:B------:R-:W-:Y:S01]  /*5040*/  FADD.FTZ R15, R15, -R240.reuse ;  /* 0x800000f00f0f7221 */ /* 0x100fe20000010000 */
[----:B------:R-:W-:Y:S01]  /*5050*/  F2FP.BF16.PACK_AB R33, R158, R33 ;  /* 0x000000219e21723e */ /* 0x000fe200000010ff */
[----:B------:R-:W-:Y:S01]  /*5060*/  FMUL.FTZ R11, R22, R11 ;  /* 0x0000000b160b7220 */ /* 0x000fe20000410000 */
[----:B-1----:R-:W-:Y:S01]  /*5070*/  F2FP.BF16.PACK_AB R2, R246, R183 ;  /* 0x000000b7f602723e */ /* 0x002fe200000010ff */
[----:B------:R1:W-:Y:S01]  /*5080*/  STS [R200+0x1b880], R3 ;  /* 0x01b88003c8007388 */ /* 0x0003e20000000800 */
[----:B--2---:R-:W-:Y:S02]  /*5090*/  FFMA.FTZ R8, -R219, R219, 1 ;  /* 0x3f800000db087423 */ /* 0x004fe400000101db */
[----:B------:R-:W-:Y:S01]  /*50a0*/  FMUL.FTZ R14, R251, R14 ;  /* 0x0000000efb0e7220 */ /* 0x000fe20000410000 */
[----:B------:R2:W-:Y:S01]  /*50b0*/  STS [R201+0x3000], R2 ;  /* 0x00300002c9007388 */ /* 0x0005e20000000800 */
[----:B------:R-:W-:Y:S02]  /*50c0*/  FMUL.FTZ R15, R164, R15 ;  /* 0x0000000fa40f7220 */ /* 0x000fe40000410000 */
[----:B------:R-:W-:Y:S01]  /*50d0*/  FFMA.FTZ R20, -R223, R223, 1 ;  /* 0x3f800000df147423 */ /* 0x000fe200000101df */
[----:B---3--:R-:W-:Y:S01]  /*50e0*/  F2FP.BF16.PACK_AB R10, R242, R153 ;  /* 0x00000099f20a723e */ /* 0x008fe200000010ff */
[----:B------:R-:W-:Y:S02]  /*50f0*/  FMUL.FTZ R8, R11, R8 ;  /* 0x000000080b087220 */ /* 0x000fe40000410000 */
[----:B------:R-:W-:Y:S02]  /*5100*/  FMUL.FTZ R20, R15, R20 ;  /* 0x000000140f147220 */ /* 0x000fe40000410000 */
[----:B------:R-:W-:Y:S01]  /*5110*/  STS [R201+0x3400], R10 ;  /* 0x0034000ac9007388 */ /* 0x000fe20000000800 */
[----:B------:R-:W-:Y:S01]  /*5120*/  F2FP.BF16.PACK_AB R9, R8, R9 ;  /* 0x000000090809723e */ /* 0x000fe200000010ff */
[--C-:B------:R-:W-:Y:S02]  /*5130*/  FADD.FTZ R8, R27, -R240.reuse ;  /* 0x800000f01b087221 */ /* 0x100fe40000010000 */
[----:B------:R-:W-:Y:S01]  /*5140*/  BAR.SYNC.DEFER_BLOCKING 0x0 ;  /* 0x0000000000007b1d */ /* 0x000fe20000010000 */
[----:B------:R-:W-:Y:S02]  /*5150*/  FMUL.FTZ R138, R247, R138 ;  /* 0x0000008af78a7220 */ /* 0x000fe40000410000 */
[----:B------:R-:W-:Y:S02]  /*5160*/  FFMA.FTZ R32, -R241, R241, 1 ;  /* 0x3f800000f1207423 */ /* 0x000fe400000101f1 */
[----:B------:R-:W-:Y:S02]  /*5170*/  FMUL.FTZ R8, R155, R8 ;  /* 0x000000089b087220 */ /* 0x000fe40000410000 */
[----:B------:R-:W-:Y:S02]  /*5180*/  FMUL.FTZ R141, R141, R244 ;  /* 0x000000f48d8d7220 */ /* 0x000fe40000410000 */
[----:B-1----:R-:W-:Y:S02]  /*5190*/  FFMA.FTZ R3, -R222, R222, 1 ;  /* 0x3f800000de037423 */ /* 0x002fe400000101de */
[----:B------:R-:W-:Y:S02]  /*51a0*/  FMUL.FTZ R138, R138, R245 ;  /* 0x000000f58a8a7220 */ /* 0x000fe40000410000 */
[----:B------:R-:W-:Y:S02]  /*51b0*/  FMUL.FTZ R3, R14, R3 ;  /* 0x000000030e037220 */ /* 0x000fe40000410000 */
[----:B------:R-:W-:Y:S01]  /*51c0*/  FMUL.FTZ R25, R156, R25 ;  /* 0x000000199c197220 */ /* 0x000fe20000410000 */
[----:B------:R-:W-:Y:S01]  /*51d0*/  F2FP.BF16.PACK_AB R138, R138, R141 ;  /* 0x0000008d8a8a723e */ /* 0x000fe200000010ff */
[----:B------:R-:W-:Y:S01]  /*51e0*/  FMUL.FTZ R32, R157, R32 ;  /* 0x000000209d207220 */ /* 0x000fe20000410000 */
[----:B------:R-:W-:Y:S01]  /*51f0*/  F2FP.BF16.PACK_AB R20, R20, R3 ;  /* 0x000000031414723e */ /* 0x000fe200000010ff */
[--C-:B------:R-:W-:Y:S02]  /*5200*/  FADD.FTZ R3, R26, -R240.reuse ;  /* 0x800000f01a037221 */ /* 0x100fe40000010000 */
[----:B------:R-:W-:Y:S02]  /*5210*/  FMUL.FTZ R243, R144, R243 ;  /* 0x000000f390f37220 */ /* 0x000fe40000410000 */
[----:B------:R-:W-:Y:S01]  /*5220*/  FMUL.FTZ R3, R162, R3 ;  /* 0x00000003a2037220 */ /* 0x000fe20000410000 */
[----:B------:R-:W-:Y:S01]  /*5230*/  STS [R200+0x1c480], R151 ;  /* 0x01c48097c8007388 */ /* 0x000fe20000000800 */
[----:B------:R-:W-:Y:S01]  /*5240*/  FFMA.FTZ R19, -R232, R232, 1 ;  /* 0x3f800000e8137423 */ /* 0x000fe200000101e8 */
[----:B------:R-:W-:Y:S01]  /*5250*/  F2FP.BF16.PACK_AB R32, R243, R32 ;  /* 0x00000020f320723e */ /* 0x000fe200000010ff */
[----:B------:R-:W-:Y:S01]  /*5260*/  FFMA.FTZ R34, -R233, R233, 1 ;  /* 0x3f800000e9227423 */ /* 0x000fe200000101e9 */
[----:B------:R-:W-:Y:S01]  /*5270*/  STS [R200+0x1c880], R33 ;  /* 0x01c88021c8007388 */ /* 0x000fe20000000800 */
[--C-:B------:R-:W-:Y:S02]  /*5280*/  FADD.FTZ R30, R30, -R240.reuse ;  /* 0x800000f01e1e7221 */ /* 0x100fe40000010000 */
        /* <DEDUP_REMOVED lines=12> */
[----:B------:R-:W-:Y:S01]  /*5350*/  FMUL.FTZ R28, R183, R28 ;  /* 0x0000001cb71c7220 */ /* 0x000fe20000410000 */
[----:B------:R-:W-:Y:S01]  /*5360*/  MOV R3, UR4 ;  /* 0x0000000400037c02 */ /* 0x000fe20008000f00 */
[----:B------:R-:W-:Y:S01]  /*5370*/  FMUL.FTZ R29, R246, R29 ;  /* 0x0000001df61d7220 */ /* 0x000fe20000410000 */
[----:B------:R-:W-:Y:S01]  /*5380*/  STS [R201+0x5000], R12 ;  /* 0x0050000cc9007388 */ /* 0x000fe20000000800 */
[----:B------:R-:W-:Y:S02]  /*5390*/  FFMA.FTZ R141, -R236, R236, 1 ;  /* 0x3f800000ec8d7423 */ /* 0x000fe400000101ec */
[----:B------:R-:W-:Y:S01]  /*53a0*/  FFMA.FTZ R144, -R237, R237, 1 ;  /* 0x3f800000ed907423 */ /* 0x000fe200000101ed */
[----:B------:R-:W-:Y:S01]  /*53b0*/  STS [R201+0x5400], R20 ;  /* 0x00540014c9007388 */ /* 0x000fe20000000800 */
[----:B------:R-:W-:Y:S02]  /*53c0*/  FFMA.FTZ R11, -R238, R238, 1 ;  /* 0x3f800000ee0b7423 */ /* 0x000fe400000101ee */
[----:B--2---:R-:W-:Y:S01]  /*53d0*/  FFMA.FTZ R2, -R239, R239, 1 ;  /* 0x3f800000ef027423 */ /* 0x004fe200000101ef */
[----:B------:R-:W-:Y:S01]  /*53e0*/  STS [R200+0x1e480], R21 ;  /* 0x01e48015c8007388 */ /* 0x000fe20000000800 */
[----:B------:R-:W-:Y:S01]  /*53f0*/  FMUL.FTZ R28, R28, R141 ;  /* 0x0000008d1c1c7220 */ /* 0x000fe20000410000 */
[----:B------:R-:W-:Y:S01]  /*5400*/  F2FP.BF16.PACK_AB R141, R34, R19 ;  /* 0x00000013228d723e */ /* 0x000fe200000010ff */
[----:B------:R-:W-:Y:S01]  /*5410*/  FMUL.FTZ R29, R29, R144 ;  /* 0x000000901d1d7220 */ /* 0x000fe20000410000 */
[----:B------:R-:W-:Y:S01]  /*5420*/  STS [R200+0x1e880], R35 ;  /* 0x01e88023c8007388 */ /* 0x000fe20000000800 */
[----:B------:R-:W-:Y:S02]  /*5430*/  FMUL.FTZ R11, R30, R11 ;  /* 0x0000000b1e0b7220 */ /* 0x000fe40000410000 */
[----:B------:R-:W-:Y:S01]  /*5440*/  FMUL.FTZ R2, R31, R2 ;  /* 0x000000021f027220 */ /* 0x000fe20000410000 */
[----:B------:R-:W-:Y:S01]  /*5450*/  STS [R201+0x6000], R32 ;  /* 0x00600020c9007388 */ /* 0x000fe20000000800 */
[----:B------:R-:W-:Y:S01]  /*5460*/  IMAD R3, R3, 0x1800, R182 ;  /* 0x0000180003037824 */ /* 0x000fe200078e02b6 */
[----:B------:R-:W-:Y:S02]  /*5470*/  F2FP.BF16.PACK_AB R144, R29, R28 ;  /* 0x0000001c1d90723e */ /* 0x000fe400000010ff */
[----:B------:R-:W-:Y:S01]  /*5480*/  STS [R201+0x6400], R138 ;  /* 0x0064008ac9007388 */ /* 0x000fe20000000800 */
[----:B------:R-:W-:Y:S02]  /*5490*/  F2FP.BF16.PACK_AB R2, R2, R11 ;  /* 0x0000000b0202723e */ /* 0x000fe400000010ff */
[----:B------:R-:W-:Y:S01]  /*54a0*/  SHF.L.U32 R160, R3, 0x1, RZ ;  /* 0x0000000103a07819 */ /* 0x000fe200000006ff */
        /* <DEDUP_REMOVED lines=108> */
[----:B------:R-:W-:Y:S02]  /*5b70*/  IADD3.X R7, R4, UR6, R7, P5, P0 ;  /* 0x0000000604077c10 */ /* 0x000fe4000afe0407 */
[----:B------:R-:W-:Y:S02]  /*5b80*/  LEA R10, P0, R8, c[0x0][0x280], 0x2 ;  /* 0x0000a000080a7a11 */ /* 0x000fe400078010ff */
[----:B------:R-:W-:Y:S02]  /*5b90*/  LEA R12, P5, R6, c[0x0][0x1f0], 0x1 ;  /* 0x00007c00060c7a11 */ /* 0x000fe400078a08ff */
[----:B------:R-:W-:Y:S01]  /*5ba0*/  LEA.HI.X R11, R8, c[0x0][0x284], R7, 0x2, P0 ;  /* 0x0000a100080b7a11 */ /* 0x000fe200000f1407 */
[----:B------:R-:W-:Y:S01]  /*5bb0*/  IMAD.U32 R7, RZ, RZ, UR22 ;  /* 0x00000016ff077e24 */ /* 0x000fe2000f8e00ff */
[----:B------:R-:W-:Y:S01]  /*5bc0*/  LEA.HI.X R13, R6, c[0x0][0x1f4], R5, 0x1, P5 ;  /* 0x00007d00060d7a11 */ /* 0x000fe200028f0c05 */
[----:B------:R-:W-:Y:S01]  /*5bd0*/  IMAD.U32 R5, RZ, RZ, UR22 ;  /* 0x00000016ff057e24 */ /* 0x000fe2000f8e00ff */
[C---:B------:R-:W-:Y:S01]  /*5be0*/  ISETP.GE.OR P5, PT, R192.reuse, UR24, !P3 ;  /* 0x00000018c0007c0c */ /* 0x040fe2000dfa6670 */
[----:B------:R-:W-:Y:S01]  /*5bf0*/  IMAD R4, R7, 0x3000, R198 ;  /* 0x0000300007047824 */ /* 0x000fe200078e02c6 */
[----:B------:R-:W-:Y:S02]  /*5c00*/  ISETP.GE.OR P0, PT, R192, UR24, !P2 ;  /* 0x00000018c0007c0c */ /* 0x000fe4000d706670 */
[----:B------:R-:W-:Y:S02]  /*5c10*/  @!P1 LEA R5, R5, R202, 0x6 ;  /* 0x000000ca05059211 */ /* 0x000fe400078e30ff */
[----:B------:R-:W-:Y:S01]  /*5c20*/  @!PT LDS RZ, [RZ] ;  /* 0x00000000fffff984 */ /* 0x000fe20000000800 */
[----:B------:R-:W-:Y:S01]  /*5c30*/  @!PT LDS RZ, [RZ] ;  /* 0x00000000fffff984 */ /* 0x000fe20000000800 */
[----:B------:R-:W-:Y:S01]  /*5c40*/  @!PT LDS RZ, [RZ] ;  /* 0x00000000fffff984 */ /* 0x000fe20000000800 */
[----:B------:R1:W-:Y:S03]  /*5c50*/  LDGSTS.E.BYPASS.LTC128B.128 [R4], [R12.64], !P6 ;  /* 0x000000000c047fae */ /* 0x0003e6000f101d50 */
[----:B------:R-:W-:Y:S04]  /*5c60*/  @!P1 IMAD.SHL.U32 R9, R5, 0x4, RZ ;  /* 0x0000000405099824 */ /* 0x000fe800078e00ff */
[----:B------:R1:W-:Y:S06]  /*5c70*/  LDGSTS.E.BYPASS.LTC128B.128 [R4+0x1000], [R12.64+0x40], !P5 ;  /* 0x010000400c047fae */ /* 0x0003ec000e901d50 */
[----:B------:R1:W-:Y:S06]  /*5c80*/  LDGSTS.E.BYPASS.LTC128B.128 [R4+0x2000], [R12.64+0x80], !P0 ;  /* 0x020000800c047fae */ /* 0x0003ec000c101d50 */
[----:B------:R1:W-:Y:S02]  /*5c90*/  @!P1 LDGSTS.E.BYPASS.LTC128B.128 [R9+0x18280], [R10.64] ;  /* 0x182800000a099fae */ /* 0x0003e4000b901d50 */
.L_x_915:
        /* <DEDUP_REMOVED lines=83> */
[----:B------:R-:W-:Y:S01]  /*61d0*/  IADD3 R33, P0, R206, UR14, RZ ;  /* 0x0000000ece217c10 */ /* 0x000fe2000ff1e0ff */
[----:B------:R-:W-:Y:S01]  /*61e0*/  HMMA.16816.F32.BF16 R24, R152, R28, R24 ;  /* 0x0000001c9818723c */ /* 0x000fe20000041818 */
[----:B------:R-:W-:Y:S01]  /*61f0*/  IMAD.U32 R32, RZ, RZ, UR14 ;  /* 0x0000000eff207e24 */ /* 0x000fe2000f8e00ff */
[----:B------:R-:W-:Y:S04]  /*6200*/  UIADD3 UR14, UR22, 0x1, URZ ;  /* 0x00000001160e7890 */ /* 0x000fe8000fffe03f */
[----:B------:R-:W-:Y:S01]  /*6210*/  LEA.HI.X.SX32 R32, R32, R209, 0x1, P0 ;  /* 0x000000d120207211 */ /* 0x000fe200000f0eff */
[----:B------:R-:W-:Y:S01]  /*6220*/  USEL UR22, UR14, URZ, !UP1 ;  /* 0x0000003f0e167287 */ /* 0x000fe2000c800000 */
[-C--:B----4-:R-:W-:Y:S05]  /*6230*/  HMMA.16816.F32.BF16 R4, R132, R30.reuse, R4 ;  /* 0x0000001e8404723c */ /* 0x090fea0000041804 */
[C---:B------:R-:W-:Y:S03]  /*6240*/  LEA R140, P0, R33.reuse, c[0x0][0x220], 0x2 ;  /* 0x00008800218c7a11 */ /* 0x040fe600078010ff */
        /* <DEDUP_REMOVED lines=148> */
.L_x_895:
[----:B------:R-:W-:Y:S05]  /*6b90*/  @P1 EXIT ;  /* 0x000000000000194d */ /* 0x000fea0003800000 */
[----:B------:R-:W1:Y:S01]  /*6ba0*/  S2R R0, SR_CTAID.Y ;  /* 0x0000000000007919 */ /* 0x000e620000002600 */
[----:B------:R-:W-:Y:S01]  /*6bb0*/  MOV R2, 0x1 ;  /* 0x0000000100027802 */ /* 0x000fe20000000f00 */
[----:B------:R-:W-:Y:S02]  /*6bc0*/  UIMAD UR5, UR8, 0x3000, URZ ;  /* 0x00003000080578a4 */ /* 0x000fe4000f8e023f */
[----:B------:R-:W2:Y:S04]  /*6bd0*/  S2R R3, SR_TID.X ;  /* 0x0000000000037919 */ /* 0x000ea80000002100 */
[----:B------:R-:W-:Y:S01]  /*6be0*/  BAR.SYNC.DEFER_BLOCKING 0x1, 0x100 ;  /* 0x0044000000007b1d */ /* 0x000fe20000010000 */
[----:B------:R-:W-:Y:S01]  /*6bf0*/  ISETP.NE.AND P1, PT, R2, c[0x0][0x338], PT ;  /* 0x0000ce0002007a0c */ /* 0x000fe20003f25270 */
[----:B------:R-:W-:-:S04]  /*6c00*/  USHF.R.S32.HI UR4, URZ, 0x1f, UR5 ;  /* 0x0000001f3f047899 */ /* 0x000fc80008011405 */
[----:B------:R-:W3:Y:S08]  /*6c10*/  S2R R2, SR_CTAID.Z ;  /* 0x0000000000027919 */ /* 0x000ef00000002700 */
[----:B-1----:R-:W-:Y:S01]  /*6c20*/  @P1 IMAD.HI.U32 R4, R0, c[0x0][0x33c], RZ ;  /* 0x0000cf0000041a27 */ /* 0x002fe200078e00ff */
[----:B--2---:R-:W-:-:S04]  /*6c30*/  IADD3 R6, P0, R3, UR5, RZ ;  /* 0x0000000503067c10 */ /* 0x004fc8000ff1e0ff */
[----:B------:R-:W-:Y:S02]  /*6c40*/  @P1 SHF.R.U32.HI R0, RZ, c[0x0][0x340], R4 ;  /* 0x0000d000ff001a19 */ /* 0x000fe40000011604 */
[----:B------:R-:W-:Y:S02]  /*6c50*/  LEA.HI.X.SX32 R7, R3, UR4, 0x1, P0 ;  /* 0x0000000403077c11 */ /* 0x000fe400080f0eff */
[----:B------:R-:W-:-:S03]  /*6c60*/  SHF.R.S32.HI R3, RZ, 0x1f, R0 ;  /* 0x0000001fff037819 */ /* 0x000fc60000011400 */
[----:B------:R-:W-:-:S04]  /*6c70*/  IMAD.WIDE.U32 R8, R0, c[0x0][0x328], R6 ;  /* 0x0000ca0000087a25 */ /* 0x000fc800078e0006 */
[C---:B------:R-:W-:Y:S02]  /*6c80*/  IMAD R5, R3.reuse, c[0x0][0x328], RZ ;  /* 0x0000ca0003057a24 */ /* 0x040fe400078e02ff */
[----:B------:R-:W-:Y:S02]  /*6c90*/  IMAD R3, R3, c[0x0][0x300], RZ ;  /* 0x0000c00003037a24 */ /* 0x000fe400078e02ff */
        /* <DEDUP_REMOVED lines=115> */
.L_x_917:
        /* <DEDUP_REMOVED lines=11> */
.L_x_1423:


//--------------------- .text._ZN7cutlass13device_kernelIN5flash19enable_sm80_to_sm89INS1_16FlashAttnBwdSm80INS1_25CollectiveMainloopBwdSm80ILi2ELi2EN4cute5tupleIJNS5_1CILi64EEENS7_ILi128EEENS7_ILi96EEEEEENS_10bfloat16_tEfNS_4arch4Sm80ELb0ELb1ELb1ELb0ELb1ELb0ELb0ELb0ELi2ELi2ELi4ELi2ELb0EEENS1_24CollectiveEpilogueBwdGQAISB_fSE_Li256ELb0ELb1EEENS1_19SingleTileSchedulerILb0ELb0ELb0ELi128EEEEEEEEEvNT_6ParamsE --------------------------
	.section	.text._ZN7cutlass13device_kernelIN5flash19enable_sm80_to_sm89INS1_16FlashAttnBwdSm80INS1_25CollectiveMainloopBwdSm80ILi2ELi2EN4cute5tupleIJNS5_1CILi64EEENS7_ILi128EEENS7_ILi96EEEEEENS_10bfloat16_tEfNS_4arch4Sm80ELb0ELb1ELb1ELb0ELb1ELb0ELb0ELb0ELi2ELi2ELi4ELi2ELb0EEENS1_24CollectiveEpilogueBwdGQAISB_fSE_Li256ELb0ELb1EEENS1_19SingleTileSchedulerILb0ELb0ELb0ELi128EEEEEEEEEvNT_6ParamsE,"ax",@progbits
	.sectioninfo	@"SHI_REGISTERS=255"
	.align	128
.text._ZN7cutlass13device_kernelIN5flash19enable_sm80_to_sm89INS1_16FlashAttnBwdSm80INS1_25CollectiveMainloopBwdSm80ILi2ELi2EN4cute5tupleIJNS5_1CILi64EEENS7_ILi128EEENS7_ILi96EEEEEENS_10bfloat16_tEfNS_4arch4Sm80ELb0ELb1ELb1ELb0ELb1ELb0ELb0ELb0ELi2ELi2ELi4ELi2ELb0EEENS1_24CollectiveEpilogueBwdGQAISB_fSE_Li256ELb0ELb1EEENS1_19SingleTileSchedulerILb0ELb0ELb0ELi128EEEEEEEEEvNT_6ParamsE:
        .type           _ZN7cutlass13device_kernelIN5flash19enable_sm80_to_sm89INS1_16FlashAttnBwdSm80INS1_25CollectiveMainloopBwdSm80ILi2ELi2EN4cute5tupleIJNS5_1CILi64EEENS7_ILi128EEENS7_ILi96EEEEEENS_10bfloat16_tEfNS_4arch4Sm80ELb0ELb1ELb1ELb0ELb1ELb0ELb0ELb0ELi2ELi2ELi4ELi2ELb0EEENS1_24CollectiveEpilogueBwdGQAISB_fSE_Li256ELb0ELb1EEENS1_19SingleTileSchedulerILb0ELb0ELb0ELi128EEEEEEEEEvNT_6ParamsE,@function
        .size           _ZN7cutlass13device_kernelIN5flash19enable_sm80_to_sm89INS1_16FlashAttnBwdSm80INS1_25CollectiveMainloopBwdSm80ILi2ELi2EN4cute5tupleIJNS5_1CILi64EEENS7_ILi128EEENS7_ILi96EEEEEENS_10bfloat16_tEfNS_4arch4Sm80ELb0ELb1ELb1ELb0ELb1ELb0ELb0ELb0ELi2ELi2ELi4ELi2ELb0EEENS1_24CollectiveEpilogueBwdGQAISB_fSE_Li256ELb0ELb1EEENS1_19SingleTileSchedulerILb0ELb0ELb0ELi128EEEEEEEEEvNT_6ParamsE,(.L_x_1424 - _ZN7cutlass13device_kernelIN5flash19enable_sm80_to_sm89INS1_16FlashAttnBwdSm80INS1_25CollectiveMainloopBwdSm80ILi2ELi2EN4cute5tupleIJNS5_1CILi64EEENS7_ILi128EEENS7_ILi96EEEEEENS_10bfloat16_tEfNS_4arch4Sm80ELb0ELb1ELb1ELb0ELb1ELb0ELb0ELb0ELi2ELi2ELi4ELi2ELb0EEENS1_24CollectiveEpilogueBwdGQAISB_fSE_Li256ELb0ELb1EEENS1_19SingleTileSchedulerILb0ELb0ELb0ELi128EEEEEEEEEvNT_6ParamsE)
        .other          _ZN7cutlass13device_kernelIN5flash19enable_sm80_to_sm89INS1_16FlashAttnBwdSm80INS1_25CollectiveMainloopBwdSm80ILi2ELi2EN4cute5tupleIJNS5_1CILi64EEENS7_ILi128EEENS7_ILi96EEEEEENS_10bfloat16_tEfNS_4arch4Sm80ELb0ELb1ELb1ELb0ELb1ELb0ELb0ELb0ELi2ELi2ELi4ELi2ELb0EEENS1_24CollectiveEpilogueBwdGQAISB_fSE_Li256ELb0ELb1EEENS1_19SingleTileSchedulerILb0ELb0ELb0ELi128EEEEEEEEEvNT_6ParamsE,@"STO_CUDA_ENTRY STV_DEFAULT"
_ZN7cutlass13device_kernelIN5flash19enable_sm80_to_sm89INS1_16FlashAttnBwdSm80INS1_25CollectiveMainloopBwdSm80ILi2ELi2EN4cute5tupleIJNS5_1CILi64EEENS7_ILi128EEENS7_ILi96EEEEEENS_10bfloat16_tEfNS_4arch4Sm80ELb0ELb1ELb1ELb0ELb1ELb0ELb0ELb0ELi2ELi2ELi4ELi2ELb0EEENS1_24CollectiveEpilogueBwdGQAISB_fSE_Li256ELb0ELb1EEENS1_19SingleTileSchedulerILb0ELb0ELb0ELi128EEEEEEEEEvNT_6ParamsE:
        /* <DEDUP_REMOVED lines=26> */
.L_x_918:
        /* <DEDUP_REMOVED lines=14> */
[----:B------:R-:W-:Y:S01]  /*0280*/  ULDC.64 UR16, c[0x0][0x118] ;  /* 0x0000460000107ab9 */ /* 0x000fe20000000a00 */
        /* <DEDUP_REMOVED lines=436> */
.L_x_921:
[----:B------:R-:W-:Y:S05]  /*1dd0*/  BSYNC B0 ;  /* 0x0000000000007941 */ /* 0x000fea0003800000 */
.L_x_920:
        /* <DEDUP_REMOVED lines=95> */
[----:B------:R-:W-:Y:S02]  /*23d0*/  ULDC UR5, c[0x0][0x290] ;  /* 0x0000a40000057ab9 */ /* 0x000fe40000000800 */
        /* <DEDUP_REMOVED lines=10> */
[----:B------:R-:W-:Y:S02]  /*2480*/  UIMAD UR5, UR9, UR5, URZ ;  /* 0x00000005090572a4 */ /* 0x000fe4000f8e023f */
[----:B------:R-:W-:Y:S02]  /*2490*/  ULDC UR18, c[0x0][0x168] ;  /* 0x00005a0000127ab9 */ /* 0x000fe40000000800 */
.L_x_940:
        /* <DEDUP_REMOVED lines=161> */
[----:B--234-:R-:W-:Y:S01]  /*2eb0*/  IMAD.MOV.U32 R4, RZ, RZ, c[0x0][0x168] ;  /* 0x00005a00ff047624 */ /* 0x01cfe200078e00ff */
        /* <DEDUP_REMOVED lines=13> */
.L_x_924:
[----:B------:R-:W-:Y:S04]  /*2f90*/  MOV R4, 0x1 ;  /* 0x0000000100047802 */ /* 0x000fe80000000f00 */
[----:B------:R-:W-:Y:S11]  /*2fa0*/  ISETP.NE.AND P5, PT, R4, c[0x0][0x2a8], PT ;  /* 0x0000aa0004007a0c */ /* 0x000ff60003fa5270 */
[----:B------:R-:W-:Y:S02]  /*2fb0*/  @!UPT UIADD3 URZ, URZ, URZ, URZ ;  /* 0x0000003f3f3ff290 */ /* 0x000fe4000fffe03f */
[----:B------:R-:W-:Y:S05]  /*2fc0*/  @P5 IMAD.HI.U32 R4, R5, c[0x0][0x2ac], RZ ;  /* 0x0000ab0005045a27 */ /* 0x000fea00078e00ff */
[----:B------:R-:W-:Y:S02]  /*2fd0*/  @P5 SHF.R.U32.HI R5, RZ, c[0x0][0x2b0], R4 ;  /* 0x0000ac00ff055a19 */ /* 0x000fe40000011604 */
.L_x_925:
[----:B------:R-:W-:Y:S05]  /*2fe0*/  BSYNC B0 ;  /* 0x0000000000007941 */ /* 0x000fea0003800000 */
.L_x_923:
        /* <DEDUP_REMOVED lines=9> */
.L_x_922:
[----:B--234-:R-:W-:Y:S04]  /*3080*/  IADD3 R7, R145, 0x8, RZ ;  /* 0x0000000891077810 */ /* 0x01cfe80007ffe0ff */
        /* <DEDUP_REMOVED lines=18> */
.L_x_928:
[----:B------:R-:W-:Y:S04]  /*31b0*/  MOV R4, 0x1 ;  /* 0x0000000100047802 */ /* 0x000fe80000000f00 */
[----:B------:R-:W-:Y:S11]  /*31c0*/  ISETP.NE.AND P5, PT, R4, c[0x0][0x2a8], PT ;  /* 0x0000aa0004007a0c */ /* 0x000ff60003fa5270 */
[----:B------:R-:W-:Y:S02]  /*31d0*/  @!UPT UIADD3 URZ, URZ, URZ, URZ ;  /* 0x0000003f3f3ff290 */ /* 0x000fe4000fffe03f */
[----:B------:R-:W-:Y:S05]  /*31e0*/  @P5 IMAD.HI.U32 R4, R5, c[0x0][0x2ac], RZ ;  /* 0x0000ab0005045a27 */ /* 0x000fea00078e00ff */
[----:B------:R-:W-:Y:S02]  /*31f0*/  @P5 SHF.R.U32.HI R5, RZ, c[0x0][0x2b0], R4 ;  /* 0x0000ac00ff055a19 */ /* 0x000fe40000011604 */
.L_x_929:
[----:B------:R-:W-:Y:S05]  /*3200*/  BSYNC B0 ;  /* 0x0000000000007941 */ /* 0x000fea0003800000 */
.L_x_927:
[----:B------:R-:W-:Y:S04]  /*3210*/  IMAD.MOV.U32 R4, RZ, RZ, c[0x0][0x2a8] ;  /* 0x0000aa00ff047624 */ /* 0x000fe800078e00ff */
[----:B------:R-:W-:Y:S04]  /*3220*/  IMAD R4, R5, R4, -UR19 ;  /* 0x8000001305047e24 */ /* 0x000fe8000f8e0204 */
[----:B------:R-:W-:Y:S05]  /*3230*/  IMAD.IADD R7, R4, 0x1, -R205 ;  /* 0x0000000104077824 */ /* 0x000fea00078e0acd */
[----:B------:R-:W-:Y:S02]  /*3240*/  IADD3 R5, R7, c[0x0][0x2a8], RZ ;  /* 0x0000aa0007057a10 */ /* 0x000fe40007ffe0ff */
[----:B------:R-:W-:Y:S02]  /*3250*/  IMNMX R250, R250, R7, !PT ;  /* 0x00000007fafa7217 */ /* 0x000fe40007800200 */
[----:B------:R-:W-:Y:S02]  /*3260*/  IMNMX R186, R186, R5, PT ;  /* 0x00000005baba7217 */ /* 0x000fe40003800200 */
.L_x_926:
        /* <DEDUP_REMOVED lines=19> */
.L_x_932:
[----:B------:R-:W-:Y:S04]  /*33a0*/  MOV R4, 0x1 ;  /* 0x0000000100047802 */ /* 0x000fe80000000f00 */
[----:B------:R-:W-:Y:S11]  /*33b0*/  ISETP.NE.AND P5, PT, R4, c[0x0][0x2a8], PT ;  /* 0x0000aa0004007a0c */ /* 0x000ff60003fa5270 */
[----:B------:R-:W-:Y:S02]  /*33c0*/  @!UPT UIADD3 URZ, URZ, URZ, URZ ;  /* 0x0000003f3f3ff290 */ /* 0x000fe4000fffe03f */
[----:B------:R-:W-:Y:S05]  /*33d0*/  @P5 IMAD.HI.U32 R4, R5, c[0x0][0x2ac], RZ ;  /* 0x0000ab0005045a27 */ /* 0x000fea00078e00ff */
[----:B------:R-:W-:Y:S02]  /*33e0*/  @P5 SHF.R.U32.HI R5, RZ, c[0x0][0x2b0], R4 ;  /* 0x0000ac00ff055a19 */ /* 0x000fe40000011604 */
.L_x_933:
[----:B------:R-:W-:Y:S05]  /*33f0*/  BSYNC B0 ;  /* 0x0000000000007941 */ /* 0x000fea0003800000 */
.L_x_931:
[----:B------:R-:W-:Y:S04]  /*3400*/  IMAD.MOV.U32 R4, RZ, RZ, c[0x0][0x2a8] ;  /* 0x0000aa00ff047624 */ /* 0x000fe800078e00ff */
[----:B------:R-:W-:Y:S04]  /*3410*/  IMAD R4, R5, R4, -UR19 ;  /* 0x8000001305047e24 */ /* 0x000fe8000f8e0204 */
[----:B------:R-:W-:Y:S05]  /*3420*/  IMAD.IADD R5, R4, 0x1, -R205 ;  /* 0x0000000104057824 */ /* 0x000fea00078e0acd */
[----:B------:R-:W-:Y:S02]  /*3430*/  IADD3 R4, R5, c[0x0][0x2a8], RZ ;  /* 0x0000aa0005047a10 */ /* 0x000fe40007ffe0ff */
[----:B------:R-:W-:Y:S02]  /*3440*/  IMNMX R170, R170, R5, !PT ;  /* 0x00000005aaaa7217 */ /* 0x000fe40007800200 */
[----:B------:R-:W-:Y:S02]  /*3450*/  IMNMX R171, R171, R4, PT ;  /* 0x00000004abab7217 */ /* 0x000fe40003800200 */
.L_x_930:
        /* <DEDUP_REMOVED lines=19> */
.L_x_936:
[----:B------:R-:W-:Y:S04]  /*3590*/  MOV R4, 0x1 ;  /* 0x0000000100047802 */ /* 0x000fe80000000f00 */
[----:B------:R-:W-:Y:S11]  /*35a0*/  ISETP.NE.AND P0, PT, R4, c[0x0][0x2a8], PT ;  /* 0x0000aa0004007a0c */ /* 0x000ff60003f05270 */
[----:B------:R-:W-:Y:S02]  /*35b0*/  @!UPT UIADD3 URZ, URZ, URZ, URZ ;  /* 0x0000003f3f3ff290 */ /* 0x000fe4000fffe03f */
[----:B------:R-:W-:Y:S05]  /*35c0*/  @P0 IMAD.HI.U32 R4, R5, c[0x0][0x2ac], RZ ;  /* 0x0000ab0005040a27 */ /* 0x000fea00078e00ff */
[----:B------:R-:W-:Y:S02]  /*35d0*/  @P0 SHF.R.U32.HI R5, RZ, c[0x0][0x2b0], R4 ;  /* 0x0000ac00ff050a19 */ /* 0x000fe40000011604 */
.L_x_937:
[----:B------:R-:W-:Y:S05]  /*35e0*/  BSYNC B0 ;  /* 0x0000000000007941 */ /* 0x000fea0003800000 */
.L_x_935:
[----:B------:R-:W-:Y:S04]  /*35f0*/  IMAD.MOV.U32 R4, RZ, RZ, c[0x0][0x2a8] ;  /* 0x0000aa00ff047624 */ /* 0x000fe800078e00ff */
[----:B------:R-:W-:Y:S04]  /*3600*/  IMAD R4, R5, R4, -UR19 ;  /* 0x8000001305047e24 */ /* 0x000fe8000f8e0204 */
[----:B------:R-:W-:Y:S05]  /*3610*/  IMAD.IADD R5, R4, 0x1, -R205 ;  /* 0x0000000104057824 */ /* 0x000fea00078e0acd */
[----:B------:R-:W-:Y:S02]  /*3620*/  IADD3 R4, R5, c[0x0][0x2a8], RZ ;  /* 0x0000aa0005047a10 */ /* 0x000fe40007ffe0ff */
[----:B------:R-:W-:Y:S02]  /*3630*/  IMNMX R168, R168, R5, !PT ;  /* 0x00000005a8a87217 */ /* 0x000fe40007800200 */
[----:B------:R-:W-:Y:S02]  /*3640*/  IMNMX R169, R169, R4, PT ;  /* 0x00000004a9a97217 */ /* 0x000fe40003800200 */
.L_x_934:
        /* <DEDUP_REMOVED lines=9> */
[----:B------:R2:W1:Y:S04]  /*36e0*/  LDSM.16.M88.4 R140, [R183+0x12080] ;  /* 0x01208000b78c783b */ /* 0x0004680000000200 */
[----:B------:R2:W1:Y:S04]  /*36f0*/  LDSM.16.M88.4 R148, [R183+0x12880] ;  /* 0x01288000b794783b */ /* 0x0004680000000200 */
[----:B------:R2:W1:Y:S04]  /*3700*/  LDSM.16.M88.4 R136, [R180+0x6080] ;  /* 0x00608000b488783b */ /* 0x0004680000000200 */
[----:B------:R2:W1:Y:S04]  /*3710*/  LDSM.16.M88.4 R32, [R180+0x7080] ;  /* 0x00708000b420783b */ /* 0x0004680000000200 */
[----:B------:R2:W1:Y:S04]  /*3720*/  LDSM.16.M88.4 R144, [R173+0x6080] ;  /* 0x00608000ad90783b */ /* 0x0004680000000200 */
[----:B------:R2:W1:Y:S01]  /*3730*/  LDSM.16.M88.4 R152, [R173+0x7080] ;  /* 0x00708000ad98783b */ /* 0x0004620000000200 */
[----:B------:R-:W-:-:S05]  /*3740*/  @P0 BRA `(.L_x_938) ;  /* 0x000002d000000947 */ /* 0x000fca0003800000 */
[----:B------:R-:W5:Y:S01]  /*3750*/  @!P1 S2R R5, SR_CTAID.Y ;  /* 0x0000000000059919 */ /* 0x000f620000002600 */
        /* <DEDUP_REMOVED lines=12> */
[----:B-----5:R-:W-:Y:S01]  /*3820*/  @!P1 SHF.R.S32.HI R6, RZ, 0x1f, R5 ;  /* 0x0000001fff069819 */ /* 0x020fe20000011405 */
        /* <DEDUP_REMOVED lines=31> */
.L_x_938:
        /* <DEDUP_REMOVED lines=552> */
.L_x_939:
        /* <DEDUP_REMOVED lines=239> */
.L_x_919:
[----:B------:R-:W-:Y:S05]  /*6b90*/  @P1 EXIT ;  /* 0x000000000000194d */ /* 0x000fea0003800000 */
[----:B------:R-:W1:Y:S01]  /*6ba0*/  S2R R0, SR_CTAID.Y ;  /* 0x0000000000007919 */ /* 0x000e620000002600 */
[----:B------:R-:W-:Y:S01]  /*6bb0*/  IMAD.MOV.U32 R3, RZ, RZ, 0x1 ;  /* 0x00000001ff037424 */ /* 0x000fe200078e00ff */
[----:B------:R-:W-:Y:S01]  /*6bc0*/  ULDC UR5, c[0x0][0x358] ;  /* 0x0000d60000057ab9 */ /* 0x000fe20000000800 */
[----:B------:R-:W-:Y:S01]  /*6bd0*/  BSSY B0, `(.L_x_941) ;  /* 0x000001f000007945 */ /* 0x000fe20003800000 */
[----:B------:R-:W2:Y:S01]  /*6be0*/  S2R R2, SR_CTAID.Z ;  /* 0x0000000000027919 */ /* 0x000ea20000002700 */
[----:B------:R-:W-:-:S03]  /*6bf0*/  UIMAD UR5, UR8, UR5, URZ ;  /* 0x00000005080572a4 */ /* 0x000fc6000f8e023f */
[----:B------:R-:W-:Y:S01]  /*6c00*/  BAR.SYNC.DEFER_BLOCKING 0x1, 0x100 ;  /* 0x0044000000007b1d */ /* 0x000fe20000010000 */
[----:B------:R-:W-:-:S05]  /*6c10*/  ISETP.NE.AND P0, PT, R3, c[0x0][0x338], PT ;  /* 0x0000ce0003007a0c */ /* 0x000fca0003f05270 */
[----:B------:R-:W3:Y:S01]  /*6c20*/  S2R R7, SR_TID.X ;  /* 0x0000000000077919 */ /* 0x000ee20000002100 */
[----:B------:R-:W-:Y:S02]  /*6c30*/  ULDC UR4, c[0x0][0x2f4] ;  /* 0x0000bd0000047ab9 */ /* 0x000fe40000000800 */
[----:B------:R-:W-:-:S04]  /*6c40*/  UIMAD UR5, UR5, UR4, URZ ;  /* 0x00000004050572a4 */ /* 0x000fc8000f8e023f */
[----:B------:R-:W-:Y:S01]  /*6c50*/  USHF.R.S32.HI UR4, URZ, 0x1f, UR5 ;  /* 0x0000001f3f047899 */ /* 0x000fe20008011405 */
[----:B-1----:R-:W-:-:S04]  /*6c60*/  @P0 IMAD.HI.U32 R3, R0, c[0x0][0x33c], RZ ;  /* 0x0000cf0000030a27 */ /* 0x002fc800078e00ff */
[----:B--2---:R-:W-:Y:S02]  /*6c70*/  IMAD R9, R2, c[0x0][0x2f4], RZ ;  /* 0x0000bd0002097a24 */ /* 0x004fe400078e02ff */
[----:B------:R-:W-:Y:S01]  /*6c80*/  IMAD.MOV.U32 R10, RZ, RZ, R0 ;  /* 0x000000ffff0a7224 */ /* 0x000fe200078e0000 */
[----:B------:R-:W-:Y:S02]  /*6c90*/  @P0 SHF.R.U32.HI R10, RZ, c[0x0][0x340], R3 ;  /* 0x0000d000ff0a0a19 */ /* 0x000fe40000011603 */
[----:B------:R-:W-:Y:S02]  /*6ca0*/  SHF.R.S32.HI R4, RZ, 0x1f, R9 ;  /* 0x0000001fff047819 */ /* 0x000fe40000011409 */
[--C-:B------:R-:W-:Y:S02]  /*6cb0*/  IADD3 R9, P1, P0, R9, UR5, R10.reuse ;  /* 0x0000000509097c10 */ /* 0x100fe4000f83e00a */
[----:B------:R-:W-:-:S03]  /*6cc0*/  SHF.R.S32.HI R5, RZ, 0x1f, R10 ;  /* 0x0000001fff057819 */ /* 0x000fc6000001140a */
[----:B------:R-:W-:Y:S01]  /*6cd0*/  IMAD.SHL.U32 R3, R9, 0x4, RZ ;  /* 0x0000000409037824 */ /* 0x000fe200078e00ff */
[----:B------:R-:W-:Y:S02]  /*6ce0*/  IADD3.X R4, R4, UR4, R5, P1, P0 ;  /* 0x0000000404047c10 */ /* 0x000fe40008fe0405 */
[----:B---3--:R-:W-:Y:S02]  /*6cf0*/  ISETP.NE.AND P1, PT, R7, RZ, PT ;  /* 0x000000ff0700720c */ /* 0x008fe40003f25270 */
[----:B------:R-:W-:Y:S01]  /*6d00*/  SHF.L.U64.HI R4, R9, 0x2, R4 ;  /* 0x0000000209047819 */ /* 0x000fe20000010204 */
[----:B------:R-:W-:Y:S01]  /*6d10*/  IMAD.MOV R9, RZ, RZ, -R10 ;  /* 0x000000ffff097224 */ /* 0x000fe200078e0a0a */
[----:B------:R-:W-:-:S03]  /*6d20*/  IADD3 R12, P0, R3, c[0x0][0x350], RZ ;  /* 0x0000d400030c7a10 */ /* 0x000fc60007f1e0ff */
[----:B------:R-:W-:Y:S01]  /*6d30*/  IMAD R6, R9, c[0x0][0x338], R0 ;  /* 0x0000ce0009067a24 */ /* 0x000fe200078e0200 */
[----:B------:R-:W-:Y:S02]  /*6d40*/  IADD3.X R13, R4, c[0x0][0x354], RZ, P0, !PT ;  /* 0x0000d500040d7a10 */ /* 0x000fe400007fe4ff */
[----:B------:R-:W-:-:S03]  /*6d50*/  SHF.R.S32.HI R0, RZ, 0x1f, R2 ;  /* 0x0000001fff007819 */ /* 0x000fc60000011402 */
[----:B------:R-:W-:Y:S05]  /*6d60*/  @P1 BRA `(.L_x_942) ;  /* 0x0000005000001947 */ /* 0x000fea0003800000 */
.L_x_943:
[----:B------:R-:W2:Y:S01]  /*6d70*/  LDG.E.STRONG.GPU R9, [R12.64] ;  /* 0x000000100c097981 */ /* 0x000ea2000c1ef900 */
[----:B------:R-:W-:Y:S01]  /*6d80*/  YIELD ;  /* 0x0000000000007946 */ /* 0x000fe20003800000 */
[----:B--2---:R-:W-:Y:S01]  /*6d90*/  ISETP.NE.AND P0, PT, R9, R6, PT ;  /* 0x000000060900720c */ /* 0x004fe20003f05270 */
[----:B------:R-:W-:-:S12]  /*6da0*/  CCTL.IVALL ;  /* 0x00000000ff00798f */ /* 0x000fd80002000000 */
[----:B------:R-:W-:Y:S05]  /*6db0*/  @P0 BRA `(.L_x_943) ;  /* 0xffffffb000000947 */ /* 0x000fea000383ffff */
.L_x_942:
[----:B------:R-:W-:Y:S05]  /*6dc0*/  BSYNC B0 ;  /* 0x0000000000007941 */ /* 0x000fea0003800000 */
.L_x_941:
[----:B------:R-:W-:Y:S01]  /*6dd0*/  MOV R9, 0xffffffff ;  /* 0xffffffff00097802 */ /* 0x000fe20000000f00 */
[----:B------:R-:W-:Y:S05]  /*6de0*/  BRA.CONV ~URZ, `(.L_x_944) ;  /* 0x000000237f007947 */ /* 0x000fea000b800000 */
[----:B------:R-:W-:Y:S02]  /*6df0*/  MOV R8, 0x6e10 ;  /* 0x00006e1000087802 */ /* 0x000fe40000000f00 */
[----:B------:R-:W-:Y:S05]  /*6e00*/  CALL.REL.NOINC `($__internal_8_$__cuda_sm70_warpsync) ;  /* 0x00000a8000007944 */ /* 0x000fea0003c00000 */
.L_x_944:
[----:B------:R-:W-:Y:S01]  /*6e10*/  UIMAD UR5, UR8, 0x3000, URZ ;  /* 0x00003000080578a4 */ /* 0x000fe2000f8e023f */
[----:B------:R-:W-:Y:S01]  /*6e20*/  IMAD R11, R5, c[0x0][0x328], RZ ;  /* 0x0000ca00050b7a24 */ /* 0x000fe200078e02ff */
[----:B------:R-:W-:-:S06]  /*6e30*/  NOP ;  /* 0x0000000000007918 */ /* 0x000fcc0000000000 */
[----:B------:R-:W-:Y:S01]  /*6e40*/  USHF.R.S32.HI UR4, URZ, 0x1f, UR5 ;  /* 0x0000001f3f047899 */ /* 0x000fe20008011405 */
[----:B------:R-:W-:Y:S01]  /*6e50*/  IADD3 R14, P0, R7, UR5, RZ ;  /* 0x00000005070e7c10 */ /* 0x000fe2000ff1e0ff */
[----:B------:R-:W-:-:S04]  /*6e60*/  IMAD R8, R10, c[0x0][0x32c], R11 ;  /* 0x0000cb000a087a24 */ /* 0x000fc800078e020b */
[----:B------:R-:W-:Y:S01]  /*6e70*/  LEA.HI.X.SX32 R15, R7, UR4, 0x1, P0 ;  /* 0x00000004070f7c11 */ /* 0x000fe200080f0eff */
[----:B------:R-:W-:-:S04]  /*6e80*/  IMAD R7, R0, c[0x0][0x330], RZ ;  /* 0x0000cc0000077a24 */ /* 0x000fc800078e02ff */
        /* <DEDUP_REMOVED lines=57> */
[----:B-1----:R-:W-:Y:S05]  /*7220*/  CALL.REL.NOINC `($__internal_8_$__cuda_sm70_warpsync) ;  /* 0x0000066000007944 */ /* 0x002fea0003c00000 */
.L_x_945:
        /* <DEDUP_REMOVED lines=12> */
.L_x_947:
[----:B------:R-:W-:Y:S05]  /*72f0*/  BSYNC B0 ;  /* 0x0000000000007941 */ /* 0x000fea0003800000 */
.L_x_946:
[----:B--2---:R-:W-:Y:S01]  /*7300*/  IADD3 R12, P0, R3, c[0x0][0x348], RZ ;  /* 0x0000d200030c7a10 */ /* 0x004fe20007f1e0ff */
[----:B------:R-:W-:Y:S03]  /*7310*/  BSSY B0, `(.L_x_948) ;  /* 0x0000008000007945 */ /* 0x000fe60003800000 */
[----:B------:R-:W-:Y:S01]  /*7320*/  IADD3.X R13, R4, c[0x0][0x34c], RZ, P0, !PT ;  /* 0x0000d300040d7a10 */ /* 0x000fe200007fe4ff */
[----:B------:R-:W-:Y:S05]  /*7330*/  @P1 BRA `(.L_x_949) ;  /* 0x0000005000001947 */ /* 0x000fea0003800000 */
.L_x_950:
[----:B------:R-:W2:Y:S01]  /*7340*/  LDG.E.STRONG.GPU R3, [R12.64] ;  /* 0x000000100c037981 */ /* 0x000ea2000c1ef900 */
[----:B------:R-:W-:Y:S01]  /*7350*/  YIELD ;  /* 0x0000000000007946 */ /* 0x000fe20003800000 */
[----:B--2---:R-:W-:Y:S01]  /*7360*/  ISETP.NE.AND P0, PT, R3, R6, PT ;  /* 0x000000060300720c */ /* 0x004fe20003f05270 */
[----:B------:R-:W-:-:S12]  /*7370*/  CCTL.IVALL ;  /* 0x00000000ff00798f */ /* 0x000fd80002000000 */
[----:B------:R-:W-:Y:S05]  /*7380*/  @P0 BRA `(.L_x_950) ;  /* 0xffffffb000000947 */ /* 0x000fea000383ffff */
.L_x_949:
[----:B------:R-:W-:Y:S05]  /*7390*/  BSYNC B0 ;  /* 0x0000000000007941 */ /* 0x000fea0003800000 */
.L_x_948:
[----:B------:R-:W-:Y:S05]  /*73a0*/  BRA.CONV ~URZ, `(.L_x_951) ;  /* 0x000000237f007947 */ /* 0x000fea000b800000 */
[----:B------:R-:W-:Y:S02]  /*73b0*/  MOV R8, 0x73d0 ;  /* 0x000073d000087802 */ /* 0x000fe40000000f00 */
[----:B-1----:R-:W-:Y:S05]  /*73c0*/  CALL.REL.NOINC `($__internal_8_$__cuda_sm70_warpsync) ;  /* 0x000004c000007944 */ /* 0x002fea0003c00000 */
.L_x_951:
[----:B------:R-:W-:Y:S01]  /*73d0*/  MOV R6, R14 ;  /* 0x0000000e00067202 */ /* 0x000fe20000000f00 */
[----:B------:R-:W-:Y:S01]  /*73e0*/  IMAD R5, R5, c[0x0][0x300], RZ ;  /* 0x0000c00005057a24 */ /* 0x000fe200078e02ff */
[----:B------:R-:W-:Y:S01]  /*73f0*/  MOV R7, R15 ;  /* 0x0000000f00077202 */ /* 0x000fe20000000f00 */
        /* <DEDUP_REMOVED lines=60> */
[----:B-12---:R-:W-:Y:S05]  /*77c0*/  CALL.REL.NOINC `($__internal_8_$__cuda_sm70_warpsync) ;  /* 0x000000c000007944 */ /* 0x006fea0003c00000 */
.L_x_952:
[----:B------:R-:W-:-:S06]  /*77d0*/  NOP ;  /* 0x0000000000007918 */ /* 0x000fcc0000000000 */
[----:B------:R-:W-:Y:S05]  /*77e0*/  @P1 EXIT ;  /* 0x000000000000194d */ /* 0x000fea0003800000 */
[----:B------:R-:W-:Y:S01]  /*77f0*/  @!PT LDS RZ, [RZ] ;  /* 0x00000000fffff984 */ /* 0x000fe20000000800 */
[----:B------:R-:W-:Y:S01]  /*7800*/  @!PT LDS RZ, [RZ] ;  /* 0x00000000fffff984 */ /* 0x000fe20000000800 */
[----:B------:R-:W-:Y:S01]  /*7810*/  @!PT LDS RZ, [RZ] ;  /* 0x00000000fffff984 */ /* 0x000fe20000000800 */
[----:B------:R-:W-:Y:S01]  /*7820*/  @!PT LDS RZ, [RZ] ;  /* 0x00000000fffff984 */ /* 0x000fe20000000800 */
[----:B------:R-:W-:Y:S06]  /*7830*/  MEMBAR.ALL.GPU ;  /* 0x0000000000007992 */ /* 0x000fec000000a000 */
[----:B--2---:R-:W-:Y:S01]  /*7840*/  MOV R3, 0x1 ;  /* 0x0000000100037802 */ /* 0x004fe20000000f00 */
[----:B------:R-:W-:-:S00]  /*7850*/  ERRBAR ;  /* 0x00000000000079ab */ /* 0x000fc00000000000 */
[----:B012345:R-:W-:-:S05]  /*7860*/  CCTL.IVALL ;  /* 0x00000000ff00798f */ /* 0x03ffca0002000000 */
[----:B------:R-:W-:Y:S01]  /*7870*/  RED.E.ADD.S32.STRONG.GPU [R12.64], R3 ;  /* 0x000000030c00798e */ /* 0x000fe2000c10e390 */
[----:B------:R-:W-:Y:S05]  /*7880*/  EXIT ;  /* 0x000000000000794d */ /* 0x000fea0003800000 */
        .weak           $__internal_8_$__cuda_sm70_warpsync
        .type           $__internal_8_$__cuda_sm70_warpsync,@function
        .size           $__internal_8_$__cuda_sm70_warpsync,(.L_x_1424 - $__internal_8_$__cuda_sm70_warpsync)
$__internal_8_$__cuda_sm70_warpsync:
[----:B------:R-:W-:Y:S01]  /*7890*/  MOV R16, R8 ;  /* 0x0000000800107202 */ /* 0x000fe20000000f00 */
[----:B------:R-:W-:Y:S04]  /*78a0*/  WARPSYNC R9 ;  /* 0x0000000900007348 */ /* 0x000fe80003800000 */
[----:B------:R-:W-:-:S04]  /*78b0*/  MOV R17, 0x0 ;  /* 0x0000000000117802 */ /* 0x000fc80000000f00 */
[----:B------:R-:W-:Y:S05]  /*78c0*/  RET.REL.NODEC R16 `(_ZN7cutlass13device_kernelIN5flash19enable_sm80_to_sm89INS1_16FlashAttnBwdSm80INS1_25CollectiveMainloopBwdSm80ILi2ELi2EN4cute5tupleIJNS5_1CILi64EEENS7_ILi128EEENS7_ILi96EEEEEENS_10bfloat16_tEfNS_4arch4Sm80ELb0ELb1ELb1ELb0ELb1ELb0ELb0ELb0ELi2ELi2ELi4ELi2ELb0EEENS1_24CollectiveEpilogueBwdGQAISB_fSE_Li256ELb0ELb1EEENS1_19SingleTileSchedulerILb0ELb0ELb0ELi128EEEEEEEEEvNT_6ParamsE) ;  /* 0xffff873010007950 */ /* 0x000fea0003c3ffff */
.L_x_953:
        /* <DEDUP_REMOVED lines=11> */
.L_x_1424:


//--------------------- .text._ZN7cutlass13device_kernelIN5flash19enable_sm80_to_sm89INS1_16FlashAttnBwdSm80INS1_25CollectiveMainloopBwdSm80ILi2ELi2EN4cute5tupleIJNS5_1CILi64EEENS7_ILi128EEENS7_ILi96EEEEEENS_10bfloat16_tEfNS_4arch4Sm80ELb0ELb1ELb1ELb1ELb0ELb0ELb0ELb0ELi2ELi2ELi4ELi2ELb0EEENS1_21CollectiveEpilogueBwdISB_SC_SE_Li256ELb1ELb0ELi2EEENS1_19SingleTileSchedulerILb1ELb0ELb0ELi128EEEEEEEEEvNT_6ParamsE --------------------------
	.section	.text._ZN7cutlass13device_kernelIN5flash19enable_sm80_to_sm89INS1_16FlashAttnBwdSm80INS1_25CollectiveMainloopBwdSm80ILi2ELi2EN4cute5tupleIJNS5_1CILi64EEENS7_ILi128EEENS7_ILi96EEEEEENS_10bfloat16_tEfNS_4arch4Sm80ELb0ELb1ELb1ELb1ELb0ELb0ELb0ELb0ELi2ELi2ELi4ELi2ELb0EEENS1_21CollectiveEpilogueBwdISB_SC_SE_Li256ELb1ELb0ELi2EEENS1_19SingleTileSchedulerILb1ELb0ELb0ELi128EEEEEEEEEvNT_6ParamsE,"ax",@progbits
	.sectioninfo	@"SHI_REGISTERS=255"
	.align	128
.text._ZN7cutlass13device_kernelIN5flash19enable_sm80_to_sm89INS1_16FlashAttnBwdSm80INS1_25CollectiveMainloopBwdSm80ILi2ELi2EN4cute5tupleIJNS5_1CILi64EEENS7_ILi128EEENS7_ILi96EEEEEENS_10bfloat16_tEfNS_4arch4Sm80ELb0ELb1ELb1ELb1ELb0ELb0ELb0ELb0ELi2ELi2ELi4ELi2ELb0EEENS1_21CollectiveEpilogueBwdISB_SC_SE_Li256ELb1ELb0ELi2EEENS1_19SingleTileSchedulerILb1ELb0ELb0ELi128EEEEEEEEEvNT_6ParamsE:
        .type           _ZN7cutlass13device_kernelIN5flash19enable_sm80_to_sm89INS1_16FlashAttnBwdSm80INS1_25CollectiveMainloopBwdSm80ILi2ELi2EN4cute5tupleIJNS5_1CILi64EEENS7_ILi128EEENS7_ILi96EEEEEENS_10bfloat16_tEfNS_4arch4Sm80ELb0ELb1ELb1ELb1ELb0ELb0ELb0ELb0ELi2ELi2ELi4ELi2ELb0EEENS1_21CollectiveEpilogueBwdISB_SC_SE_Li256ELb1ELb0ELi2EEENS1_19SingleTileSchedulerILb1ELb0ELb0ELi128EEEEEEEEEvNT_6ParamsE,@function
        .size           _ZN7cutlass13device_kernelIN5flash19enable_sm80_to_sm89INS1_16FlashAttnBwdSm80INS1_25CollectiveMainloopBwdSm80ILi2ELi2EN4cute5tupleIJNS5_1CILi64EEENS7_ILi128EEENS7_ILi96EEEEEENS_10bfloat16_tEfNS_4arch4Sm80ELb0ELb1ELb1ELb1ELb0ELb0ELb0ELb0ELi2ELi2ELi4ELi2ELb0EEENS1_21CollectiveEpilogueBwdISB_SC_SE_Li256ELb1ELb0ELi2EEENS1_19SingleTileSchedulerILb1ELb0ELb0ELi128EEEEEEEEEvNT_6ParamsE,(.L_x_1426 - _ZN7cutlass13device_kernelIN5flash19enable_sm80_to_sm89INS1_16FlashAttnBwdSm80INS1_25CollectiveMainloopBwdSm80ILi2ELi2EN4cute5tupleIJNS5_1CILi64EEENS7_ILi128EEENS7_ILi96EEEEEENS_10bfloat16_tEfNS_4arch4Sm80ELb0ELb1ELb1ELb1ELb0ELb0ELb0ELb0ELi2ELi2ELi4ELi2ELb0EEENS1_21CollectiveEpilogueBwdISB_SC_SE_Li256ELb1ELb0ELi2EEENS1_19SingleTileSchedulerILb1ELb0ELb0ELi128EEEEEEEEEvNT_6ParamsE)
        .other          _ZN7cutlass13device_kernelIN5flash19enable_sm80_to_sm89INS1_16FlashAttnBwdSm80INS1_25CollectiveMainloopBwdSm80ILi2ELi2EN4cute5tupleIJNS5_1CILi64EEENS7_ILi128EEENS7_ILi96EEEEEENS_10bfloat16_tEfNS_4arch4Sm80ELb0ELb1ELb1ELb1ELb0ELb0ELb0ELb0ELi2ELi2ELi4ELi2ELb0EEENS1_21CollectiveEpilogueBwdISB_SC_SE_Li256ELb1ELb0ELi2EEENS1_19SingleTileSchedulerILb1ELb0ELb0ELi128EEEEEEEEEvNT_6ParamsE,@"STO_CUDA_ENTRY STV_DEFAULT"
_ZN7cutlass13device_kernelIN5flash19enable_sm80_to_sm89INS1_16FlashAttnBwdSm80INS1_25CollectiveMainloopBwdSm80ILi2ELi2EN4cute5tupleIJNS5_1CILi64EEENS7_ILi128EEENS7_ILi96EEEEEENS_10bfloat16_tEfNS_4arch4Sm80ELb0ELb1ELb1ELb1ELb0ELb0ELb0ELb0ELi2ELi2ELi4ELi2ELb0EEENS1_21CollectiveEpilogueBwdISB_SC_SE_Li256ELb1ELb0ELi2EEENS1_19SingleTileSchedulerILb1ELb0ELb0ELi128EEEEEEEEEvNT_6ParamsE:
[----:B------:R-:W-:Y:S02]  /*0000*/  MOV R1, c[0x0][0x28] ;  /* 0x00000a0000017a02 */ /* 0x000fe40000000f00 */
[----:B------:R-:W1:Y:S01]  /*0010*/  S2R R2, SR_TID.X ;  /* 0x0000000000027919 */ /* 0x000e620000002100 */
[----:B------:R-:W-:Y:S01]  /*0020*/  MOV R7, 0x4 ;  /* 0x0000000400077802 */ /* 0x000fe20000000f00 */
[----:B------:R-:W2:Y:S01]  /*0030*/  S2UR UR5, SR_CTAID.X ;  /* 0x00000000000579c3 */ /* 0x000ea20000002500 */
[----:B------:R-:W-:Y:S01]  /*0040*/  ULDC.64 UR12, c[0x0][0x118] ;  /* 0x00004600000c7ab9 */ /* 0x000fe20000000a00 */
[----:B------:R-:W3:Y:S04]  /*0050*/  S2R R195, SR_CTAID.Z ;  /* 0x0000000000c37919 */ /* 0x000ee80000002700 */
        /* <DEDUP_REMOVED lines=11> */
.L_x_955:
        /* <DEDUP_REMOVED lines=8> */
.L_x_957:
[----:B------:R-:W-:Y:S02]  /*0190*/  MOV R3, c[0x0][0x3a4] ;  /* 0x0000e90000037a02 */ /* 0x000fe40000000f00 */
.L_x_956:
[----:B------:R-:W-:-:S06]  /*01a0*/  USHF.L.U32 UR11, UR5, 0x7, URZ ;  /* 0x00000007050b7899 */ /* 0x000fcc000800063f */
[----:B-----5:R-:W-:-:S04]  /*01b0*/  ISETP.LE.AND P0, PT, R3, UR11, PT ;  /* 0x0000000b03007c0c */ /* 0x020fc8000bf03270 */
[----:B------:R-:W-:Y:S01]  /*01c0*/  SEL R195, R195, 0xffffffff, !P0 ;  /* 0xffffffffc3c37807 */ /* 0x000fe20004000000 */
[----:B------:R-:W-:Y:S05]  /*01d0*/  BRA `(.L_x_958) ;  /* 0x0000011000007947 */ /* 0x000fea0003800000 */
.L_x_954:
[----:B--2-4-:R-:W-:-:S04]  /*01e0*/  ISETP.NE.U32.AND P0, PT, RZ, c[0x0][0x3c0], PT ;  /* 0x0000f000ff007a0c */ /* 0x014fc80003f05070 */
[----:B------:R-:W-:-:S13]  /*01f0*/  ISETP.NE.AND.EX P0, PT, RZ, c[0x0][0x3c4], PT, P0 ;  /* 0x0000f100ff007a0c */ /* 0x000fda0003f05300 */
[----:B------:R-:W-:Y:S05]  /*0200*/  @!P0 BRA `(.L_x_959) ;  /* 0x0000002000008947 */ /* 0x000fea0003800000 */
[----:B------:R1:W5:Y:S01]  /*0210*/  LDG.E R3, [R4.64] ;  /* 0x0000000c04037981 */ /* 0x000362000c1e1900 */
[----:B------:R-:W-:Y:S05]  /*0220*/  BRA `(.L_x_960) ;  /* 0x0000009000007947 */ /* 0x000fea0003800000 */
.L_x_959:
        /* <DEDUP_REMOVED lines=8> */
.L_x_961:
[----:B------:R-:W-:Y:S02]  /*02b0*/  MOV R3, c[0x0][0x3a4] ;  /* 0x0000e90000037a02 */ /* 0x000fe40000000f00 */
.L_x_960:
[----:B------:R-:W-:-:S06]  /*02c0*/  USHF.L.U32 UR11, UR5, 0x7, URZ ;  /* 0x00000007050b7899 */ /* 0x000fcc000800063f */
[----:B-----5:R-:W-:-:S04]  /*02d0*/  ISETP.LE.AND P0, PT, R3, UR11, PT ;  /* 0x0000000b03007c0c */ /* 0x020fc8000bf03270 */
[----:B------:R-:W-:-:S04]  /*02e0*/  SEL R195, R195, 0xffffffff, !P0 ;  /* 0xffffffffc3c37807 */ /* 0x000fc80004000000 */
.L_x_958:
        /* <DEDUP_REMOVED lines=10> */
[----:B------:R-:W2:Y:S04]  /*0390*/  @P0 LDG.E R3, [R10.64] ;  /* 0x0000000c0a030981 */ /* 0x000ea8000c1e1900 */
[----:B------:R1:W3:Y:S01]  /*03a0*/  @P1 LDG.E R6, [R4.64] ;  /* 0x0000000c04061981 */ /* 0x0002e2000c1e1900 */
[----:B------:R-:W-:Y:S01]  /*03b0*/  IMAD.WIDE R8, R195, R7, c[0x0][0x2d0] ;  /* 0x0000b400c3087625 */ /* 0x000fe200078e0207 */
[----:B-1----:R-:W-:-:S06]  /*03c0*/  CS2R R4, SRZ ;  /* 0x0000000000047805 */ /* 0x002fcc000001ff00 */
[----:B------:R1:W5:Y:S04]  /*03d0*/  @P0 LDG.E R4, [R10.64] ;  /* 0x0000000c0a040981 */ /* 0x000368000c1e1900 */
[----:B------:R1:W5:Y:S01]  /*03e0*/  @P4 LDG.E R5, [R8.64] ;  /* 0x0000000c08054981 */ /* 0x000362000c1e1900 */
[----:B------:R-:W-:Y:S02]  /*03f0*/  ULDC UR10, c[0x0][0x168] ;  /* 0x00005a00000a7ab9 */ /* 0x000fe40000000800 */
[----:B------:R-:W-:Y:S01]  /*0400*/  ULDC UR14, c[0x0][0x198] ;  /* 0x00006600000e7ab9 */ /* 0x000fe20000000800 */
[----:B--2---:R-:W-:Y:S01]  /*0410*/  @P0 IMAD R3, R195, 0x40, R3 ;  /* 0x00000040c3030824 */ /* 0x004fe200078e0203 */
[----:B---3--:R2:W3:Y:S04]  /*0420*/  @P1 R2UR UR10, R6 ;  /* 0x00000000060a13c2 */ /* 0x0084e800000e0000 */
[----:B--2---:R-:W-:-:S04]  /*0430*/  @P0 SHF.R.S32.HI R6, RZ, 0x1f, R3 ;  /* 0x0000001fff060819 */ /* 0x004fc80000011403 */
[----:B------:R-:W-:Y:S01]  /*0440*/  @P0 LEA.HI R6, R6, R3, RZ, 0x6 ;  /* 0x0000000306060211 */ /* 0x000fe200078f30ff */
[----:B------:R-:W-:-:S03]  /*0450*/  IMAD.MOV.U32 R3, RZ, RZ, RZ ;  /* 0x000000ffff037224 */ /* 0x000fc600078e00ff */
[----:B------:R-:W-:Y:S01]  /*0460*/  @P0 LOP3.LUT R3, R6, 0xffffffc0, RZ, 0xc0, !PT ;  /* 0xffffffc006030812 */ /* 0x000fe200078ec0ff */
[----:B------:R-:W-:Y:S05]  /*0470*/  @P1 BRA `(.L_x_962) ;  /* 0x0000006000001947 */ /* 0x000fea0003800000 */
[----:B-1-3--:R-:W-:Y:S05]  /*0480*/  @!P0 BRA `(.L_x_962) ;  /* 0x0000005000008947 */ /* 0x00afea0003800000 */
[----:B------:R1:W2:Y:S04]  /*0490*/  LDG.E R6, [R10.64] ;  /* 0x0000000c0a067981 */ /* 0x0002a8000c1e1900 */
[----:B-1----:R-:W3:Y:S01]  /*04a0*/  LDG.E R10, [R10.64+0x4] ;  /* 0x0000040c0a0a7981 */ /* 0x002ee2000c1e1900 */
[----:B--2---:R-:W1:Y:S08]  /*04b0*/  R2UR UR10, R6 ;  /* 0x00000000060a73c2 */ /* 0x004e7000000e0000 */
[----:B---3--:R-:W1:Y:S02]  /*04c0*/  R2UR UR4, R10 ;  /* 0x000000000a0473c2 */ /* 0x008e6400000e0000 */
[----:B-1----:R-:W-:-:S06]  /*04d0*/  UIADD3 UR10, -UR10, UR4, URZ ;  /* 0x000000040a0a7290 */ /* 0x002fcc000fffe13f */
.L_x_962:
[----:B-1-3--:R-:W-:-:S04]  /*04e0*/  ISETP.NE.U32.AND P1, PT, RZ, c[0x0][0x2e0], PT ;  /* 0x0000b800ff007a0c */ /* 0x00afc80003f25070 */
[----:B------:R-:W-:-:S13]  /*04f0*/  ISETP.NE.AND.EX P1, PT, RZ, c[0x0][0x2e4], PT, P1 ;  /* 0x0000b900ff007a0c */ /* 0x000fda0003f25310 */
[----:B------:R-:W-:Y:S05]  /*0500*/  @!P1 BRA `(.L_x_963) ;  /* 0x0000004000009947 */ /* 0x000fea0003800000 */
[----:B------:R-:W-:-:S06]  /*0510*/  IMAD.WIDE R6, R195, R7, c[0x0][0x2e0] ;  /* 0x0000b800c3067625 */ /* 0x000fcc00078e0207 */
[----:B------:R-:W2:Y:S02]  /*0520*/  LDG.E R6, [R6.64] ;  /* 0x0000000c06067981 */ /* 0x000ea4000c1e1900 */
[----:B--2---:R1:W2:Y:S01]  /*0530*/  R2UR UR14, R6 ;  /* 0x00000000060e73c2 */ /* 0x0042a200000e0000 */
[----:B------:R-:W-:Y:S05]  /*0540*/  BRA `(.L_x_964) ;  /* 0x0000006000007947 */ /* 0x000fea0003800000 */
.L_x_963:
[----:B------:R-:W-:Y:S05]  /*0550*/  @!P4 BRA `(.L_x_964) ;  /* 0x000000500000c947 */ /* 0x000fea0003800000 */
[----:B------:R1:W2:Y:S04]  /*0560*/  LDG.E R6, [R8.64] ;  /* 0x0000000c08067981 */ /* 0x0002a8000c1e1900 */
[----:B-1----:R-:W3:Y:S01]  /*0570*/  LDG.E R8, [R8.64+0x4] ;  /* 0x0000040c08087981 */ /* 0x002ee2000c1e1900 */
[----:B--2---:R-:W1:Y:S08]  /*0580*/  R2UR UR14, R6 ;  /* 0x00000000060e73c2 */ /* 0x004e7000000e0000 */
[----:B---3--:R-:W1:Y:S02]  /*0590*/  R2UR UR4, R8 ;  /* 0x00000000080473c2 */ /* 0x008e6400000e0000 */
[----:B-1----:R-:W-:-:S06]  /*05a0*/  UIADD3 UR14, -UR14, UR4, URZ ;  /* 0x000000040e0e7290 */ /* 0x002fcc000fffe13f */
.L_x_964:
[----:B------:R-:W-:Y:S01]  /*05b0*/  UIADD3 UR6, UR10, 0x3f, URZ ;  /* 0x0000003f0a067890 */ /* 0x000fe2000fffe03f */
[----:B------:R-:W-:-:S03]  /*05c0*/  ISETP.LE.AND P1, PT, RZ, UR5, PT ;  /* 0x00000005ff007c0c */ /* 0x000fc6000bf23270 */
[----:B------:R-:W-:-:S04]  /*05d0*/  USHF.R.S32.HI UR4, URZ, 0x1f, UR6 ;  /* 0x0000001f3f047899 */ /* 0x000fc80008011406 */
[----:B------:R-:W-:-:S04]  /*05e0*/  ULEA.HI UR4, UR4, UR6, URZ, 0x6 ;  /* 0x0000000604047291 */ /* 0x000fc8000f8f303f */
[----:B------:R-:W-:Y:S02]  /*05f0*/  USHF.R.S32.HI UR9, URZ, 0x6, UR4 ;  /* 0x000000063f097899 */ /* 0x000fe40008011404 */
[----:B------:R-:W-:Y:S05]  /*0600*/  @!P1 BRA `(.L_x_965) ;  /* 0x0000009000009947 */ /* 0x000fea0003800000 */
[----:B--2---:R-:W-:Y:S02]  /*0610*/  UIADD3 UR4, -UR14, 0xbf, UR10 ;  /* 0x000000bf0e047890 */ /* 0x004fe4000fffe10a */
        /* <DEDUP_REMOVED lines=8> */
.L_x_965:
[----:B--2---:R-:W-:Y:S01]  /*06a0*/  UIADD3 UR4, UR11, UR10, -UR14 ;  /* 0x0000000a0b047290 */ /* 0x004fe2000fffe80e */
        /* <DEDUP_REMOVED lines=61> */
[----:B------:R-:W-:Y:S01]  /*0a80*/  IMAD.MOV.U32 R7, RZ, RZ, R0 ;  /* 0x000000ffff077224 */ /* 0x000fe200078e0000 */
[----:B------:R-:W-:Y:S01]  /*0a90*/  SHF.R.S32.HI R13, RZ, 0x1f, R195 ;  /* 0x0000001fff0d7819 */ /* 0x000fe200000114c3 */
[----:B------:R-:W-:Y:S01]  /*0aa0*/  IMAD R12, R3, 0x60, RZ ;  /* 0x00000060030c7824 */ /* 0x000fe200078e02ff */
[----:B------:R-:W-:Y:S01]  /*0ab0*/  ISETP.NE.AND P1, PT, R6, 0x1, PT ;  /* 0x000000010600780c */ /* 0x000fe20003f25270 */
[----:B------:R-:W-:Y:S01]  /*0ac0*/  IMAD.SHL.U32 R193, R2, 0x4, RZ ;  /* 0x0000000402c17824 */ /* 0x000fe200078e00ff */
[-C--:B------:R-:W-:Y:S01]  /*0ad0*/  LEA.HI R6, R182, R2.reuse, RZ, 0x2 ;  /* 0x00000002b6067211 */ /* 0x080fe200078f10ff */
[----:B------:R-:W-:Y:S01]  /*0ae0*/  UIADD3 UR15, -UR11, UR14, URZ ;  /* 0x0000000e0b0f7290 */ /* 0x000fe2000fffe13f */
[----:B------:R-:W-:Y:S01]  /*0af0*/  SEL R14, R13, RZ, !P4 ;  /* 0x000000ff0d0e7207 */ /* 0x000fe20006000000 */
[----:B------:R-:W-:Y:S01]  /*0b00*/  USHF.R.S32.HI UR4, URZ, 0x1f, UR8 ;  /* 0x0000001f3f047899 */ /* 0x000fe20008011408 */
[----:B------:R-:W-:Y:S01]  /*0b10*/  LOP3.LUT R207, R6, 0xfffffffc, RZ, 0xc0, !PT ;  /* 0xfffffffc06cf7812 */ /* 0x000fe200078ec0ff */
[----:B------:R-:W-:Y:S01]  /*0b20*/  ULDC.64 UR6, c[0x0][0x178] ;  /* 0x00005e0000067ab9 */ /* 0x000fe20000000a00 */
[----:B------:R-:W-:Y:S01]  /*0b30*/  SHF.R.S32.HI R194, RZ, 0x2, R6 ;  /* 0x00000002ffc27819 */ /* 0x000fe20000011406 */
[----:B------:R-:W-:Y:S01]  /*0b40*/  IMAD R28, R14, c[0x0][0x1e8], RZ ;  /* 0x00007a000e1c7a24 */ /* 0x000fe200078e02ff */
[----:B------:R-:W-:Y:S01]  /*0b50*/  SHF.R.S32.HI R9, RZ, 0x1f, R2 ;  /* 0x0000001fff097819 */ /* 0x000fe20000011402 */
[----:B------:R-:W-:Y:S01]  /*0b60*/  IMAD.IADD R207, R2, 0x1, -R207 ;  /* 0x0000000102cf7824 */ /* 0x000fe200078e0acf */
[----:B------:R-:W-:Y:S01]  /*0b70*/  IADD3 R26, P2, R12, R2, RZ ;  /* 0x000000020c1a7210 */ /* 0x000fe20007f5e0ff */
[----:B------:R-:W-:Y:S01]  /*0b80*/  @P1 IMAD.HI.U32 R8, R0, c[0x0][0x24c], RZ ;  /* 0x0000930000081a27 */ /* 0x000fe200078e00ff */
[----:B-----5:R-:W-:Y:S01]  /*0b90*/  IADD3 R30, P3, R194, R4, RZ ;  /* 0x00000004c21e7210 */ /* 0x020fe20007f7e0ff */
[----:B------:R-:W-:Y:S01]  /*0ba0*/  UIMAD UR16, UR4, UR6, URZ ;  /* 0x00000006041072a4 */ /* 0x000fe2000f8e023f */
[----:B------:R-:W-:Y:S01]  /*0bb0*/  SEL R36, R195, RZ, !P4 ;  /* 0x000000ffc3247207 */ /* 0x000fe20006000000 */
[----:B------:R-:W-:Y:S01]  /*0bc0*/  IMAD.SHL.U32 R10, R207, 0x8, RZ ;  /* 0x00000008cf0a7824 */ /* 0x000fe200078e00ff */
[----:B------:R-:W-:Y:S01]  /*0bd0*/  @P1 SHF.R.U32.HI R7, RZ, c[0x0][0x250], R8 ;  /* 0x00009400ff071a19 */ /* 0x000fe20000011608 */
[----:B------:R-:W-:Y:S01]  /*0be0*/  IMAD R14, R14, c[0x0][0x1b8], RZ ;  /* 0x00006e000e0e7a24 */ /* 0x000fe200078e02ff */
[----:B------:R-:W-:Y:S01]  /*0bf0*/  SHF.R.S32.HI R8, RZ, 0x1f, R194 ;  /* 0x0000001fff087819 */ /* 0x000fe200000114c2 */
[C---:B------:R-:W-:Y:S01]  /*0c00*/  IMAD R28, R36.reuse, c[0x0][0x1ec], R28 ;  /* 0x00007b00241c7a24 */ /* 0x040fe200078e021c */
[----:B------:R-:W-:Y:S01]  /*0c10*/  SHF.R.S32.HI R17, RZ, 0x1f, R7 ;  /* 0x0000001fff117819 */ /* 0x000fe20000011407 */
[----:B------:R-:W-:Y:S01]  /*0c20*/  IMAD R14, R36, c[0x0][0x1bc], R14 ;  /* 0x00006f00240e7a24 */ /* 0x000fe200078e020e */
[--C-:B------:R-:W-:Y:S01]  /*0c30*/  SHF.R.S32.HI R11, RZ, 0x1f, R10.reuse ;  /* 0x0000001fff0b7819 */ /* 0x100fe2000001140a */
[----:B------:R-:W-:Y:S01]  /*0c40*/  UIMAD.WIDE.U32 UR18, UR8, UR6, URZ ;  /* 0x00000006081272a5 */ /* 0x000fe2000f8e003f */
[----:B------:R-:W-:Y:S01]  /*0c50*/  IADD3 R20, P1, R194, R5, RZ ;  /* 0x00000005c2147210 */ /* 0x000fe20007f3e0ff */
[----:B------:R-:W-:Y:S01]  /*0c60*/  IMAD R18, R17, c[0x0][0x1e0], RZ ;  /* 0x0000780011127a24 */ /* 0x000fe200078e02ff */
[----:B------:R-:W-:Y:S01]  /*0c70*/  LEA.HI.X.SX32 R27, R12, R9, 0x1, P2 ;  /* 0x000000090c1b7211 */ /* 0x000fe200010f0eff */
[----:B------:R-:W-:Y:S01]  /*0c80*/  IMAD.WIDE.U32 R22, R7, c[0x0][0x1e0], R10 ;  /* 0x0000780007167a25 */ /* 0x000fe200078e000a */
[-C--:B------:R-:W-:Y:S01]  /*0c90*/  LEA.HI.X.SX32 R21, R5, R8.reuse, 0x1, P1 ;  /* 0x0000000805157211 */ /* 0x080fe200008f0eff */
[----:B------:R-:W-:Y:S01]  /*0ca0*/  UIMAD UR7, UR8, UR7, UR16 ;  /* 0x00000007080772a4 */ /* 0x000fe2000f8e0210 */
[----:B------:R-:W-:Y:S01]  /*0cb0*/  LEA.HI.X.SX32 R9, R4, R8, 0x1, P3 ;  /* 0x0000000804097211 */ /* 0x000fe200018f0eff */
[----:B------:R-:W-:Y:S01]  /*0cc0*/  IMAD R18, R7, c[0x0][0x1e4], R18 ;  /* 0x0000790007127a24 */ /* 0x000fe200078e0212 */
[----:B------:R-:W-:Y:S01]  /*0cd0*/  SHF.R.S32.HI R4, RZ, 0x1f, R3 ;  /* 0x0000001fff047819 */ /* 0x000fe20000011403 */
[----:B------:R-:W-:Y:S01]  /*0ce0*/  IMAD.WIDE.U32 R26, R0, c[0x0][0x238], R26 ;  /* 0x00008e00001a7a25 */ /* 0x000fe200078e001a */
[----:B------:R-:W-:Y:S01]  /*0cf0*/  IADD3 R32, P1, R193, R3, RZ ;  /* 0x00000003c1207210 */ /* 0x000fe20007f3e0ff */
[----:B------:R-:W-:Y:S01]  /*0d00*/  UIADD3 UR7, UR19, UR7, URZ ;  /* 0x0000000713077290 */ /* 0x000fe2000fffe03f */
[----:B------:R-:W-:Y:S01]  /*0d10*/  LEA.HI R8, R182, R2, RZ, 0x5 ;  /* 0x00000002b6087211 */ /* 0x000fe200078f28ff */
[----:B------:R-:W-:Y:S01]  /*0d20*/  IMAD.IADD R19, R23, 0x1, R18 ;  /* 0x0000000117137824 */ /* 0x000fe200078e0212 */
[----:B------:R-:W-:Y:S01]  /*0d30*/  LEA.HI.X.SX32 R33, R193, R4, 0x1, P1 ;  /* 0x00000004c1217211 */ /* 0x000fe200008f0eff */
[----:B------:R-:W-:Y:S01]  /*0d40*/  IMAD.MOV.U32 R18, RZ, RZ, R22 ;  /* 0x000000ffff127224 */ /* 0x000fe200078e0016 */
[----:B------:R-:W-:Y:S01]  /*0d50*/  SHF.R.S32.HI R16, RZ, 0x5, R8 ;  /* 0x00000005ff107819 */ /* 0x000fe20000011408 */
[----:B------:R-:W-:Y:S01]  /*0d60*/  IMAD.U32 R22, RZ, RZ, UR5 ;  /* 0x00000005ff167e24 */ /* 0x000fe2000f8e00ff */
[----:B------:R-:W-:Y:S01]  /*0d70*/  SHF.R.S32.HI R24, RZ, 0x1f, R0 ;  /* 0x0000001fff187819 */ /* 0x000fe20000011400 */
[----:B------:R-:W-:Y:S01]  /*0d80*/  IMAD.WIDE.U32 R18, R36, c[0x0][0x1e8], R18 ;  /* 0x00007a0024127a25 */ /* 0x000fe200078e0012 */
[C---:B------:R-:W-:Y:S01]  /*0d90*/  IADD3 R190, R10.reuse, 0x40, RZ ;  /* 0x000000400abe7810 */ /* 0x040fe20007ffe0ff */
[----:B------:R-:W-:Y:S01]  /*0da0*/  USHF.L.U32 UR17, UR8, 0x6, URZ ;  /* 0x0000000608117899 */ /* 0x000fe2000800063f */
[----:B------:R-:W-:Y:S01]  /*0db0*/  ISETP.GE.AND P4, PT, R10, c[0x0][0x1cc], PT ;  /* 0x000073000a007a0c */ /* 0x000fe20003f86270 */
[----:B------:R-:W-:Y:S01]  /*0dc0*/  IMAD.WIDE R22, R22, 0x80, R20 ;  /* 0x0000008016167825 */ /* 0x000fe200078e0214 */
[-C--:B------:R-:W-:Y:S01]  /*0dd0*/  LEA.HI R21, R182, R2.reuse, RZ, 0x3 ;  /* 0x00000002b6157211 */ /* 0x080fe200078f18ff */
[----:B------:R-:W-:Y:S01]  /*0de0*/  USHF.R.S32.HI UR16, URZ, 0x1f, UR17 ;  /* 0x0000001f3f107899 */ /* 0x000fe20008011411 */
[----:B------:R-:W-:Y:S01]  /*0df0*/  ISETP.GE.AND P5, PT, R190, c[0x0][0x1cc], PT ;  /* 0x00007300be007a0c */ /* 0x000fe20003fa6270 */
[----:B------:R-:W-:Y:S01]  /*0e00*/  IMAD.IADD R29, R19, 0x1, R28 ;  /* 0x00000001131d7824 */ /* 0x000fe200078e021c */
[----:B------:R-:W-:Y:S01]  /*0e10*/  LEA.HI R19, R182, R2, RZ, 0x4 ;  /* 0x00000002b6137211 */ /* 0x000fe200078f20ff */
[----:B------:R-:W-:Y:S01]  /*0e20*/  IMAD.SHL.U32 R4, R21, 0x8, RZ ;  /* 0x0000000815047824 */ /* 0x000fe200078e00ff */
[----:B------:R-:W-:Y:S01]  /*0e30*/  SEL R198, R195, RZ, !P0 ;  /* 0x000000ffc3c67207 */ /* 0x000fe20004000000 */
[----:B------:R-:W-:Y:S01]  /*0e40*/  IMAD.MOV.U32 R28, RZ, RZ, R18 ;  /* 0x000000ffff1c7224 */ /* 0x000fe200078e0012 */
[----:B------:R-:W-:Y:S01]  /*0e50*/  SHF.R.S32.HI R5, RZ, 0x4, R19 ;  /* 0x00000004ff057819 */ /* 0x000fe20000011413 */
[----:B------:R-:W-:Y:S01]  /*0e60*/  IMAD R3, R23, c[0x0][0x1d8], RZ ;  /* 0x0000760017037a24 */ /* 0x000fe200078e02ff */
[----:B------:R-:W-:Y:S01]  /*0e70*/  LOP3.LUT R4, R4, 0xc0, RZ, 0xc0, !PT ;  /* 0x000000c004047812 */ /* 0x000fe200078ec0ff */
[----:B------:R-:W-:Y:S01]  /*0e80*/  IMAD.WIDE.U32 R28, R22, c[0x0][0x1d8], R28 ;  /* 0x00007600161c7a25 */ /* 0x000fe200078e001c */
[----:B------:R-:W-:-:S02]  /*0e90*/  LEA.HI R12, R19, R5, RZ, 0x1 ;  /* 0x00000005130c7211 */ /* 0x000fc400078f08ff */
[----:B------:R-:W-:Y:S01]  /*0ea0*/  SHF.R.U32.HI R15, RZ, 0x3, R4 ;  /* 0x00000003ff0f7819 */ /* 0x000fe20000011604 */
[----:B------:R-:W-:Y:S01]  /*0eb0*/  IMAD R3, R22, c[0x0][0x1dc], R3 ;  /* 0x0000770016037a24 */ /* 0x000fe200078e0203 */
[----:B------:R-:W-:Y:S01]  /*0ec0*/  LOP3.LUT R4, R4, 0x18, R10, 0xf8, !PT ;  /* 0x0000001804047812 */ /* 0x000fe200078ef80a */
[----:B------:R-:W-:Y:S01]  /*0ed0*/  IMAD R204, R24, c[0x0][0x288], RZ ;  /* 0x0000a20018cc7a24 */ /* 0x000fe200078e02ff */
[----:B------:R-:W-:Y:S01]  /*0ee0*/  LOP3.LUT R12, R12, 0xfffffffe, RZ, 0xc0, !PT ;  /* 0xfffffffe0c0c7812 */ /* 0x000fe200078ec0ff */
[----:B------:R-:W-:Y:S01]  /*0ef0*/  IMAD.IADD R3, R29, 0x1, R3 ;  /* 0x000000011d037824 */ /* 0x000fe200078e0203 */
[----:B------:R-:W-:Y:S01]  /*0f00*/  LOP3.LUT R15, R4, R15, RZ, 0x3c, !PT ;  /* 0x0000000f040f7212 */ /* 0x000fe200078e3cff */
[----:B------:R-:W-:Y:S01]  /*0f10*/  IMAD R196, R24, c[0x0][0x238], RZ ;  /* 0x00008e0018c47a24 */ /* 0x000fe200078e02ff */
[----:B------:R-:W-:Y:S01]  /*0f20*/  LEA.HI R4, R6, R194, RZ, 0x1 ;  /* 0x000000c206047211 */ /* 0x000fe200078f08ff */
[----:B------:R-:W-:Y:S01]  /*0f30*/  IMAD.IADD R12, R5, 0x1, -R12 ;  /* 0x00000001050c7824 */ /* 0x000fe200078e0a0c */
[----:B------:R-:W-:Y:S01]  /*0f40*/  LEA R38, P1, R28, c[0x0][0x1c0], 0x1 ;  /* 0x000070001c267a11 */ /* 0x000fe200078208ff */
[----:B------:R-:W-:Y:S01]  /*0f50*/  IMAD.MOV.U32 R5, RZ, RZ, c[0x0][0x1d8] ;  /* 0x00007600ff057624 */ /* 0x000fe200078e00ff */
[----:B------:R-:W-:Y:S01]  /*0f60*/  LOP3.LUT R4, R4, 0x7fffffe, RZ, 0xc0, !PT ;  /* 0x07fffffe04047812 */ /* 0x000fe200078ec0ff */
[----:B------:R-:W-:Y:S01]  /*0f70*/  IMAD.WIDE.U32 R34, R0, c[0x0][0x270], R32 ;  /* 0x00009c0000227a25 */ /* 0x000fe200078e0020 */
[----:B------:R-:W-:-:S02]  /*0f80*/  LEA.HI.X R39, R28, c[0x0][0x1c4], R3, 0x1, P1 ;  /* 0x000071001c277a11 */ /* 0x000fc400008f0c03 */
[----:B------:R-:W-:Y:S01]  /*0f90*/  LEA R28, P1, R5, R38, 0x7 ;  /* 0x00000026051c7211 */ /* 0x000fe200078238ff */
[----:B------:R-:W-:Y:S01]  /*0fa0*/  IMAD.IADD R4, R194, 0x1, -R4 ;  /* 0x00000001c2047824 */ /* 0x000fe200078e0a04 */
[----:B------:R-:W-:Y:S01]  /*0fb0*/  LOP3.LUT R19, R19, 0xfffffff0, RZ, 0xc0, !PT ;  /* 0xfffffff013137812 */ /* 0x000fe200078ec0ff */
[----:B------:R-:W-:Y:S01]  /*0fc0*/  IMAD.MOV.U32 R3, RZ, RZ, c[0x0][0x1dc] ;  /* 0x00007700ff037624 */ /* 0x000fe200078e00ff */
[----:B------:R-:W-:Y:S01]  /*0fd0*/  SEL R13, R13, RZ, !P0 ;  /* 0x000000ff0d0d7207 */ /* 0x000fe20004000000 */
[----:B------:R-:W-:Y:S01]  /*0fe0*/  IMAD R4, R16, 0x8, R4 ;  /* 0x0000000810047824 */ /* 0x000fe200078e0204 */
[----:B------:R-:W-:Y:S01]  /*0ff0*/  LEA.HI R18, R8, R16, RZ, 0x1 ;  /* 0x0000001008127211 */ /* 0x000fe200078f08ff */
[----:B------:R-:W-:Y:S01]  /*1000*/  IMAD R204, R0, c[0x0][0x28c], R204 ;  /* 0x0000a30000cc7a24 */ /* 0x000fe200078e02cc */
[----:B------:R-:W-:Y:S01]  /*1010*/  LEA.HI.X R29, R5, R39, R3, 0x7, P1 ;  /* 0x00000027051d7211 */ /* 0x000fe200008f3c03 */
[----:B------:R-:W-:Y:S01]  /*1020*/  IMAD.U32 R4, R4, 0x20, R15 ;  /* 0x0000002004047824 */ /* 0x000fe200078e000f */
[----:B------:R-:W-:Y:S01]  /*1030*/  IADD3 R5, R10, 0x20, RZ ;  /* 0x000000200a057810 */ /* 0x000fe20007ffe0ff */
[----:B------:R-:W-:Y:S01]  /*1040*/  IMAD R3, R17, c[0x0][0x1b0], RZ ;  /* 0x00006c0011037a24 */ /* 0x000fe200078e02ff */
[----:B------:R-:W-:Y:S01]  /*1050*/  IADD3 R15, -R194, UR15, RZ ;  /* 0x0000000fc20f7c10 */ /* 0x000fe2000fffe1ff */
[C---:B------:R-:W-:Y:S01]  /*1060*/  IMAD R196, R0.reuse, c[0x0][0x23c], R196 ;  /* 0x00008f0000c47a24 */ /* 0x040fe200078e02c4 */
[----:B------:R-:W-:Y:S01]  /*1070*/  ISETP.GE.AND P6, PT, R5, c[0x0][0x1cc], PT ;  /* 0x0000730005007a0c */ /* 0x000fe20003fc6270 */
[----:B------:R-:W-:Y:S01]  /*1080*/  IMAD.WIDE.U32 R32, R0, c[0x0][0x288], R32 ;  /* 0x0000a20000207a25 */ /* 0x000fe200078e0020 */
[----:B------:R-:W-:-:S02]  /*1090*/  LOP3.LUT R17, R21, 0xfffffff8, RZ, 0xc0, !PT ;  /* 0xfffffff815117812 */ /* 0x000fc400078ec0ff */
[----:B------:R-:W-:Y:S01]  /*10a0*/  ISETP.LT.OR P3, PT, R15, 0x1, P4 ;  /* 0x000000010f00780c */ /* 0x000fe20002761670 */
[----:B------:R-:W-:Y:S01]  /*10b0*/  IMAD R3, R7, c[0x0][0x1b4], R3 ;  /* 0x00006d0007037a24 */ /* 0x000fe200078e0203 */
[----:B------:R-:W-:Y:S01]  /*10c0*/  ISETP.LT.OR P2, PT, R15, 0x1, P6 ;  /* 0x000000010f00780c */ /* 0x000fe20003741670 */
[----:B------:R-:W-:Y:S01]  /*10d0*/  IMAD.WIDE.U32 R40, R7, c[0x0][0x1b0], R10 ;  /* 0x00006c0007287a25 */ /* 0x000fe200078e000a */
[C---:B------:R-:W-:Y:S02]  /*10e0*/  ISETP.LT.OR P1, PT, R15.reuse, 0x1, P5 ;  /* 0x000000010f00780c */ /* 0x040fe40002f21670 */
[C---:B------:R-:W-:Y:S01]  /*10f0*/  ISETP.LT.OR P4, PT, R15.reuse, 0x41, P4 ;  /* 0x000000410f00780c */ /* 0x040fe20002781670 */
[----:B------:R-:W-:Y:S01]  /*1100*/  IMAD.IADD R17, R2, 0x1, -R17 ;  /* 0x0000000102117824 */ /* 0x000fe200078e0a11 */
[----:B------:R-:W-:Y:S01]  /*1110*/  ISETP.LT.OR P6, PT, R15, 0x41, P6 ;  /* 0x000000410f00780c */ /* 0x000fe200037c1670 */
[----:B------:R-:W-:Y:S01]  /*1120*/  IMAD.IADD R205, R33, 0x1, R204 ;  /* 0x0000000121cd7824 */ /* 0x000fe200078e02cc */
[----:B------:R-:W-:Y:S01]  /*1130*/  ISETP.GE.AND P0, PT, R5, c[0x0][0x19c], PT ;  /* 0x0000670005007a0c */ /* 0x000fe20003f06270 */
[----:B------:R-:W-:Y:S01]  /*1140*/  IMAD.IADD R197, R27, 0x1, R196 ;  /* 0x000000011bc57824 */ /* 0x000fe200078e02c4 */
[----:B------:R-:W-:Y:S01]  /*1150*/  ISETP.LT.OR P5, PT, R15, 0x41, P5 ;  /* 0x000000410f00780c */ /* 0x000fe20002fa1670 */
[----:B------:R-:W-:Y:S01]  /*1160*/  IMAD.MOV.U32 R204, RZ, RZ, R32 ;  /* 0x000000ffffcc7224 */ /* 0x000fe200078e0020 */
[----:B------:R-:W-:Y:S01]  /*1170*/  LOP3.LUT R18, R18, 0xfffffffe, RZ, 0xc0, !PT ;  /* 0xfffffffe12127812 */ /* 0x000fe200078ec0ff */
[----:B------:R-:W-:Y:S01]  /*1180*/  IMAD.MOV.U32 R196, RZ, RZ, R26 ;  /* 0x000000ffffc47224 */ /* 0x000fe200078e001a */
[----:B------:R-:W-:Y:S01]  /*1190*/  LOP3.LUT R8, R8, 0xffffffe0, RZ, 0xc0, !PT ;  /* 0xffffffe008087812 */ /* 0x000fe200078ec0ff */
[----:B------:R-:W-:-:S02]  /*11a0*/  IMAD R32, R9, c[0x0][0x178], RZ ;  /* 0x00005e0009207a24 */ /* 0x000fc400078e02ff */
[----:B------:R-:W-:Y:S01]  /*11b0*/  IMAD R26, R9, c[0x0][0x208], RZ ;  /* 0x00008200091a7a24 */ /* 0x000fe200078e02ff */
[----:B------:R-:W-:Y:S01]  /*11c0*/  LEA.HI R9, R17, R17, RZ, 0x1 ;  /* 0x0000001111097211 */ /* 0x000fe200078f08ff */
[----:B------:R-:W-:Y:S01]  /*11d0*/  IMAD.IADD R41, R41, 0x1, R3 ;  /* 0x0000000129297824 */ /* 0x000fe200078e0203 */
[----:B------:R-:W-:Y:S01]  /*11e0*/  LEA.HI R3, R182, R2, RZ, 0x6 ;  /* 0x00000002b6037211 */ /* 0x000fe200078f30ff */
[----:B------:R-:W-:Y:S01]  /*11f0*/  IMAD.SHL.U32 R4, R4, 0x2, RZ ;  /* 0x0000000204047824 */ /* 0x000fe200078e00ff */
[----:B------:R-:W-:Y:S01]  /*1200*/  LOP3.LUT R7, R9, 0x7fffffe, RZ, 0xc0, !PT ;  /* 0x07fffffe09077812 */ /* 0x000fe200078ec0ff */
[----:B------:R-:W-:Y:S01]  /*1210*/  IMAD.IADD R19, R2, 0x1, -R19 ;  /* 0x0000000102137824 */ /* 0x000fe200078e0a13 */
[----:B------:R-:W-:Y:S01]  /*1220*/  SHF.R.S32.HI R3, RZ, 0x6, R3 ;  /* 0x00000006ff037819 */ /* 0x000fe20000011403 */
[----:B------:R-:W-:Y:S01]  /*1230*/  IMAD.WIDE.U32 R36, R36, c[0x0][0x1b8], R40 ;  /* 0x00006e0024247a25 */ /* 0x000fe200078e0028 */
[----:B------:R-:W-:Y:S01]  /*1240*/  @!PT LDS RZ, [RZ] ;  /* 0x00000000fffff984 */ /* 0x000fe20000000800 */
[----:B------:R-:W-:Y:S01]  /*1250*/  @!PT LDS RZ, [RZ] ;  /* 0x00000000fffff984 */ /* 0x000fe20000000800 */
[----:B------:R-:W-:Y:S01]  /*1260*/  @!PT LDS RZ, [RZ] ;  /* 0x00000000fffff984 */ /* 0x000fe20000000800 */
[----:B------:R1:W-:Y:S01]  /*1270*/  LDGSTS.E.BYPASS.LTC128B.128 [R4+0x6080], [R38.64], !P3 ;  /* 0x0608000026047fae */ /* 0x0003e2000d901d4c */
[----:B------:R-:W-:-:S02]  /*1280*/  ISETP.GE.AND P3, PT, R190, c[0x0][0x19c], PT ;  /* 0x00006700be007a0c */ /* 0x000fc40003f66270 */
[----:B------:R-:W-:Y:S01]  /*1290*/  IMAD.IADD R7, R17, 0x1, -R7 ;  /* 0x0000000111077824 */ /* 0x000fe200078e0a07 */
[----:B------:R1:W-:Y:S01]  /*12a0*/  LDGSTS.E.BYPASS.LTC128B.128 [R4+0x8080], [R38.64+0x40], !P2 ;  /* 0x0808004026047fae */ /* 0x0003e2000d101d4c */
[----:B------:R-:W-:Y:S01]  /*12b0*/  ISETP.GE.AND P2, PT, R10, c[0x0][0x19c], PT ;  /* 0x000067000a007a0c */ /* 0x000fe20003f46270 */
[----:B------:R-:W-:Y:S01]  /*12c0*/  IMAD R180, R12, 0x4, R3 ;  /* 0x000000040cb47824 */ /* 0x000fe200078e0203 */
[----:B------:R-:W-:Y:S01]  /*12d0*/  SHF.R.S32.HI R20, RZ, 0x1f, R19 ;  /* 0x0000001fff147819 */ /* 0x000fe20000011413 */
[----:B------:R1:W-:Y:S01]  /*12e0*/  LDGSTS.E.BYPASS.LTC128B.128 [R4+0xa080], [R38.64+0x80], !P1 ;  /* 0x0a08008026047fae */ /* 0x0003e2000c901d4c */
[----:B------:R-:W-:Y:S01]  /*12f0*/  ISETP.LT.OR P1, PT, R15, 0x1, P2 ;  /* 0x000000010f00780c */ /* 0x000fe20001721670 */
[----:B------:R-:W-:Y:S01]  /*1300*/  IMAD.IADD R37, R37, 0x1, R14 ;  /* 0x0000000125257824 */ /* 0x000fe200078e020e */
[C---:B------:R-:W-:Y:S01]  /*1310*/  ISETP.LT.OR P2, PT, R15.reuse, 0x41, P2 ;  /* 0x000000410f00780c */ /* 0x040fe20001741670 */
[----:B------:R2:W-:Y:S01]  /*1320*/  LDGSTS.E.BYPASS.LTC128B.128 [R4+0x7080], [R28.64], !P4 ;  /* 0x070800001c047fae */ /* 0x0005e2000e101d4c */
[C---:B------:R-:W-:Y:S01]  /*1330*/  ISETP.LT.OR P4, PT, R15.reuse, 0x1, P0 ;  /* 0x000000010f00780c */ /* 0x040fe20000781670 */
[----:B------:R-:W-:Y:S01]  /*1340*/  IMAD R180, R180, 0x8, R7 ;  /* 0x00000008b4b47824 */ /* 0x000fe200078e0207 */
[C---:B------:R-:W-:Y:S01]  /*1350*/  ISETP.LT.OR P0, PT, R15.reuse, 0x41, P0 ;  /* 0x000000410f00780c */ /* 0x040fe20000701670 */
[----:B------:R2:W-:Y:S01]  /*1360*/  LDGSTS.E.BYPASS.LTC128B.128 [R4+0x9080], [R28.64+0x40], !P6 ;  /* 0x090800401c047fae */ /* 0x0005e2000f101d4c */
[C---:B------:R-:W-:Y:S01]  /*1370*/  ISETP.LT.OR P6, PT, R15.reuse, 0x1, P3 ;  /* 0x000000010f00780c */ /* 0x040fe20001fc1670 */
[----:B------:R-:W-:Y:S01]  /*1380*/  IMAD R208, R24, c[0x0][0x270], RZ ;  /* 0x00009c0018d07a24 */ /* 0x000fe200078e02ff */
[----:B------:R-:W-:Y:S01]  /*1390*/  ISETP.LT.OR P3, PT, R15, 0x41, P3 ;  /* 0x000000410f00780c */ /* 0x000fe20001f61670 */
[----:B------:R-:W-:Y:S01]  /*13a0*/  IMAD R15, R23, c[0x0][0x1a8], RZ ;  /* 0x00006a00170f7a24 */ /* 0x000fe200078e02ff */
[-C--:B------:R-:W-:Y:S01]  /*13b0*/  LEA.HI R7, R19, R19.reuse, RZ, 0x1 ;  /* 0x0000001313077211 */ /* 0x080fe200078f08ff */
[----:B------:R2:W-:Y:S01]  /*13c0*/  LDGSTS.E.BYPASS.LTC128B.128 [R4+0xb080], [R28.64+0x80], !P5 ;  /* 0x0b0800801c047fae */ /* 0x0005e2000e901d4c */
[----:B------:R-:W-:Y:S01]  /*13d0*/  LEA.HI R20, R20, R19, RZ, 0x3 ;  /* 0x0000001314147211 */ /* 0x000fe200078f18ff */
[C---:B------:R-:W-:Y:S01]  /*13e0*/  IMAD R15, R22.reuse, c[0x0][0x1ac], R15 ;  /* 0x00006b00160f7a24 */ /* 0x040fe200078e020f */
[----:B------:R-:W-:Y:S01]  /*13f0*/  LOP3.LUT R178, R7, 0x7fffffe, RZ, 0xc0, !PT ;  /* 0x07fffffe07b27812 */ /* 0x000fe200078ec0ff */
[----:B------:R-:W-:Y:S01]  /*1400*/  IMAD.WIDE.U32 R22, R22, c[0x0][0x1a8], R36 ;  /* 0x00006a0016167a25 */ /* 0x000fe200078e0024 */
[----:B------:R-:W-:-:S02]  /*1410*/  LOP3.LUT R14, R20, 0xfffffff8, RZ, 0xc0, !PT ;  /* 0xfffffff8140e7812 */ /* 0x000fc400078ec0ff */
[----:B------:R-:W-:Y:S01]  /*1420*/  LEA.HI R182, R182, R2, RZ, 0x7 ;  /* 0x00000002b6b67211 */ /* 0x000fe200078f38ff */
[----:B------:R-:W-:Y:S01]  /*1430*/  IMAD.IADD R15, R23, 0x1, R15 ;  /* 0x00000001170f7824 */ /* 0x000fe200078e020f */
[----:B------:R-:W-:Y:S01]  /*1440*/  SHF.R.S32.HI R20, RZ, 0x3, R20 ;  /* 0x00000003ff147819 */ /* 0x000fe20000011414 */
[C---:B------:R-:W-:Y:S01]  /*1450*/  IMAD.IADD R178, R19.reuse, 0x1, -R178 ;  /* 0x0000000113b27824 */ /* 0x040fe200078e0ab2 */
[----:B------:R-:W-:Y:S01]  /*1460*/  SHF.R.U32.HI R182, RZ, 0x4, R182 ;  /* 0x00000004ffb67819 */ /* 0x000fe200000116b6 */
[----:B------:R-:W-:Y:S01]  /*1470*/  IMAD.IADD R14, R19, 0x1, -R14 ;  /* 0x00000001130e7824 */ /* 0x000fe200078e0a0e */
[----:B------:R-:W-:Y:S01]  /*1480*/  IADD3 R206, R4, 0xc080, RZ ;  /* 0x0000c08004ce7810 */ /* 0x000fe20007ffe0ff */
[----:B------:R-:W-:Y:S01]  /*1490*/  IMAD R208, R0, c[0x0][0x274], R208 ;  /* 0x00009d0000d07a24 */ /* 0x000fe200078e02d0 */
[----:B------:R-:W-:Y:S01]  /*14a0*/  IADD3 R203, R4, 0x12080, RZ ;  /* 0x0001208004cb7810 */ /* 0x000fe20007ffe0ff */
[----:B------:R-:W-:Y:S02]  /*14b0*/  IMAD.MOV.U32 R19, RZ, RZ, c[0x0][0x1a8] ;  /* 0x00006a00ff137624 */ /* 0x000fe400078e00ff */
[----:B------:R-:W-:-:S02]  /*14c0*/  IMAD.IADD R209, R35, 0x1, R208 ;  /* 0x0000000123d17824 */ /* 0x000fc400078e02d0 */
[----:B------:R-:W-:Y:S02]  /*14d0*/  IMAD.MOV.U32 R208, RZ, RZ, R34 ;  /* 0x000000ffffd07224 */ /* 0x000fe400078e0022 */
[C---:B------:R-:W-:Y:S02]  /*14e0*/  IMAD R32, R30.reuse, c[0x0][0x17c], R32 ;  /* 0x00005f001e207a24 */ /* 0x040fe400078e0220 */
[----:B------:R-:W-:Y:S01]  /*14f0*/  IMAD.WIDE.U32 R34, R30, c[0x0][0x178], R10 ;  /* 0x00005e001e227a25 */ /* 0x000fe200078e000a */
[----:B--2---:R-:W-:-:S03]  /*1500*/  LEA R28, P5, R22, c[0x0][0x190], 0x1 ;  /* 0x00006400161c7a11 */ /* 0x004fc600078a08ff */
[----:B------:R-:W-:Y:S02]  /*1510*/  IMAD.IADD R33, R35, 0x1, R32 ;  /* 0x0000000123217824 */ /* 0x000fe400078e0220 */
[----:B------:R-:W-:Y:S01]  /*1520*/  IMAD.SHL.U32 R179, R17, 0x40, RZ ;  /* 0x0000004011b37824 */ /* 0x000fe200078e00ff */
[----:B------:R-:W-:Y:S01]  /*1530*/  LEA.HI.X R29, R22, c[0x0][0x194], R15, 0x1, P5 ;  /* 0x00006500161d7a11 */ /* 0x000fe200028f0c0f */
[----:B------:R-:W-:Y:S01]  /*1540*/  IMAD.IADD R15, R16, 0x1, -R18 ;  /* 0x00000001100f7824 */ /* 0x000fe200078e0a12 */
[----:B------:R-:W-:Y:S01]  /*1550*/  LEA R22, P5, R19, R28, 0x7 ;  /* 0x0000001c13167211 */ /* 0x000fe200078a38ff */
[----:B------:R-:W-:Y:S01]  /*1560*/  IMAD.MOV.U32 R18, RZ, RZ, c[0x0][0x1ac] ;  /* 0x00006b00ff127624 */ /* 0x000fe200078e00ff */
[----:B------:R-:W-:Y:S01]  /*1570*/  LOP3.LUT R179, R179, 0x1c0, RZ, 0xc0, !PT ;  /* 0x000001c0b3b37812 */ /* 0x000fe200078ec0ff */
[----:B------:R-:W-:Y:S01]  /*1580*/  IMAD.MOV.U32 R32, RZ, RZ, R34 ;  /* 0x000000ffff207224 */ /* 0x000fe200078e0022 */
[----:B------:R2:W-:Y:S01]  /*1590*/  LDGSTS.E.BYPASS.LTC128B.128 [R4+0x80], [R28.64], !P1 ;  /* 0x000800001c047fae */ /* 0x0005e2000c901d4c */
[----:B------:R-:W-:Y:S01]  /*15a0*/  IMAD R200, R24, c[0x0][0x180], RZ ;  /* 0x0000600018c87a24 */ /* 0x000fe200078e02ff */
[----:B------:R-:W-:Y:S01]  /*15b0*/  LEA.HI.X R23, R19, R29, R18, 0x7, P5 ;  /* 0x0000001d13177211 */ /* 0x000fe200028f3c12 */
[----:B------:R-:W-:Y:S01]  /*15c0*/  IMAD.SHL.U32 R16, R16, 0x10, RZ ;  /* 0x0000001010107824 */ /* 0x000fe200078e00ff */
[----:B------:R-:W-:Y:S01]  /*15d0*/  ISETP.GE.AND P5, PT, R10, c[0x0][0x16c], PT ;  /* 0x00005b000a007a0c */ /* 0x000fe20003fa6270 */
[C---:B------:R-:W-:Y:S01]  /*15e0*/  IMAD R200, R0.reuse, c[0x0][0x184], R200 ;  /* 0x0000610000c87a24 */ /* 0x040fe200078e02c8 */
[----:B------:R-:W-:Y:S01]  /*15f0*/  SHF.R.S32.HI R19, RZ, 0x1, R7 ;  /* 0x00000001ff137819 */ /* 0x000fe20000011407 */
[----:B------:R-:W-:Y:S01]  /*1600*/  IMAD.WIDE.U32 R32, R0, c[0x0][0x180], R32 ;  /* 0x0000600000207a25 */ /* 0x000fe200078e0020 */
[----:B------:R-:W-:Y:S01]  /*1610*/  SEL R191, RZ, 0x1, P5 ;  /* 0x00000001ffbf7807 */ /* 0x000fe20002800000 */
[----:B------:R2:W-:Y:S01]  /*1620*/  LDGSTS.E.BYPASS.LTC128B.128 [R4+0x2080], [R28.64+0x40], !P4 ;  /* 0x020800401c047fae */ /* 0x0005e2000e101d4c */
[----:B------:R-:W-:Y:S01]  /*1630*/  ISETP.GE.AND P5, PT, R190, c[0x0][0x16c], PT ;  /* 0x00005b00be007a0c */ /* 0x000fe20003fa6270 */
[----:B------:R-:W-:Y:S01]  /*1640*/  IMAD.IADD R201, R33, 0x1, R200 ;  /* 0x0000000121c97824 */ /* 0x000fe200078e02c8 */
[----:B------:R-:W-:Y:S01]  /*1650*/  LOP3.LUT R16, R179, 0x30, R16, 0xf8, !PT ;  /* 0x00000030b3107812 */ /* 0x000fe200078ef810 */
[----:B------:R-:W-:Y:S01]  /*1660*/  IMAD.MOV.U32 R200, RZ, RZ, R32 ;  /* 0x000000ffffc87224 */ /* 0x000fe200078e0020 */
[----:B------:R-:W-:Y:S01]  /*1670*/  SEL R25, RZ, 0x4, P5 ;  /* 0x00000004ff197807 */ /* 0x000fe20002800000 */
[----:B------:R-:W-:Y:S01]  /*1680*/  IMAD R187, R13, c[0x0][0x188], RZ ;  /* 0x000062000dbb7a24 */ /* 0x000fe200078e02ff */
[----:B------:R-:W-:Y:S01]  /*1690*/  ISETP.GE.AND P5, PT, R5, c[0x0][0x16c], PT ;  /* 0x00005b0005007a0c */ /* 0x000fe20003fa6270 */
[----:B------:R-:W-:Y:S01]  /*16a0*/  IMAD.WIDE.U32 R200, R198, c[0x0][0x188], R200 ;  /* 0x00006200c6c87a25 */ /* 0x000fe200078e00c8 */
[----:B------:R-:W-:Y:S01]  /*16b0*/  SHF.R.U32.HI R179, RZ, 0x3, R179 ;  /* 0x00000003ffb37819 */ /* 0x000fe200000116b3 */
[----:B------:R2:W-:Y:S01]  /*16c0*/  LDGSTS.E.BYPASS.LTC128B.128 [R4+0x4080], [R28.64+0x80], !P6 ;  /* 0x040800801c047fae */ /* 0x0005e2000f101d4c */
[----:B------:R-:W-:Y:S01]  /*16d0*/  LOP3.LUT R16, R16, 0x8, R21, 0xf8, !PT ;  /* 0x0000000810107812 */ /* 0x000fe200078ef815 */
[----:B------:R-:W-:Y:S01]  /*16e0*/  IMAD R187, R198, c[0x0][0x18c], R187 ;  /* 0x00006300c6bb7a24 */ /* 0x000fe200078e02bb */
[----:B------:R-:W-:Y:S01]  /*16f0*/  SEL R17, RZ, 0x2, P5 ;  /* 0x00000002ff117807 */ /* 0x000fe20002800000 */
[----:B------:R-:W-:Y:S01]  /*1700*/  IMAD.U32 R32, RZ, RZ, UR18 ;  /* 0x00000012ff207e24 */ /* 0x000fe2000f8e00ff */
[----:B------:R-:W-:Y:S01]  /*1710*/  SHF.R.S32.HI R7, RZ, 0x1f, R7 ;  /* 0x0000001fff077819 */ /* 0x000fe20000011407 */
[----:B------:R-:W-:Y:S01]  /*1720*/  IMAD.SHL.U32 R18, R12, 0x10, RZ ;  /* 0x000000100c127824 */ /* 0x000fe200078e00ff */
[----:B------:R-:W-:Y:S01]  /*1730*/  LOP3.LUT R179, R16, R179, RZ, 0x3c, !PT ;  /* 0x000000b310b37212 */ /* 0x000fe200078e3cff */
[----:B------:R-:W-:Y:S01]  /*1740*/  IMAD.U32 R16, RZ, RZ, UR7 ;  /* 0x00000007ff107e24 */ /* 0x000fe2000f8e00ff */
[----:B------:R-:W-:Y:S01]  /*1750*/  IADD3 R25, R25, R17, R191 ;  /* 0x0000001119197210 */ /* 0x000fe20007ffe0bf */
[----:B------:R-:W-:Y:S01]  /*1760*/  IMAD.IADD R187, R201, 0x1, R187 ;  /* 0x00000001c9bb7824 */ /* 0x000fe200078e02bb */
[----:B------:R-:W-:Y:S01]  /*1770*/  LEA R17, P1, R32, R200, 0x6 ;  /* 0x000000c820117211 */ /* 0x000fe200078230ff */
[----:B------:R-:W-:Y:S01]  /*1780*/  IMAD R189, R13, c[0x0][0x278], RZ ;  /* 0x00009e000dbd7a24 */ /* 0x000fe200078e02ff */
[----:B------:R-:W-:Y:S01]  /*1790*/  LEA.HI R7, R7, R19, RZ, 0x2 ;  /* 0x0000001307077211 */ /* 0x000fe200078f10ff */
[----:B------:R-:W-:Y:S01]  /*17a0*/  IMAD R26, R30, c[0x0][0x20c], R26 ;  /* 0x000083001e1a7a24 */ /* 0x000fe200078e021a */
[----:B------:R-:W-:Y:S01]  /*17b0*/  LOP3.LUT R18, R18, 0x10, RZ, 0xc0, !PT ;  /* 0x0000001012127812 */ /* 0x000fe200078ec0ff */
[----:B------:R-:W-:Y:S01]  /*17c0*/  IMAD.WIDE.U32 R30, R30, c[0x0][0x208], R10 ;  /* 0x000082001e1e7a25 */ /* 0x000fe200078e000a */
[----:B------:R-:W-:Y:S01]  /*17d0*/  LEA.HI.X R16, R32, R187, R16, 0x6, P1 ;  /* 0x000000bb20107211 */ /* 0x000fe200008f3410 */
[----:B------:R3:W-:Y:S01]  /*17e0*/  LDGSTS.E.BYPASS.LTC128B.128 [R4+0x1080], [R22.64], !P2 ;  /* 0x0108000016047fae */ /* 0x0007e2000d101d4c */
[----:B------:R-:W-:Y:S01]  /*17f0*/  LOP3.LUT R7, R7, 0xfffffffc, RZ, 0xc0, !PT ;  /* 0xfffffffc07077812 */ /* 0x000fe200078ec0ff */
[----:B------:R-:W-:Y:S01]  /*1800*/  IMAD R189, R198, c[0x0][0x27c], R189 ;  /* 0x00009f00c6bd7a24 */ /* 0x000fe200078e02bd */
[----:B------:R-:W-:Y:S01]  /*1810*/  ISETP.GT.AND P1, PT, R2, 0xf, PT ;  /* 0x0000000f0200780c */ /* 0x000fe20003f24270 */
[----:B------:R-:W-:Y:S01]  /*1820*/  IMAD.WIDE.U32 R208, R198, c[0x0][0x278], R208 ;  /* 0x00009e00c6d07a25 */ /* 0x000fe200078e00d0 */
[----:B------:R-:W-:Y:S01]  /*1830*/  LOP3.LUT R182, R18, 0x8, R182, 0xf8, !PT ;  /* 0x0000000812b67812 */ /* 0x000fe200078ef8b6 */
[----:B------:R3:W-:Y:S01]  /*1840*/  LDGSTS.E.BYPASS.LTC128B.128 [R4+0x3080], [R22.64+0x40], !P0 ;  /* 0x0308004016047fae */ /* 0x0007e2000c101d4c */
[----:B------:R-:W-:Y:S01]  /*1850*/  LEA R18, P4, R17, c[0x0][0x160], 0x1 ;  /* 0x0000580011127a11 */ /* 0x000fe200078808ff */
[----:B------:R-:W-:Y:S01]  /*1860*/  IMAD.IADD R7, R19, 0x1, -R7 ;  /* 0x0000000113077824 */ /* 0x000fe200078e0a07 */
[----:B------:R-:W-:Y:S01]  /*1870*/  ISETP.GE.AND P6, PT, R10, c[0x0][0x1fc], PT ;  /* 0x00007f000a007a0c */ /* 0x000fe20003fc6270 */
[----:B------:R-:W-:Y:S01]  /*1880*/  IMAD.IADD R27, R31, 0x1, R26 ;  /* 0x000000011f1b7824 */ /* 0x000fe200078e021a */
[----:B------:R-:W-:Y:S01]  /*1890*/  LEA.HI.X R19, R17, c[0x0][0x164], R16, 0x1, P4 ;  /* 0x0000590011137a11 */ /* 0x000fe200020f0c10 */
[----:B------:R-:W-:Y:S01]  /*18a0*/  IMAD.MOV.U32 R26, RZ, RZ, R30 ;  /* 0x000000ffff1a7224 */ /* 0x000fe200078e001e */
[----:B------:R-:W-:Y:S01]  /*18b0*/  ISETP.GE.AND P4, PT, R5, c[0x0][0x1fc], PT ;  /* 0x00007f0005007a0c */ /* 0x000fe20003f86270 */
[----:B------:R-:W-:Y:S01]  /*18c0*/  IMAD R24, R24, c[0x0][0x210], RZ ;  /* 0x0000840018187a24 */ /* 0x000fe200078e02ff */
[----:B------:R-:W-:Y:S01]  /*18d0*/  UMOV UR18, 0x6 ;  /* 0x0000000600127882 */ /* 0x000fe20000000000 */
[----:B------:R-:W-:Y:S01]  /*18e0*/  IMAD.IADD R189, R209, 0x1, R189 ;  /* 0x00000001d1bd7824 */ /* 0x000fe200078e02bd */
[----:B------:R-:W-:Y:S01]  /*18f0*/  SEL R17, RZ, 0xffffffff, P4 ;  /* 0xffffffffff117807 */ /* 0x000fe20002000000 */
[----:B------:R-:W-:Y:S01]  /*1900*/  IMAD R24, R0, c[0x0][0x214], R24 ;  /* 0x0000850000187a24 */ /* 0x000fe200078e0218 */
[----:B------:R-:W-:Y:S01]  /*1910*/  @!P1 IADD3 R16, P4, R208, UR17, RZ ;  /* 0x00000011d0109c10 */ /* 0x000fe2000ff9e0ff */
[----:B--2---:R-:W-:Y:S01]  /*1920*/  IMAD.WIDE.U32 R28, R0, c[0x0][0x210], R26 ;  /* 0x00008400001c7a25 */ /* 0x004fe200078e001a */
[----:B------:R-:W-:Y:S01]  /*1930*/  ULDC.64 UR6, c[0x0][0x208] ;  /* 0x0000820000067ab9 */ /* 0x000fe20000000a00 */
[----:B------:R-:W-:Y:S01]  /*1940*/  LOP3.LUT P2, RZ, R25, 0x2, RZ, 0xc0, !PT ;  /* 0x0000000219ff7812 */ /* 0x000fe2000784c0ff */
[----:B------:R-:W-:Y:S01]  /*1950*/  USHF.L.U64.HI UR18, UR6, UR18, UR7 ;  /* 0x0000001206127299 */ /* 0x000fe20008010207 */
[----:B------:R-:W-:Y:S01]  /*1960*/  IMAD.SHL.U32 R177, R15, 0x400, RZ ;  /* 0x000004000fb17824 */ /* 0x000fe200078e00ff */
[----:B------:R-:W-:Y:S01]  /*1970*/  @!P1 LEA R26, P0, R16, c[0x0][0x258], 0x2 ;  /* 0x00009600101a9a11 */ /* 0x000fe200078010ff */
[----:B------:R-:W-:Y:S01]  /*1980*/  IMAD.SHL.U32 R0, R17, 0x2, RZ ;  /* 0x0000000211007824 */ /* 0x000fe200078e00ff */
[----:B------:R-:W-:Y:S01]  /*1990*/  @!P1 IADD3.X R17, R189, UR16, RZ, P4, !PT ;  /* 0x00000010bd119c10 */ /* 0x000fe2000a7fe4ff */
[----:B------:R-:W-:Y:S01]  /*19a0*/  IMAD R207, R207, 0x2, R177 ;  /* 0x00000002cfcf7824 */ /* 0x000fe200078e02b1 */
[----:B------:R-:W-:Y:S01]  /*19b0*/  UIADD3 UR7, -UR17, UR10, URZ ;  /* 0x0000000a11077290 */ /* 0x000fe2000fffe13f */
[----:B------:R-:W-:Y:S01]  /*19c0*/  IMAD R178, R20, 0x8, R178 ;  /* 0x0000000814b27824 */ /* 0x000fe200078e02b2 */
[----:B------:R-:W-:Y:S01]  /*19d0*/  @!P1 LEA.HI.X R27, R16, c[0x0][0x25c], R17, 0x2, P0 ;  /* 0x00009700101b9a11 */ /* 0x000fe200000f1411 */
[----:B------:R-:W-:Y:S01]  /*19e0*/  IMAD R177, R20, 0x200, R177 ;  /* 0x0000020014b17824 */ /* 0x000fe200078e02b1 */
[----:B------:R-:W-:Y:S01]  /*19f0*/  SEL R20, RZ, 0x1, P6 ;  /* 0x00000001ff147807 */ /* 0x000fe20003000000 */
[C---:B------:R-:W-:Y:S01]  /*1a00*/  IMAD R212, R13.reuse, c[0x0][0x218], RZ ;  /* 0x000086000dd47a24 */ /* 0x040fe200078e02ff */
[----:B------:R-:W-:Y:S01]  /*1a10*/  ISETP.GE.AND P0, PT, R190, c[0x0][0x1fc], PT ;  /* 0x00007f00be007a0c */ /* 0x000fe20003f06270 */
[----:B------:R-:W-:Y:S01]  /*1a20*/  IMAD R188, R13, c[0x0][0x290], RZ ;  /* 0x0000a4000dbc7a24 */ /* 0x000fe200078e02ff */
[----:B------:R-:W-:Y:S01]  /*1a30*/  LOP3.LUT P4, RZ, R25, 0x1, RZ, 0xc0, !PT ;  /* 0x0000000119ff7812 */ /* 0x000fe2000788c0ff */
[----:B------:R-:W-:Y:S01]  /*1a40*/  IMAD R202, R13, c[0x0][0x240], RZ ;  /* 0x000090000dca7a24 */ /* 0x000fe200078e02ff */
[----:B------:R-:W-:Y:S01]  /*1a50*/  LOP3.LUT P6, RZ, R25, 0x4, RZ, 0xc0, !PT ;  /* 0x0000000419ff7812 */ /* 0x000fe200078cc0ff */
[----:B------:R-:W-:Y:S01]  /*1a60*/  IMAD.IADD R25, R29, 0x1, R24 ;  /* 0x000000011d197824 */ /* 0x000fe200078e0218 */
[----:B------:R-:W-:Y:S01]  /*1a70*/  SEL R13, RZ, 0x4, P0 ;  /* 0x00000004ff0d7807 */ /* 0x000fe20000000000 */
[----:B------:R-:W-:Y:S01]  /*1a80*/  IMAD.MOV.U32 R24, RZ, RZ, R28 ;  /* 0x000000ffff187224 */ /* 0x000fe200078e001c */
[----:B------:R-:W-:Y:S01]  /*1a90*/  ISETP.GE.OR P0, PT, R194, UR7, !P4 ;  /* 0x00000007c2007c0c */ /* 0x000fe2000e706670 */
[----:B------:R-:W-:Y:S01]  /*1aa0*/  IMAD.U32 R33, RZ, RZ, UR19 ;  /* 0x00000013ff217e24 */ /* 0x000fe2000f8e00ff */
[----:B------:R-:W-:Y:S01]  /*1ab0*/  USHF.L.U32 UR19, UR6, 0x6, URZ ;  /* 0x0000000606137899 */ /* 0x000fe2000800063f */
[----:B------:R-:W-:Y:S01]  /*1ac0*/  IMAD R212, R198, c[0x0][0x21c], R212 ;  /* 0x00008700c6d47a24 */ /* 0x000fe200078e02d4 */
[----:B------:R-:W-:Y:S01]  /*1ad0*/  ISETP.GE.OR P2, PT, R194, UR7, !P2 ;  /* 0x00000007c2007c0c */ /* 0x000fe2000d746670 */
[----:B------:R-:W-:Y:S01]  /*1ae0*/  IMAD R188, R198, c[0x0][0x294], R188 ;  /* 0x0000a500c6bc7a24 */ /* 0x000fe200078e02bc */
[----:B------:R-:W-:Y:S01]  /*1af0*/  ISETP.GE.OR P6, PT, R194, UR7, !P6 ;  /* 0x00000007c2007c0c */ /* 0x000fe2000f7c6670 */
[----:B------:R-:W-:Y:S01]  /*1b00*/  IMAD R202, R198, c[0x0][0x244], R202 ;  /* 0x00009100c6ca7a24 */ /* 0x000fe200078e02ca */
[----:B------:R-:W-:Y:S01]  /*1b10*/  LOP3.LUT R0, R0, 0x2, R20, 0xe2, !PT ;  /* 0x0000000200007812 */ /* 0x000fe200078ee214 */
[----:B------:R-:W-:Y:S01]  /*1b20*/  IMAD.WIDE.U32 R204, R198, c[0x0][0x290], R204 ;  /* 0x0000a400c6cc7a25 */ /* 0x000fe200078e00cc */
[----:B------:R-:W-:Y:S01]  /*1b30*/  SHF.R.S32.HI R16, RZ, 0x1f, R6 ;  /* 0x0000001fff107819 */ /* 0x000fe20000011406 */
[----:B------:R-:W-:Y:S01]  /*1b40*/  UIMAD UR6, UR18, UR8, URZ ;  /* 0x00000008120672a4 */ /* 0x000fe2000f8e023f */
[----:B------:R-:W-:Y:S01]  /*1b50*/  LOP3.LUT R13, R0, R13, RZ, 0xfc, !PT ;  /* 0x0000000d000d7212 */ /* 0x000fe200078efcff */
[C---:B------:R-:W-:Y:S01]  /*1b60*/  IMAD.WIDE.U32 R196, R198.reuse, c[0x0][0x240], R196 ;  /* 0x00009000c6c47a25 */ /* 0x040fe200078e00c4 */
[----:B------:R3:W-:Y:S01]  /*1b70*/  LDGSTS.E.BYPASS.LTC128B.128 [R4+0x5080], [R22.64+0x80], !P3 ;  /* 0x0508008016047fae */ /* 0x0007e2000d901d4c */
[----:B------:R-:W-:Y:S01]  /*1b80*/  UIMAD UR6, UR4, UR19, UR6 ;  /* 0x00000013040672a4 */ /* 0x000fe2000f8e0206 */
[C---:B------:R-:W-:Y:S01]  /*1b90*/  LOP3.LUT P4, RZ, R13.reuse, 0x1, RZ, 0xc0, !PT ;  /* 0x000000010dff7812 */ /* 0x040fe2000788c0ff */
[----:B------:R-:W-:Y:S01]  /*1ba0*/  IMAD.WIDE.U32 R198, R198, c[0x0][0x218], R24 ;  /* 0x00008600c6c67a25 */ /* 0x000fe200078e0018 */
[----:B------:R-:W0:Y:S01]  /*1bb0*/  LDGDEPBAR ;  /* 0x00000000000079af */ /* 0x000e220000000000 */
[----:B------:R-:W-:Y:S01]  /*1bc0*/  LOP3.LUT P3, RZ, R13, 0x2, RZ, 0xc0, !PT ;  /* 0x000000020dff7812 */ /* 0x000fe2000786c0ff */
[----:B------:R-:W-:Y:S01]  /*1bd0*/  UIADD3 UR4, UR8, 0x1, URZ ;  /* 0x0000000108047890 */ /* 0x000fe2000fffe03f */
[----:B------:R-:W-:Y:S01]  /*1be0*/  IMAD.IADD R213, R199, 0x1, R212 ;  /* 0x00000001c7d57824 */ /* 0x000fe200078e02d4 */
[----:B------:R-:W-:Y:S01]  /*1bf0*/  LEA.HI R16, R16, R194, RZ, 0x3 ;  /* 0x000000c210107211 */ /* 0x000fe200078f18ff */
[----:B------:R-:W-:Y:S01]  /*1c00*/  IMAD.U32 R6, RZ, RZ, UR19 ;  /* 0x00000013ff067e24 */ /* 0x000fe2000f8e00ff */
[----:B------:R2:W-:Y:S01]  /*1c10*/  LDGSTS.E.BYPASS.LTC128B.128 [R4+0xc080], [R18.64], !P0 ;  /* 0x0c08000012047fae */ /* 0x0005e2000c101d4c */
[----:B------:R-:W-:Y:S01]  /*1c20*/  IMAD.MOV.U32 R212, RZ, RZ, R198 ;  /* 0x000000ffffd47224 */ /* 0x000fe200078e00c6 */
[----:B------:R-:W-:Y:S01]  /*1c30*/  LOP3.LUT R16, R16, 0xfffffff8, RZ, 0xc0, !PT ;  /* 0xfffffff810107812 */ /* 0x000fe200078ec0ff */
[----:B------:R-:W-:Y:S01]  /*1c40*/  IMAD.IADD R188, R205, 0x1, R188 ;  /* 0x00000001cdbc7824 */ /* 0x000fe200078e02bc */
[----:B------:R2:W-:Y:S01]  /*1c50*/  LDGSTS.E.BYPASS.LTC128B.128 [R4+0xd080], [R18.64+0x40], !P2 ;  /* 0x0d08004012047fae */ /* 0x0005e2000d101d4c */
[----:B------:R-:W-:Y:S01]  /*1c60*/  IMAD.WIDE.U32 R28, R6, UR8, R212 ;  /* 0x00000008061c7c25 */ /* 0x000fe2000f8e00d4 */
[----:B------:R-:W-:Y:S01]  /*1c70*/  SHF.R.S32.HI R20, RZ, 0x1, R9 ;  /* 0x00000001ff147819 */ /* 0x000fe20000011409 */
[----:B------:R-:W-:Y:S01]  /*1c80*/  UISETP.GE.AND UP0, UPT, UR4, UR9, UPT ;  /* 0x000000090400728c */ /* 0x000fe2000bf06270 */
[----:B------:R2:W-:Y:S01]  /*1c90*/  LDGSTS.E.BYPASS.LTC128B.128 [R4+0xe080], [R18.64+0x80], !P6 ;  /* 0x0e08008012047fae */ /* 0x0005e2000f101d4c */
[C---:B------:R-:W-:Y:S01]  /*1ca0*/  ISETP.GE.OR P6, PT, R194.reuse, UR7, !P3 ;  /* 0x00000007c2007c0c */ /* 0x040fe2000dfc6670 */
[----:B------:R-:W-:Y:S01]  /*1cb0*/  IMAD.IADD R9, R194, 0x1, -R16 ;  /* 0x00000001c2097824 */ /* 0x000fe200078e0a10 */
[----:B------:R-:W-:Y:S01]  /*1cc0*/  IADD3 R0, R29, UR6, RZ ;  /* 0x000000061d007c10 */ /* 0x000fe2000fffe0ff */
[----:B------:R-:W-:Y:S01]  /*1cd0*/  IMAD.IADD R8, R2, 0x1, -R8 ;  /* 0x0000000102087824 */ /* 0x000fe200078e0a08 */
[----:B------:R-:W-:Y:S01]  /*1ce0*/  LEA R24, P0, R28, c[0x0][0x1f0], 0x1 ;  /* 0x00007c001c187a11 */ /* 0x000fe200078008ff */
[----:B------:R-:W-:Y:S01]  /*1cf0*/  IMAD.MOV.U32 R181, RZ, RZ, 0x10 ;  /* 0x00000010ffb57424 */ /* 0x000fe200078e00ff */
[----:B------:R-:W-:Y:S01]  /*1d00*/  LOP3.LUT P2, RZ, R13, 0x4, RZ, 0xc0, !PT ;  /* 0x000000040dff7812 */ /* 0x000fe2000784c0ff */
[----:B------:R-:W-:Y:S01]  /*1d10*/  IMAD.SHL.U32 R13, R3, 0x8, RZ ;  /* 0x00000008030d7824 */ /* 0x000fe200078e00ff */
[----:B---3--:R-:W-:Y:S01]  /*1d20*/  SEL R22, RZ, 0xffffffff, P5 ;  /* 0xffffffffff167807 */ /* 0x008fe20002800000 */
[----:B------:R-:W-:Y:S01]  /*1d30*/  IMAD.SHL.U32 R183, R12, 0x8, RZ ;  /* 0x000000080cb77824 */ /* 0x000fe200078e00ff */
[----:B------:R-:W-:Y:S01]  /*1d40*/  ISETP.GE.OR P5, PT, R194, UR7, !P4 ;  /* 0x00000007c2007c0c */ /* 0x000fe2000e7a6670 */
[----:B------:R-:W-:Y:S01]  /*1d50*/  IMAD R179, R12, 0x200, R179 ;  /* 0x000002000cb37824 */ /* 0x000fe200078e02b3 */
[----:B------:R-:W-:Y:S01]  /*1d60*/  LEA.HI.X R25, R28, c[0x0][0x1f4], R0, 0x1, P0 ;  /* 0x00007d001c197a11 */ /* 0x000fe200000f0c00 */
[----:B------:R-:W-:Y:S01]  /*1d70*/  @!P1 IMAD.SHL.U32 R0, R2, 0x10, RZ ;  /* 0x0000001002009824 */ /* 0x000fe200078e00ff */
[----:B------:R-:W-:Y:S01]  /*1d80*/  LOP3.LUT R13, R13, 0x18, RZ, 0xc0, !PT ;  /* 0x000000180d0d7812 */ /* 0x000fe200078ec0ff */
[----:B------:R-:W-:Y:S01]  /*1d90*/  IMAD.SHL.U32 R178, R178, 0x20, RZ ;  /* 0x00000020b2b27824 */ /* 0x000fe200078e00ff */
[C---:B------:R-:W-:Y:S01]  /*1da0*/  LOP3.LUT P0, RZ, R20.reuse, 0x2, RZ, 0xc0, !PT ;  /* 0x0000000214ff7812 */ /* 0x040fe2000780c0ff */
[----:B------:R-:W-:Y:S01]  /*1db0*/  IMAD.SHL.U32 R20, R20, 0x40, RZ ;  /* 0x0000004014147824 */ /* 0x000fe200078e00ff */
[----:B------:R3:W-:Y:S01]  /*1dc0*/  @!P1 LDGSTS.E.BYPASS.LTC128B.128 [R0+0x18080], [R26.64] ;  /* 0x180800001a009fae */ /* 0x0007e2000b901d4c */
[----:B------:R-:W-:Y:S01]  /*1dd0*/  LOP3.LUT R183, R183, 0x8, RZ, 0xc0, !PT ;  /* 0x00000008b7b77812 */ /* 0x000fe200078ec0ff */
[----:B------:R-:W-:Y:S01]  /*1de0*/  IMAD.SHL.U32 R22, R22, 0x2, RZ ;  /* 0x0000000216167824 */ /* 0x000fe200078e00ff */
[----:B------:R-:W-:Y:S01]  /*1df0*/  SEL R173, R181, 0xfffffff0, !P0 ;  /* 0xfffffff0b5ad7807 */ /* 0x000fe20004000000 */
[----:B------:R-:W0:Y:S01]  /*1e00*/  LDGDEPBAR ;  /* 0x00000000000079af */ /* 0x000e220000000000 */
[----:B------:R-:W-:Y:S01]  /*1e10*/  LOP3.LUT P0, RZ, R7, 0x2, RZ, 0xc0, !PT ;  /* 0x0000000207ff7812 */ /* 0x000fe2000780c0ff */
[----:B------:R-:W-:Y:S01]  /*1e20*/  IMAD.MOV.U32 R172, RZ, RZ, 0x20 ;  /* 0x00000020ffac7424 */ /* 0x000fe200078e00ff */
[----:B------:R-:W-:Y:S01]  /*1e30*/  LOP3.LUT R20, R20, 0xc0, RZ, 0xc0, !PT ;  /* 0x000000c014147812 */ /* 0x000fe200078ec0ff */
[----:B--2---:R-:W-:Y:S01]  /*1e40*/  IMAD.SHL.U32 R19, R9, 0x40, RZ ;  /* 0x0000004009137824 */ /* 0x004fe200078e00ff */
[----:B------:R1:W-:Y:S01]  /*1e50*/  LDGSTS.E.BYPASS.LTC128B.128 [R4+0x12080], [R24.64], !P5 ;  /* 0x1208000018047fae */ /* 0x0003e2000e901d4c */
[----:B------:R-:W-:Y:S01]  /*1e60*/  IADD3 R17, P5, R204, UR17, RZ ;  /* 0x00000011cc117c10 */ /* 0x000fe2000ffbe0ff */
[----:B------:R-:W-:Y:S01]  /*1e70*/  IMAD.IADD R202, R197, 0x1, R202 ;  /* 0x00000001c5ca7824 */ /* 0x000fe200078e02ca */
[----:B------:R-:W-:Y:S01]  /*1e80*/  LOP3.LUT R21, R20, 0x8, R21, 0xf8, !PT ;  /* 0x0000000814157812 */ /* 0x000fe200078ef815 */
[----:B------:R1:W-:Y:S01]  /*1e90*/  LDGSTS.E.BYPASS.LTC128B.128 [R4+0x13080], [R24.64+0x40], !P6 ;  /* 0x1308004018047fae */ /* 0x0003e2000f101d4c */
[----:B------:R-:W-:-:S02]  /*1ea0*/  ISETP.GE.OR P6, PT, R194, UR7, !P2 ;  /* 0x00000007c2007c0c */ /* 0x000fc4000d7c6670 */
[----:B------:R-:W-:Y:S02]  /*1eb0*/  LOP3.LUT R19, R19, 0x1c0, RZ, 0xc0, !PT ;  /* 0x000001c013137812 */ /* 0x000fe400078ec0ff */
[----:B------:R-:W-:Y:S02]  /*1ec0*/  SHF.R.U32.HI R20, RZ, 0x3, R20 ;  /* 0x00000003ff147819 */ /* 0x000fe40000011614 */
[----:B------:R-:W-:Y:S02]  /*1ed0*/  SHF.R.U32.HI R18, RZ, 0x3, R19 ;  /* 0x00000003ff127819 */ /* 0x000fe40000011613 */
[----:B------:R-:W-:Y:S02]  /*1ee0*/  LOP3.LUT R20, R21, R20, RZ, 0x3c, !PT ;  /* 0x0000001415147212 */ /* 0x000fe400078e3cff */
[----:B------:R-:W-:Y:S01]  /*1ef0*/  LOP3.LUT R18, R18, R19, R13, 0x1e, !PT ;  /* 0x0000001312127212 */ /* 0x000fe200078e1e0d */
[----:B------:R-:W-:Y:S01]  /*1f00*/  IMAD.SHL.U32 R19, R14, 0x40, RZ ;  /* 0x000000400e137824 */ /* 0x000fe200078e00ff */
[----:B------:R-:W-:Y:S01]  /*1f10*/  LOP3.LUT R191, R22, 0x2, R191, 0xe2, !PT ;  /* 0x0000000216bf7812 */ /* 0x000fe200078ee2bf */
[----:B------:R1:W-:Y:S01]  /*1f20*/  LDGSTS.E.BYPASS.LTC128B.128 [R4+0x14080], [R24.64+0x80], !P6 ;  /* 0x1408008018047fae */ /* 0x0003e2000f101d4c */
[----:B---3--:R-:W-:Y:S01]  /*1f30*/  IADD3.X R0, R188, UR16, RZ, P5, !PT ;  /* 0x00000010bc007c10 */ /* 0x008fe2000affe4ff */
[----:B------:R-:W-:Y:S01]  /*1f40*/  IMAD.IADD R207, R207, 0x1, R18 ;  /* 0x00000001cfcf7824 */ /* 0x000fe200078e0212 */
[----:B------:R-:W-:Y:S01]  /*1f50*/  LEA R16, P5, R17, c[0x0][0x280], 0x2 ;  /* 0x0000a00011107a11 */ /* 0x000fe200078a10ff */
[----:B------:R-:W-:Y:S01]  /*1f60*/  IMAD.SHL.U32 R18, R7, 0x40, RZ ;  /* 0x0000004007127824 */ /* 0x000fe200078e00ff */
[----:B------:R-:W-:Y:S01]  /*1f70*/  LOP3.LUT P6, RZ, R14, 0x4, RZ, 0xc0, !PT ;  /* 0x000000040eff7812 */ /* 0x000fe200078cc0ff */
[----:B------:R-:W-:Y:S01]  /*1f80*/  IMAD.SHL.U32 R207, R207, 0x2, RZ ;  /* 0x00000002cfcf7824 */ /* 0x000fe200078e00ff */
[----:B------:R-:W-:Y:S01]  /*1f90*/  LEA.HI.X R17, R17, c[0x0][0x284], R0, 0x2, P5 ;  /* 0x0000a10011117a11 */ /* 0x000fe200028f1400 */
[----:B------:R-:W-:Y:S01]  /*1fa0*/  @!P1 IMAD.SHL.U32 R0, R2, 0x10, RZ ;  /* 0x0000001002009824 */ /* 0x000fe200078e00ff */
[----:B------:R-:W-:Y:S01]  /*1fb0*/  LOP3.LUT P5, RZ, R14, 0x2, RZ, 0xc0, !PT ;  /* 0x000000020eff7812 */ /* 0x000fe200078ac0ff */
[----:B------:R-:W-:Y:S01]  /*1fc0*/  IMAD.U32 R180, R180, 0x20, R20 ;  /* 0x00000020b4b47824 */ /* 0x000fe200078e0014 */
[----:B------:R-:W-:-:S02]  /*1fd0*/  SHF.R.S32.HI R14, RZ, 0x1f, R8 ;  /* 0x0000001fff0e7819 */ /* 0x000fc40000011408 */
[----:B------:R-:W-:Y:S01]  /*1fe0*/  SEL R174, R181, 0xfffffff0, !P5 ;  /* 0xfffffff0b5ae7807 */ /* 0x000fe20006800000 */
[----:B------:R2:W-:Y:S01]  /*1ff0*/  @!P1 LDGSTS.E.BYPASS.LTC128B.128 [R0+0x18280], [R16.64] ;  /* 0x1828000010009fae */ /* 0x0005e2000b901d4c */
[----:B------:R-:W-:Y:S02]  /*2000*/  LOP3.LUT R19, R19, 0x1c0, RZ, 0xc0, !PT ;  /* 0x000001c013137812 */ /* 0x000fe400078ec0ff */
[----:B------:R-:W-:Y:S01]  /*2010*/  LEA.HI R7, R14, R8, RZ, 0x2 ;  /* 0x000000080e077211 */ /* 0x000fe200078f10ff */
[----:B------:R-:W0:Y:S01]  /*2020*/  LDGDEPBAR ;  /* 0x00000000000079af */ /* 0x000e220000000000 */
[----:B------:R-:W-:Y:S02]  /*2030*/  PLOP3.LUT P5, PT, PT, PT, UP0, 0x80, 0x0 ;  /* 0x000000000000781c */ /* 0x000fe40003faf008 */
[----:B------:R-:W-:Y:S01]  /*2040*/  LOP3.LUT R14, R18, 0xc0, RZ, 0xc0, !PT ;  /* 0x000000c0120e7812 */ /* 0x000fe200078ec0ff */
[----:B------:R-:W0:Y:S01]  /*2050*/  LDGDEPBAR ;  /* 0x00000000000079af */ /* 0x000e220000000000 */
[----:B------:R-:W-:-:S02]  /*2060*/  SHF.R.U32.HI R12, RZ, 0x3, R19 ;  /* 0x00000003ff0c7819 */ /* 0x000fc40000011613 */
[----:B------:R-:W-:Y:S02]  /*2070*/  SHF.R.S32.HI R192, RZ, 0x2, R7 ;  /* 0x00000002ffc07819 */ /* 0x000fe40000011407 */
[----:B------:R-:W-:Y:S02]  /*2080*/  LOP3.LUT R12, R12, R19, R183, 0x1e, !PT ;  /* 0x000000130c0c7212 */ /* 0x000fe400078e1eb7 */
[----:B------:R-:W-:Y:S01]  /*2090*/  SEL R172, R172, 0xffffffe0, !P6 ;  /* 0xffffffe0acac7807 */ /* 0x000fe20007000000 */
[----:B------:R-:W-:Y:S01]  /*20a0*/  IMAD R192, R15, 0x10, R192 ;  /* 0x000000100fc07824 */ /* 0x000fe200078e02c0 */
[----:B------:R-:W-:Y:S01]  /*20b0*/  SEL R181, R181, 0xfffffff0, !P0 ;  /* 0xfffffff0b5b57807 */ /* 0x000fe20004000000 */
[----:B------:R-:W-:Y:S01]  /*20c0*/  IMAD.IADD R177, R177, 0x1, R12 ;  /* 0x00000001b1b17824 */ /* 0x000fe200078e020c */
[----:B--2---:R-:W-:Y:S01]  /*20d0*/  SHF.R.U32.HI R16, RZ, 0x3, R14 ;  /* 0x00000003ff107819 */ /* 0x004fe2000001160e */
[----:B------:R-:W-:-:S03]  /*20e0*/  IMAD R0, R15, 0x200, R178 ;  /* 0x000002000f007824 */ /* 0x000fc600078e02b2 */
[C---:B------:R-:W-:Y:S02]  /*20f0*/  LOP3.LUT R182, R16.reuse, R182, R14, 0x1e, !PT ;  /* 0x000000b610b67212 */ /* 0x040fe400078e1e0e */
[CC--:B------:R-:W-:Y:S02]  /*2100*/  LOP3.LUT R183, R16.reuse, R14.reuse, R183, 0x1e, !PT ;  /* 0x0000000e10b77212 */ /* 0x0c0fe400078e1eb7 */
[----:B------:R-:W-:Y:S01]  /*2110*/  LOP3.LUT R13, R16, R14, R13, 0x1e, !PT ;  /* 0x0000000e100d7212 */ /* 0x000fe200078e1e0d */
[----:B------:R-:W-:Y:S02]  /*2120*/  IMAD.IADD R182, R178, 0x1, R182 ;  /* 0x00000001b2b67824 */ /* 0x000fe400078e02b6 */
[----:B------:R-:W-:Y:S01]  /*2130*/  IMAD.IADD R183, R0, 0x1, R183 ;  /* 0x0000000100b77824 */ /* 0x000fe200078e02b7 */
[----:B------:R-:W-:Y:S01]  /*2140*/  IADD3 R0, R207, 0x18480, RZ ;  /* 0x00018480cf007810 */ /* 0x000fe20007ffe0ff */
[----:B------:R-:W-:Y:S01]  /*2150*/  IMAD.IADD R178, R178, 0x1, R13 ;  /* 0x00000001b2b27824 */ /* 0x000fe200078e020d */
[----:B------:R-:W-:Y:S05]  /*2160*/  @P5 BRA `(.L_x_967) ;  /* 0x000001a000005947 */ /* 0x000fea0003800000 */
[----:B-1----:R-:W-:Y:S01]  /*2170*/  USHF.R.S32.HI UR6, URZ, 0x1f, UR4 ;  /* 0x0000001f3f067899 */ /* 0x002fe20008011404 */
[----:B------:R-:W-:Y:S01]  /*2180*/  IMAD.WIDE.U32 R12, R6, UR4, R212 ;  /* 0x00000004060c7c25 */ /* 0x000fe2000f8e00d4 */
[----:B------:R-:W-:Y:S01]  /*2190*/  UIMAD UR18, UR18, UR4, URZ ;  /* 0x00000004121272a4 */ /* 0x000fe2000f8e023f */
[----:B------:R-:W-:Y:S01]  /*21a0*/  BSSY B0, `(.L_x_967) ;  /* 0x0000016000007945 */ /* 0x000fe20003800000 */
[----:B------:R-:W-:-:S02]  /*21b0*/  USHF.L.U32 UR7, UR4, 0x6, URZ ;  /* 0x0000000604077899 */ /* 0x000fc4000800063f */
[----:B------:R-:W-:Y:S01]  /*21c0*/  UIMAD UR6, UR6, UR19, UR18 ;  /* 0x00000013060672a4 */ /* 0x000fe2000f8e0212 */
[----:B------:R-:W-:Y:S01]  /*21d0*/  LEA R14, P5, R12, c[0x0][0x1f0], 0x1 ;  /* 0x00007c000c0e7a11 */ /* 0x000fe200078a08ff */
[----:B------:R-:W-:-:S04]  /*21e0*/  UIADD3 UR4, -UR7, UR10, URZ ;  /* 0x0000000a07047290 */ /* 0x000fc8000fffe13f */
[----:B------:R-:W-:Y:S02]  /*21f0*/  IADD3 R6, R13, UR6, RZ ;  /* 0x000000060d067c10 */ /* 0x000fe4000fffe0ff */
[----:B------:R-:W-:Y:S02]  /*2200*/  ISETP.LT.AND P0, PT, R194, UR4, PT ;  /* 0x00000004c2007c0c */ /* 0x000fe4000bf01270 */
[----:B------:R-:W-:Y:S02]  /*2210*/  LEA.HI.X R15, R12, c[0x0][0x1f4], R6, 0x1, P5 ;  /* 0x00007d000c0f7a11 */ /* 0x000fe400028f0c06 */
[----:B------:R-:W-:Y:S02]  /*2220*/  ISETP.GE.OR P6, PT, R10, c[0x0][0x1fc], !P0 ;  /* 0x00007f000a007a0c */ /* 0x000fe400047c6670 */
[----:B------:R-:W-:Y:S02]  /*2230*/  ISETP.GE.OR P5, PT, R5, c[0x0][0x1fc], !P0 ;  /* 0x00007f0005007a0c */ /* 0x000fe400047a6670 */
[----:B------:R-:W-:-:S09]  /*2240*/  ISETP.GE.OR P0, PT, R190, c[0x0][0x1fc], !P0 ;  /* 0x00007f00be007a0c */ /* 0x000fd20004706670 */
[----:B------:R1:W-:Y:S04]  /*2250*/  LDGSTS.E.BYPASS.LTC128B.128 [R4+0x15080], [R14.64], !P6 ;  /* 0x150800000e047fae */ /* 0x0003e8000f101d4c */
[----:B------:R1:W-:Y:S01]  /*2260*/  LDGSTS.E.BYPASS.LTC128B.128 [R4+0x16080], [R14.64+0x40], !P5 ;  /* 0x160800400e047fae */ /* 0x0003e2000e901d4c */
[----:B------:R-:W-:-:S03]  /*2270*/  IADD3 R5, P5, R204, UR7, RZ ;  /* 0x00000007cc057c10 */ /* 0x000fc6000ffbe0ff */
[----:B------:R1:W-:Y:S01]  /*2280*/  LDGSTS.E.BYPASS.LTC128B.128 [R4+0x17080], [R14.64+0x80], !P0 ;  /* 0x170800800e047fae */ /* 0x0003e2000c101d4c */
[----:B------:R-:W-:Y:S01]  /*2290*/  LEA R10, P0, R5, c[0x0][0x280], 0x2 ;  /* 0x0000a000050a7a11 */ /* 0x000fe200078010ff */
[----:B-1----:R-:W-:-:S05]  /*22a0*/  IMAD.U32 R4, RZ, RZ, UR7 ;  /* 0x00000007ff047e24 */ /* 0x002fca000f8e00ff */
[----:B------:R-:W-:-:S04]  /*22b0*/  LEA.HI.X.SX32 R4, R4, R188, 0x1, P5 ;  /* 0x000000bc04047211 */ /* 0x000fc800028f0eff */
[----:B------:R-:W-:Y:S01]  /*22c0*/  LEA.HI.X R11, R5, c[0x0][0x284], R4, 0x2, P0 ;  /* 0x0000a100050b7a11 */ /* 0x000fe200000f1404 */
[----:B------:R-:W-:Y:S05]  /*22d0*/  @P1 BRA `(.L_x_968) ;  /* 0x0000002000001947 */ /* 0x000fea0003800000 */
[----:B------:R-:W-:-:S05]  /*22e0*/  SHF.L.U32 R2, R2, 0x4, RZ ;  /* 0x0000000402027819 */ /* 0x000fca00000006ff */
[----:B------:R1:W-:Y:S02]  /*22f0*/  LDGSTS.E.BYPASS.LTC128B.128 [R2+0x18380], [R10.64] ;  /* 0x183800000a027fae */ /* 0x0003e4000b901d4c */
.L_x_968:
[----:B------:R-:W-:Y:S05]  /*2300*/  BSYNC B0 ;  /* 0x0000000000007941 */ /* 0x000fea0003800000 */
.L_x_967:
[----:B-1----:R-:W-:Y:S01]  /*2310*/  SHF.R.S32.HI R2, RZ, 0x1f, R3 ;  /* 0x0000001fff027819 */ /* 0x002fe20000011403 */
[----:B------:R-:W0:Y:S01]  /*2320*/  LDGDEPBAR ;  /* 0x00000000000079af */ /* 0x000e220000000000 */
[----:B------:R-:W-:Y:S01]  /*2330*/  LOP3.LUT R211, R7, 0x7ffffffc, RZ, 0xc0, !PT ;  /* 0x7ffffffc07d37812 */ /* 0x000fe200078ec0ff */
[----:B------:R-:W-:Y:S01]  /*2340*/  UIADD3 UR7, UR14, 0x1, -UR11 ;  /* 0x000000010e077890 */ /* 0x000fe2000fffe80b */
[----:B------:R-:W-:Y:S01]  /*2350*/  LEA.HI R2, R2, R3, RZ, 0x2 ;  /* 0x0000000302027211 */ /* 0x000fe200078f10ff */
[----:B------:R-:W-:Y:S01]  /*2360*/  ULDC UR6, c[0x0][0x2a0] ;  /* 0x0000a80000067ab9 */ /* 0x000fe20000000800 */
[----:B------:R-:W-:Y:S01]  /*2370*/  LOP3.LUT P0, RZ, R9, 0x4, RZ, 0xc0, !PT ;  /* 0x0000000409ff7812 */ /* 0x000fe2000780c0ff */
[----:B------:R-:W-:Y:S01]  /*2380*/  IMAD.IADD R211, R8, 0x1, -R211 ;  /* 0x0000000108d37824 */ /* 0x000fe200078e0ad3 */
[----:B------:R-:W-:Y:S01]  /*2390*/  LOP3.LUT R2, R2, 0x1ffffffc, RZ, 0xc0, !PT ;  /* 0x1ffffffc02027812 */ /* 0x000fe200078ec0ff */
[----:B------:R-:W-:Y:S01]  /*23a0*/  IMAD.U32 R214, RZ, RZ, UR7 ;  /* 0x00000007ffd67e24 */ /* 0x000fe2000f8e00ff */
[----:B------:R-:W-:Y:S01]  /*23b0*/  LEA R177, R177, 0x1c480, 0x1 ;  /* 0x0001c480b1b17811 */ /* 0x000fe200078e08ff */
[----:B------:R-:W-:Y:S01]  /*23c0*/  ULOP3.LUT UR6, URZ, UR6, URZ, 0x33, !UPT ;  /* 0x000000063f067292 */ /* 0x000fe2000f8e333f */
[----:B------:R-:W-:Y:S01]  /*23d0*/  IMAD.MOV.U32 R4, RZ, RZ, 0x1 ;  /* 0x00000001ff047424 */ /* 0x000fe200078e00ff */
[----:B------:R-:W-:Y:S01]  /*23e0*/  IADD3 R210, R207, 0x184c0, RZ ;  /* 0x000184c0cfd27810 */ /* 0x000fe20007ffe0ff */
[----:B------:R-:W-:Y:S01]  /*23f0*/  IMAD.IADD R2, R3, 0x1, -R2 ;  /* 0x0000000103027824 */ /* 0x000fe200078e0a02 */
[----:B------:R-:W-:Y:S01]  /*2400*/  LEA R178, R178, 0x80, 0x1 ;  /* 0x00000080b2b27811 */ /* 0x000fe200078e08ff */
[----:B------:R-:W-:Y:S01]  /*2410*/  IMAD.SHL.U32 R180, R180, 0x2, RZ ;  /* 0x00000002b4b47824 */ /* 0x000fe200078e00ff */
[----:B------:R-:W-:Y:S01]  /*2420*/  ISETP.LE.AND P5, PT, R4, c[0x0][0x2a8], PT ;  /* 0x0000aa0004007a0c */ /* 0x000fe20003fa3270 */
[----:B------:R-:W-:Y:S01]  /*2430*/  IMAD R211, R2, 0x4, R211 ;  /* 0x0000000402d37824 */ /* 0x000fe200078e02d3 */
[----:B------:R-:W-:Y:S01]  /*2440*/  @P0 IADD3 R210, R0, -0x40, RZ ;  /* 0xffffffc000d20810 */ /* 0x000fe20007ffe0ff */
[--C-:B------:R-:W-:Y:S01]  /*2450*/  IMAD R175, R172, 0x2, R177.reuse ;  /* 0x00000002acaf7824 */ /* 0x100fe200078e02b1 */
[----:B------:R-:W-:Y:S01]  /*2460*/  CS2R R130, SRZ ;  /* 0x0000000000827805 */ /* 0x000fe2000001ff00 */
[----:B------:R-:W-:Y:S01]  /*2470*/  IMAD.SHL.U32 R211, R211, 0x2, RZ ;  /* 0x00000002d3d37824 */ /* 0x000fe200078e00ff */
[----:B------:R-:W-:Y:S01]  /*2480*/  CS2R R128, SRZ ;  /* 0x0000000000807805 */ /* 0x000fe2000001ff00 */
[----:B------:R-:W-:Y:S01]  /*2490*/  IMAD R176, R174, 0x2, R177 ;  /* 0x00000002aeb07824 */ /* 0x000fe200078e02b1 */
[----:B------:R-:W-:Y:S01]  /*24a0*/  CS2R R126, SRZ ;  /* 0x00000000007e7805 */ /* 0x000fe2000001ff00 */
[----:B------:R-:W-:Y:S01]  /*24b0*/  IMAD.SHL.U32 R179, R179, 0x2, RZ ;  /* 0x00000002b3b37824 */ /* 0x000fe200078e00ff */
[----:B------:R-:W-:Y:S01]  /*24c0*/  IADD3 R214, R214, -UR10, -R211 ;  /* 0x8000000ad6d67c10 */ /* 0x000fe2000fffe8d3 */
[----:B------:R-:W-:Y:S01]  /*24d0*/  CS2R R124, SRZ ;  /* 0x00000000007c7805 */ /* 0x000fe2000001ff00 */
[----:B------:R-:W-:Y:S01]  /*24e0*/  CS2R R122, SRZ ;  /* 0x00000000007a7805 */ /* 0x000fe2000001ff00 */
[----:B------:R-:W-:Y:S01]  /*24f0*/  CS2R R120, SRZ ;  /* 0x0000000000787805 */ /* 0x000fe2000001ff00 */
[C---:B------:R-:W-:Y:S01]  /*2500*/  IADD3 R215, R214.reuse, c[0x0][0x2a4], RZ ;  /* 0x0000a900d6d77a10 */ /* 0x040fe20007ffe0ff */
        /* <DEDUP_REMOVED lines=43> */
[----:B------:R-:W-:Y:S01]  /*27c0*/  IADD3 R214, R214, UR6, RZ ;  /* 0x00000006d6d67c10 */ /* 0x000fe2000fffe0ff */
[----:B------:R-:W-:Y:S01]  /*27d0*/  IMAD R174, R174, 0x2, R175 ;  /* 0x00000002aeae7824 */ /* 0x000fe200078e02af */
[----:B------:R-:W-:Y:S01]  /*27e0*/  IADD3 R216, -R211, UR15, RZ ;  /* 0x0000000fd3d87c10 */ /* 0x000fe2000fffe1ff */
[----:B------:R-:W-:Y:S01]  /*27f0*/  IMAD R172, R172, 0x2, R176 ;  /* 0x00000002acac7824 */ /* 0x000fe200078e02b0 */
[----:B------:R-:W-:Y:S01]  /*2800*/  UIADD3 UR14, UR14, -UR10, URZ ;  /* 0x8000000a0e0e7290 */ /* 0x000fe2000fffe03f */
[----:B------:R-:W-:Y:S01]  /*2810*/  IMAD.IADD R0, R183, 0x1, R181 ;  /* 0x00000001b7007824 */ /* 0x000fe200078e02b5 */
[----:B------:R-:W-:-:S02]  /*2820*/  UMOV UR4, URZ ;  /* 0x0000003f00047c82 */ /* 0x000fc40008000000 */
[----:B------:R-:W-:Y:S02]  /*2830*/  UMOV UR16, 0x1 ;  /* 0x0000000100107882 */ /* 0x000fe40000000000 */
[----:B------:R-:W-:Y:S02]  /*2840*/  UISETP.GT.AND UP4, UPT, UR5, -0x1, UPT ;  /* 0xffffffff0500788c */ /* 0x000fe4000bf84270 */
[----:B------:R-:W-:Y:S02]  /*2850*/  UMOV UR15, URZ ;  /* 0x0000003f000f7c82 */ /* 0x000fe40008000000 */
.L_x_987:
[----:B------:R-:W-:Y:S04]  /*2860*/  DEPBAR.LE SB0, 0x1 ;  /* 0x000080400000791a */ /* 0x000fe80000000000 */
[----:B------:R-:W-:Y:S01]  /*2870*/  BAR.SYNC.DEFER_BLOCKING 0x0 ;  /* 0x0000000000007b1d */ /* 0x000fe20000010000 */
[----:B------:R-:W-:Y:S02]  /*2880*/  MOV R3, UR4 ;  /* 0x0000000400037c02 */ /* 0x000fe40008000f00 */
[----:B------:R-:W-:Y:S02]  /*2890*/  MOV R4, UR4 ;  /* 0x0000000400047c02 */ /* 0x000fe40008000f00 */
[----:B------:R-:W-:Y:S01]  /*28a0*/  MOV R2, UR4 ;  /* 0x0000000400027c02 */ /* 0x000fe20008000f00 */
[----:B------:R-:W-:Y:S01]  /*28b0*/  IMAD R3, R3, 0x1800, R183 ;  /* 0x0000180003037824 */ /* 0x000fe200078e02b7 */
[----:B------:R-:W-:Y:S01]  /*28c0*/  MOV R229, UR4 ;  /* 0x0000000400e57c02 */ /* 0x000fe20008000f00 */
[----:B------:R-:W-:Y:S02]  /*28d0*/  IMAD R4, R4, 0x1800, R0 ;  /* 0x0000180004047824 */ /* 0x000fe400078e0200 */
[----:B------:R-:W-:Y:S01]  /*28e0*/  IMAD R2, R2, 0x1800, R181 ;  /* 0x0000180002027824 */ /* 0x000fe200078e02b5 */
[----:B------:R-:W-:Y:S02]  /*28f0*/  SHF.L.U32 R185, R3, 0x1, RZ ;  /* 0x0000000103b97819 */ /* 0x000fe400000006ff */
[----:B------:R-:W-:Y:S02]  /*2900*/  SHF.L.U32 R186, R4, 0x1, RZ ;  /* 0x0000000104ba7819 */ /* 0x000fe400000006ff */
[----:B------:R-:W-:Y:S02]  /*2910*/  IADD3 R2, R183, R2, RZ ;  /* 0x00000002b7027210 */ /* 0x000fe40007ffe0ff */
[-C--:B------:R-:W-:Y:S02]  /*2920*/  LEA R229, R229, R192.reuse, 0x6 ;  /* 0x000000c0e5e57211 */ /* 0x080fe400078e30ff */
[----:B------:R-:W-:Y:S01]  /*2930*/  SHF.L.U32 R184, R2, 0x1, RZ ;  /* 0x0000000102b87819 */ /* 0x000fe200000006ff */
        /* <DEDUP_REMOVED lines=22> */
[-C--:B----4-:R-:W-:Y:S07]  /*2aa0*/  HMMA.16816.F32.BF16 R4, R136, R140.reuse, R4 ;  /* 0x0000008c8804723c */ /* 0x090fee0000041804 */
[----:B------:R-:W-:Y:S04]  /*2ab0*/  LDS R238, [R229.X4+0x18080] ;  /* 0x01808000e5ee7984 */ /* 0x000fe80000004800 */
[----:B------:R-:W-:Y:S01]  /*2ac0*/  LDS R234, [R229.X4+0x180a0] ;  /* 0x0180a000e5ea7984 */ /* 0x000fe20000004800 */
[C---:B-1----:R-:W-:Y:S03]  /*2ad0*/  HMMA.16816.F32.BF16 R8, R144.reuse, R140, R8 ;  /* 0x0000008c9008723c */ /* 0x042fe60000041808 */
[----:B------:R-:W-:Y:S04]  /*2ae0*/  LDS R233, [R229.X4+0x18100] ;  /* 0x01810000e5e97984 */ /* 0x000fe80000004800 */
[----:B------:R-:W-:Y:S01]  /*2af0*/  LDS R229, [R229.X4+0x18120] ;  /* 0x01812000e5e57984 */ /* 0x000fe20000004800 */
        /* <DEDUP_REMOVED lines=21> */
[-C--:B------:R-:W-:Y:S01]  /*2c50*/  HMMA.16816.F32.BF16 R4, R164, R168.reuse, R4 ;  /* 0x000000a8a404723c */ /* 0x080fe20000041804 */
[----:B------:R-:W5:Y:S07]  /*2c60*/  LDSM.16.M88.4 R160, [R173+0x4080] ;  /* 0x00408000ada0783b */ /* 0x000f6e0000000200 */
[C---:B-1----:R-:W-:Y:S08]  /*2c70*/  HMMA.16816.F32.BF16 R8, R136.reuse, R168, R8 ;  /* 0x000000a88808723c */ /* 0x042ff00000041808 */
[-C--:B------:R-:W-:Y:S08]  /*2c80*/  HMMA.16816.F32.BF16 R12, R136, R170.reuse, R12 ;  /* 0x000000aa880c723c */ /* 0x080ff0000004180c */
[C---:B------:R-:W-:Y:S08]  /*2c90*/  HMMA.16816.F32.BF16 R16, R164.reuse, R170, R16 ;  /* 0x000000aaa410723c */ /* 0x040ff00000041810 */
[-C--:B------:R-:W-:Y:S08]  /*2ca0*/  HMMA.16816.F32.BF16 R20, R164, R140.reuse, R20 ;  /* 0x0000008ca414723c */ /* 0x080ff00000041814 */
[C---:B------:R-:W-:Y:S08]  /*2cb0*/  HMMA.16816.F32.BF16 R24, R136.reuse, R140, R24 ;  /* 0x0000008c8818723c */ /* 0x040ff00000041818 */
[-C--:B------:R-:W-:Y:S01]  /*2cc0*/  HMMA.16816.F32.BF16 R28, R136, R142.reuse, R28 ;  /* 0x0000008e881c723c */ /* 0x080fe2000004181c */
[----:B------:R-:W1:Y:S07]  /*2cd0*/  LDSM.16.M88.4 R136, [R186+0xe880] ;  /* 0x00e88000ba88783b */ /* 0x000e6e0000000200 */
[----:B------:R-:W-:Y:S08]  /*2ce0*/  HMMA.16816.F32.BF16 R32, R164, R142, R32 ;  /* 0x0000008ea420723c */ /* 0x000ff00000041820 */
[-C--:B--2---:R-:W-:Y:S08]  /*2cf0*/  HMMA.16816.F32.BF16 R4, R144, R148.reuse, R4 ;  /* 0x000000949004723c */ /* 0x084ff00000041804 */
[C---:B---3--:R-:W-:Y:S08]  /*2d00*/  HMMA.16816.F32.BF16 R8, R132.reuse, R148, R8 ;  /* 0x000000948408723c */ /* 0x048ff00000041808 */
[-C--:B------:R-:W-:Y:S08]  /*2d10*/  HMMA.16816.F32.BF16 R12, R132, R150.reuse, R12 ;  /* 0x00000096840c723c */ /* 0x080ff0000004180c */
[C---:B------:R-:W-:Y:S08]  /*2d20*/  HMMA.16816.F32.BF16 R16, R144.reuse, R150, R16 ;  /* 0x000000969010723c */ /* 0x040ff00000041810 */
[-C--:B----4-:R-:W-:Y:S08]  /*2d30*/  HMMA.16816.F32.BF16 R20, R144, R152.reuse, R20 ;  /* 0x000000989014723c */ /* 0x090ff00000041814 */
[C---:B------:R-:W-:Y:S08]  /*2d40*/  HMMA.16816.F32.BF16 R24, R132.reuse, R152, R24 ;  /* 0x000000988418723c */ /* 0x040ff00000041818 */
[-C--:B------:R-:W-:Y:S08]  /*2d50*/  HMMA.16816.F32.BF16 R28, R132, R154.reuse, R28 ;  /* 0x0000009a841c723c */ /* 0x080ff0000004181c */
[----:B------:R-:W-:Y:S08]  /*2d60*/  HMMA.16816.F32.BF16 R32, R144, R154, R32 ;  /* 0x0000009a9020723c */ /* 0x000ff00000041820 */
[-C--:B-----5:R-:W-:Y:S08]  /*2d70*/  HMMA.16816.F32.BF16 R4, R156, R160.reuse, R4 ;  /* 0x000000a09c04723c */ /* 0x0a0ff00000041804 */
[C---:B-1----:R-:W-:Y:S08]  /*2d80*/  HMMA.16816.F32.BF16 R8, R136.reuse, R160, R8 ;  /* 0x000000a08808723c */ /* 0x042ff00000041808 */
[-C--:B------:R-:W-:Y:S08]  /*2d90*/  HMMA.16816.F32.BF16 R12, R136, R162.reuse, R12 ;  /* 0x000000a2880c723c */ /* 0x080ff0000004180c */
        /* <DEDUP_REMOVED lines=21> */
[----:B------:R1:W1:Y:S10]  /*2ef0*/  MUFU.TANH R164, R8 ;  /* 0x0000000800a47308 */ /* 0x0002740000002400 */
[----:B------:R1:W1:Y:S01]  /*2f00*/  MUFU.TANH R167, R9 ;  /* 0x0000000900a77308 */ /* 0x0002620000002400 */
[----:B----4-:R-:W4:Y:S09]  /*2f10*/  LDSM.16.M88.4 R4, [R173+0x5080] ;  /* 0x00508000ad04783b */ /* 0x010f320000000200 */
[----:B------:R1:W1:Y:S10]  /*2f20*/  MUFU.TANH R168, R10 ;  /* 0x0000000a00a87308 */ /* 0x0002740000002400 */
[----:B------:R1:W1:Y:S10]  /*2f30*/  MUFU.TANH R169, R11 ;  /* 0x0000000b00a97308 */ /* 0x0002740000002400 */
[----:B------:R1:W1:Y:S10]  /*2f40*/  MUFU.TANH R170, R12 ;  /* 0x0000000c00aa7308 */ /* 0x0002740000002400 */
[----:B------:R1:W1:Y:S01]  /*2f50*/  MUFU.TANH R162, R13 ;  /* 0x0000000d00a27308 */ /* 0x0002620000002400 */
[-C--:B----4-:R-:W-:Y:S09]  /*2f60*/  HMMA.16816.F32.BF16 R20, R156, R4.reuse, R20 ;  /* 0x000000049c14723c */ /* 0x090ff20000041814 */
[----:B------:R4:W1:Y:S01]  /*2f70*/  MUFU.TANH R163, R14 ;  /* 0x0000000e00a37308 */ /* 0x0008620000002400 */
[C---:B------:R-:W-:Y:S07]  /*2f80*/  HMMA.16816.F32.BF16 R24, R136.reuse, R4, R24 ;  /* 0x000000048818723c */ /* 0x040fee0000041818 */
[----:B------:R-:W-:Y:S02]  /*2f90*/  MOV R5, UR8 ;  /* 0x0000000800057c02 */ /* 0x000fe40008000f00 */
[----:B------:R4:W1:Y:S01]  /*2fa0*/  MUFU.TANH R171, R15 ;  /* 0x0000000f00ab7308 */ /* 0x0008620000002400 */
[-C--:B------:R-:W-:Y:S03]  /*2fb0*/  HMMA.16816.F32.BF16 R28, R136, R6.reuse, R28 ;  /* 0x00000006881c723c */ /* 0x080fe6000004181c */
[----:B------:R-:W-:Y:S01]  /*2fc0*/  LEA R5, R5, R192, 0x6 ;  /* 0x000000c005057211 */ /* 0x000fe200078e30ff */
[----:B------:R-:W-:Y:S04]  /*2fd0*/  FMUL.FTZ R20, R20, c[0x0][0x2b4] ;  /* 0x0000ad0014147a20 */ /* 0x000fe80000410000 */
[----:B------:R-:W-:Y:S01]  /*2fe0*/  HMMA.16816.F32.BF16 R32, R156, R6, R32 ;  /* 0x000000069c20723c */ /* 0x000fe20000041820 */
[----:B------:R4:W1:Y:S03]  /*2ff0*/  MUFU.TANH R186, R16 ;  /* 0x0000001000ba7308 */ /* 0x0008660000002400 */
[----:B------:R-:W-:Y:S01]  /*3000*/  FMUL.FTZ R21, R21, c[0x0][0x2b4] ;  /* 0x0000ad0015157a20 */ /* 0x000fe20000410000 */
[-C--:B------:R-:W-:Y:S01]  /*3010*/  IADD3 R247, R215, R5.reuse, RZ ;  /* 0x00000005d7f77210 */ /* 0x080fe20007ffe0ff */
[----:B------:R-:W-:Y:S01]  /*3020*/  FMUL.FTZ R22, R22, c[0x0][0x2b4] ;  /* 0x0000ad0016167a20 */ /* 0x000fe20000410000 */
[----:B------:R-:W-:Y:S01]  /*3030*/  IADD3 R248, R214, R5, RZ ;  /* 0x00000005d6f87210 */ /* 0x000fe20007ffe0ff */
[----:B------:R-:W-:Y:S01]  /*3040*/  FMUL.FTZ R23, R23, c[0x0][0x2b4] ;  /* 0x0000ad0017177a20 */ /* 0x000fe20000410000 */
[----:B------:R-:W-:Y:S02]  /*3050*/  IMNMX R247, R216, R247, PT ;  /* 0x000000f7d8f77217 */ /* 0x000fe40003800200 */
[----:B------:R4:W1:Y:S01]  /*3060*/  MUFU.TANH R217, R17 ;  /* 0x0000001100d97308 */ /* 0x0008620000002400 */
[----:B------:R-:W-:Y:S02]  /*3070*/  FMUL.FTZ R24, R24, c[0x0][0x2b4] ;  /* 0x0000ad0018187a20 */ /* 0x000fe40000410000 */
[----:B------:R-:W-:Y:S02]  /*3080*/  FMUL.FTZ R25, R25, c[0x0][0x2b4] ;  /* 0x0000ad0019197a20 */ /* 0x000fe40000410000 */
[----:B------:R-:W-:Y:S02]  /*3090*/  FMUL.FTZ R26, R26, c[0x0][0x2b4] ;  /* 0x0000ad001a1a7a20 */ /* 0x000fe40000410000 */
[----:B------:R-:W-:Y:S02]  /*30a0*/  FMUL.FTZ R27, R27, c[0x0][0x2b4] ;  /* 0x0000ad001b1b7a20 */ /* 0x000fe40000410000 */
[----:B------:R-:W-:Y:S01]  /*30b0*/  FMUL.FTZ R28, R28, c[0x0][0x2b4] ;  /* 0x0000ad001c1c7a20 */ /* 0x000fe20000410000 */
        /* <DEDUP_REMOVED lines=8> */
[----:B------:R-:W-:Y:S07]  /*3140*/  FMUL.FTZ R35, R35, c[0x0][0x2b4] ;  /* 0x0000ad0023237a20 */ /* 0x000fee0000410000 */
        /* <DEDUP_REMOVED lines=16> */
[----:B------:R-:W-:-:S05]  /*3250*/  @!P5 BRA `(.L_x_969) ;  /* 0x000001a00000d947 */ /* 0x000fca0003800000 */
[----:B--23--:R-:W-:Y:S01]  /*3260*/  IADD3 R6, R5, UR14, RZ ;  /* 0x0000000e05067c10 */ /* 0x00cfe2000fffe0ff */
        /* <DEDUP_REMOVED lines=12> */
.L_x_971:
[----:B------:R-:W-:Y:S04]  /*3330*/  MOV R4, 0x1 ;  /* 0x0000000100047802 */ /* 0x000fe80000000f00 */
[----:B------:R-:W-:Y:S11]  /*3340*/  ISETP.NE.AND P0, PT, R4, c[0x0][0x2a8], PT ;  /* 0x0000aa0004007a0c */ /* 0x000ff60003f05270 */
[----:B------:R-:W-:Y:S02]  /*3350*/  @!UPT UIADD3 URZ, URZ, URZ, URZ ;  /* 0x0000003f3f3ff290 */ /* 0x000fe4000fffe03f */
[----:B------:R-:W-:Y:S05]  /*3360*/  @P0 IMAD.HI.U32 R4, R6, c[0x0][0x2ac], RZ ;  /* 0x0000ab0006040a27 */ /* 0x000fea00078e00ff */
[----:B------:R-:W-:Y:S02]  /*3370*/  @P0 SHF.R.U32.HI R6, RZ, c[0x0][0x2b0], R4 ;  /* 0x0000ac00ff060a19 */ /* 0x000fe40000011604 */
.L_x_972:
[----:B------:R-:W-:Y:S05]  /*3380*/  BSYNC B0 ;  /* 0x0000000000007941 */ /* 0x000fea0003800000 */
.L_x_970:
[----:B------:R-:W-:Y:S04]  /*3390*/  IMAD.MOV.U32 R4, RZ, RZ, c[0x0][0x2a8] ;  /* 0x0000aa00ff047624 */ /* 0x000fe800078e00ff */
[----:B------:R-:W-:Y:S02]  /*33a0*/  IMAD R4, R6, R4, -UR11 ;  /* 0x8000000b06047e24 */ /* 0x000fe4000f8e0204 */
[----:B------:R-:W-:Y:S03]  /*33b0*/  IMAD.IADD R6, R214, 0x1, R5 ;  /* 0x00000001d6067824 */ /* 0x000fe600078e0205 */
[----:B------:R-:W-:Y:S04]  /*33c0*/  IADD3 R248, -R211, R4, RZ ;  /* 0x00000004d3f87210 */ /* 0x000fe80007ffe1ff */
[----:B------:R-:W-:Y:S02]  /*33d0*/  IADD3 R4, R248, c[0x0][0x2a8], RZ ;  /* 0x0000aa00f8047a10 */ /* 0x000fe40007ffe0ff */
[----:B------:R-:W-:Y:S02]  /*33e0*/  IMNMX R248, R6, R248, !PT ;  /* 0x000000f806f87217 */ /* 0x000fe40007800200 */
[----:B------:R-:W-:Y:S02]  /*33f0*/  IMNMX R247, R247, R4, PT ;  /* 0x00000004f7f77217 */ /* 0x000fe40003800200 */
.L_x_969:
[----:B--23--:R-:W-:Y:S05]  /*3400*/  IADD3 R6, R5, 0x8, RZ ;  /* 0x0000000805067810 */ /* 0x00cfea0007ffe0ff */
        /* <DEDUP_REMOVED lines=17> */
.L_x_975:
[----:B------:R-:W-:Y:S04]  /*3520*/  MOV R4, 0x1 ;  /* 0x0000000100047802 */ /* 0x000fe80000000f00 */
[----:B------:R-:W-:Y:S11]  /*3530*/  ISETP.NE.AND P0, PT, R4, c[0x0][0x2a8], PT ;  /* 0x0000aa0004007a0c */ /* 0x000ff60003f05270 */
[----:B------:R-:W-:Y:S02]  /*3540*/  @!UPT UIADD3 URZ, URZ, URZ, URZ ;  /* 0x0000003f3f3ff290 */ /* 0x000fe4000fffe03f */
[----:B------:R-:W-:Y:S05]  /*3550*/  @P0 IMAD.HI.U32 R4, R6, c[0x0][0x2ac], RZ ;  /* 0x0000ab0006040a27 */ /* 0x000fea00078e00ff */
[----:B------:R-:W-:Y:S02]  /*3560*/  @P0 SHF.R.U32.HI R6, RZ, c[0x0][0x2b0], R4 ;  /* 0x0000ac00ff060a19 */ /* 0x000fe40000011604 */
.L_x_976:
[----:B------:R-:W-:Y:S05]  /*3570*/  BSYNC B0 ;  /* 0x0000000000007941 */ /* 0x000fea0003800000 */
.L_x_974:
[----:B------:R-:W-:Y:S04]  /*3580*/  IMAD.MOV.U32 R4, RZ, RZ, c[0x0][0x2a8] ;  /* 0x0000aa00ff047624 */ /* 0x000fe800078e00ff */
[----:B------:R-:W-:Y:S04]  /*3590*/  IMAD R6, R6, R4, -UR11 ;  /* 0x8000000b06067e24 */ /* 0x000fe8000f8e0204 */
[----:B------:R-:W-:Y:S05]  /*35a0*/  IMAD.IADD R6, R6, 0x1, -R211 ;  /* 0x0000000106067824 */ /* 0x000fea00078e0ad3 */
[----:B------:R-:W-:Y:S02]  /*35b0*/  IADD3 R4, R6, c[0x0][0x2a8], RZ ;  /* 0x0000aa0006047a10 */ /* 0x000fe40007ffe0ff */
[----:B------:R-:W-:Y:S02]  /*35c0*/  IMNMX R242, R242, R6, !PT ;  /* 0x00000006f2f27217 */ /* 0x000fe40007800200 */
[----:B------:R-:W-:Y:S02]  /*35d0*/  IMNMX R240, R240, R4, PT ;  /* 0x00000004f0f07217 */ /* 0x000fe40003800200 */
.L_x_973:
        /* <DEDUP_REMOVED lines=18> */
.L_x_979:
[----:B------:R-:W-:Y:S04]  /*3700*/  MOV R4, 0x1 ;  /* 0x0000000100047802 */ /* 0x000fe80000000f00 */
[----:B------:R-:W-:Y:S11]  /*3710*/  ISETP.NE.AND P0, PT, R4, c[0x0][0x2a8], PT ;  /* 0x0000aa0004007a0c */ /* 0x000ff60003f05270 */
[----:B------:R-:W-:Y:S02]  /*3720*/  @!UPT UIADD3 URZ, URZ, URZ, URZ ;  /* 0x0000003f3f3ff290 */ /* 0x000fe4000fffe03f */
[----:B------:R-:W-:Y:S05]  /*3730*/  @P0 IMAD.HI.U32 R4, R6, c[0x0][0x2ac], RZ ;  /* 0x0000ab0006040a27 */ /* 0x000fea00078e00ff */
[----:B------:R-:W-:Y:S02]  /*3740*/  @P0 SHF.R.U32.HI R6, RZ, c[0x0][0x2b0], R4 ;  /* 0x0000ac00ff060a19 */ /* 0x000fe40000011604 */
.L_x_980:
[----:B------:R-:W-:Y:S05]  /*3750*/  BSYNC B0 ;  /* 0x0000000000007941 */ /* 0x000fea0003800000 */
.L_x_978:
[----:B------:R-:W-:Y:S04]  /*3760*/  IMAD.MOV.U32 R4, RZ, RZ, c[0x0][0x2a8] ;  /* 0x0000aa00ff047624 */ /* 0x000fe800078e00ff */
[----:B------:R-:W-:Y:S04]  /*3770*/  IMAD R6, R6, R4, -UR11 ;  /* 0x8000000b06067e24 */ /* 0x000fe8000f8e0204 */
[----:B------:R-:W-:Y:S05]  /*3780*/  IMAD.IADD R6, R6, 0x1, -R211 ;  /* 0x0000000106067824 */ /* 0x000fea00078e0ad3 */
[----:B------:R-:W-:Y:S02]  /*3790*/  IADD3 R4, R6, c[0x0][0x2a8], RZ ;  /* 0x0000aa0006047a10 */ /* 0x000fe40007ffe0ff */
[----:B------:R-:W-:Y:S02]  /*37a0*/  IMNMX R239, R239, R6, !PT ;  /* 0x00000006efef7217 */ /* 0x000fe40007800200 */
[----:B------:R-:W-:Y:S02]  /*37b0*/  IMNMX R237, R237, R4, PT ;  /* 0x00000004eded7217 */ /* 0x000fe40003800200 */
.L_x_977:
        /* <DEDUP_REMOVED lines=18> */
.L_x_983:
[----:B------:R-:W-:Y:S04]  /*38e0*/  MOV R4, 0x1 ;  /* 0x0000000100047802 */ /* 0x000fe80000000f00 */
[----:B------:R-:W-:Y:S11]  /*38f0*/  ISETP.NE.AND P0, PT, R4, c[0x0][0x2a8], PT ;  /* 0x0000aa0004007a0c */ /* 0x000ff60003f05270 */
[----:B------:R-:W-:Y:S02]  /*3900*/  @!UPT UIADD3 URZ, URZ, URZ, URZ ;  /* 0x0000003f3f3ff290 */ /* 0x000fe4000fffe03f */
[----:B------:R-:W-:Y:S05]  /*3910*/  @P0 IMAD.HI.U32 R4, R5, c[0x0][0x2ac], RZ ;  /* 0x0000ab0005040a27 */ /* 0x000fea00078e00ff */
[----:B------:R-:W-:Y:S02]  /*3920*/  @P0 SHF.R.U32.HI R5, RZ, c[0x0][0x2b0], R4 ;  /* 0x0000ac00ff050a19 */ /* 0x000fe40000011604 */
.L_x_984:
[----:B------:R-:W-:Y:S05]  /*3930*/  BSYNC B0 ;  /* 0x0000000000007941 */ /* 0x000fea0003800000 */
.L_x_982:
[----:B------:R-:W-:Y:S04]  /*3940*/  IMAD.MOV.U32 R4, RZ, RZ, c[0x0][0x2a8] ;  /* 0x0000aa00ff047624 */ /* 0x000fe800078e00ff */
[----:B------:R-:W-:Y:S04]  /*3950*/  IMAD R5, R5, R4, -UR11 ;  /* 0x8000000b05057e24 */ /* 0x000fe8000f8e0204 */
[----:B------:R-:W-:Y:S05]  /*3960*/  IMAD.IADD R5, R5, 0x1, -R211 ;  /* 0x0000000105057824 */ /* 0x000fea00078e0ad3 */
[----:B------:R-:W-:Y:S02]  /*3970*/  IADD3 R4, R5, c[0x0][0x2a8], RZ ;  /* 0x0000aa0005047a10 */ /* 0x000fe40007ffe0ff */
[----:B------:R-:W-:Y:S02]  /*3980*/  IMNMX R235, R235, R5, !PT ;  /* 0x00000005ebeb7217 */ /* 0x000fe40007800200 */
[----:B------:R-:W-:Y:S02]  /*3990*/  IMNMX R236, R236, R4, PT ;  /* 0x00000004ecec7217 */ /* 0x000fe40003800200 */
.L_x_981:
[----:B------:R-:W-:Y:S04]  /*39a0*/  DEPBAR.LE SB0, 0x1 ;  /* 0x000080400000791a */ /* 0x000fe80000000000 */
[----:B------:R-:W-:Y:S01]  /*39b0*/  BAR.SYNC.DEFER_BLOCKING 0x0 ;  /* 0x0000000000007b1d */ /* 0x000fe20000010000 */
[----:B------:R-:W-:Y:S01]  /*39c0*/  UIADD3 UR18, UR8, 0x1, URZ ;  /* 0x0000000108127890 */ /* 0x000fe2000fffe03f */
[----:B------:R-:W-:Y:S02]  /*39d0*/  LEA R3, R3, 0x12080, 0x1 ;  /* 0x0001208003037811 */ /* 0x000fe400078e08ff */
[----:B------:R-:W-:Y:S01]  /*39e0*/  LEA R2, R2, 0x12080, 0x1 ;  /* 0x0001208002027811 */ /* 0x000fe200078e08ff */
[----:B------:R-:W-:Y:S06]  /*39f0*/  UISETP.GE.AND UP0, UPT, UR18, UR9, UPT ;  /* 0x000000091200728c */ /* 0x000fec000bf06270 */
[----:B------:R-:W-:Y:S01]  /*3a00*/  PLOP3.LUT P0, PT, PT, PT, UP0, 0x80, 0x0 ;  /* 0x000000000000781c */ /* 0x000fe20003f0f008 */
[----:B----4-:R2:W3:Y:S04]  /*3a10*/  LDSM.16.M88.4 R32, [R185+0x12080] ;  /* 0x01208000b920783b */ /* 0x0104e80000000200 */
        /* <DEDUP_REMOVED lines=8> */
[----:B------:R-:W-:Y:S01]  /*3aa0*/  LOP3.LUT P6, RZ, R191, 0x1, RZ, 0xc0, !PT ;  /* 0x00000001bfff7812 */ /* 0x000fe200078cc0ff */
[----:B------:R-:W-:Y:S01]  /*3ab0*/  USHF.R.S32.HI UR17, URZ, 0x1f, UR18 ;  /* 0x0000001f3f117899 */ /* 0x000fe20008011412 */
[----:B------:R-:W-:Y:S01]  /*3ac0*/  IMAD.U32 R4, RZ, RZ, UR8 ;  /* 0x00000008ff047e24 */ /* 0x000fe2000f8e00ff */
[----:B------:R-:W-:Y:S02]  /*3ad0*/  ULDC.64 UR6, c[0x0][0x178] ;  /* 0x00005e0000067ab9 */ /* 0x000fe40000000a00 */
[----:B------:R-:W-:Y:S02]  /*3ae0*/  UIMAD UR17, UR17, UR6, URZ ;  /* 0x00000006111172a4 */ /* 0x000fe4000f8e023f */
[----:B------:R-:W-:Y:S01]  /*3af0*/  @!P1 LEA R4, R4, 0x40, 0x6 ;  /* 0x0000004004049811 */ /* 0x000fe200078e30ff */
[----:B------:R-:W-:Y:S02]  /*3b00*/  UIMAD.WIDE.U32 UR20, UR18, UR6, URZ ;  /* 0x00000006121472a5 */ /* 0x000fe4000f8e003f */
[----:B------:R-:W-:Y:S02]  /*3b10*/  UIMAD UR17, UR18, UR7, UR17 ;  /* 0x00000007121172a4 */ /* 0x000fe4000f8e0211 */
[----:B------:R-:W-:Y:S02]  /*3b20*/  UIMAD UR18, UR18, -0x40, UR10 ;  /* 0xffffffc0121278a4 */ /* 0x000fe4000f8e020a */
[----:B------:R-:W-:Y:S01]  /*3b30*/  UIADD3 UR17, UR21, UR17, URZ ;  /* 0x0000001115117290 */ /* 0x000fe2000fffe03f */
[----:B------:R-:W-:Y:S02]  /*3b40*/  IMAD.U32 R7, RZ, RZ, UR20 ;  /* 0x00000014ff077e24 */ /* 0x000fe4000f8e00ff */
[----:B------:R-:W-:Y:S01]  /*3b50*/  IMAD.U32 R6, RZ, RZ, UR20 ;  /* 0x00000014ff067e24 */ /* 0x000fe2000f8e00ff */
[----:B------:R-:W-:Y:S02]  /*3b60*/  ISETP.GE.OR P6, PT, R194, UR18, !P6 ;  /* 0x00000012c2007c0c */ /* 0x000fe4000f7c6670 */
[----:B------:R-:W-:Y:S01]  /*3b70*/  IMAD.U32 R5, RZ, RZ, UR17 ;  /* 0x00000011ff057e24 */ /* 0x000fe2000f8e00ff */
[----:B------:R-:W-:Y:S04]  /*3b80*/  LEA R7, P0, R7, R200, 0x6 ;  /* 0x000000c807077211 */ /* 0x000fe800078030ff */
[----:B------:R-:W-:Y:S02]  /*3b90*/  LEA.HI.X R5, R6, R187, R5, 0x6, P0 ;  /* 0x000000bb06057211 */ /* 0x000fe400000f3405 */
[C---:B-1----:R-:W-:Y:S04]  /*3ba0*/  LEA R8, P0, R7.reuse, c[0x0][0x160], 0x1 ;  /* 0x0000580007087a11 */ /* 0x042fe800078008ff */
[----:B------:R-:W-:Y:S01]  /*3bb0*/  LEA.HI.X R9, R7, c[0x0][0x164], R5, 0x1, P0 ;  /* 0x0000590007097a11 */ /* 0x000fe200000f0c05 */
[----:B------:R-:W-:Y:S01]  /*3bc0*/  IMAD.U32 R5, RZ, RZ, UR16 ;  /* 0x00000010ff057e24 */ /* 0x000fe2000f8e00ff */
[C---:B------:R-:W-:Y:S03]  /*3bd0*/  @!P1 IADD3 R6, P0, R4.reuse, R208, RZ ;  /* 0x000000d004069210 */ /* 0x040fe60007f1e0ff */
[----:B------:R-:W-:Y:S01]  /*3be0*/  IMAD R5, R5, 0x3000, R206 ;  /* 0x0000300005057824 */ /* 0x000fe200078e02ce */
[----:B------:R-:W-:Y:S02]  /*3bf0*/  @!P1 LEA.HI.X.SX32 R4, R4, R189, 0x1, P0 ;  /* 0x000000bd04049211 */ /* 0x000fe400000f0eff */
[----:B------:R-:W-:Y:S02]  /*3c00*/  @!P1 LEA R10, P0, R6, c[0x0][0x258], 0x2 ;  /* 0x00009600060a9a11 */ /* 0x000fe400078010ff */
[----:B------:R-:W-:Y:S01]  /*3c10*/  @!PT LDS RZ, [RZ] ;  /* 0x00000000fffff984 */ /* 0x000fe20000000800 */
[----:B------:R-:W-:Y:S01]  /*3c20*/  @!PT LDS RZ, [RZ] ;  /* 0x00000000fffff984 */ /* 0x000fe20000000800 */
[----:B------:R-:W-:Y:S01]  /*3c30*/  @!PT LDS RZ, [RZ] ;  /* 0x00000000fffff984 */ /* 0x000fe20000000800 */
[----:B------:R1:W-:Y:S01]  /*3c40*/  LDGSTS.E.BYPASS.LTC128B.128 [R5], [R8.64], !P6 ;  /* 0x0000000008057fae */ /* 0x0003e2000f101d4c */
[----:B------:R-:W-:Y:S02]  /*3c50*/  ISETP.LT.AND P6, PT, R194, UR18, PT ;  /* 0x00000012c2007c0c */ /* 0x000fe4000bfc1270 */
[----:B------:R-:W-:Y:S01]  /*3c60*/  @!P1 LEA.HI.X R11, R6, c[0x0][0x25c], R4, 0x2, P0 ;  /* 0x00009700060b9a11 */ /* 0x000fe200000f1404 */
[----:B------:R-:W-:Y:S01]  /*3c70*/  IMAD.U32 R4, RZ, RZ, UR16 ;  /* 0x00000010ff047e24 */ /* 0x000fe2000f8e00ff */
[----:B------:R-:W-:Y:S02]  /*3c80*/  LOP3.LUT P0, RZ, R191, 0x2, RZ, 0xc0, !PT ;  /* 0x00000002bfff7812 */ /* 0x000fe4000780c0ff */
[----:B------:R-:W-:Y:S01]  /*3c90*/  ISETP.GE.OR P6, PT, R190, c[0x0][0x16c], !P6 ;  /* 0x00005b00be007a0c */ /* 0x000fe200077c6670 */
[----:B------:R-:W-:Y:S01]  /*3ca0*/  @!P1 IMAD R4, R4, 0x40, R193 ;  /* 0x0000004004049824 */ /* 0x000fe200078e02c1 */
[----:B------:R-:W-:Y:S03]  /*3cb0*/  ISETP.GE.OR P0, PT, R194, UR18, !P0 ;  /* 0x00000012c2007c0c */ /* 0x000fe6000c706670 */
[----:B------:R-:W-:Y:S10]  /*3cc0*/  @!P1 IMAD.SHL.U32 R4, R4, 0x4, RZ ;  /* 0x0000000404049824 */ /* 0x000ff400078e00ff */
[----:B------:R1:W-:Y:S06]  /*3cd0*/  LDGSTS.E.BYPASS.LTC128B.128 [R5+0x1000], [R8.64+0x40], !P0 ;  /* 0x0100004008057fae */ /* 0x0003ec000c101d4c */
[----:B------:R1:W-:Y:S06]  /*3ce0*/  LDGSTS.E.BYPASS.LTC128B.128 [R5+0x2000], [R8.64+0x80], !P6 ;  /* 0x0200008008057fae */ /* 0x0003ec000f101d4c */
[----:B------:R1:W-:Y:S02]  /*3cf0*/  @!P1 LDGSTS.E.BYPASS.LTC128B.128 [R4+0x18080], [R10.64] ;  /* 0x180800000a049fae */ /* 0x0003e4000b901d4c */
.L_x_985:
[-C--:B-1-3--:R-:W-:Y:S01]  /*3d00*/  HMMA.16816.F32.BF16 R4, R32, R16.reuse, RZ ;  /* 0x000000102004723c */ /* 0x08afe200000418ff */
[----:B------:R-:W-:Y:S01]  /*3d10*/  LDSM.16.M88.4 R152, [R180+0x8080] ;  /* 0x00808000b498783b */ /* 0x000fe20000000200 */
[----:B------:R-:W-:Y:S01]  /*3d20*/  PLOP3.LUT P0, PT, PT, PT, UP4, 0x80, 0x0 ;  /* 0x000000000000781c */ /* 0x000fe20003f0f048 */
[----:B------:R-:W-:Y:S03]  /*3d30*/  UIADD3 UR17, UR8, 0x2, URZ ;  /* 0x0000000208117890 */ /* 0x000fe6000fffe03f */
[C---:B------:R-:W-:Y:S01]  /*3d40*/  ISETP.GT.AND P6, PT, R248.reuse, RZ, P0 ;  /* 0x000000fff800720c */ /* 0x040fe200007c4270 */
[----:B------:R-:W-:Y:S01]  /*3d50*/  UISETP.GE.AND UP0, UPT, UR17, UR9, UPT ;  /* 0x000000091100728c */ /* 0x000fe2000bf06270 */
[C---:B----4-:R-:W-:Y:S01]  /*3d60*/  HMMA.16816.F32.BF16 R8, R28.reuse, R16, RZ ;  /* 0x000000101c08723c */ /* 0x050fe200000418ff */
[----:B------:R-:W0:Y:S01]  /*3d70*/  LDGDEPBAR ;  /* 0x00000000000079af */ /* 0x000e220000000000 */
[----:B------:R-:W-:Y:S04]  /*3d80*/  ISETP.LT.OR P6, PT, R247, 0x1, P6 ;  /* 0x00000001f700780c */ /* 0x000fe800037c1670 */
[C---:B--2---:R-:W-:Y:S01]  /*3d90*/  FSEL R184, R165.reuse, -INF , !P6 ;  /* 0xff800000a5b87808 */ /* 0x044fe20007000000 */
[----:B------:R-:W-:Y:S01]  /*3da0*/  FFMA.FTZ R165, -R165, R165, 1 ;  /* 0x3f800000a5a57423 */ /* 0x000fe200000101a5 */
[-C--:B------:R-:W-:Y:S01]  /*3db0*/  HMMA.16816.F32.BF16 R12, R28, R18.reuse, RZ ;  /* 0x000000121c0c723c */ /* 0x080fe200000418ff */
[----:B------:R-:W-:Y:S04]  /*3dc0*/  ISETP.GT.AND P6, PT, R248, 0x1, P0 ;  /* 0x00000001f800780c */ /* 0x000fe800007c4270 */
[C---:B------:R-:W-:Y:S03]  /*3dd0*/  ISETP.LT.OR P6, PT, R247.reuse, 0x2, P6 ;  /* 0x00000002f700780c */ /* 0x040fe600037c1670 */
[C---:B------:R-:W-:Y:S04]  /*3de0*/  HMMA.16816.F32.BF16 R16, R32.reuse, R18, RZ ;  /* 0x000000122010723c */ /* 0x040fe800000418ff */
[C---:B------:R-:W-:Y:S01]  /*3df0*/  FSEL R185, R166.reuse, -INF , !P6 ;  /* 0xff800000a6b97808 */ /* 0x040fe20007000000 */
[----:B------:R-:W-:Y:S01]  /*3e00*/  FFMA.FTZ R166, -R166, R166, 1 ;  /* 0x3f800000a6a67423 */ /* 0x000fe200000101a6 */
[----:B------:R-:W-:Y:S02]  /*3e10*/  ISETP.GT.AND P6, PT, R248, 0x20, P0 ;  /* 0x00000020f800780c */ /* 0x000fe400007c4270 */
[-C--:B------:R-:W-:Y:S02]  /*3e20*/  HMMA.16816.F32.BF16 R20, R32, R132.reuse, RZ ;  /* 0x000000842014723c */ /* 0x080fe400000418ff */
[----:B------:R-:W-:Y:S04]  /*3e30*/  ISETP.LT.OR P6, PT, R247, 0x21, P6 ;  /* 0x00000021f700780c */ /* 0x000fe800037c1670 */
[C---:B------:R-:W-:Y:S01]  /*3e40*/  FSEL R241, R186.reuse, -INF , !P6 ;  /* 0xff800000baf17808 */ /* 0x040fe20007000000 */
[----:B------:R-:W-:Y:S01]  /*3e50*/  FFMA.FTZ R186, -R186, R186, 1 ;  /* 0x3f800000baba7423 */ /* 0x000fe200000101ba */
[C---:B------:R-:W-:Y:S02]  /*3e60*/  HMMA.16816.F32.BF16 R24, R28.reuse, R132, RZ ;  /* 0x000000841c18723c */ /* 0x040fe400000418ff */
[C---:B------:R-:W-:Y:S02]  /*3e70*/  ISETP.GT.AND P6, PT, R248.reuse, 0x21, P0 ;  /* 0x00000021f800780c */ /* 0x040fe400007c4270 */
[--C-:B------:R-:W-:Y:S02]  /*3e80*/  FFMA.FTZ R241, R241, c[0x0][0x29c], -R238.reuse ;  /* 0x0000a700f1f17a23 */ /* 0x100fe400000108ee */
[----:B------:R-:W-:Y:S02]  /*3e90*/  ISETP.LT.OR P6, PT, R247, 0x22, P6 ;  /* 0x00000022f700780c */ /* 0x000fe400037c1670 */
[-C--:B------:R-:W-:Y:S02]  /*3ea0*/  HMMA.16816.F32.BF16 R28, R28, R134.reuse, RZ ;  /* 0x000000861c1c723c */ /* 0x080fe400000418ff */
[----:B------:R-:W-:Y:S02]  /*3eb0*/  MUFU.EX2 R241, R241 ;  /* 0x000000f100f17308 */ /* 0x000fe40000000800 */
[C---:B------:R-:W-:Y:S01]  /*3ec0*/  FSEL R243, R217.reuse, -INF , !P6 ;  /* 0xff800000d9f37808 */ /* 0x040fe20007000000 */
[----:B------:R-:W-:Y:S01]  /*3ed0*/  FFMA.FTZ R217, -R217, R217, 1 ;  /* 0x3f800000d9d97423 */ /* 0x000fe200000101d9 */
[----:B------:R-:W-:Y:S02]  /*3ee0*/  ISETP.GT.AND P6, PT, R248, 0x40, P0 ;  /* 0x00000040f800780c */ /* 0x000fe400007c4270 */
[----:B------:R-:W-:Y:S01]  /*3ef0*/  HMMA.16816.F32.BF16 R32, R32, R134, RZ ;  /* 0x000000862020723c */ /* 0x000fe200000418ff */
[----:B------:R-:W1:Y:S01]  /*3f00*/  LDSM.16.M88.4 R132, [R3+0x1000] ;  /* 0x001000000384783b */ /* 0x000e620000000200 */
[C---:B------:R-:W-:Y:S04]  /*3f10*/  ISETP.LT.OR P6, PT, R247.reuse, 0x41, P6 ;  /* 0x00000041f700780c */ /* 0x040fe800037c1670 */
[C---:B------:R-:W-:Y:S01]  /*3f20*/  FSEL R244, R220.reuse, -INF , !P6 ;  /* 0xff800000dcf47808 */ /* 0x040fe20007000000 */
[----:B------:R-:W-:Y:S01]  /*3f30*/  FFMA.FTZ R220, -R220, R220, 1 ;  /* 0x3f800000dcdc7423 */ /* 0x000fe200000101dc */
[-C--:B------:R-:W-:Y:S05]  /*3f40*/  HMMA.16816.F32.BF16 R4, R136, R140.reuse, R4 ;  /* 0x0000008c8804723c */ /* 0x080fea0000041804 */
[C---:B------:R-:W-:Y:S03]  /*3f50*/  ISETP.GT.AND P6, PT, R248.reuse, 0x41, P0 ;  /* 0x00000041f800780c */ /* 0x040fe600007c4270 */
[C---:B------:R-:W-:Y:S04]  /*3f60*/  HMMA.16816.F32.BF16 R8, R144.reuse, R140, R8 ;  /* 0x0000008c9008723c */ /* 0x040fe80000041808 */
[----:B------:R-:W-:Y:S04]  /*3f70*/  ISETP.LT.OR P6, PT, R247, 0x42, P6 ;  /* 0x00000042f700780c */ /* 0x000fe800037c1670 */
[-C--:B------:R-:W-:Y:S04]  /*3f80*/  HMMA.16816.F32.BF16 R12, R144, R142.reuse, R12 ;  /* 0x0000008e900c723c */ /* 0x080fe8000004180c */
[C---:B------:R-:W-:Y:S01]  /*3f90*/  FSEL R245, R221.reuse, -INF , !P6 ;  /* 0xff800000ddf57808 */ /* 0x040fe20007000000 */
[----:B------:R-:W-:Y:S01]  /*3fa0*/  FFMA.FTZ R221, -R221, R221, 1 ;  /* 0x3f800000dddd7423 */ /* 0x000fe200000101dd */
[C---:B------:R-:W-:Y:S02]  /*3fb0*/  ISETP.GT.AND P6, PT, R248.reuse, 0x60, P0 ;  /* 0x00000060f800780c */ /* 0x040fe400007c4270 */
[C---:B------:R-:W-:Y:S01]  /*3fc0*/  HMMA.16816.F32.BF16 R16, R136.reuse, R142, R16 ;  /* 0x0000008e8810723c */ /* 0x040fe20000041810 */
[----:B------:R-:W2:Y:S03]  /*3fd0*/  LDSM.16.M88.4 R140, [R3+0x1800] ;  /* 0x00180000038c783b */ /* 0x000ea60000000200 */
[----:B------:R-:W-:Y:S04]  /*3fe0*/  ISETP.LT.OR P6, PT, R247, 0x61, P6 ;  /* 0x00000061f700780c */ /* 0x000fe800037c1670 */
[-C--:B------:R-:W-:Y:S04]  /*3ff0*/  HMMA.16816.F32.BF16 R20, R136, R148.reuse, R20 ;  /* 0x000000948814723c */ /* 0x080fe80000041814 */
[C---:B------:R-:W-:Y:S01]  /*4000*/  FSEL R246, R159.reuse, -INF , !P6 ;  /* 0xff8000009ff67808 */ /* 0x040fe20007000000 */
[----:B------:R-:W-:Y:S01]  /*4010*/  FFMA.FTZ R159, -R159, R159, 1 ;  /* 0x3f8000009f9f7423 */ /* 0x000fe2000001019f */
[----:B------:R-:W-:Y:S02]  /*4020*/  ISETP.GT.AND P6, PT, R248, 0x61, P0 ;  /* 0x00000061f800780c */ /* 0x000fe400007c4270 */
[C---:B------:R-:W-:Y:S04]  /*4030*/  HMMA.16816.F32.BF16 R24, R144.reuse, R148, R24 ;  /* 0x000000949018723c */ /* 0x040fe80000041818 */
[----:B------:R-:W-:Y:S01]  /*4040*/  FFMA.FTZ R246, R246, c[0x0][0x29c], -R238 ;  /* 0x0000a700f6f67a23 */ /* 0x000fe200000108ee */
[----:B------:R-:W-:Y:S03]  /*4050*/  ISETP.LT.OR P6, PT, R247, 0x62, P6 ;  /* 0x00000062f700780c */ /* 0x000fe600037c1670 */
[-C--:B------:R-:W-:Y:S01]  /*4060*/  HMMA.16816.F32.BF16 R28, R144, R150.reuse, R28 ;  /* 0x00000096901c723c */ /* 0x080fe2000004181c */
[----:B------:R-:W3:Y:S03]  /*4070*/  LDSM.16.M88.4 R144, [R180+0x9080] ;  /* 0x00908000b490783b */ /* 0x000ee60000000200 */
[C---:B------:R-:W-:Y:S01]  /*4080*/  FSEL R247, R230.reuse, -INF , !P6 ;  /* 0xff800000e6f77808 */ /* 0x040fe20007000000 */
[----:B------:R-:W-:Y:S01]  /*4090*/  FFMA.FTZ R230, -R230, R230, 1 ;  /* 0x3f800000e6e67423 */ /* 0x000fe200000101e6 */
[----:B------:R-:W-:Y:S02]  /*40a0*/  ISETP.GT.AND P6, PT, R242, RZ, P0 ;  /* 0x000000fff200720c */ /* 0x000fe400007c4270 */
[----:B------:R-:W-:Y:S01]  /*40b0*/  HMMA.16816.F32.BF16 R32, R136, R150, R32 ;  /* 0x000000968820723c */ /* 0x000fe20000041820 */
[----:B------:R-:W-:Y:S03]  /*40c0*/  LDSM.16.M88.4 R136, [R2+0x1000] ;  /* 0x001000000288783b */ /* 0x000fe60000000200 */
[----:B------:R-:W-:Y:S04]  /*40d0*/  ISETP.LT.OR P6, PT, R240, 0x1, P6 ;  /* 0x00000001f000780c */ /* 0x000fe800037c1670 */
[-C--:B-1----:R-:W-:Y:S01]  /*40e0*/  HMMA.16816.F32.BF16 R4, R132, R152.reuse, R4 ;  /* 0x000000988404723c */ /* 0x082fe20000041804 */
[----:B------:R-:W1:Y:S04]  /*40f0*/  LDSM.16.M88.4 R148, [R173+0x8080] ;  /* 0x00808000ad94783b */ /* 0x000e680000000200 */
[C---:B------:R-:W-:Y:S01]  /*4100*/  FSEL R249, R160.reuse, -INF , !P6 ;  /* 0xff800000a0f97808 */ /* 0x040fe20007000000 */
[----:B------:R-:W-:Y:S01]  /*4110*/  FFMA.FTZ R160, -R160, R160, 1 ;  /* 0x3f800000a0a07423 */ /* 0x000fe200000101a0 */
[----:B------:R-:W-:Y:S01]  /*4120*/  ISETP.GT.AND P6, PT, R242, 0x1, P0 ;  /* 0x00000001f200780c */ /* 0x000fe200007c4270 */
[C---:B--2---:R-:W-:Y:S04]  /*4130*/  HMMA.16816.F32.BF16 R8, R140.reuse, R152, R8 ;  /* 0x000000988c08723c */ /* 0x044fe80000041808 */
[----:B------:R-:W-:Y:S04]  /*4140*/  ISETP.LT.OR P6, PT, R240, 0x2, P6 ;  /* 0x00000002f000780c */ /* 0x000fe800037c1670 */
[-C--:B------:R-:W-:Y:S04]  /*4150*/  HMMA.16816.F32.BF16 R12, R140, R154.reuse, R12 ;  /* 0x0000009a8c0c723c */ /* 0x080fe8000004180c */
[C---:B------:R-:W-:Y:S01]  /*4160*/  FSEL R248, R161.reuse, -INF , !P6 ;  /* 0xff800000a1f87808 */ /* 0x040fe20007000000 */
[----:B------:R-:W-:Y:S01]  /*4170*/  FFMA.FTZ R161, -R161, R161, 1 ;  /* 0x3f800000a1a17423 */ /* 0x000fe200000101a1 */
[----:B------:R-:W-:Y:S02]  /*4180*/  ISETP.GT.AND P6, PT, R242, 0x20, P0 ;  /* 0x00000020f200780c */ /* 0x000fe400007c4270 */
[C---:B------:R-:W-:Y:S01]  /*4190*/  HMMA.16816.F32.BF16 R16, R132.reuse, R154, R16 ;  /* 0x0000009a8410723c */ /* 0x040fe20000041810 */
[----:B------:R-:W2:Y:S03]  /*41a0*/  LDSM.16.M88.4 R152, [R2+0x1800] ;  /* 0x001800000298783b */ /* 0x000ea60000000200 */
[----:B------:R-:W-:Y:S04]  /*41b0*/  ISETP.LT.OR P6, PT, R240, 0x21, P6 ;  /* 0x00000021f000780c */ /* 0x000fe800037c1670 */
[-C--:B---3--:R-:W-:Y:S04]  /*41c0*/  HMMA.16816.F32.BF16 R20, R132, R144.reuse, R20 ;  /* 0x000000908414723c */ /* 0x088fe80000041814 */
[C---:B------:R-:W-:Y:S01]  /*41d0*/  FSEL R250, R218.reuse, -INF , !P6 ;  /* 0xff800000dafa7808 */ /* 0x040fe20007000000 */
[----:B------:R-:W-:Y:S01]  /*41e0*/  FFMA.FTZ R218, -R218, R218, 1 ;  /* 0x3f800000dada7423 */ /* 0x000fe200000101da */
[----:B------:R-:W-:Y:S02]  /*41f0*/  ISETP.GT.AND P6, PT, R242, 0x21, P0 ;  /* 0x00000021f200780c */ /* 0x000fe400007c4270 */
[C---:B------:R-:W-:Y:S04]  /*4200*/  HMMA.16816.F32.BF16 R24, R140.reuse, R144, R24 ;  /* 0x000000908c18723c */ /* 0x040fe80000041818 */
[----:B------:R-:W-:Y:S01]  /*4210*/  ISETP.LT.OR P6, PT, R240, 0x22, P6 ;  /* 0x00000022f000780c */ /* 0x000fe200037c1670 */
[----:B------:R-:W-:Y:S03]  /*4220*/  FFMA.FTZ R250, R250, c[0x0][0x29c], -R234 ;  /* 0x0000a700fafa7a23 */ /* 0x000fe600000108ea */
[-C--:B------:R-:W-:Y:S01]  /*4230*/  HMMA.16816.F32.BF16 R28, R140, R146.reuse, R28 ;  /* 0x000000928c1c723c */ /* 0x080fe2000004181c */
[----:B------:R-:W3:Y:S07]  /*4240*/  LDSM.16.M88.4 R140, [R173+0x9080] ;  /* 0x00908000ad8c783b */ /* 0x000eee0000000200 */
[----:B------:R-:W-:Y:S01]  /*4250*/  HMMA.16816.F32.BF16 R32, R132, R146, R32 ;  /* 0x000000928420723c */ /* 0x000fe20000041820 */
[----:B------:R-:W-:Y:S07]  /*4260*/  LDSM.16.M88.4 R132, [R3+0x2000] ;  /* 0x002000000384783b */ /* 0x000fee0000000200 */
[-C--:B-1----:R-:W-:Y:S01]  /*4270*/  HMMA.16816.F32.BF16 R4, R136, R148.reuse, R4 ;  /* 0x000000948804723c */ /* 0x082fe20000041804 */
[----:B------:R-:W1:Y:S07]  /*4280*/  LDSM.16.M88.4 R144, [R180+0xa080] ;  /* 0x00a08000b490783b */ /* 0x000e6e0000000200 */
[C---:B--2---:R-:W-:Y:S07]  /*4290*/  HMMA.16816.F32.BF16 R8, R152.reuse, R148, R8 ;  /* 0x000000949808723c */ /* 0x044fee0000041808 */
[C---:B------:R-:W-:Y:S01]  /*42a0*/  FSEL R148, R219.reuse, -INF , !P6 ;  /* 0xff800000db947808 */ /* 0x040fe20007000000 */
[-C--:B------:R-:W-:Y:S03]  /*42b0*/  HMMA.16816.F32.BF16 R12, R152, R150.reuse, R12 ;  /* 0x00000096980c723c */ /* 0x080fe6000004180c */
[----:B------:R-:W-:Y:S01]  /*42c0*/  ISETP.GT.AND P6, PT, R242, 0x40, P0 ;  /* 0x00000040f200780c */ /* 0x000fe200007c4270 */
[----:B------:R-:W-:Y:S03]  /*42d0*/  FFMA.FTZ R219, -R219, R219, 1 ;  /* 0x3f800000dbdb7423 */ /* 0x000fe600000101db */
[----:B------:R-:W-:Y:S01]  /*42e0*/  ISETP.LT.OR P6, PT, R240, 0x41, P6 ;  /* 0x00000041f000780c */ /* 0x000fe200037c1670 */
[C---:B------:R-:W-:Y:S04]  /*42f0*/  HMMA.16816.F32.BF16 R16, R136.reuse, R150, R16 ;  /* 0x000000968810723c */ /* 0x040fe80000041810 */
[C---:B------:R-:W-:Y:S01]  /*4300*/  FSEL R251, R222.reuse, -INF , !P6 ;  /* 0xff800000defb7808 */ /* 0x040fe20007000000 */
[----:B------:R-:W-:Y:S01]  /*4310*/  FFMA.FTZ R222, -R222, R222, 1 ;  /* 0x3f800000dede7423 */ /* 0x000fe200000101de */
[----:B------:R-:W-:Y:S02]  /*4320*/  ISETP.GT.AND P6, PT, R242, 0x41, P0 ;  /* 0x00000041f200780c */ /* 0x000fe400007c4270 */
[-C--:B---3--:R-:W-:Y:S03]  /*4330*/  HMMA.16816.F32.BF16 R20, R136, R140.reuse, R20 ;  /* 0x0000008c8814723c */ /* 0x088fe60000041814 */
[----:B------:R-:W-:Y:S04]  /*4340*/  ISETP.LT.OR P6, PT, R240, 0x42, P6 ;  /* 0x00000042f000780c */ /* 0x000fe800037c1670 */
[C---:B------:R-:W-:Y:S01]  /*4350*/  FSEL R149, R223.reuse, -INF , !P6 ;  /* 0xff800000df957808 */ /* 0x040fe20007000000 */
[C---:B------:R-:W-:Y:S04]  /*4360*/  HMMA.16816.F32.BF16 R24, R152.reuse, R140, R24 ;  /* 0x0000008c9818723c */ /* 0x040fe80000041818 */
[----:B------:R-:W-:Y:S01]  /*4370*/  FFMA.FTZ R223, -R223, R223, 1 ;  /* 0x3f800000dfdf7423 */ /* 0x000fe200000101df */
[----:B------:R-:W-:Y:S02]  /*4380*/  ISETP.GT.AND P6, PT, R242, 0x60, P0 ;  /* 0x00000060f200780c */ /* 0x000fe400007c4270 */
[----:B------:R-:W-:Y:S01]  /*4390*/  MOV R141, R148 ;  /* 0x00000094008d7202 */ /* 0x000fe20000000f00 */
[-C--:B------:R-:W-:Y:S03]  /*43a0*/  HMMA.16816.F32.BF16 R28, R152, R142.reuse, R28 ;  /* 0x0000008e981c723c */ /* 0x080fe6000004181c */
[----:B------:R-:W-:Y:S02]  /*43b0*/  ISETP.LT.OR P6, PT, R240, 0x61, P6 ;  /* 0x00000061f000780c */ /* 0x000fe400037c1670 */
[----:B------:R-:W-:Y:S02]  /*43c0*/  MOV R140, R149 ;  /* 0x00000095008c7202 */ /* 0x000fe40000000f00 */
[----:B------:R2:W3:Y:S01]  /*43d0*/  LDSM.16.M88.4 R148, [R3+0x2800] ;  /* 0x002800000394783b */ /* 0x0004e20000000200 */
[----:B------:R-:W-:Y:S04]  /*43e0*/  HMMA.16816.F32.BF16 R32, R136, R142, R32 ;  /* 0x0000008e8820723c */ /* 0x000fe80000041820 */
[C---:B------:R-:W-:Y:S01]  /*43f0*/  FSEL R252, R231.reuse, -INF , !P6 ;  /* 0xff800000e7fc7808 */ /* 0x040fe20007000000 */
[----:B------:R-:W-:Y:S01]  /*4400*/  FFMA.FTZ R231, -R231, R231, 1 ;  /* 0x3f800000e7e77423 */ /* 0x000fe200000101e7 */
[----:B------:R-:W-:Y:S01]  /*4410*/  ISETP.GT.AND P6, PT, R242, 0x61, P0 ;  /* 0x00000061f200780c */ /* 0x000fe200007c4270 */
[----:B------:R-:W4:Y:S01]  /*4420*/  LDSM.16.M88.4 R136, [R180+0xb080] ;  /* 0x00b08000b488783b */ /* 0x000f220000000200 */
[-C--:B-1----:R-:W-:Y:S05]  /*4430*/  HMMA.16816.F32.BF16 R4, R132, R144.reuse, R4 ;  /* 0x000000908404723c */ /* 0x082fea0000041804 */
[----:B------:R-:W-:Y:S04]  /*4440*/  ISETP.LT.OR P6, PT, R240, 0x62, P6 ;  /* 0x00000062f000780c */ /* 0x000fe800037c1670 */
[C---:B--2---:R-:W-:Y:S03]  /*4450*/  FSEL R3, R232.reuse, -INF , !P6 ;  /* 0xff800000e8037808 */ /* 0x044fe60007000000 */
[----:B------:R-:W-:Y:S01]  /*4460*/  FFMA.FTZ R232, -R232, R232, 1 ;  /* 0x3f800000e8e87423 */ /* 0x000fe200000101e8 */
[----:B------:R-:W-:Y:S04]  /*4470*/  ISETP.GT.AND P6, PT, R239, RZ, P0 ;  /* 0x000000ffef00720c */ /* 0x000fe800007c4270 */
[----:B------:R-:W-:Y:S04]  /*4480*/  ISETP.LT.OR P6, PT, R237, 0x1, P6 ;  /* 0x00000001ed00780c */ /* 0x000fe800037c1670 */
[C---:B------:R-:W-:Y:S01]  /*4490*/  FSEL R152, R164.reuse, -INF , !P6 ;  /* 0xff800000a4987808 */ /* 0x040fe20007000000 */
[----:B------:R-:W-:Y:S01]  /*44a0*/  FFMA.FTZ R164, -R164, R164, 1 ;  /* 0x3f800000a4a47423 */ /* 0x000fe200000101a4 */
[----:B------:R-:W-:Y:S04]  /*44b0*/  ISETP.GT.AND P6, PT, R239, 0x1, P0 ;  /* 0x00000001ef00780c */ /* 0x000fe800007c4270 */
[----:B------:R-:W-:Y:S01]  /*44c0*/  ISETP.LT.OR P6, PT, R237, 0x2, P6 ;  /* 0x00000002ed00780c */ /* 0x000fe200037c1670 */
[C---:B---3--:R-:W-:Y:S04]  /*44d0*/  HMMA.16816.F32.BF16 R8, R148.reuse, R144, R8 ;  /* 0x000000909408723c */ /* 0x048fe80000041808 */
[C---:B------:R-:W-:Y:S01]  /*44e0*/  FSEL R153, R167.reuse, -INF , !P6 ;  /* 0xff800000a7997808 */ /* 0x040fe20007000000 */
[----:B------:R-:W-:Y:S01]  /*44f0*/  FFMA.FTZ R167, -R167, R167, 1 ;  /* 0x3f800000a7a77423 */ /* 0x000fe200000101a7 */
[----:B------:R-:W-:Y:S02]  /*4500*/  ISETP.GT.AND P6, PT, R239, 0x20, P0 ;  /* 0x00000020ef00780c */ /* 0x000fe400007c4270 */
[-C--:B------:R-:W-:Y:S03]  /*4510*/  HMMA.16816.F32.BF16 R12, R148, R146.reuse, R12 ;  /* 0x00000092940c723c */ /* 0x080fe6000004180c */
[----:B------:R-:W-:Y:S01]  /*4520*/  ISETP.LT.OR P6, PT, R237, 0x21, P6 ;  /* 0x00000021ed00780c */ /* 0x000fe200037c1670 */
[--C-:B------:R-:W-:Y:S03]  /*4530*/  FFMA.FTZ R153, R153, c[0x0][0x29c], -R233.reuse ;  /* 0x0000a70099997a23 */ /* 0x100fe600000108e9 */
[----:B------:R-:W-:Y:S01]  /*4540*/  FSEL R154, R170, -INF , !P6 ;  /* 0xff800000aa9a7808 */ /* 0x000fe20007000000 */
[C---:B------:R-:W-:Y:S01]  /*4550*/  HMMA.16816.F32.BF16 R16, R132.reuse, R146, R16 ;  /* 0x000000928410723c */ /* 0x040fe20000041810 */
[----:B------:R-:W-:Y:S01]  /*4560*/  LDSM.16.M88.4 R144, [R173+0xa080] ;  /* 0x00a08000ad90783b */ /* 0x000fe20000000200 */
[----:B------:R-:W-:Y:S02]  /*4570*/  MUFU.EX2 R153, R153 ;  /* 0x0000009900997308 */ /* 0x000fe40000000800 */
[----:B------:R-:W-:Y:S01]  /*4580*/  ISETP.GT.AND P6, PT, R239, 0x21, P0 ;  /* 0x00000021ef00780c */ /* 0x000fe200007c4270 */
[--C-:B------:R-:W-:Y:S02]  /*4590*/  FFMA.FTZ R154, R154, c[0x0][0x29c], -R233.reuse ;  /* 0x0000a7009a9a7a23 */ /* 0x100fe400000108e9 */
[----:B------:R-:W-:Y:S01]  /*45a0*/  FFMA.FTZ R170, -R170, R170, 1 ;  /* 0x3f800000aaaa7423 */ /* 0x000fe200000101aa */
[-C--:B----4-:R-:W-:Y:S03]  /*45b0*/  HMMA.16816.F32.BF16 R20, R132, R136.reuse, R20 ;  /* 0x000000888414723c */ /* 0x090fe60000041814 */
[----:B------:R-:W-:Y:S01]  /*45c0*/  ISETP.LT.OR P6, PT, R237, 0x22, P6 ;  /* 0x00000022ed00780c */ /* 0x000fe200037c1670 */
[----:B------:R-:W-:Y:S03]  /*45d0*/  MUFU.EX2 R154, R154 ;  /* 0x0000009a009a7308 */ /* 0x000fe60000000800 */
[C---:B------:R-:W-:Y:S01]  /*45e0*/  FSEL R155, R162.reuse, -INF , !P6 ;  /* 0xff800000a29b7808 */ /* 0x040fe20007000000 */
[C---:B------:R-:W-:Y:S04]  /*45f0*/  HMMA.16816.F32.BF16 R24, R148.reuse, R136, R24 ;  /* 0x000000889418723c */ /* 0x040fe80000041818 */
[----:B------:R-:W-:Y:S01]  /*4600*/  ISETP.GT.AND P6, PT, R239, 0x40, P0 ;  /* 0x00000040ef00780c */ /* 0x000fe200007c4270 */
[----:B------:R-:W-:Y:S02]  /*4610*/  FFMA.FTZ R162, -R162, R162, 1 ;  /* 0x3f800000a2a27423 */ /* 0x000fe400000101a2 */
[--C-:B------:R-:W-:Y:S01]  /*4620*/  FFMA.FTZ R137, R184, c[0x0][0x29c], -R238.reuse ;  /* 0x0000a700b8897a23 */ /* 0x100fe200000108ee */
[-C--:B------:R-:W-:Y:S03]  /*4630*/  HMMA.16816.F32.BF16 R28, R148, R138.reuse, R28 ;  /* 0x0000008a941c723c */ /* 0x080fe6000004181c */
[----:B------:R-:W-:Y:S01]  /*4640*/  ISETP.LT.OR P6, PT, R237, 0x41, P6 ;  /* 0x00000041ed00780c */ /* 0x000fe200037c1670 */
[--C-:B------:R-:W-:Y:S01]  /*4650*/  FFMA.FTZ R184, R245, c[0x0][0x29c], -R238.reuse ;  /* 0x0000a700f5b87a23 */ /* 0x100fe200000108ee */
[----:B------:R-:W1:Y:S01]  /*4660*/  MUFU.EX2 R137, R137 ;  /* 0x0000008900897308 */ /* 0x000e620000000800 */
[--C-:B------:R-:W-:Y:S01]  /*4670*/  FFMA.FTZ R155, R155, c[0x0][0x29c], -R233.reuse ;  /* 0x0000a7009b9b7a23 */ /* 0x100fe200000108e9 */
[----:B------:R-:W-:Y:S01]  /*4680*/  FSEL R240, R224, -INF , !P6 ;  /* 0xff800000e0f07808 */ /* 0x000fe20007000000 */
[----:B------:R-:W-:Y:S01]  /*4690*/  HMMA.16816.F32.BF16 R32, R132, R138, R32 ;  /* 0x0000008a8420723c */ /* 0x000fe20000041820 */
[----:B------:R-:W-:Y:S03]  /*46a0*/  LDSM.16.M88.4 R132, [R173+0xb080] ;  /* 0x00b08000ad84783b */ /* 0x000fe60000000200 */
[----:B------:R-:W-:Y:S01]  /*46b0*/  ISETP.GT.AND P6, PT, R239, 0x41, P0 ;  /* 0x00000041ef00780c */ /* 0x000fe200007c4270 */
[--C-:B------:R-:W-:Y:S01]  /*46c0*/  FFMA.FTZ R148, R185, c[0x0][0x29c], -R238.reuse ;  /* 0x0000a700b9947a23 */ /* 0x100fe200000108ee */
[----:B------:R-:W-:Y:S01]  /*46d0*/  MOV R150, R140 ;  /* 0x0000008c00967202 */ /* 0x000fe20000000f00 */
[----:B------:R-:W-:Y:S01]  /*46e0*/  FFMA.FTZ R185, R244, c[0x0][0x29c], -R238 ;  /* 0x0000a700f4b97a23 */ /* 0x000fe200000108ee */
[----:B------:R-:W-:Y:S01]  /*46f0*/  ISETP.LT.OR P6, PT, R237, 0x42, P6 ;  /* 0x00000042ed00780c */ /* 0x000fe200037c1670 */
[--C-:B------:R-:W-:Y:S01]  /*4700*/  FFMA.FTZ R139, R248, c[0x0][0x29c], -R234.reuse ;  /* 0x0000a700f88b7a23 */ /* 0x100fe200000108ea */
[----:B------:R-:W-:Y:S02]  /*4710*/  MUFU.EX2 R155, R155 ;  /* 0x0000009b009b7308 */ /* 0x000fe40000000800 */
[----:B------:R-:W-:Y:S01]  /*4720*/  MOV R151, R141 ;  /* 0x0000008d00977202 */ /* 0x000fe20000000f00 */
[----:B------:R-:W-:Y:S01]  /*4730*/  FFMA.FTZ R248, R251, c[0x0][0x29c], -R234 ;  /* 0x0000a700fbf87a23 */ /* 0x000fe200000108ea */
[----:B------:R-:W-:Y:S01]  /*4740*/  FSEL R242, R225, -INF , !P6 ;  /* 0xff800000e1f27808 */ /* 0x000fe20007000000 */
[----:B------:R-:W2:Y:S01]  /*4750*/  LDSM.16.M88.4 R140, [R2+0x2000] ;  /* 0x00200000028c783b */ /* 0x000ea20000000200 */
[----:B------:R-:W-:Y:S01]  /*4760*/  ISETP.GT.AND P6, PT, R239, 0x60, P0 ;  /* 0x00000060ef00780c */ /* 0x000fe200007c4270 */
[----:B------:R-:W-:Y:S01]  /*4770*/  FFMA.FTZ R225, -R225, R225, 1 ;  /* 0x3f800000e1e17423 */ /* 0x000fe200000101e1 */
[----:B------:R-:W-:Y:S01]  /*4780*/  MOV R244, R150 ;  /* 0x0000009600f47202 */ /* 0x000fe20000000f00 */
[--C-:B------:R-:W-:Y:S01]  /*4790*/  FFMA.FTZ R240, R240, c[0x0][0x29c], -R233.reuse ;  /* 0x0000a700f0f07a23 */ /* 0x100fe200000108e9 */
[----:B------:R-:W-:Y:S01]  /*47a0*/  ISETP.LT.OR P6, PT, R237, 0x61, P6 ;  /* 0x00000061ed00780c */ /* 0x000fe200037c1670 */
[----:B------:R-:W-:Y:S01]  /*47b0*/  MUFU.EX2 R139, R139 ;  /* 0x0000008b008b7308 */ /* 0x000fe20000000800 */
[----:B------:R-:W-:Y:S01]  /*47c0*/  MOV R245, R151 ;  /* 0x0000009700f57202 */ /* 0x000fe20000000f00 */
[--C-:B------:R-:W-:Y:S01]  /*47d0*/  FFMA.FTZ R242, R242, c[0x0][0x29c], -R233.reuse ;  /* 0x0000a700f2f27a23 */ /* 0x100fe200000108e9 */
[----:B------:R-:W-:Y:S01]  /*47e0*/  FSEL R136, R228, -INF , !P6 ;  /* 0xff800000e4887808 */ /* 0x000fe20007000000 */
[----:B------:R-:W-:Y:S01]  /*47f0*/  FFMA.FTZ R224, -R224, R224, 1 ;  /* 0x3f800000e0e07423 */ /* 0x000fe200000101e0 */
[----:B------:R-:W-:Y:S01]  /*4800*/  ISETP.GT.AND P6, PT, R239, 0x61, P0 ;  /* 0x00000061ef00780c */ /* 0x000fe200007c4270 */
[--C-:B------:R-:W-:Y:S01]  /*4810*/  FFMA.FTZ R239, R243, c[0x0][0x29c], -R238.reuse ;  /* 0x0000a700f3ef7a23 */ /* 0x100fe200000108ee */
[----:B------:R-:W-:Y:S01]  /*4820*/  MOV R243, R148 ;  /* 0x0000009400f37202 */ /* 0x000fe20000000f00 */
[----:B------:R-:W-:Y:S01]  /*4830*/  FFMA.FTZ R238, R247, c[0x0][0x29c], -R238 ;  /* 0x0000a700f7ee7a23 */ /* 0x000fe200000108ee */
[----:B------:R3:W4:Y:S01]  /*4840*/  LDSM.16.M88.4 R148, [R2+0x2800] ;  /* 0x002800000294783b */ /* 0x0007220000000200 */
[----:B------:R-:W-:Y:S01]  /*4850*/  MUFU.EX2 R185, R185 ;  /* 0x000000b900b97308 */ /* 0x000fe20000000800 */
[--C-:B------:R-:W-:Y:S01]  /*4860*/  FFMA.FTZ R247, R245, c[0x0][0x29c], -R234.reuse ;  /* 0x0000a700f5f77a23 */ /* 0x100fe200000108ea */
[----:B------:R-:W-:Y:S01]  /*4870*/  MOV R245, UR4 ;  /* 0x0000000400f57c02 */ /* 0x000fe20008000f00 */
[----:B------:R-:W-:Y:S01]  /*4880*/  FFMA.FTZ R136, R136, c[0x0][0x29c], -R233 ;  /* 0x0000a70088887a23 */ /* 0x000fe200000108e9 */
[----:B------:R-:W-:Y:S01]  /*4890*/  ISETP.LT.OR P6, PT, R237, 0x62, P6 ;  /* 0x00000062ed00780c */ /* 0x000fe200037c1670 */
[--C-:B------:R-:W-:Y:S01]  /*48a0*/  FFMA.FTZ R237, R249, c[0x0][0x29c], -R234.reuse ;  /* 0x0000a700f9ed7a23 */ /* 0x100fe200000108ea */
[----:B------:R-:W-:Y:S01]  /*48b0*/  LEA R245, R245, R192, 0x6 ;  /* 0x000000c0f5f57211 */ /* 0x000fe200078e30ff */
[----:B------:R-:W-:Y:S01]  /*48c0*/  FFMA.FTZ R228, -R228, R228, 1 ;  /* 0x3f800000e4e47423 */ /* 0x000fe200000101e4 */
[----:B------:R-:W-:Y:S02]  /*48d0*/  MOV R249, R244 ;  /* 0x000000f400f97202 */ /* 0x000fe40000000f00 */
[----:B------:R-:W5:Y:S01]  /*48e0*/  MUFU.EX2 R243, R243 ;  /* 0x000000f300f37308 */ /* 0x000f620000000800 */
[C---:B------:R-:W-:Y:S01]  /*48f0*/  FSEL R244, R156.reuse, -INF , !P6 ;  /* 0xff8000009cf47808 */ /* 0x040fe20007000000 */
[----:B------:R-:W-:Y:S01]  /*4900*/  FFMA.FTZ R156, -R156, R156, 1 ;  /* 0x3f8000009c9c7423 */ /* 0x000fe2000001019c */
[----:B------:R-:W-:Y:S01]  /*4910*/  ISETP.GT.AND P6, PT, R235, RZ, P0 ;  /* 0x000000ffeb00720c */ /* 0x000fe200007c4270 */
[--C-:B------:R-:W-:Y:S03]  /*4920*/  FFMA.FTZ R249, R249, c[0x0][0x29c], -R234.reuse ;  /* 0x0000a700f9f97a23 */ /* 0x100fe600000108ea */
[----:B------:R-:W-:Y:S03]  /*4930*/  ISETP.LT.OR P6, PT, R236, 0x1, P6 ;  /* 0x00000001ec00780c */ /* 0x000fe600037c1670 */
[----:B------:R-:W-:Y:S01]  /*4940*/  MUFU.EX2 R237, R237 ;  /* 0x000000ed00ed7308 */ /* 0x000fe20000000800 */
[C---:B------:R-:W-:Y:S01]  /*4950*/  FSEL R138, R168.reuse, -INF , !P6 ;  /* 0xff800000a88a7808 */ /* 0x040fe20007000000 */
[----:B------:R-:W-:Y:S01]  /*4960*/  FFMA.FTZ R168, -R168, R168, 1 ;  /* 0x3f800000a8a87423 */ /* 0x000fe200000101a8 */
[----:B------:R-:W-:Y:S01]  /*4970*/  ISETP.GT.AND P6, PT, R235, 0x1, P0 ;  /* 0x00000001eb00780c */ /* 0x000fe200007c4270 */
[-C--:B--2---:R-:W-:Y:S05]  /*4980*/  HMMA.16816.F32.BF16 R4, R140, R144.reuse, R4 ;  /* 0x000000908c04723c */ /* 0x084fea0000041804 */
[--C-:B------:R-:W-:Y:S01]  /*4990*/  FFMA.FTZ R138, R138, c[0x0][0x29c], -R229.reuse ;  /* 0x0000a7008a8a7a23 */ /* 0x100fe200000108e5 */
[----:B---3--:R2:W-:Y:S01]  /*49a0*/  MUFU.EX2 R2, R246 ;  /* 0x000000f600027308 */ /* 0x0085e20000000800 */
[----:B------:R-:W-:Y:S01]  /*49b0*/  ISETP.LT.OR P6, PT, R236, 0x2, P6 ;  /* 0x00000002ec00780c */ /* 0x000fe200037c1670 */
[C---:B----4-:R-:W-:Y:S08]  /*49c0*/  HMMA.16816.F32.BF16 R8, R148.reuse, R144, R8 ;  /* 0x000000909408723c */ /* 0x050ff00000041808 */
[----:B------:R-:W-:Y:S01]  /*49d0*/  MUFU.EX2 R138, R138 ;  /* 0x0000008a008a7308 */ /* 0x000fe20000000800 */
[----:B------:R-:W-:Y:S01]  /*49e0*/  FSEL R144, R169, -INF , !P6 ;  /* 0xff800000a9907808 */ /* 0x000fe20007000000 */
[-C--:B------:R-:W-:Y:S08]  /*49f0*/  HMMA.16816.F32.BF16 R12, R148, R146.reuse, R12 ;  /* 0x00000092940c723c */ /* 0x080ff0000004180c */
[----:B------:R3:W-:Y:S01]  /*4a00*/  MUFU.EX2 R145, R250 ;  /* 0x000000fa00917308 */ /* 0x0007e20000000800 */
[--C-:B------:R-:W-:Y:S01]  /*4a10*/  FFMA.FTZ R144, R144, c[0x0][0x29c], -R229.reuse ;  /* 0x0000a70090907a23 */ /* 0x100fe200000108e5 */
[----:B------:R-:W-:Y:S02]  /*4a20*/  ISETP.GT.AND P6, PT, R235, 0x20, P0 ;  /* 0x00000020eb00780c */ /* 0x000fe400007c4270 */
[----:B------:R-:W-:Y:S01]  /*4a30*/  FFMA.FTZ R169, -R169, R169, 1 ;  /* 0x3f800000a9a97423 */ /* 0x000fe200000101a9 */
[C---:B------:R-:W-:Y:S01]  /*4a40*/  HMMA.16816.F32.BF16 R16, R140.reuse, R146, R16 ;  /* 0x000000928c10723c */ /* 0x040fe20000041810 */
[----:B------:R-:W4:Y:S03]  /*4a50*/  LDS R146, [R245.X4+0x18280] ;  /* 0x01828000f5927984 */ /* 0x000f260000004800 */
[----:B------:R-:W-:Y:S01]  /*4a60*/  ISETP.LT.OR P6, PT, R236, 0x21, P6 ;  /* 0x00000021ec00780c */ /* 0x000fe200037c1670 */
[----:B------:R-:W-:Y:S03]  /*4a70*/  MUFU.EX2 R144, R144 ;  /* 0x0000009000907308 */ /* 0x000fe60000000800 */
[-C--:B------:R-:W-:Y:S04]  /*4a80*/  HMMA.16816.F32.BF16 R20, R140, R132.reuse, R20 ;  /* 0x000000848c14723c */ /* 0x080fe80000041814 */
[C---:B--2---:R-:W-:Y:S01]  /*4a90*/  FSEL R246, R163.reuse, -INF , !P6 ;  /* 0xff800000a3f67808 */ /* 0x044fe20007000000 */
[----:B------:R-:W-:Y:S01]  /*4aa0*/  FFMA.FTZ R163, -R163, R163, 1 ;  /* 0x3f800000a3a37423 */ /* 0x000fe200000101a3 */
[----:B------:R-:W-:Y:S01]  /*4ab0*/  ISETP.GT.AND P6, PT, R235, 0x21, P0 ;  /* 0x00000021eb00780c */ /* 0x000fe200007c4270 */
[----:B------:R-:W2:Y:S01]  /*4ac0*/  MUFU.EX2 R239, R239 ;  /* 0x000000ef00ef7308 */ /* 0x000ea20000000800 */
[C---:B------:R-:W-:Y:S04]  /*4ad0*/  HMMA.16816.F32.BF16 R24, R148.reuse, R132, R24 ;  /* 0x000000849418723c */ /* 0x040fe80000041818 */
[----:B------:R-:W-:Y:S01]  /*4ae0*/  FFMA.FTZ R246, R246, c[0x0][0x29c], -R229 ;  /* 0x0000a700f6f67a23 */ /* 0x000fe200000108e5 */
[----:B------:R-:W-:Y:S01]  /*4af0*/  ISETP.LT.OR P6, PT, R236, 0x22, P6 ;  /* 0x00000022ec00780c */ /* 0x000fe200037c1670 */
[--C-:B---3--:R-:W-:Y:S02]  /*4b00*/  FFMA.FTZ R250, R252, c[0x0][0x29c], -R234.reuse ;  /* 0x0000a700fcfa7a23 */ /* 0x108fe400000108ea */
[-C--:B------:R-:W-:Y:S01]  /*4b10*/  HMMA.16816.F32.BF16 R28, R148, R134.reuse, R28 ;  /* 0x00000086941c723c */ /* 0x080fe2000004181c */
[----:B------:R-:W3:Y:S03]  /*4b20*/  MUFU.EX2 R247, R247 ;  /* 0x000000f700f77308 */ /* 0x000ee60000000800 */
[C---:B------:R-:W-:Y:S01]  /*4b30*/  FSEL R147, R171.reuse, -INF , !P6 ;  /* 0xff800000ab937808 */ /* 0x040fe20007000000 */
[----:B------:R-:W-:Y:S01]  /*4b40*/  FFMA.FTZ R171, -R171, R171, 1 ;  /* 0x3f800000abab7423 */ /* 0x000fe200000101ab */
[----:B------:R-:W-:Y:S01]  /*4b50*/  ISETP.GT.AND P6, PT, R235, 0x40, P0 ;  /* 0x00000040eb00780c */ /* 0x000fe200007c4270 */
[----:B------:R-:W-:Y:S01]  /*4b60*/  FFMA.FTZ R234, R3, c[0x0][0x29c], -R234 ;  /* 0x0000a70003ea7a23 */ /* 0x000fe200000108ea */
[----:B------:R-:W-:Y:S01]  /*4b70*/  HMMA.16816.F32.BF16 R32, R140, R134, R32 ;  /* 0x000000868c20723c */ /* 0x000fe20000041820 */
[----:B------:R-:W3:Y:S02]  /*4b80*/  LDS R134, [R245.X4+0x182a0] ;  /* 0x0182a000f5867984 */ /* 0x000ee40000004800 */
[----:B------:R-:W-:Y:S01]  /*4b90*/  MUFU.EX2 R246, R246 ;  /* 0x000000f600f67308 */ /* 0x000fe20000000800 */
[----:B------:R-:W-:Y:S01]  /*4ba0*/  FFMA.FTZ R3, R152, c[0x0][0x29c], -R233 ;  /* 0x0000a70098037a23 */ /* 0x000fe200000108e9 */
[----:B------:R-:W-:Y:S01]  /*4bb0*/  ISETP.LT.OR P6, PT, R236, 0x41, P6 ;  /* 0x00000041ec00780c */ /* 0x000fe200037c1670 */
[----:B------:R-:W-:Y:S02]  /*4bc0*/  FFMA.FTZ R147, R147, c[0x0][0x29c], -R229 ;  /* 0x0000a70093937a23 */ /* 0x000fe400000108e5 */
[----:B------:R-:W-:Y:S01]  /*4bd0*/  FFMA.FTZ R233, R244, c[0x0][0x29c], -R233 ;  /* 0x0000a700f4e97a23 */ /* 0x000fe200000108e9 */
[----:B------:R-:W-:Y:S02]  /*4be0*/  FSEL R132, R226, -INF , !P6 ;  /* 0xff800000e2847808 */ /* 0x000fe40007000000 */
[----:B------:R-:W-:Y:S01]  /*4bf0*/  ISETP.GT.AND P6, PT, R235, 0x41, P0 ;  /* 0x00000041eb00780c */ /* 0x000fe200007c4270 */
[--C-:B----4-:R-:W-:Y:S01]  /*4c00*/  FADD.FTZ R148, R4, -R146.reuse ;  /* 0x8000009204947221 */ /* 0x110fe20000010000 */
[----:B------:R-:W-:Y:S01]  /*4c10*/  MUFU.EX2 R3, R3 ;  /* 0x0000000300037308 */ /* 0x000fe20000000800 */
[--C-:B------:R-:W-:Y:S01]  /*4c20*/  FADD.FTZ R4, R5, -R146.reuse ;  /* 0x8000009205047221 */ /* 0x100fe20000010000 */
[----:B------:R-:W-:Y:S01]  /*4c30*/  ISETP.LT.OR P6, PT, R236, 0x42, P6 ;  /* 0x00000042ec00780c */ /* 0x000fe200037c1670 */
[----:B-1----:R-:W-:Y:S01]  /*4c40*/  FMUL.FTZ R5, R137, R148 ;  /* 0x0000009489057220 */ /* 0x002fe20000410000 */
[C---:B-----5:R-:W-:Y:S01]  /*4c50*/  F2FP.BF16.PACK_AB R137, R243.reuse, R137 ;  /* 0x00000089f389723e */ /* 0x060fe200000010ff */
[----:B------:R-:W-:Y:S01]  /*4c60*/  FMUL.FTZ R4, R243, R4 ;  /* 0x00000004f3047220 */ /* 0x000fe20000410000 */
[----:B------:R-:W-:Y:S01]  /*4c70*/  FSEL R133, R227, -INF , !P6 ;  /* 0xff800000e3857808 */ /* 0x000fe20007000000 */
[----:B------:R-:W-:Y:S01]  /*4c80*/  FMUL.FTZ R5, R5, R165 ;  /* 0x000000a505057220 */ /* 0x000fe20000410000 */
[C---:B------:R-:W-:Y:S01]  /*4c90*/  ISETP.GT.AND P6, PT, R235.reuse, 0x60, P0 ;  /* 0x00000060eb00780c */ /* 0x040fe200007c4270 */
[----:B------:R-:W-:Y:S01]  /*4ca0*/  FMUL.FTZ R4, R4, R166 ;  /* 0x000000a604047220 */ /* 0x000fe20000410000 */
[----:B------:R-:W-:Y:S01]  /*4cb0*/  MUFU.EX2 R147, R147 ;  /* 0x0000009300937308 */ /* 0x000fe20000000800 */
[--C-:B------:R-:W-:Y:S01]  /*4cc0*/  FADD.FTZ R16, R16, -R146.reuse ;  /* 0x8000009210107221 */ /* 0x100fe20000010000 */
[----:B------:R-:W-:Y:S01]  /*4cd0*/  ISETP.GT.AND P0, PT, R235, 0x61, P0 ;  /* 0x00000061eb00780c */ /* 0x000fe20000704270 */
[--C-:B------:R-:W-:Y:S01]  /*4ce0*/  FADD.FTZ R20, R20, -R146.reuse ;  /* 0x8000009214147221 */ /* 0x100fe20000010000 */
[----:B------:R-:W-:Y:S01]  /*4cf0*/  F2FP.BF16.PACK_AB R4, R4, R5 ;  /* 0x000000050404723e */ /* 0x000fe200000010ff */
[----:B------:R-:W-:Y:S01]  /*4d00*/  FMUL.FTZ R16, R241, R16 ;  /* 0x00000010f1107220 */ /* 0x000fe20000410000 */
[----:B------:R-:W1:Y:S01]  /*4d10*/  LDS R5, [R245.X4+0x18300] ;  /* 0x01830000f5057984 */ /* 0x000e620000004800 */
[----:B--2---:R-:W-:Y:S01]  /*4d20*/  F2FP.BF16.PACK_AB R241, R239, R241 ;  /* 0x000000f1eff1723e */ /* 0x004fe200000010ff */
[----:B------:R-:W-:Y:S01]  /*4d30*/  FADD.FTZ R32, R32, -R146 ;  /* 0x8000009220207221 */ /* 0x000fe20000010000 */
[C---:B------:R-:W-:Y:S01]  /*4d40*/  ISETP.LT.OR P0, PT, R236.reuse, 0x62, P0 ;  /* 0x00000062ec00780c */ /* 0x040fe20000701670 */
[----:B------:R-:W2:Y:S01]  /*4d50*/  MUFU.EX2 R184, R184 ;  /* 0x000000b800b87308 */ /* 0x000ea20000000800 */
[----:B------:R-:W4:Y:S01]  /*4d60*/  LDS R245, [R245.X4+0x18320] ;  /* 0x01832000f5f57984 */ /* 0x000f220000004800 */
[----:B------:R-:W-:Y:S01]  /*4d70*/  FMUL.FTZ R20, R185, R20 ;  /* 0x00000014b9147220 */ /* 0x000fe20000410000 */
[----:B------:R-:W-:Y:S01]  /*4d80*/  ISETP.LT.OR P6, PT, R236, 0x61, P6 ;  /* 0x00000061ec00780c */ /* 0x000fe200037c1670 */
[--C-:B------:R-:W-:Y:S01]  /*4d90*/  FFMA.FTZ R132, R132, c[0x0][0x29c], -R229.reuse ;  /* 0x0000a70084847a23 */ /* 0x100fe200000108e5 */
[----:B------:R-:W-:Y:S01]  /*4da0*/  STS [R207+0x18480], R137 ;  /* 0x01848089cf007388 */ /* 0x000fe20000000800 */
[----:B------:R-:W-:Y:S01]  /*4db0*/  FFMA.FTZ R133, R133, c[0x0][0x29c], -R229 ;  /* 0x0000a70085857a23 */ /* 0x000fe200000108e5 */
[----:B------:R-:W-:Y:S01]  /*4dc0*/  FSEL R135, R158, -INF , !P0 ;  /* 0xff8000009e877808 */ /* 0x000fe20004000000 */
[--C-:B---3--:R-:W-:Y:S01]  /*4dd0*/  FADD.FTZ R6, R6, -R134.reuse ;  /* 0x8000008606067221 */ /* 0x108fe20000010000 */
[----:B------:R-:W-:Y:S01]  /*4de0*/  FSEL R140, R157, -INF , !P6 ;  /* 0xff8000009d8c7808 */ /* 0x000fe20007000000 */
[----:B------:R-:W3:Y:S01]  /*4df0*/  MUFU.EX2 R248, R248 ;  /* 0x000000f800f87308 */ /* 0x000ee20000000800 */
[--C-:B------:R-:W-:Y:S01]  /*4e00*/  FADD.FTZ R7, R7, -R134.reuse ;  /* 0x8000008607077221 */ /* 0x100fe20000010000 */
[----:B------:R-:W-:Y:S01]  /*4e10*/  PLOP3.LUT P0, PT, PT, PT, UP0, 0x80, 0x0 ;  /* 0x000000000000781c */ /* 0x000fe20003f0f008 */
[--C-:B------:R-:W-:Y:S02]  /*4e20*/  FADD.FTZ R18, R18, -R134.reuse ;  /* 0x8000008612127221 */ /* 0x100fe40000010000 */
[----:B------:R-:W-:Y:S01]  /*4e30*/  FMUL.FTZ R6, R237, R6 ;  /* 0x00000006ed067220 */ /* 0x000fe20000410000 */
[C---:B------:R-:W-:Y:S01]  /*4e40*/  F2FP.BF16.PACK_AB R237, R139.reuse, R237 ;  /* 0x000000ed8bed723e */ /* 0x040fe200000010ff */
[----:B------:R-:W-:Y:S02]  /*4e50*/  FMUL.FTZ R7, R139, R7 ;  /* 0x000000078b077220 */ /* 0x000fe40000410000 */
[----:B------:R-:W-:Y:S01]  /*4e60*/  FMUL.FTZ R18, R145, R18 ;  /* 0x0000001291127220 */ /* 0x000fe20000410000 */
[----:B------:R-:W5:Y:S01]  /*4e70*/  MUFU.EX2 R249, R249 ;  /* 0x000000f900f97308 */ /* 0x000f620000000800 */
[----:B------:R-:W-:Y:S01]  /*4e80*/  F2FP.BF16.PACK_AB R145, R247, R145 ;  /* 0x00000091f791723e */ /* 0x000fe200000010ff */
[----:B------:R-:W-:Y:S01]  /*4e90*/  STS [R207+0x18880], R237 ;  /* 0x018880edcf007388 */ /* 0x000fe20000000800 */
[----:B------:R-:W-:Y:S01]  /*4ea0*/  FMUL.FTZ R6, R6, R160 ;  /* 0x000000a006067220 */ /* 0x000fe20000410000 */
[----:B--2---:R-:W-:Y:S01]  /*4eb0*/  F2FP.BF16.PACK_AB R185, R184, R185 ;  /* 0x000000b9b8b9723e */ /* 0x004fe200000010ff */
[----:B------:R-:W-:Y:S01]  /*4ec0*/  FMUL.FTZ R7, R7, R161 ;  /* 0x000000a107077220 */ /* 0x000fe20000410000 */
[----:B------:R-:W-:Y:S01]  /*4ed0*/  STS [R210], R241 ;  /* 0x000000f1d2007388 */ /* 0x000fe20000000800 */
[--C-:B------:R-:W-:Y:S02]  /*4ee0*/  FADD.FTZ R22, R22, -R134.reuse ;  /* 0x8000008616167221 */ /* 0x100fe40000010000 */
[----:B------:R-:W-:Y:S01]  /*4ef0*/  FMUL.FTZ R32, R2, R32 ;  /* 0x0000002002207220 */ /* 0x000fe20000410000 */
[----:B------:R-:W2:Y:S01]  /*4f00*/  MUFU.EX2 R238, R238 ;  /* 0x000000ee00ee7308 */ /* 0x000ea20000000800 */
[----:B------:R-:W-:Y:S01]  /*4f10*/  STS [R210+0x400], R145 ;  /* 0x00040091d2007388 */ /* 0x000fe20000000800 */
[----:B------:R-:W-:Y:S01]  /*4f20*/  F2FP.BF16.PACK_AB R6, R7, R6 ;  /* 0x000000060706723e */ /* 0x000fe200000010ff */
[----:B------:R-:W-:Y:S01]  /*4f30*/  FADD.FTZ R34, R34, -R134 ;  /* 0x8000008622227221 */ /* 0x000fe20000010000 */
[----:B------:R-:W-:Y:S01]  /*4f40*/  F2FP.BF16.PACK_AB R7, R147, R246 ;  /* 0x000000f69307723e */ /* 0x000fe200000010ff */
[----:B---3--:R-:W-:Y:S02]  /*4f50*/  FMUL.FTZ R22, R248, R22 ;  /* 0x00000016f8167220 */ /* 0x008fe40000410000 */
[--C-:B-1----:R-:W-:Y:S02]  /*4f60*/  FADD.FTZ R8, R8, -R5.reuse ;  /* 0x8000000508087221 */ /* 0x102fe40000010000 */
[--C-:B------:R-:W-:Y:S01]  /*4f70*/  FADD.FTZ R9, R9, -R5.reuse ;  /* 0x8000000509097221 */ /* 0x100fe20000010000 */
[----:B------:R-:W1:Y:S01]  /*4f80*/  MUFU.EX2 R250, R250 ;  /* 0x000000fa00fa7308 */ /* 0x000e620000000800 */
[----:B------:R-:W-:Y:S01]  /*4f90*/  FMUL.FTZ R8, R3, R8 ;  /* 0x0000000803087220 */ /* 0x000fe20000410000 */
[----:B------:R-:W-:Y:S01]  /*4fa0*/  F2FP.BF16.PACK_AB R3, R153, R3 ;  /* 0x000000039903723e */ /* 0x000fe200000010ff */
[--C-:B------:R-:W-:Y:S01]  /*4fb0*/  FADD.FTZ R12, R12, -R5.reuse ;  /* 0x800000050c0c7221 */ /* 0x100fe20000010000 */
[----:B-----5:R-:W-:Y:S01]  /*4fc0*/  F2FP.BF16.PACK_AB R248, R249, R248 ;  /* 0x000000f8f9f8723e */ /* 0x020fe200000010ff */
[--C-:B------:R-:W-:Y:S02]  /*4fd0*/  FADD.FTZ R13, R13, -R5.reuse ;  /* 0x800000050d0d7221 */ /* 0x100fe40000010000 */
[--C-:B------:R-:W-:Y:S01]  /*4fe0*/  FADD.FTZ R24, R24, -R5.reuse ;  /* 0x8000000518187221 */ /* 0x100fe20000010000 */
[----:B------:R-:W-:Y:S01]  /*4ff0*/  STS [R207+0x19480], R3 ;  /* 0x01948003cf007388 */ /* 0x000fe20000000800 */
[--C-:B------:R-:W-:Y:S01]  /*5000*/  FADD.FTZ R25, R25, -R5.reuse ;  /* 0x8000000519197221 */ /* 0x100fe20000010000 */
[----:B------:R-:W3:Y:S01]  /*5010*/  MUFU.EX2 R234, R234 ;  /* 0x000000ea00ea7308 */ /* 0x000ee20000000800 */
[--C-:B------:R-:W-:Y:S02]  /*5020*/  FADD.FTZ R28, R28, -R5.reuse ;  /* 0x800000051c1c7221 */ /* 0x100fe40000010000 */
[----:B------:R-:W-:Y:S01]  /*5030*/  FADD.FTZ R29, R29, -R5 ;  /* 0x800000051d1d7221 */ /* 0x000fe20000010000 */
[----:B------:R-:W-:Y:S01]  /*5040*/  F2FP.BF16.PACK_AB R5, R144, R138 ;  /* 0x0000008a9005723e */ /* 0x000fe200000010ff */
[----:B------:R-:W-:Y:S01]  /*5050*/  FMUL.FTZ R12, R154, R12 ;  /* 0x0000000c9a0c7220 */ /* 0x000fe20000410000 */
[----:B------:R-:W-:Y:S01]  /*5060*/  F2FP.BF16.PACK_AB R154, R155, R154 ;  /* 0x0000009a9b9a723e */ /* 0x000fe200000010ff */
[--C-:B------:R-:W-:Y:S01]  /*5070*/  FFMA.FTZ R140, R140, c[0x0][0x29c], -R229.reuse ;  /* 0x0000a7008c8c7a23 */ /* 0x100fe200000108e5 */
[----:B--2---:R-:W-:Y:S01]  /*5080*/  F2FP.BF16.PACK_AB R2, R238, R2 ;  /* 0x00000002ee02723e */ /* 0x004fe200000010ff */
[----:B------:R-:W-:Y:S01]  /*5090*/  STS [R207+0x19880], R5 ;  /* 0x01988005cf007388 */ /* 0x000fe20000000800 */
[----:B------:R-:W-:Y:S01]  /*50a0*/  MUFU.EX2 R132, R132 ;  /* 0x0000008400847308 */ /* 0x000fe20000000800 */
[----:B------:R-:W-:Y:S02]  /*50b0*/  FFMA.FTZ R229, R135, c[0x0][0x29c], -R229 ;  /* 0x0000a70087e57a23 */ /* 0x000fe400000108e5 */
[----:B------:R-:W-:Y:S01]  /*50c0*/  STS [R210+0x1000], R154 ;  /* 0x0010009ad2007388 */ /* 0x000fe20000000800 */
[----:B-1----:R-:W-:Y:S02]  /*50d0*/  FMUL.FTZ R34, R250, R34 ;  /* 0x00000022fa227220 */ /* 0x002fe40000410000 */
[----:B------:R-:W-:Y:S01]  /*50e0*/  FADD.FTZ R17, R17, -R146 ;  /* 0x8000009211117221 */ /* 0x000fe20000010000 */
[----:B------:R-:W-:Y:S01]  /*50f0*/  STS [R210+0x1400], R7 ;  /* 0x00140007d2007388 */ /* 0x000fe20000000800 */
[----:B------:R-:W-:Y:S02]  /*5100*/  FADD.FTZ R19, R19, -R134 ;  /* 0x8000008613137221 */ /* 0x000fe40000010000 */
[----:B------:R-:W1:Y:S01]  /*5110*/  MUFU.EX2 R133, R133 ;  /* 0x0000008500857308 */ /* 0x000e620000000800 */
[----:B------:R-:W-:Y:S01]  /*5120*/  STS [R207+0x1a480], R185 ;  /* 0x01a480b9cf007388 */ /* 0x000fe20000000800 */
[----:B------:R-:W-:Y:S01]  /*5130*/  FMUL.FTZ R17, R239, R17 ;  /* 0x00000011ef117220 */ /* 0x000fe20000410000 */
[----:B---3--:R-:W-:Y:S02]  /*5140*/  F2FP.BF16.PACK_AB R250, R234, R250 ;  /* 0x000000faeafa723e */ /* 0x008fe400000010ff */
[----:B------:R-:W-:Y:S01]  /*5150*/  STS [R207+0x1a880], R248 ;  /* 0x01a880f8cf007388 */ /* 0x000fe20000000800 */
[----:B------:R-:W-:Y:S02]  /*5160*/  FMUL.FTZ R19, R247, R19 ;  /* 0x00000013f7137220 */ /* 0x000fe40000410000 */
[--C-:B----4-:R-:W-:Y:S01]  /*5170*/  FADD.FTZ R10, R10, -R245.reuse ;  /* 0x800000f50a0a7221 */ /* 0x110fe20000010000 */
[----:B------:R1:W-:Y:S01]  /*5180*/  STS [R210+0x2000], R2 ;  /* 0x00200002d2007388 */ /* 0x0003e20000000800 */
[----:B------:R-:W2:Y:S01]  /*5190*/  MUFU.EX2 R240, R240 ;  /* 0x000000f000f07308 */ /* 0x000ea20000000800 */
[--C-:B------:R-:W-:Y:S02]  /*51a0*/  FADD.FTZ R11, R11, -R245.reuse ;  /* 0x800000f50b0b7221 */ /* 0x100fe40000010000 */
[----:B------:R-:W-:Y:S01]  /*51b0*/  STS [R210+0x2400], R250 ;  /* 0x002400fad2007388 */ /* 0x000fe20000000800 */
[----:B------:R-:W-:Y:S02]  /*51c0*/  FMUL.FTZ R17, R17, R217 ;  /* 0x000000d911117220 */ /* 0x000fe40000410000 */
[----:B------:R-:W-:Y:S02]  /*51d0*/  FMUL.FTZ R19, R19, R219 ;  /* 0x000000db13137220 */ /* 0x000fe40000410000 */
[----:B------:R-:W-:Y:S02]  /*51e0*/  FMUL.FTZ R10, R138, R10 ;  /* 0x0000000a8a0a7220 */ /* 0x000fe40000410000 */
[----:B------:R-:W3:Y:S01]  /*51f0*/  MUFU.EX2 R242, R242 ;  /* 0x000000f200f27308 */ /* 0x000ee20000000800 */
[----:B------:R-:W-:Y:S02]  /*5200*/  FMUL.FTZ R11, R144, R11 ;  /* 0x0000000b900b7220 */ /* 0x000fe40000410000 */
[----:B------:R-:W-:Y:S02]  /*5210*/  FMUL.FTZ R16, R16, R186 ;  /* 0x000000ba10107220 */ /* 0x000fe40000410000 */
[----:B------:R-:W-:Y:S02]  /*5220*/  FMUL.FTZ R18, R18, R218 ;  /* 0x000000da12127220 */ /* 0x000fe40000410000 */
[----:B------:R-:W-:Y:S01]  /*5230*/  FMUL.FTZ R9, R153, R9 ;  /* 0x0000000999097220 */ /* 0x000fe20000410000 */
[----:B------:R-:W-:Y:S01]  /*5240*/  F2FP.BF16.PACK_AB R16, R17, R16 ;  /* 0x000000101110723e */ /* 0x000fe200000010ff */
[--C-:B------:R-:W-:Y:S01]  /*5250*/  FADD.FTZ R15, R15, -R245.reuse ;  /* 0x800000f50f0f7221 */ /* 0x100fe20000010000 */
[----:B------:R-:W-:Y:S01]  /*5260*/  MUFU.EX2 R140, R140 ;  /* 0x0000008c008c7308 */ /* 0x000fe20000000800 */
[--C-:B------:R-:W-:Y:S01]  /*5270*/  FADD.FTZ R14, R14, -R245.reuse ;  /* 0x800000f50e0e7221 */ /* 0x100fe20000010000 */
[----:B------:R-:W-:Y:S01]  /*5280*/  F2FP.BF16.PACK_AB R18, R19, R18 ;  /* 0x000000121312723e */ /* 0x000fe200000010ff */
[----:B------:R-:W-:Y:S01]  /*5290*/  FADD.FTZ R21, R21, -R146 ;  /* 0x8000009215157221 */ /* 0x000fe20000010000 */
[----:B-1----:R-:W-:Y:S01]  /*52a0*/  F2FP.BF16.PACK_AB R2, R133, R132 ;  /* 0x000000848502723e */ /* 0x002fe200000010ff */
[----:B--2---:R-:W-:Y:S02]  /*52b0*/  FMUL.FTZ R24, R240, R24 ;  /* 0x00000018f0187220 */ /* 0x004fe40000410000 */
[----:B------:R-:W-:Y:S02]  /*52c0*/  FADD.FTZ R23, R23, -R134 ;  /* 0x8000008617177221 */ /* 0x000fe40000010000 */
[----:B------:R1:W-:Y:S01]  /*52d0*/  STS [R207+0x1b880], R2 ;  /* 0x01b88002cf007388 */ /* 0x0003e20000000800 */
[----:B------:R-:W2:Y:S01]  /*52e0*/  MUFU.EX2 R136, R136 ;  /* 0x0000008800887308 */ /* 0x000ea20000000800 */
[----:B------:R-:W-:Y:S02]  /*52f0*/  FMUL.FTZ R9, R9, R167 ;  /* 0x000000a709097220 */ /* 0x000fe40000410000 */
[----:B------:R-:W-:Y:S01]  /*5300*/  FMUL.FTZ R15, R147, R15 ;  /* 0x0000000f930f7220 */ /* 0x000fe20000410000 */
[----:B---3--:R-:W-:Y:S01]  /*5310*/  F2FP.BF16.PACK_AB R240, R242, R240 ;  /* 0x000000f0f2f0723e */ /* 0x008fe200000010ff */
[----:B------:R-:W-:Y:S02]  /*5320*/  FMUL.FTZ R11, R11, R169 ;  /* 0x000000a90b0b7220 */ /* 0x000fe40000410000 */
[----:B------:R-:W-:Y:S02]  /*5330*/  FMUL.FTZ R13, R155, R13 ;  /* 0x0000000d9b0d7220 */ /* 0x000fe40000410000 */
[----:B------:R-:W-:Y:S01]  /*5340*/  STS [R207+0x1b480], R240 ;  /* 0x01b480f0cf007388 */ /* 0x000fe20000000800 */
[----:B------:R-:W3:Y:S01]  /*5350*/  MUFU.EX2 R233, R233 ;  /* 0x000000e900e97308 */ /* 0x000ee20000000800 */
[----:B------:R-:W-:Y:S02]  /*5360*/  FMUL.FTZ R8, R8, R164 ;  /* 0x000000a408087220 */ /* 0x000fe40000410000 */
[----:B------:R-:W-:Y:S02]  /*5370*/  FMUL.FTZ R10, R10, R168 ;  /* 0x000000a80a0a7220 */ /* 0x000fe40000410000 */
[----:B------:R-:W-:Y:S01]  /*5380*/  FMUL.FTZ R14, R246, R14 ;  /* 0x0000000ef60e7220 */ /* 0x000fe20000410000 */
[----:B------:R-:W-:Y:S01]  /*5390*/  F2FP.BF16.PACK_AB R8, R9, R8 ;  /* 0x000000080908723e */ /* 0x000fe200000010ff */
[----:B------:R-:W-:Y:S01]  /*53a0*/  FADD.FTZ R33, R33, -R146 ;  /* 0x8000009221217221 */ /* 0x000fe20000010000 */
[----:B------:R-:W-:Y:S01]  /*53b0*/  F2FP.BF16.PACK_AB R10, R11, R10 ;  /* 0x0000000a0b0a723e */ /* 0x000fe200000010ff */
[----:B------:R-:W-:Y:S01]  /*53c0*/  FADD.FTZ R35, R35, -R134 ;  /* 0x8000008623237221 */ /* 0x000fe20000010000 */
[----:B------:R-:W1:Y:S01]  /*53d0*/  MUFU.EX2 R229, R229 ;  /* 0x000000e500e57308 */ /* 0x000e620000000800 */
[----:B------:R-:W-:Y:S02]  /*53e0*/  FMUL.FTZ R13, R13, R162 ;  /* 0x000000a20d0d7220 */ /* 0x000fe40000410000 */
[----:B------:R-:W-:Y:S02]  /*53f0*/  FMUL.FTZ R15, R15, R171 ;  /* 0x000000ab0f0f7220 */ /* 0x000fe40000410000 */
[----:B--2---:R-:W-:Y:S02]  /*5400*/  FMUL.FTZ R28, R136, R28 ;  /* 0x0000001c881c7220 */ /* 0x004fe40000410000 */
[----:B------:R-:W-:Y:S02]  /*5410*/  FMUL.FTZ R21, R184, R21 ;  /* 0x00000015b8157220 */ /* 0x000fe40000410000 */
[----:B------:R-:W-:Y:S02]  /*5420*/  FMUL.FTZ R23, R249, R23 ;  /* 0x00000017f9177220 */ /* 0x000fe40000410000 */
[----:B------:R-:W-:Y:S02]  /*5430*/  FMUL.FTZ R12, R12, R170 ;  /* 0x000000aa0c0c7220 */ /* 0x000fe40000410000 */
[----:B------:R-:W-:Y:S01]  /*5440*/  FMUL.FTZ R14, R14, R163 ;  /* 0x000000a30e0e7220 */ /* 0x000fe20000410000 */
[----:B---3--:R-:W-:Y:S01]  /*5450*/  F2FP.BF16.PACK_AB R136, R233, R136 ;  /* 0x00000088e988723e */ /* 0x008fe200000010ff */
[----:B------:R-:W-:Y:S01]  /*5460*/  FMUL.FTZ R21, R21, R221 ;  /* 0x000000dd15157220 */ /* 0x000fe20000410000 */
[----:B------:R-:W-:Y:S01]  /*5470*/  F2FP.BF16.PACK_AB R12, R13, R12 ;  /* 0x0000000c0d0c723e */ /* 0x000fe200000010ff */
[----:B------:R-:W-:Y:S01]  /*5480*/  FMUL.FTZ R23, R23, R223 ;  /* 0x000000df17177220 */ /* 0x000fe20000410000 */
[----:B------:R-:W-:Y:S01]  /*5490*/  F2FP.BF16.PACK_AB R14, R15, R14 ;  /* 0x0000000e0f0e723e */ /* 0x000fe200000010ff */
[----:B------:R-:W-:Y:S01]  /*54a0*/  STS [R210+0x3000], R136 ;  /* 0x00300088d2007388 */ /* 0x000fe20000000800 */
[----:B------:R-:W-:Y:S02]  /*54b0*/  FMUL.FTZ R20, R20, R220 ;  /* 0x000000dc14147220 */ /* 0x000fe40000410000 */
[----:B------:R-:W-:Y:S01]  /*54c0*/  FMUL.FTZ R33, R238, R33 ;  /* 0x00000021ee217220 */ /* 0x000fe20000410000 */
[----:B-1----:R-:W-:Y:S01]  /*54d0*/  F2FP.BF16.PACK_AB R2, R229, R140 ;  /* 0x0000008ce502723e */ /* 0x002fe200000010ff */
[----:B------:R-:W-:Y:S01]  /*54e0*/  FMUL.FTZ R22, R22, R222 ;  /* 0x000000de16167220 */ /* 0x000fe20000410000 */
[----:B------:R-:W-:Y:S01]  /*54f0*/  F2FP.BF16.PACK_AB R20, R21, R20 ;  /* 0x000000141514723e */ /* 0x000fe200000010ff */
[----:B------:R-:W-:Y:S02]  /*5500*/  FMUL.FTZ R35, R234, R35 ;  /* 0x00000023ea237220 */ /* 0x000fe40000410000 */
[----:B------:R1:W-:Y:S01]  /*5510*/  STS [R210+0x3400], R2 ;  /* 0x00340002d2007388 */ /* 0x0003e20000000800 */
[--C-:B------:R-:W-:Y:S01]  /*5520*/  FADD.FTZ R26, R26, -R245.reuse ;  /* 0x800000f51a1a7221 */ /* 0x100fe20000010000 */
[----:B------:R-:W-:Y:S01]  /*5530*/  F2FP.BF16.PACK_AB R22, R23, R22 ;  /* 0x000000161716723e */ /* 0x000fe200000010ff */
[--C-:B------:R-:W-:Y:S01]  /*5540*/  FADD.FTZ R27, R27, -R245.reuse ;  /* 0x800000f51b1b7221 */ /* 0x100fe20000010000 */
[----:B------:R-:W-:Y:S01]  /*5550*/  BAR.SYNC.DEFER_BLOCKING 0x0 ;  /* 0x0000000000007b1d */ /* 0x000fe20000010000 */
[----:B------:R-:W-:Y:S02]  /*5560*/  FMUL.FTZ R33, R33, R230 ;  /* 0x000000e621217220 */ /* 0x000fe40000410000 */
[----:B------:R-:W-:Y:S02]  /*5570*/  FMUL.FTZ R35, R35, R232 ;  /* 0x000000e823237220 */ /* 0x000fe40000410000 */
[----:B------:R-:W-:Y:S02]  /*5580*/  FMUL.FTZ R26, R132, R26 ;  /* 0x0000001a841a7220 */ /* 0x000fe40000410000 */
[----:B------:R-:W-:Y:S02]  /*5590*/  FMUL.FTZ R27, R133, R27 ;  /* 0x0000001b851b7220 */ /* 0x000fe40000410000 */
[----:B------:R-:W-:Y:S02]  /*55a0*/  FMUL.FTZ R32, R32, R159 ;  /* 0x0000009f20207220 */ /* 0x000fe40000410000 */
[----:B------:R-:W-:Y:S02]  /*55b0*/  FMUL.FTZ R34, R34, R231 ;  /* 0x000000e722227220 */ /* 0x000fe40000410000 */
[----:B------:R-:W-:Y:S01]  /*55c0*/  FMUL.FTZ R25, R242, R25 ;  /* 0x00000019f2197220 */ /* 0x000fe20000410000 */
[----:B------:R-:W-:Y:S01]  /*55d0*/  F2FP.BF16.PACK_AB R32, R33, R32 ;  /* 0x000000202120723e */ /* 0x000fe200000010ff */
[--C-:B------:R-:W-:Y:S01]  /*55e0*/  FADD.FTZ R30, R30, -R245.reuse ;  /* 0x800000f51e1e7221 */ /* 0x100fe20000010000 */
[----:B------:R-:W-:Y:S01]  /*55f0*/  F2FP.BF16.PACK_AB R34, R35, R34 ;  /* 0x000000222322723e */ /* 0x000fe200000010ff */
[----:B------:R-:W-:Y:S02]  /*5600*/  FFMA.FTZ R227, -R227, R227, 1 ;  /* 0x3f800000e3e37423 */ /* 0x000fe400000101e3 */
[----:B------:R-:W-:Y:S02]  /*5610*/  FADD.FTZ R31, R31, -R245 ;  /* 0x800000f51f1f7221 */ /* 0x000fe40000010000 */
[----:B------:R-:W-:Y:S01]  /*5620*/  FFMA.FTZ R226, -R226, R226, 1 ;  /* 0x3f800000e2e27423 */ /* 0x000fe200000101e2 */
[----:B-1----:R-:W-:Y:S01]  /*5630*/  MOV R2, UR4 ;  /* 0x0000000400027c02 */ /* 0x002fe20008000f00 */
[----:B------:R-:W-:Y:S01]  /*5640*/  FMUL.FTZ R25, R25, R225 ;  /* 0x000000e119197220 */ /* 0x000fe20000410000 */
[----:B------:R-:W-:Y:S01]  /*5650*/  STS [R207+0x1c480], R4 ;  /* 0x01c48004cf007388 */ /* 0x000fe20000000800 */
[----:B------:R-:W-:Y:S02]  /*5660*/  FMUL.FTZ R30, R140, R30 ;  /* 0x0000001e8c1e7220 */ /* 0x000fe40000410000 */
        /* <DEDUP_REMOVED lines=8> */
[----:B------:R-:W-:Y:S01]  /*56f0*/  FFMA.FTZ R158, -R158, R158, 1 ;  /* 0x3f8000009e9e7423 */ /* 0x000fe2000001019e */
[----:B------:R-:W-:Y:S01]  /*5700*/  F2FP.BF16.PACK_AB R24, R25, R24 ;  /* 0x000000181918723e */ /* 0x000fe200000010ff */
[----:B------:R-:W-:Y:S01]  /*5710*/  FFMA.FTZ R157, -R157, R157, 1 ;  /* 0x3f8000009d9d7423 */ /* 0x000fe2000001019d */
        /* <DEDUP_REMOVED lines=101> */
[----:B-12-4-:R-:W-:Y:S02]  /*5d70*/  USHF.R.S32.HI UR18, URZ, 0x1f, UR17 ;  /* 0x0000001f3f127899 */ /* 0x016fe40008011411 */
[----:B------:R-:W-:Y:S02]  /*5d80*/  ULDC.64 UR6, c[0x0][0x208] ;  /* 0x0000820000067ab9 */ /* 0x000fe40000000a00 */
[----:B------:R-:W-:Y:S02]  /*5d90*/  UIMAD UR18, UR18, UR6, URZ ;  /* 0x00000006121272a4 */ /* 0x000fe4000f8e023f */
[----:B------:R-:W-:Y:S02]  /*5da0*/  UIMAD.WIDE.U32 UR20, UR17, UR6, URZ ;  /* 0x00000006111472a5 */ /* 0x000fe4000f8e003f */
[----:B------:R-:W-:Y:S02]  /*5db0*/  UIMAD UR18, UR17, UR7, UR18 ;  /* 0x00000007111272a4 */ /* 0x000fe4000f8e0212 */
[----:B------:R-:W-:Y:S02]  /*5dc0*/  USHF.L.U32 UR17, UR17, 0x6, URZ ;  /* 0x0000000611117899 */ /* 0x000fe4000800063f */
[----:B------:R-:W-:Y:S01]  /*5dd0*/  UIADD3 UR18, UR21, UR18, URZ ;  /* 0x0000001215127290 */ /* 0x000fe2000fffe03f */
[----:B------:R-:W-:Y:S01]  /*5de0*/  IMAD.U32 R6, RZ, RZ, UR20 ;  /* 0x00000014ff067e24 */ /* 0x000fe2000f8e00ff */
[----:B------:R-:W-:Y:S01]  /*5df0*/  UIADD3 UR6, -UR17, UR10, URZ ;  /* 0x0000000a11067290 */ /* 0x000fe2000fffe13f */
[----:B------:R-:W-:Y:S03]  /*5e00*/  IMAD.U32 R7, RZ, RZ, UR21 ;  /* 0x00000015ff077e24 */ /* 0x000fe6000f8e00ff */
[----:B------:R-:W-:Y:S01]  /*5e10*/  IMAD.U32 R4, RZ, RZ, UR18 ;  /* 0x00000012ff047e24 */ /* 0x000fe2000f8e00ff */
[C---:B------:R-:W-:Y:S04]  /*5e20*/  LEA R5, P0, R6.reuse, R198, 0x6 ;  /* 0x000000c606057211 */ /* 0x040fe800078030ff */
[C---:B------:R-:W-:Y:S02]  /*5e30*/  LEA R8, P6, R5.reuse, c[0x0][0x1f0], 0x1 ;  /* 0x00007c0005087a11 */ /* 0x040fe400078c08ff */
[----:B------:R-:W-:Y:S02]  /*5e40*/  LEA.HI.X R4, R6, R213, R4, 0x6, P0 ;  /* 0x000000d506047211 */ /* 0x000fe400000f3404 */
[----:B------:R-:W-:Y:S02]  /*5e50*/  IADD3 R6, P0, R204, UR17, RZ ;  /* 0x00000011cc067c10 */ /* 0x000fe4000ff1e0ff */
[----:B------:R-:W-:Y:S01]  /*5e60*/  LEA.HI.X R9, R5, c[0x0][0x1f4], R4, 0x1, P6 ;  /* 0x00007d0005097a11 */ /* 0x000fe200030f0c04 */
[----:B------:R-:W-:Y:S01]  /*5e70*/  IMAD.U32 R5, RZ, RZ, UR17 ;  /* 0x00000011ff057e24 */ /* 0x000fe2000f8e00ff */
[----:B------:R-:W-:Y:S01]  /*5e80*/  ISETP.GE.OR P6, PT, R194, UR6, !P4 ;  /* 0x00000006c2007c0c */ /* 0x000fe2000e7c6670 */
[----:B------:R-:W-:Y:S03]  /*5e90*/  IMAD.U32 R4, RZ, RZ, UR15 ;  /* 0x0000000fff047e24 */ /* 0x000fe6000f8e00ff */
[----:B------:R-:W-:Y:S01]  /*5ea0*/  LEA.HI.X.SX32 R5, R5, R188, 0x1, P0 ;  /* 0x000000bc05057211 */ /* 0x000fe200000f0eff */
[----:B------:R-:W-:Y:S01]  /*5eb0*/  IMAD R4, R4, 0x3000, R203 ;  /* 0x0000300004047824 */ /* 0x000fe200078e02cb */
[C---:B------:R-:W-:Y:S04]  /*5ec0*/  LEA R10, P0, R6.reuse, c[0x0][0x280], 0x2 ;  /* 0x0000a000060a7a11 */ /* 0x040fe800078010ff */
[----:B------:R-:W-:Y:S01]  /*5ed0*/  LEA.HI.X R11, R6, c[0x0][0x284], R5, 0x2, P0 ;  /* 0x0000a100060b7a11 */ /* 0x000fe200000f1405 */
[----:B------:R-:W-:Y:S01]  /*5ee0*/  IMAD.U32 R5, RZ, RZ, UR15 ;  /* 0x0000000fff057e24 */ /* 0x000fe2000f8e00ff */
[C---:B------:R-:W-:Y:S01]  /*5ef0*/  ISETP.GE.OR P0, PT, R194.reuse, UR6, !P3 ;  /* 0x00000006c2007c0c */ /* 0x040fe2000df06670 */
[----:B------:R-:W-:Y:S01]  /*5f00*/  @!PT LDS RZ, [RZ] ;  /* 0x00000000fffff984 */ /* 0x000fe20000000800 */
[----:B------:R-:W-:Y:S01]  /*5f10*/  @!PT LDS RZ, [RZ] ;  /* 0x00000000fffff984 */ /* 0x000fe20000000800 */
[----:B------:R-:W-:Y:S01]  /*5f20*/  @!PT LDS RZ, [RZ] ;  /* 0x00000000fffff984 */ /* 0x000fe20000000800 */
[----:B------:R1:W-:Y:S01]  /*5f30*/  LDGSTS.E.BYPASS.LTC128B.128 [R4], [R8.64], !P6 ;  /* 0x0000000008047fae */ /* 0x0003e2000f101d4c */
[----:B------:R-:W-:Y:S01]  /*5f40*/  ISETP.GE.OR P6, PT, R194, UR6, !P2 ;  /* 0x00000006c2007c0c */ /* 0x000fe2000d7c6670 */
[----:B------:R-:W-:Y:S04]  /*5f50*/  @!P1 IMAD R5, R5, 0x40, R193 ;  /* 0x0000004005059824 */ /* 0x000fe800078e02c1 */
[----:B------:R-:W-:Y:S06]  /*5f60*/  @!P1 IMAD.SHL.U32 R5, R5, 0x4, RZ ;  /* 0x0000000405059824 */ /* 0x000fec00078e00ff */
[----:B------:R1:W-:Y:S06]  /*5f70*/  LDGSTS.E.BYPASS.LTC128B.128 [R4+0x1000], [R8.64+0x40], !P0 ;  /* 0x0100004008047fae */ /* 0x0003ec000c101d4c */
[----:B------:R1:W-:Y:S06]  /*5f80*/  LDGSTS.E.BYPASS.LTC128B.128 [R4+0x2000], [R8.64+0x80], !P6 ;  /* 0x0200008008047fae */ /* 0x0003ec000f101d4c */
[----:B------:R1:W-:Y:S02]  /*5f90*/  @!P1 LDGSTS.E.BYPASS.LTC128B.128 [R5+0x18280], [R10.64] ;  /* 0x182800000a059fae */ /* 0x0003e4000b901d4c */
.L_x_986:
        /* <DEDUP_REMOVED lines=10> */
[----:B------:R-:W-:Y:S01]  /*6040*/  LDSM.16.M88.4 R152, [R174+0x1000] ;  /* 0x00100000ae98783b */ /* 0x000fe20000000200 */
[----:B------:R-:W-:Y:S02]  /*6050*/  UIADD3 UR7, UR16, 0x1, URZ ;  /* 0x0000000110077890 */ /* 0x000fe4000fffe03f */
[-C--:B------:R-:W-:Y:S01]  /*6060*/  HMMA.16816.F32.BF16 R12, R24, R28.reuse, RZ ;  /* 0x0000001c180c723c */ /* 0x080fe200000418ff */
[----:B------:R-:W-:Y:S01]  /*6070*/  LDSM.16.MT88.2 R156, [R178+0x2c00] ;  /* 0x002c0000b29c783b */ /* 0x000fe20000004100 */
[----:B------:R-:W-:Y:S02]  /*6080*/  UISETP.GE.AND UP2, UPT, UR16, 0x1, UPT ;  /* 0x000000011000788c */ /* 0x000fe4000bf46270 */
[----:B------:R-:W-:Y:S01]  /*6090*/  UISETP.GE.AND UP1, UPT, UR15, 0x1, UPT ;  /* 0x000000010f00788c */ /* 0x000fe2000bf26270 */
[----:B------:R-:W0:Y:S01]  /*60a0*/  LDGDEPBAR ;  /* 0x00000000000079af */ /* 0x000e220000000000 */
[----:B------:R-:W-:Y:S02]  /*60b0*/  USEL UR4, UR17, URZ, !UP3 ;  /* 0x0000003f11047287 */ /* 0x000fe4000d800000 */
[C---:B------:R-:W-:Y:S01]  /*60c0*/  HMMA.16816.F32.BF16 R16, R20.reuse, R28, RZ ;  /* 0x0000001c1410723c */ /* 0x040fe200000418ff */
[----:B------:R-:W2:Y:S01]  /*60d0*/  LDSM.16.MT88.2 R28, [R178+0x2800] ;  /* 0x00280000b21c783b */ /* 0x000ea20000004100 */
[----:B------:R-:W-:Y:S06]  /*60e0*/  USEL UR16, UR7, URZ, !UP2 ;  /* 0x0000003f07107287 */ /* 0x000fec000d000000 */
        /* <DEDUP_REMOVED lines=24> */
[----:B------:R-:W5:Y:S03]  /*6270*/  LDSM.16.MT88.2 R136, [R178+0x1400] ;  /* 0x00140000b288783b */ /* 0x000f660000004100 */
[-C--:B----4-:R-:W-:Y:S01]  /*6280*/  HMMA.16816.F32.BF16 R4, R140, R148.reuse, R4 ;  /* 0x000000948c04723c */ /* 0x090fe20000041804 */
        /* <DEDUP_REMOVED lines=21> */
[-C--:B-----5:R-:W-:Y:S08]  /*63e0*/  HMMA.16816.F32.BF16 R4, R132, R136.reuse, R4 ;  /* 0x000000888404723c */ /* 0x0a0ff00000041804 */
[C---:B----4-:R-:W-:Y:S01]  /*63f0*/  HMMA.16816.F32.BF16 R8, R156.reuse, R136, R8 ;  /* 0x000000889c08723c */ /* 0x050fe20000041808 */
[----:B------:R-:W4:Y:S07]  /*6400*/  LDSM.16.MT88.2 R136, [R178+0x1c00] ;  /* 0x001c0000b288783b */ /* 0x000f2e0000004100 */
[-C--:B------:R-:W-:Y:S08]  /*6410*/  HMMA.16816.F32.BF16 R12, R156, R138.reuse, R12 ;  /* 0x0000008a9c0c723c */ /* 0x080ff0000004180c */
[C---:B------:R-:W-:Y:S01]  /*6420*/  HMMA.16816.F32.BF16 R16, R132.reuse, R138, R16 ;  /* 0x0000008a8410723c */ /* 0x040fe20000041810 */
[----:B------:R-:W5:Y:S07]  /*6430*/  LDSM.16.MT88.2 R138, [R178+0x3c00] ;  /* 0x003c0000b28a783b */ /* 0x000f6e0000004100 */
[-C--:B-1----:R-:W-:Y:S01]  /*6440*/  HMMA.16816.F32.BF16 R20, R132, R2.reuse, R20 ;  /* 0x000000028414723c */ /* 0x082fe20000041814 */
[----:B------:R-:W-:Y:S07]  /*6450*/  LDSM.16.MT88.4 R132, [R179+0x1ec80] ;  /* 0x01ec8000b384783b */ /* 0x000fee0000004200 */
[----:B------:R-:W-:Y:S01]  /*6460*/  HMMA.16816.F32.BF16 R24, R156, R2, R24 ;  /* 0x000000029c18723c */ /* 0x000fe20000041818 */
[----:B------:R-:W1:Y:S07]  /*6470*/  LDSM.16.MT88.2 R2, [R178+0x5c00] ;  /* 0x005c0000b202783b */ /* 0x000e6e0000004100 */
[-C--:B--2---:R-:W-:Y:S08]  /*6480*/  HMMA.16816.F32.BF16 R4, R140, R28.reuse, R4 ;  /* 0x0000001c8c04723c */ /* 0x084ff00000041804 */
[C---:B------:R-:W-:Y:S07]  /*6490*/  HMMA.16816.F32.BF16 R8, R148.reuse, R28, R8 ;  /* 0x0000001c9408723c */ /* 0x040fee0000041808 */
[----:B------:R-:W-:Y:S01]  /*64a0*/  IADD3 R29, P0, R196, UR6, RZ ;  /* 0x00000006c41d7c10 */ /* 0x000fe2000ff1e0ff */
[-C--:B------:R-:W-:Y:S01]  /*64b0*/  HMMA.16816.F32.BF16 R12, R148, R152.reuse, R12 ;  /* 0x00000098940c723c */ /* 0x080fe2000004180c */
[----:B------:R-:W-:Y:S01]  /*64c0*/  IMAD.U32 R28, RZ, RZ, UR6 ;  /* 0x00000006ff1c7e24 */ /* 0x000fe2000f8e00ff */
[----:B------:R-:W-:Y:S04]  /*64d0*/  UIADD3 UR6, UR15, 0x1, URZ ;  /* 0x000000010f067890 */ /* 0x000fe8000fffe03f */
[----:B------:R-:W-:Y:S01]  /*64e0*/  LEA.HI.X.SX32 R28, R28, R202, 0x1, P0 ;  /* 0x000000ca1c1c7211 */ /* 0x000fe200000f0eff */
[----:B------:R-:W-:Y:S01]  /*64f0*/  USEL UR15, UR6, URZ, !UP1 ;  /* 0x0000003f060f7287 */ /* 0x000fe2000c800000 */
[C---:B------:R-:W-:Y:S08]  /*6500*/  HMMA.16816.F32.BF16 R16, R140.reuse, R152, R16 ;  /* 0x000000988c10723c */ /* 0x040ff00000041810 */
[-C--:B---3--:R-:W-:Y:S08]  /*6510*/  HMMA.16816.F32.BF16 R20, R140, R30.reuse, R20 ;  /* 0x0000001e8c14723c */ /* 0x088ff00000041814 */
[----:B------:R-:W-:Y:S08]  /*6520*/  HMMA.16816.F32.BF16 R24, R148, R30, R24 ;  /* 0x0000001e9418723c */ /* 0x000ff00000041818 */
[-C--:B----4-:R-:W-:Y:S08]  /*6530*/  HMMA.16816.F32.BF16 R4, R32, R136.reuse, R4 ;  /* 0x000000882004723c */ /* 0x090ff00000041804 */
[C---:B------:R-:W-:Y:S07]  /*6540*/  HMMA.16816.F32.BF16 R8, R144.reuse, R136, R8 ;  /* 0x000000889008723c */ /* 0x040fee0000041808 */
[C---:B------:R-:W-:Y:S01]  /*6550*/  LEA R136, P0, R29.reuse, c[0x0][0x220], 0x2 ;  /* 0x000088001d887a11 */ /* 0x040fe200078010ff */
[-C--:B-----5:R-:W-:Y:S04]  /*6560*/  HMMA.16816.F32.BF16 R12, R144, R138.reuse, R12 ;  /* 0x0000008a900c723c */ /* 0x0a0fe8000004180c */
[----:B------:R-:W-:Y:S02]  /*6570*/  LEA.HI.X R137, R29, c[0x0][0x224], R28, 0x2, P0 ;  /* 0x000089001d897a11 */ /* 0x000fe400000f141c */
[----:B------:R-:W-:Y:S01]  /*6580*/  LDSM.16.MT88.4 R28, [R160+0xe080] ;  /* 0x00e08000a01c783b */ /* 0x000fe20000004200 */
[----:B------:R-:W-:Y:S01]  /*6590*/  PLOP3.LUT P0, PT, PT, PT, UP0, 0x80, 0x0 ;  /* 0x000000000000781c */ /* 0x000fe20003f0f008 */
[C---:B------:R-:W-:Y:S02]  /*65a0*/  HMMA.16816.F32.BF16 R16, R32.reuse, R138, R16 ;  /* 0x0000008a2010723c */ /* 0x040fe40000041810 */
[----:B------:R-:W-:Y:S04]  /*65b0*/  RED.E.ADD.F32.FTZ.RN.STRONG.GPU [R136.64], R4 ;  /* 0x000000048800798e */ /* 0x000fe8000c10e78c */
[----:B------:R-:W-:Y:S02]  /*65c0*/  RED.E.ADD.F32.FTZ.RN.STRONG.GPU [R136.64+0x400], R5 ;  /* 0x000400058800798e */ /* 0x000fe4000c10e78c */
[-C--:B-1----:R-:W-:Y:S02]  /*65d0*/  HMMA.16816.F32.BF16 R20, R32, R2.reuse, R20 ;  /* 0x000000022014723c */ /* 0x082fe40000041814 */
[----:B------:R-:W-:Y:S04]  /*65e0*/  RED.E.ADD.F32.FTZ.RN.STRONG.GPU [R136.64+0x800], R6 ;  /* 0x000800068800798e */ /* 0x000fe8000c10e78c */
[----:B------:R-:W-:Y:S02]  /*65f0*/  RED.E.ADD.F32.FTZ.RN.STRONG.GPU [R136.64+0xc00], R7 ;  /* 0x000c00078800798e */ /* 0x000fe4000c10e78c */
[----:B------:R-:W-:Y:S02]  /*6600*/  HMMA.16816.F32.BF16 R24, R144, R2, R24 ;  /* 0x000000029018723c */ /* 0x000fe40000041818 */
        /* <DEDUP_REMOVED lines=17> */
[----:B------:R-:W-:Y:S04]  /*6720*/  RED.E.ADD.F32.FTZ.RN.STRONG.GPU [R136.64+0x4000], R20 ;  /* 0x004000148800798e */ /* 0x000fe8000c10e78c */
[----:B------:R-:W-:Y:S04]  /*6730*/  RED.E.ADD.F32.FTZ.RN.STRONG.GPU [R136.64+0x4400], R21 ;  /* 0x004400158800798e */ /* 0x000fe8000c10e78c */
[----:B------:R-:W-:Y:S01]  /*6740*/  RED.E.ADD.F32.FTZ.RN.STRONG.GPU [R136.64+0x4800], R22 ;  /* 0x004800168800798e */ /* 0x000fe2000c10e78c */
[-C--:B-1----:R-:W-:Y:S03]  /*6750*/  HMMA.16816.F32.BF16 R84, R4, R8.reuse, R84 ;  /* 0x000000080454723c */ /* 0x082fe60000041854 */
[----:B------:R-:W-:Y:S04]  /*6760*/  RED.E.ADD.F32.FTZ.RN.STRONG.GPU [R136.64+0x4c00], R23 ;  /* 0x004c00178800798e */ /* 0x000fe8000c10e78c */
[----:B------:R-:W1:Y:S04]  /*6770*/  LDSM.16.MT88.4 R20, [R160+0xc480] ;  /* 0x00c48000a014783b */ /* 0x000e680000004200 */
[----:B------:R-:W-:Y:S04]  /*6780*/  RED.E.ADD.F32.FTZ.RN.STRONG.GPU [R136.64+0x5000], R24 ;  /* 0x005000188800798e */ /* 0x000fe8000c10e78c */
[----:B------:R-:W-:Y:S01]  /*6790*/  RED.E.ADD.F32.FTZ.RN.STRONG.GPU [R136.64+0x5400], R25 ;  /* 0x005400198800798e */ /* 0x000fe2000c10e78c */
[C---:B--2---:R-:W-:Y:S03]  /*67a0*/  HMMA.16816.F32.BF16 R88, R12.reuse, R8, R88 ;  /* 0x000000080c58723c */ /* 0x044fe60000041858 */
[----:B------:R-:W-:Y:S04]  /*67b0*/  RED.E.ADD.F32.FTZ.RN.STRONG.GPU [R136.64+0x5800], R26 ;  /* 0x0058001a8800798e */ /* 0x000fe8000c10e78c */
[----:B------:R-:W-:Y:S01]  /*67c0*/  RED.E.ADD.F32.FTZ.RN.STRONG.GPU [R136.64+0x5c00], R27 ;  /* 0x005c001b8800798e */ /* 0x000fe2000c10e78c */
[-C--:B------:R-:W-:Y:S03]  /*67d0*/  HMMA.16816.F32.BF16 R92, R12, R10.reuse, R92 ;  /* 0x0000000a0c5c723c */ /* 0x080fe6000004185c */
[----:B------:R-:W2:Y:S04]  /*67e0*/  LDSM.16.MT88.4 R24, [R160+0xd480] ;  /* 0x00d48000a018783b */ /* 0x000ea80000004200 */
[----:B------:R-:W-:Y:S01]  /*67f0*/  LDSM.16.MT88.4 R136, [R179+0x1fc80] ;  /* 0x01fc8000b388783b */ /* 0x000fe20000004200 */
[C---:B------:R-:W-:Y:S03]  /*6800*/  HMMA.16816.F32.BF16 R96, R4.reuse, R10, R96 ;  /* 0x0000000a0460723c */ /* 0x040fe60000041860 */
[----:B------:R-:W4:Y:S05]  /*6810*/  LDSM.16.MT88.4 R8, [R160+0xe480] ;  /* 0x00e48000a008783b */ /* 0x000f2a0000004200 */
[-C--:B---3--:R-:W-:Y:S08]  /*6820*/  HMMA.16816.F32.BF16 R100, R4, R16.reuse, R100 ;  /* 0x000000100464723c */ /* 0x088ff00000041864 */
        /* <DEDUP_REMOVED lines=9> */
[----:B------:R-:W3:Y:S04]  /*68c0*/  LDSM.16.MT88.4 R4, [R179+0x1d480] ;  /* 0x01d48000b304783b */ /* 0x000ee80000004200 */
        /* <DEDUP_REMOVED lines=11> */
[-C--:B----4-:R-:W-:Y:S08]  /*6980*/  HMMA.16816.F32.BF16 R116, R32, R8.reuse, R116 ;  /* 0x000000082074723c */ /* 0x090ff00000041874 */
[C---:B------:R-:W-:Y:S08]  /*6990*/  HMMA.16816.F32.BF16 R120, R132.reuse, R8, R120 ;  /* 0x000000088478723c */ /* 0x040ff00000041878 */
[-C--:B------:R-:W-:Y:S01]  /*69a0*/  HMMA.16816.F32.BF16 R124, R132, R10.reuse, R124 ;  /* 0x0000000a847c723c */ /* 0x080fe2000004187c */
[----:B------:R-:W2:Y:S07]  /*69b0*/  LDSM.16.MT88.4 R132, [R160+0xcc80] ;  /* 0x00cc8000a084783b */ /* 0x000eae0000004200 */
[----:B------:R-:W-:Y:S01]  /*69c0*/  HMMA.16816.F32.BF16 R128, R32, R10, R128 ;  /* 0x0000000a2080723c */ /* 0x000fe20000041880 */
[----:B------:R-:W4:Y:S04]  /*69d0*/  LDSM.16.MT88.4 R8, [R160+0xdc80] ;  /* 0x00dc8000a008783b */ /* 0x000f280000004200 */
[----:B------:R-:W1:Y:S03]  /*69e0*/  LDSM.16.MT88.4 R32, [R160+0xec80] ;  /* 0x00ec8000a020783b */ /* 0x000e660000004200 */
[-C--:B---3--:R-:W-:Y:S08]  /*69f0*/  HMMA.16816.F32.BF16 R84, R4, R12.reuse, R84 ;  /* 0x0000000c0454723c */ /* 0x088ff00000041854 */
        /* <DEDUP_REMOVED lines=15> */
[-C--:B----4-:R-:W-:Y:S08]  /*6af0*/  HMMA.16816.F32.BF16 R100, R24, R8.reuse, R100 ;  /* 0x000000081864723c */ /* 0x090ff00000041864 */
        /* <DEDUP_REMOVED lines=57> */
.L_x_966:
        /* <DEDUP_REMOVED lines=18> */
[----:B-1----:R-:W-:Y:S02]  /*6fb0*/  LEA.HI R6, R2, R0, RZ, 0x5 ;  /* 0x0000000002067211 */ /* 0x002fe400078f28ff */
[--C-:B-----5:R-:W-:Y:S02]  /*6fc0*/  SHF.R.S32.HI R5, RZ, 0x2, R3.reuse ;  /* 0x00000002ff057819 */ /* 0x120fe40000011403 */
[----:B------:R-:W-:Y:S02]  /*6fd0*/  SHF.R.S32.HI R4, RZ, 0x1f, R3 ;  /* 0x0000001fff047819 */ /* 0x000fe40000011403 */
[--C-:B------:R-:W-:Y:S02]  /*6fe0*/  SHF.R.S32.HI R7, RZ, 0x5, R6.reuse ;  /* 0x00000005ff077819 */ /* 0x100fe40000011406 */
[----:B------:R-:W-:Y:S02]  /*6ff0*/  LEA.HI R4, R4, R5, RZ, 0x3 ;  /* 0x0000000504047211 */ /* 0x000fe400078f18ff */
[----:B------:R-:W-:-:S02]  /*7000*/  SHF.R.S32.HI R10, RZ, 0x1f, R6 ;  /* 0x0000001fff0a7819 */ /* 0x000fc40000011406 */
[----:B------:R-:W-:Y:S02]  /*7010*/  LOP3.LUT R4, R4, 0xfffffff8, RZ, 0xc0, !PT ;  /* 0xfffffff804047812 */ /* 0x000fe400078ec0ff */
[----:B------:R-:W-:Y:S02]  /*7020*/  LEA.HI R10, R10, R7, RZ, 0x2 ;  /* 0x000000070a0a7211 */ /* 0x000fe400078f10ff */
[----:B------:R-:W-:Y:S01]  /*7030*/  LEA.HI R9, R2, R0, RZ, 0x7 ;  /* 0x0000000002097211 */ /* 0x000fe200078f38ff */
[----:B------:R-:W-:Y:S01]  /*7040*/  IMAD.IADD R4, R5, 0x1, -R4 ;  /* 0x0000000105047824 */ /* 0x000fe200078e0a04 */
[----:B------:R-:W-:Y:S02]  /*7050*/  LOP3.LUT R3, R3, 0xfffffffc, RZ, 0xc0, !PT ;  /* 0xfffffffc03037812 */ /* 0x000fe400078ec0ff */
[----:B------:R-:W-:Y:S02]  /*7060*/  LOP3.LUT R10, R10, 0x7ffffc, RZ, 0xc0, !PT ;  /* 0x007ffffc0a0a7812 */ /* 0x000fe400078ec0ff */
[----:B------:R-:W-:Y:S01]  /*7070*/  LEA.HI R6, R4, R4, RZ, 0x1 ;  /* 0x0000000404067211 */ /* 0x000fe200078f08ff */
[----:B------:R-:W-:Y:S01]  /*7080*/  IMAD.IADD R3, R0, 0x1, -R3 ;  /* 0x0000000100037824 */ /* 0x000fe200078e0a03 */
[----:B------:R-:W-:Y:S01]  /*7090*/  SHF.R.U32.HI R9, RZ, 0x4, R9 ;  /* 0x00000004ff097819 */ /* 0x000fe20000011609 */
[----:B------:R-:W-:Y:S01]  /*70a0*/  IMAD.IADD R10, R7, 0x1, -R10 ;  /* 0x00000001070a7824 */ /* 0x000fe200078e0a0a */
[----:B------:R-:W-:-:S02]  /*70b0*/  SHF.R.S32.HI R8, RZ, 0x1, R6 ;  /* 0x00000001ff087819 */ /* 0x000fc40000011406 */
[----:B------:R-:W-:Y:S01]  /*70c0*/  LOP3.LUT R6, R6, 0x3fffffe, RZ, 0xc0, !PT ;  /* 0x03fffffe06067812 */ /* 0x000fe200078ec0ff */
[----:B------:R-:W-:Y:S01]  /*70d0*/  IMAD R10, R10, 0x100, R3 ;  /* 0x000001000a0a7824 */ /* 0x000fe200078e0203 */
[C---:B------:R-:W-:Y:S01]  /*70e0*/  LOP3.LUT P0, RZ, R8.reuse, 0x2, RZ, 0xc0, !PT ;  /* 0x0000000208ff7812 */ /* 0x040fe2000780c0ff */
[----:B------:R-:W-:Y:S01]  /*70f0*/  IMAD.SHL.U32 R11, R8, 0x40, RZ ;  /* 0x00000040080b7824 */ /* 0x000fe200078e00ff */
[----:B------:R-:W-:Y:S01]  /*7100*/  F2FP.BF16.PACK_AB R58, R59, R58 ;  /* 0x0000003a3b3a723e */ /* 0x000fe200000010ff */
[----:B------:R-:W-:Y:S01]  /*7110*/  IMAD.IADD R6, R4, 0x1, -R6 ;  /* 0x0000000104067824 */ /* 0x000fe200078e0a06 */
[----:B------:R-:W-:Y:S01]  /*7120*/  F2FP.BF16.PACK_AB R60, R61, R60 ;  /* 0x0000003c3d3c723e */ /* 0x000fe200000010ff */
[----:B------:R-:W-:Y:S01]  /*7130*/  IMAD.MOV.U32 R8, RZ, RZ, 0x4 ;  /* 0x00000004ff087424 */ /* 0x000fe200078e00ff */
[----:B------:R-:W-:Y:S01]  /*7140*/  LOP3.LUT R11, R11, 0xc0, RZ, 0xc0, !PT ;  /* 0x000000c00b0b7812 */ /* 0x000fe200078ec0ff */
[----:B------:R-:W-:Y:S01]  /*7150*/  IMAD R6, R6, 0x10, R10 ;  /* 0x0000001006067824 */ /* 0x000fe200078e020a */
[----:B------:R-:W-:-:S02]  /*7160*/  F2FP.BF16.PACK_AB R62, R63, R62 ;  /* 0x0000003e3f3e723e */ /* 0x000fc400000010ff */
[----:B------:R-:W-:Y:S02]  /*7170*/  LOP3.LUT R9, R11, 0x8, R9, 0xf8, !PT ;  /* 0x000000080b097812 */ /* 0x000fe400078ef809 */
[----:B------:R-:W-:Y:S02]  /*7180*/  SHF.R.U32.HI R11, RZ, 0x3, R11 ;  /* 0x00000003ff0b7819 */ /* 0x000fe4000001160b */
[----:B------:R-:W-:Y:S02]  /*7190*/  F2FP.BF16.PACK_AB R68, R69, R68 ;  /* 0x000000444544723e */ /* 0x000fe400000010ff */
[----:B------:R-:W-:Y:S01]  /*71a0*/  LOP3.LUT R9, R9, R11, RZ, 0x3c, !PT ;  /* 0x0000000b09097212 */ /* 0x000fe200078e3cff */
[----:B------:R-:W-:Y:S01]  /*71b0*/  IMAD.WIDE R10, R195, R8, c[0x0][0x358] ;  /* 0x0000d600c30a7625 */ /* 0x000fe200078e0208 */
[----:B------:R-:W-:Y:S02]  /*71c0*/  F2FP.BF16.PACK_AB R70, R71, R70 ;  /* 0x000000464746723e */ /* 0x000fe400000010ff */
[----:B------:R-:W-:Y:S01]  /*71d0*/  F2FP.BF16.PACK_AB R80, R81, R80 ;  /* 0x000000505150723e */ /* 0x000fe200000010ff */
[----:B------:R-:W-:Y:S01]  /*71e0*/  IMAD.U32 R6, R6, 0x2, R9 ;  /* 0x0000000206067824 */ /* 0x000fe200078e0009 */
[----:B------:R-:W-:-:S02]  /*71f0*/  F2FP.BF16.PACK_AB R82, R83, R82 ;  /* 0x000000525352723e */ /* 0x000fc400000010ff */
[----:B------:R-:W-:Y:S01]  /*7200*/  F2FP.BF16.PACK_AB R72, R73, R72 ;  /* 0x000000484948723e */ /* 0x000fe200000010ff */
[----:B------:R-:W-:Y:S01]  /*7210*/  IMAD.SHL.U32 R6, R6, 0x2, RZ ;  /* 0x0000000206067824 */ /* 0x000fe200078e00ff */
[----:B------:R-:W-:Y:S02]  /*7220*/  F2FP.BF16.PACK_AB R74, R75, R74 ;  /* 0x0000004a4b4a723e */ /* 0x000fe400000010ff */
[----:B------:R-:W-:Y:S02]  /*7230*/  F2FP.BF16.PACK_AB R76, R77, R76 ;  /* 0x0000004c4d4c723e */ /* 0x000fe400000010ff */
[C---:B------:R-:W-:Y:S01]  /*7240*/  IADD3 R4, R6.reuse, 0x20, RZ ;  /* 0x0000002006047810 */ /* 0x040fe20007ffe0ff */
[----:B------:R-:W-:Y:S01]  /*7250*/  STS [R6+0x6080], R36 ;  /* 0x0060802406007388 */ /* 0x000fe20000000800 */
[----:B------:R-:W-:Y:S02]  /*7260*/  @P0 IADD3 R4, R6, -0x20, RZ ;  /* 0xffffffe006040810 */ /* 0x000fe40007ffe0ff */
        /* <DEDUP_REMOVED lines=38> */
[----:B------:R-:W-:-:S02]  /*74d0*/  ISETP.NE.U32.AND P0, PT, RZ, c[0x0][0x360], PT ;  /* 0x0000d800ff007a0c */ /* 0x000fc40003f05070 */
[----:B------:R-:W-:Y:S01]  /*74e0*/  ISETP.NE.U32.AND P1, PT, RZ, c[0x0][0x358], PT ;  /* 0x0000d600ff007a0c */ /* 0x000fe20003f25070 */
[----:B------:R-:W-:Y:S01]  /*74f0*/  STS [R4+0x9080], R60 ;  /* 0x0090803c04007388 */ /* 0x000fe20000000800 */
[----:B------:R-:W-:Y:S02]  /*7500*/  ISETP.NE.AND.EX P0, PT, RZ, c[0x0][0x364], PT, P0 ;  /* 0x0000d900ff007a0c */ /* 0x000fe40003f05300 */
[----:B------:R-:W-:Y:S01]  /*7510*/  ISETP.NE.AND.EX P1, PT, RZ, c[0x0][0x35c], PT, P1 ;  /* 0x0000d700ff007a0c */ /* 0x000fe20003f25310 */
        /* <DEDUP_REMOVED lines=33> */
[----:B------:R-:W-:Y:S01]  /*7730*/  BAR.SYNC.DEFER_BLOCKING 0x1, 0x100 ;  /* 0x0044000000007b1d */ /* 0x000fe20000010000 */
[----:B------:R-:W-:-:S04]  /*7740*/  @P0 IMAD.WIDE R8, R195, R8, c[0x0][0x360] ;  /* 0x0000d800c3080625 */ /* 0x000fc800078e0208 */
[----:B-1----:R-:W-:Y:S01]  /*7750*/  IMAD.MOV.U32 R4, RZ, RZ, c[0x0][0x2f0] ;  /* 0x0000bc00ff047624 */ /* 0x002fe200078e00ff */
[----:B------:R-:W2:Y:S05]  /*7760*/  @P1 LDG.E R6, [R10.64] ;  /* 0x0000000c0a061981 */ /* 0x000eaa000c1e1900 */
[----:B------:R1:W5:Y:S01]  /*7770*/  @P0 LDG.E R4, [R8.64] ;  /* 0x0000000c08040981 */ /* 0x000362000c1e1900 */
[----:B------:R-:W-:Y:S02]  /*7780*/  CS2R R44, SRZ ;  /* 0x00000000002c7805 */ /* 0x000fe4000001ff00 */
[--C-:B--2---:R-:W-:Y:S01]  /*7790*/  @P1 SHF.R.S32.HI R45, RZ, 0x1f, R6.reuse ;  /* 0x0000001fff2d1819 */ /* 0x104fe20000011406 */
[----:B------:R-:W-:Y:S01]  /*77a0*/  @P1 IMAD.MOV.U32 R44, RZ, RZ, R6 ;  /* 0x000000ffff2c1224 */ /* 0x000fe200078e0006 */
[----:B------:R-:W-:Y:S05]  /*77b0*/  @P0 BRA `(.L_x_989) ;  /* 0x0000004000000947 */ /* 0x000fea0003800000 */
[----:B-1----:R-:W-:Y:S05]  /*77c0*/  @!P1 BRA `(.L_x_989) ;  /* 0x0000003000009947 */ /* 0x002fea0003800000 */
[----:B-----5:R1:W2:Y:S04]  /*77d0*/  LDG.E R4, [R10.64] ;  /* 0x0000000c0a047981 */ /* 0x0202a8000c1e1900 */
[----:B-1----:R-:W2:Y:S02]  /*77e0*/  LDG.E R10, [R10.64+0x4] ;  /* 0x0000040c0a0a7981 */ /* 0x002ea4000c1e1900 */
[----:B--2---:R-:W-:-:S02]  /*77f0*/  IADD3 R4, -R4, R10, RZ ;  /* 0x0000000a04047210 */ /* 0x004fc40007ffe1ff */
.L_x_989:
[----:B-1----:R-:W-:Y:S01]  /*7800*/  LEA.HI R0, R2, R0, RZ, 0x3 ;  /* 0x0000000002007211 */ /* 0x002fe200078f18ff */
[----:B------:R-:W-:Y:S01]  /*7810*/  IMAD.SHL.U32 R58, R3, 0x8, RZ ;  /* 0x00000008033a7824 */ /* 0x000fe200078e00ff */
[----:B------:R-:W-:Y:S01]  /*7820*/  LEA.HI R2, R5, R5, RZ, 0x1 ;  /* 0x0000000505027211 */ /* 0x000fe200078f08ff */
[----:B------:R-:W-:Y:S01]  /*7830*/  BSSY B0, `(.L_x_990) ;  /* 0x000003c000007945 */ /* 0x000fe20003800000 */
[----:B-----5:R-:W-:Y:S01]  /*7840*/  IADD3 R4, R4, -UR11, RZ ;  /* 0x8000000b04047c10 */ /* 0x020fe2000fffe0ff */
[----:B------:R-:W-:Y:S01]  /*7850*/  IMAD.SHL.U32 R0, R0, 0x8, RZ ;  /* 0x0000000800007824 */ /* 0x000fe200078e00ff */
[----:B------:R-:W-:-:S02]  /*7860*/  LOP3.LUT R3, R2, 0x3fffffe, RZ, 0xc0, !PT ;  /* 0x03fffffe02037812 */ /* 0x000fc400078ec0ff */
[--C-:B------:R-:W-:Y:S02]  /*7870*/  SHF.R.S32.HI R59, RZ, 0x1f, R58.reuse ;  /* 0x0000001fff3b7819 */ /* 0x100fe4000001143a */
[----:B------:R-:W-:Y:S01]  /*7880*/  LOP3.LUT R0, R0, 0xc0, RZ, 0xc0, !PT ;  /* 0x000000c000007812 */ /* 0x000fe200078ec0ff */
[C---:B------:R-:W-:Y:S01]  /*7890*/  IMAD.IADD R3, R5.reuse, 0x1, -R3 ;  /* 0x0000000105037824 */ /* 0x040fe200078e0a03 */
[----:B------:R-:W-:Y:S02]  /*78a0*/  IADD3 R62, P0, R5, R44, RZ ;  /* 0x0000002c053e7210 */ /* 0x000fe40007f1e0ff */
[----:B------:R-:W-:Y:S01]  /*78b0*/  LOP3.LUT R2, R0, 0x18, R58, 0xf8, !PT ;  /* 0x0000001800027812 */ /* 0x000fe200078ef83a */
[----:B------:R-:W-:Y:S01]  /*78c0*/  IMAD R3, R7, 0x8, R3 ;  /* 0x0000000807037824 */ /* 0x000fe200078e0203 */
[----:B------:R-:W-:Y:S02]  /*78d0*/  SHF.R.U32.HI R0, RZ, 0x3, R0 ;  /* 0x00000003ff007819 */ /* 0x000fe40000011600 */
[----:B------:R-:W-:-:S02]  /*78e0*/  IMNMX R7, R4, 0x80, PT ;  /* 0x0000008004077817 */ /* 0x000fc40003800200 */
[----:B------:R-:W-:Y:S02]  /*78f0*/  LOP3.LUT R0, R2, R0, RZ, 0x3c, !PT ;  /* 0x0000000002007212 */ /* 0x000fe400078e3cff */
[----:B------:R-:W1:Y:S01]  /*7900*/  S2R R2, SR_CTAID.Y ;  /* 0x0000000000027919 */ /* 0x000e620000002600 */
[----:B------:R-:W-:Y:S02]  /*7910*/  ISETP.GE.AND P4, PT, R5, R7, PT ;  /* 0x000000070500720c */ /* 0x000fe40003f86270 */
[----:B------:R-:W-:Y:S01]  /*7920*/  IMAD.U32 R0, R3, 0x20, R0 ;  /* 0x0000002003007824 */ /* 0x000fe200078e0000 */
[----:B------:R-:W-:Y:S02]  /*7930*/  SHF.R.S32.HI R3, RZ, 0x1f, R195 ;  /* 0x0000001fff037819 */ /* 0x000fe400000114c3 */
[----:B------:R-:W-:Y:S01]  /*7940*/  SEL R195, R195, RZ, !P1 ;  /* 0x000000ffc3c37207 */ /* 0x000fe20004800000 */
[----:B------:R-:W-:Y:S01]  /*7950*/  IMAD.SHL.U32 R48, R0, 0x2, RZ ;  /* 0x0000000200307824 */ /* 0x000fe200078e00ff */
[----:B------:R-:W-:-:S02]  /*7960*/  SEL R3, R3, RZ, !P1 ;  /* 0x000000ff03037207 */ /* 0x000fc40004800000 */
[----:B------:R-:W-:Y:S02]  /*7970*/  LEA.HI.X.SX32 R63, R5, R45, 0x1, P0 ;  /* 0x0000002d053f7211 */ /* 0x000fe400000f0eff */
[----:B------:R2:W3:Y:S01]  /*7980*/  LDS.128 R40, [R48+0x7080] ;  /* 0x0070800030287984 */ /* 0x0004e20000000c00 */
[----:B------:R-:W-:-:S03]  /*7990*/  IMAD R4, R3, c[0x0][0x340], RZ ;  /* 0x0000d00003047a24 */ /* 0x000fc600078e02ff */
[----:B------:R2:W4:Y:S01]  /*79a0*/  LDS.128 R36, [R48+0x9080] ;  /* 0x0090800030247984 */ /* 0x0005220000000c00 */
[----:B------:R-:W-:-:S03]  /*79b0*/  IMAD R4, R195, c[0x0][0x344], R4 ;  /* 0x0000d100c3047a24 */ /* 0x000fc600078e0204 */
[----:B------:R2:W2:Y:S04]  /*79c0*/  LDS.128 R32, [R48+0xb080] ;  /* 0x00b0800030207984 */ /* 0x0004a80000000c00 */
[----:B------:R2:W2:Y:S01]  /*79d0*/  LDS.128 R28, [R48+0x80] ;  /* 0x00008000301c7984 */ /* 0x0004a20000000c00 */
[----:B-1----:R-:W-:Y:S01]  /*79e0*/  SHF.R.S32.HI R0, RZ, 0x1f, R2 ;  /* 0x0000001fff007819 */ /* 0x002fe20000011402 */
[----:B------:R-:W-:Y:S02]  /*79f0*/  IMAD.WIDE.U32 R46, R2, c[0x0][0x338], R58 ;  /* 0x0000ce00022e7a25 */ /* 0x000fe400078e003a */
[----:B------:R1:W1:Y:S02]  /*7a00*/  LDS.128 R24, [R48+0x2080] ;  /* 0x0020800030187984 */ /* 0x0002640000000c00 */
[----:B------:R-:W-:-:S02]  /*7a10*/  IMAD R6, R0, c[0x0][0x338], RZ ;  /* 0x0000ce0000067a24 */ /* 0x000fc400078e02ff */
[----:B------:R1:W1:Y:S02]  /*7a20*/  LDS.128 R20, [R48+0x4080] ;  /* 0x0040800030147984 */ /* 0x0002640000000c00 */
[----:B------:R-:W-:Y:S02]  /*7a30*/  IMAD R6, R2, c[0x0][0x33c], R6 ;  /* 0x0000cf0002067a24 */ /* 0x000fe400078e0206 */
[----:B------:R1:W1:Y:S02]  /*7a40*/  LDS.128 R16, [R48+0x1080] ;  /* 0x0010800030107984 */ /* 0x0002640000000c00 */
[----:B------:R-:W-:Y:S02]  /*7a50*/  IMAD.IADD R47, R47, 0x1, R6 ;  /* 0x000000012f2f7824 */ /* 0x000fe400078e0206 */
[----:B------:R1:W1:Y:S01]  /*7a60*/  LDS.128 R12, [R48+0x3080] ;  /* 0x00308000300c7984 */ /* 0x0002620000000c00 */
[----:B------:R-:W-:Y:S02]  /*7a70*/  IMAD.U32 R6, RZ, RZ, UR5 ;  /* 0x00000005ff067e24 */ /* 0x000fe4000f8e00ff */
[----:B------:R-:W-:Y:S01]  /*7a80*/  IMAD.WIDE.U32 R60, R195, c[0x0][0x340], R46 ;  /* 0x0000d000c33c7a25 */ /* 0x000fe200078e002e */
[----:B------:R1:W1:Y:S03]  /*7a90*/  LDS.128 R8, [R48+0x5080] ;  /* 0x0050800030087984 */ /* 0x0002660000000c00 */
[----:B------:R-:W-:Y:S01]  /*7aa0*/  IMAD.WIDE R62, R6, 0x80, R62 ;  /* 0x00000080063e7825 */ /* 0x000fe200078e023e */
[----:B------:R-:W-:-:S03]  /*7ab0*/  IADD3 R6, R58, 0x20, RZ ;  /* 0x000000203a067810 */ /* 0x000fc60007ffe0ff */
[----:B------:R-:W-:Y:S01]  /*7ac0*/  IMAD.IADD R65, R61, 0x1, R4 ;  /* 0x000000013d417824 */ /* 0x000fe200078e0204 */
[----:B------:R-:W-:Y:S05]  /*7ad0*/  @P4 BRA `(.L_x_991) ;  /* 0x0000011000004947 */ /* 0x000fea0003800000 */
[C---:B---3--:R-:W-:Y:S01]  /*7ae0*/  ISETP.GE.AND P3, PT, R58.reuse, c[0x0][0x324], PT ;  /* 0x0000c9003a007a0c */ /* 0x048fe20003f66270 */
[----:B------:R-:W3:Y:S01]  /*7af0*/  LDS.128 R52, [R48+0x8080] ;  /* 0x0080800030347984 */ /* 0x000ee20000000c00 */
[----:B------:R-:W-:Y:S01]  /*7b00*/  IMAD R56, R63, c[0x0][0x330], RZ ;  /* 0x0000cc003f387a24 */ /* 0x000fe200078e02ff */
[----:B------:R-:W-:Y:S01]  /*7b10*/  IADD3 R4, R58, 0x40, RZ ;  /* 0x000000403a047810 */ /* 0x000fe20007ffe0ff */
[----:B------:R-:W-:Y:S01]  /*7b20*/  IMAD.MOV.U32 R64, RZ, RZ, R60 ;  /* 0x000000ffff407224 */ /* 0x000fe200078e003c */
[----:B------:R-:W-:Y:S01]  /*7b30*/  ISETP.GE.AND P2, PT, R6, c[0x0][0x324], PT ;  /* 0x0000c90006007a0c */ /* 0x000fe20003f46270 */
[----:B------:R-:W-:Y:S01]  /*7b40*/  IMAD R56, R62, c[0x0][0x334], R56 ;  /* 0x0000cd003e387a24 */ /* 0x000fe200078e0238 */
[----:B------:R-:W-:Y:S01]  /*7b50*/  ISETP.GE.AND P1, PT, R4, c[0x0][0x324], PT ;  /* 0x0000c90004007a0c */ /* 0x000fe20003f26270 */
[----:B------:R-:W-:-:S04]  /*7b60*/  IMAD.WIDE.U32 R66, R62, c[0x0][0x330], R64 ;  /* 0x0000cc003e427a25 */ /* 0x000fc800078e0040 */
[----:B------:R-:W-:Y:S01]  /*7b70*/  IMAD.IADD R56, R67, 0x1, R56 ;  /* 0x0000000143387824 */ /* 0x000fe200078e0238 */
[----:B------:R-:W5:Y:S01]  /*7b80*/  @!P3 LDS.128 R44, [R48+0x6080] ;  /* 0x00608000302cb984 */ /* 0x000f620000000c00 */
[----:B------:R-:W-:-:S03]  /*7b90*/  LEA R68, P0, R66, c[0x0][0x318], 0x1 ;  /* 0x0000c60042447a11 */ /* 0x000fc600078008ff */
[----:B-12---:R-:W1:Y:S01]  /*7ba0*/  LDS.128 R48, [R48+0xa080] ;  /* 0x00a0800030307984 */ /* 0x006e620000000c00 */
[----:B------:R-:W-:-:S05]  /*7bb0*/  LEA.HI.X R69, R66, c[0x0][0x31c], R56, 0x1, P0 ;  /* 0x0000c70042457a11 */ /* 0x000fca00000f0c38 */
[----:B---3--:R2:W-:Y:S04]  /*7bc0*/  @!P2 STG.E.128 [R68.64+0x40], R52 ;  /* 0x000040344400a986 */ /* 0x0085e8000c101d0c */
[----:B-----5:R2:W-:Y:S04]  /*7bd0*/  @!P3 STG.E.128 [R68.64], R44 ;  /* 0x0000002c4400b986 */ /* 0x0205e8000c101d0c */
[----:B-1----:R2:W-:Y:S02]  /*7be0*/  @!P1 STG.E.128 [R68.64+0x80], R48 ;  /* 0x0000803044009986 */ /* 0x0025e4000c101d0c */
.L_x_991:
[----:B---3--:R-:W-:Y:S05]  /*7bf0*/  BSYNC B0 ;  /* 0x0000000000007941 */ /* 0x008fea0003800000 */
.L_x_990:
[----:B------:R-:W-:Y:S01]  /*7c00*/  IADD3 R5, R5, 0x40, RZ ;  /* 0x0000004005057810 */ /* 0x000fe20007ffe0ff */
[----:B------:R-:W-:Y:S03]  /*7c10*/  BSSY B0, `(.L_x_992) ;  /* 0x0000014000007945 */ /* 0x000fe60003800000 */
[----:B------:R-:W-:-:S13]  /*7c20*/  ISETP.GE.AND P3, PT, R5, R7, PT ;  /* 0x000000070500720c */ /* 0x000fda0003f66270 */
[----:B------:R-:W-:Y:S05]  /*7c30*/  @P3 BRA `(.L_x_993) ;  /* 0x0000011000003947 */ /* 0x000fea0003800000 */
[----:B------:R-:W-:Y:S01]  /*7c40*/  IADD3 R7, P0, R62, 0x40, RZ ;  /* 0x000000403e077810 */ /* 0x000fe20007f1e0ff */
[----:B--2---:R-:W-:Y:S01]  /*7c50*/  IMAD.MOV.U32 R44, RZ, RZ, R60 ;  /* 0x000000ffff2c7224 */ /* 0x004fe200078e003c */
        /* <DEDUP_REMOVED lines=13> */
[----:B----4-:R2:W-:Y:S04]  /*7d30*/  @!P1 STG.E.128 [R4.64+0x40], R36 ;  /* 0x0000402404009986 */ /* 0x0105e8000c101d0c */
[----:B------:R2:W-:Y:S02]  /*7d40*/  @!P0 STG.E.128 [R4.64+0x80], R32 ;  /* 0x0000802004008986 */ /* 0x0005e4000c101d0c */
.L_x_993:
[----:B------:R-:W-:Y:S05]  /*7d50*/  BSYNC B0 ;  /* 0x0000000000007941 */ /* 0x000fea0003800000 */
.L_x_992:
[----:B------:R-:W-:Y:S01]  /*7d60*/  IMAD R0, R0, c[0x0][0x308], RZ ;  /* 0x0000c20000007a24 */ /* 0x000fe200078e02ff */
[----:B------:R-:W-:Y:S01]  /*7d70*/  BSSY B0, `(.L_x_994) ;  /* 0x0000017000007945 */ /* 0x000fe20003800000 */
[----:B--2---:R-:W-:-:S04]  /*7d80*/  IMAD.WIDE.U32 R4, R2, c[0x0][0x308], R58 ;  /* 0x0000c20002047a25 */ /* 0x004fc800078e003a */
        /* <DEDUP_REMOVED lines=16> */
[----:B----4-:R-:W-:-:S04]  /*7e90*/  LEA R36, P0, R34, c[0x0][0x2e8], 0x1 ;  /* 0x0000ba0022247a11 */ /* 0x010fc800078008ff */
[----:B------:R-:W-:-:S05]  /*7ea0*/  LEA.HI.X R37, R34, c[0x0][0x2ec], R2, 0x1, P0 ;  /* 0x0000bb0022257a11 */ /* 0x000fca00000f0c02 */
[----:B------:R2:W-:Y:S04]  /*7eb0*/  @!P4 STG.E.128 [R36.64], R28 ;  /* 0x0000001c2400c986 */ /* 0x0005e8000c101d0c */
[----:B-1----:R2:W-:Y:S04]  /*7ec0*/  @!P2 STG.E.128 [R36.64+0x40], R24 ;  /* 0x000040182400a986 */ /* 0x0025e8000c101d0c */
[----:B------:R2:W-:Y:S02]  /*7ed0*/  @!P1 STG.E.128 [R36.64+0x80], R20 ;  /* 0x0000801424009986 */ /* 0x0005e4000c101d0c */
.L_x_995:
[----:B------:R-:W-:Y:S05]  /*7ee0*/  BSYNC B0 ;  /* 0x0000000000007941 */ /* 0x000fea0003800000 */
.L_x_994:
[----:B------:R-:W-:Y:S05]  /*7ef0*/  @P3 EXIT ;  /* 0x000000000000394d */ /* 0x000fea0003800000 */
[----:B------:R-:W-:Y:S01]  /*7f00*/  IADD3 R0, P0, R62, 0x40, RZ ;  /* 0x000000403e007810 */ /* 0x000fe20007f1e0ff */
[----:B------:R-:W-:Y:S01]  /*7f10*/  IMAD.MOV.U32 R2, RZ, RZ, R4 ;  /* 0x000000ffff027224 */ /* 0x000fe200078e0004 */
[C---:B------:R-:W-:Y:S01]  /*7f20*/  ISETP.GE.AND P1, PT, R58.reuse, c[0x0][0x2f4], PT ;  /* 0x0000bd003a007a0c */ /* 0x040fe20003f26270 */
[----:B------:R-:W-:Y:S01]  /*7f30*/  IMAD.MOV.U32 R3, RZ, RZ, R33 ;  /* 0x000000ffff037224 */ /* 0x000fe200078e0021 */
        /* <DEDUP_REMOVED lines=15> */
.L_x_988:
[----:B------:R-:W-:Y:S01]  /*8030*/  ISETP.NE.U32.AND P1, PT, RZ, c[0x0][0x358], PT ;  /* 0x0000d600ff007a0c */ /* 0x000fe20003f25070 */
[----:B-----5:R-:W-:Y:S01]  /*8040*/  IMAD.MOV.U32 R4, RZ, RZ, 0x4 ;  /* 0x00000004ff047424 */ /* 0x020fe200078e00ff */
[----:B------:R-:W-:-:S02]  /*8050*/  ISETP.NE.U32.AND P0, PT, RZ, c[0x0][0x360], PT ;  /* 0x0000d800ff007a0c */ /* 0x000fc40003f05070 */
[----:B------:R-:W-:Y:S01]  /*8060*/  ISETP.NE.AND.EX P1, PT, RZ, c[0x0][0x35c], PT, P1 ;  /* 0x0000d700ff007a0c */ /* 0x000fe20003f25310 */
[----:B------:R-:W-:Y:S01]  /*8070*/  IMAD.WIDE R2, R195, R4, c[0x0][0x358] ;  /* 0x0000d600c3027625 */ /* 0x000fe200078e0204 */
[----:B------:R-:W-:-:S11]  /*8080*/  ISETP.NE.AND.EX P0, PT, RZ, c[0x0][0x364], PT, P0 ;  /* 0x0000d900ff007a0c */ /* 0x000fd60003f05300 */
[----:B------:R-:W2:Y:S01]  /*8090*/  @P1 LDG.E R0, [R2.64] ;  /* 0x0000000c02001981 */ /* 0x000ea2000c1e1900 */
[----:B------:R-:W-:Y:S02]  /*80a0*/  IMAD.MOV.U32 R5, RZ, RZ, c[0x0][0x2f0] ;  /* 0x0000bc00ff057624 */ /* 0x000fe400078e00ff */
[----:B-1----:R-:W-:-:S05]  /*80b0*/  @P0 IMAD.WIDE R6, R195, R4, c[0x0][0x360] ;  /* 0x0000d800c3060625 */ /* 0x002fca00078e0204 */
[----:B------:R1:W5:Y:S02]  /*80c0*/  @P0 LDG.E R5, [R6.64] ;  /* 0x0000000c06050981 */ /* 0x000364000c1e1900 */
[----:B-1----:R-:W-:Y:S02]  /*80d0*/  CS2R R6, SRZ ;  /* 0x0000000000067805 */ /* 0x002fe4000001ff00 */
[--C-:B--2---:R-:W-:Y:S01]  /*80e0*/  @P1 SHF.R.S32.HI R7, RZ, 0x1f, R0.reuse ;  /* 0x0000001fff071819 */ /* 0x104fe20000011400 */
[----:B------:R-:W-:Y:S01]  /*80f0*/  @P1 IMAD.MOV.U32 R6, RZ, RZ, R0 ;  /* 0x000000ffff061224 */ /* 0x000fe200078e0000 */
[----:B------:R-:W-:Y:S05]  /*8100*/  @P0 BRA `(.L_x_996) ;  /* 0x0000004000000947 */ /* 0x000fea0003800000 */
[----:B------:R-:W-:Y:S05]  /*8110*/  @!P1 BRA `(.L_x_996) ;  /* 0x0000003000009947 */ /* 0x000fea0003800000 */
[----:B-----5:R1:W2:Y:S04]  /*8120*/  LDG.E R5, [R2.64] ;  /* 0x0000000c02057981 */ /* 0x0202a8000c1e1900 */
[----:B-1----:R-:W2:Y:S02]  /*8130*/  LDG.E R2, [R2.64+0x4] ;  /* 0x0000040c02027981 */ /* 0x002ea4000c1e1900 */
[----:B--2---:R-:W-:-:S03]  /*8140*/  IADD3 R5, -R5, R2, RZ ;  /* 0x0000000205057210 */ /* 0x004fc60007ffe1ff */
.L_x_996:
[----:B------:R-:W1:Y:S01]  /*8150*/  S2R R8, SR_TID.X ;  /* 0x0000000000087919 */ /* 0x000e620000002100 */
[----:B-----5:R-:W-:Y:S01]  /*8160*/  IADD3 R5, R5, -UR11, RZ ;  /* 0x8000000b05057c10 */ /* 0x020fe2000fffe0ff */
[----:B------:R-:W-:Y:S01]  /*8170*/  IMAD.U32 R14, RZ, RZ, UR5 ;  /* 0x00000005ff0e7e24 */ /* 0x000fe2000f8e00ff */
[----:B------:R-:W-:Y:S01]  /*8180*/  SHF.R.S32.HI R4, RZ, 0x1f, R195 ;  /* 0x0000001fff047819 */ /* 0x000fe200000114c3 */
[----:B------:R-:W2:Y:S01]  /*8190*/  S2R R2, SR_CTAID.Y ;  /* 0x0000000000027919 */ /* 0x000ea20000002600 */
[----:B------:R-:W-:Y:S01]  /*81a0*/  SEL R195, R195, RZ, !P1 ;  /* 0x000000ffc3c37207 */ /* 0x000fe20004800000 */
[----:B------:R-:W-:Y:S01]  /*81b0*/  BSSY B0, `(.L_x_997) ;  /* 0x0000027000007945 */ /* 0x000fe20003800000 */
[----:B------:R-:W-:-:S05]  /*81c0*/  SEL R4, R4, RZ, !P1 ;  /* 0x000000ff04047207 */ /* 0x000fca0004800000 */
[----:B------:R-:W-:-:S04]  /*81d0*/  IMAD R16, R4, c[0x0][0x310], RZ ;  /* 0x0000c40004107a24 */ /* 0x000fc800078e02ff */
[----:B------:R-:W-:Y:S01]  /*81e0*/  IMAD R16, R195, c[0x0][0x314], R16 ;  /* 0x0000c500c3107a24 */ /* 0x000fe200078e0210 */
[----:B-1----:R-:W-:-:S04]  /*81f0*/  SHF.R.S32.HI R3, RZ, 0x1f, R8 ;  /* 0x0000001fff037819 */ /* 0x002fc80000011408 */
[----:B------:R-:W-:-:S04]  /*8200*/  LEA.HI R3, R3, R8, RZ, 0x2 ;  /* 0x0000000803037211 */ /* 0x000fc800078f10ff */
[----:B------:R-:W-:Y:S02]  /*8210*/  LOP3.LUT R0, R3, 0x1ffffffc, RZ, 0xc0, !PT ;  /* 0x1ffffffc03007812 */ /* 0x000fe400078ec0ff */
[----:B------:R-:W-:-:S03]  /*8220*/  SHF.R.S32.HI R3, RZ, 0x2, R3 ;  /* 0x00000002ff037819 */ /* 0x000fc60000011403 */
[----:B------:R-:W-:Y:S01]  /*8230*/  IMAD.IADD R8, R8, 0x1, -R0 ;  /* 0x0000000108087824 */ /* 0x000fe200078e0a00 */
[----:B--2---:R-:W-:Y:S02]  /*8240*/  SHF.R.S32.HI R0, RZ, 0x1f, R2 ;  /* 0x0000001fff007819 */ /* 0x004fe40000011402 */
[C---:B------:R-:W-:Y:S01]  /*8250*/  ISETP.GE.AND P4, PT, R3.reuse, R5, PT ;  /* 0x000000050300720c */ /* 0x040fe20003f86270 */
[----:B------:R-:W-:Y:S01]  /*8260*/  IMAD.SHL.U32 R8, R8, 0x8, RZ ;  /* 0x0000000808087824 */ /* 0x000fe200078e00ff */
[----:B------:R-:W-:Y:S01]  /*8270*/  IADD3 R6, P0, R3, R6, RZ ;  /* 0x0000000603067210 */ /* 0x000fe20007f1e0ff */
[----:B------:R-:W-:-:S03]  /*8280*/  IMAD R12, R0, c[0x0][0x308], RZ ;  /* 0x0000c200000c7a24 */ /* 0x000fc600078e02ff */
[----:B------:R-:W-:Y:S01]  /*8290*/  SHF.R.S32.HI R9, RZ, 0x1f, R8 ;  /* 0x0000001fff097819 */ /* 0x000fe20000011408 */
[----:B------:R-:W-:Y:S01]  /*82a0*/  IMAD R12, R2, c[0x0][0x30c], R12 ;  /* 0x0000c300020c7a24 */ /* 0x000fe200078e020c */
[----:B------:R-:W-:-:S03]  /*82b0*/  LEA.HI.X.SX32 R7, R3, R7, 0x1, P0 ;  /* 0x0000000703077211 */ /* 0x000fc600000f0eff */
[----:B------:R-:W-:-:S04]  /*82c0*/  IMAD.WIDE.U32 R10, R2, c[0x0][0x308], R8 ;  /* 0x0000c200020a7a25 */ /* 0x000fc800078e0008 */
[----:B------:R-:W-:Y:S02]  /*82d0*/  IMAD.IADD R13, R12, 0x1, R11 ;  /* 0x000000010c0d7824 */ /* 0x000fe400078e020b */
[----:B------:R-:W-:Y:S01]  /*82e0*/  IMAD.MOV.U32 R12, RZ, RZ, R10 ;  /* 0x000000ffff0c7224 */ /* 0x000fe200078e000a */
[----:B------:R-:W-:Y:S01]  /*82f0*/  IADD3 R10, R8, 0x20, RZ ;  /* 0x00000020080a7810 */ /* 0x000fe20007ffe0ff */
[----:B------:R-:W-:Y:S01]  /*8300*/  IMAD.WIDE R14, R14, 0x80, R6 ;  /* 0x000000800e0e7825 */ /* 0x000fe200078e0206 */
[----:B------:R-:W-:-:S03]  /*8310*/  IADD3 R7, R8, 0x40, RZ ;  /* 0x0000004008077810 */ /* 0x000fc60007ffe0ff */
        /* <DEDUP_REMOVED lines=16> */
.L_x_998:
[----:B------:R-:W-:Y:S05]  /*8420*/  BSYNC B0 ;  /* 0x0000000000007941 */ /* 0x000fea0003800000 */
.L_x_997:
        /* <DEDUP_REMOVED lines=19> */
.L_x_1000:
[----:B------:R-:W-:Y:S05]  /*8560*/  BSYNC B0 ;  /* 0x0000000000007941 */ /* 0x000fea0003800000 */
.L_x_999:
[----:B------:R-:W-:Y:S01]  /*8570*/  IMAD R0, R0, c[0x0][0x338], RZ ;  /* 0x0000ce0000007a24 */ /* 0x000fe200078e02ff */
[----:B------:R-:W-:Y:S01]  /*8580*/  BSSY B0, `(.L_x_1001) ;  /* 0x0000017000007945 */ /* 0x000fe20003800000 */
[----:B------:R-:W-:-:S04]  /*8590*/  IMAD.WIDE.U32 R12, R2, c[0x0][0x338], R8 ;  /* 0x0000ce00020c7a25 */ /* 0x000fc800078e0008 */
[----:B------:R-:W-:Y:S01]  /*85a0*/  IMAD R0, R2, c[0x0][0x33c], R0 ;  /* 0x0000cf0002007a24 */ /* 0x000fe200078e0200 */
[----:B------:R-:W-:Y:S01]  /*85b0*/  MOV R2, R12 ;  /* 0x0000000c00027202 */ /* 0x000fe20000000f00 */
        /* <DEDUP_REMOVED lines=14> */
[----:B--2---:R-:W-:-:S04]  /*86a0*/  LEA R16, P0, R12, c[0x0][0x318], 0x1 ;  /* 0x0000c6000c107a11 */ /* 0x004fc800078008ff */
[----:B------:R-:W-:-:S05]  /*86b0*/  LEA.HI.X R17, R12, c[0x0][0x31c], R0, 0x1, P0 ;  /* 0x0000c7000c117a11 */ /* 0x000fca00000f0c00 */
[----:B------:R2:W-:Y:S04]  /*86c0*/  @!P4 STG.E.128 [R16.64], RZ ;  /* 0x000000ff1000c986 */ /* 0x0005e8000c101d0c */
[----:B------:R2:W-:Y:S04]  /*86d0*/  @!P2 STG.E.128 [R16.64+0x40], RZ ;  /* 0x000040ff1000a986 */ /* 0x0005e8000c101d0c */
[----:B------:R2:W-:Y:S02]  /*86e0*/  @!P1 STG.E.128 [R16.64+0x80], RZ ;  /* 0x000080ff10009986 */ /* 0x0005e4000c101d0c */
.L_x_1002:
[----:B------:R-:W-:Y:S05]  /*86f0*/  BSYNC B0 ;  /* 0x0000000000007941 */ /* 0x000fea0003800000 */
.L_x_1001:
[----:B------:R-:W-:Y:S05]  /*8700*/  @P3 EXIT ;  /* 0x000000000000394d */ /* 0x000fea0003800000 */
[----:B------:R-:W-:Y:S01]  /*8710*/  IADD3 R0, P0, R14, 0x40, RZ ;  /* 0x000000400e007810 */ /* 0x000fe20007f1e0ff */
[----:B------:R-:W-:Y:S01]  /*8720*/  IMAD.MOV.U32 R3, RZ, RZ, R5 ;  /* 0x000000ffff037224 */ /* 0x000fe200078e0005 */
[----:B------:R-:W-:-:S03]  /*8730*/  ISETP.GE.AND P1, PT, R8, c[0x0][0x324], PT ;  /* 0x0000c90008007a0c */ /* 0x000fc60003f26270 */
        /* <DEDUP_REMOVED lines=14> */
.L_x_1003:
        /* <DEDUP_REMOVED lines=14> */
.L_x_1426:


//--------------------- .text._ZN7cutlass13device_kernelIN5flash19enable_sm80_to_sm89INS1_16FlashAttnBwdSm80INS1_25CollectiveMainloopBwdSm80ILi2ELi2EN4cute5tupleIJNS5_1CILi64EEENS7_ILi128EEENS7_ILi96EEEEEENS_10bfloat16_tEfNS_4arch4Sm80ELb0ELb1ELb1ELb1ELb1ELb0ELb0ELb0ELi2ELi2ELi4ELi2ELb0EEENS1_21CollectiveEpilogueBwdISB_SC_SE_Li256ELb1ELb0ELi2EEENS1_19SingleTileSchedulerILb1ELb0ELb0ELi128EEEEEEEEEvNT_6ParamsE --------------------------
	.section	.text._ZN7cutlass13device_kernelIN5flash19enable_sm80_to_sm89INS1_16FlashAttnBwdSm80INS1_25CollectiveMainloopBwdSm80ILi2ELi2EN4cute5tupleIJNS5_1CILi64EEENS7_ILi128EEENS7_ILi96EEEEEENS_10bfloat16_tEfNS_4arch4Sm80ELb0ELb1ELb1ELb1ELb1ELb0ELb0ELb0ELi2ELi2ELi4ELi2ELb0EEENS1_21CollectiveEpilogueBwdISB_SC_SE_Li256ELb1ELb0ELi2EEENS1_19SingleTileSchedulerILb1ELb0ELb0ELi128EEEEEEEEEvNT_6ParamsE,"ax",@progbits
	.sectioninfo	@"SHI_REGISTERS=255"
	.align	128
.text._ZN7cutlass13device_kernelIN5flash19enable_sm80_to_sm89INS1_16FlashAttnBwdSm80INS1_25CollectiveMainloopBwdSm80ILi2ELi2EN4cute5tupleIJNS5_1CILi64EEENS7_ILi128EEENS7_ILi96EEEEEENS_10bfloat16_tEfNS_4arch4Sm80ELb0ELb1ELb1ELb1ELb1ELb0ELb0ELb0ELi2ELi2ELi4ELi2ELb0EEENS1_21CollectiveEpilogueBwdISB_SC_SE_Li256ELb1ELb0ELi2EEENS1_19SingleTileSchedulerILb1ELb0ELb0ELi128EEEEEEEEEvNT_6ParamsE:
        .type           _ZN7cutlass13device_kernelIN5flash19enable_sm80_to_sm89INS1_16FlashAttnBwdSm80INS1_25CollectiveMainloopBwdSm80ILi2ELi2EN4cute5tupleIJNS5_1CILi64EEENS7_ILi128EEENS7_ILi96EEEEEENS_10bfloat16_tEfNS_4arch4Sm80ELb0ELb1ELb1ELb1ELb1ELb0ELb0ELb0ELi2ELi2ELi4ELi2ELb0EEENS1_21CollectiveEpilogueBwdISB_SC_SE_Li256ELb1ELb0ELi2EEENS1_19SingleTileSchedulerILb1ELb0ELb0ELi128EEEEEEEEEvNT_6ParamsE,@function
        .size           _ZN7cutlass13device_kernelIN5flash19enable_sm80_to_sm89INS1_16FlashAttnBwdSm80INS1_25CollectiveMainloopBwdSm80ILi2ELi2EN4cute5tupleIJNS5_1CILi64EEENS7_ILi128EEENS7_ILi96EEEEEENS_10bfloat16_tEfNS_4arch4Sm80ELb0ELb1ELb1ELb1ELb1ELb0ELb0ELb0ELi2ELi2ELi4ELi2ELb0EEENS1_21CollectiveEpilogueBwdISB_SC_SE_Li256ELb1ELb0ELi2EEENS1_19SingleTileSchedulerILb1ELb0ELb0ELi128EEEEEEEEEvNT_6ParamsE,(.L_x_1427 - _ZN7cutlass13device_kernelIN5flash19enable_sm80_to_sm89INS1_16FlashAttnBwdSm80INS1_25CollectiveMainloopBwdSm80ILi2ELi2EN4cute5tupleIJNS5_1CILi64EEENS7_ILi128EEENS7_ILi96EEEEEENS_10bfloat16_tEfNS_4arch4Sm80ELb0ELb1ELb1ELb1ELb1ELb0ELb0ELb0ELi2ELi2ELi4ELi2ELb0EEENS1_21CollectiveEpilogueBwdISB_SC_SE_Li256ELb1ELb0ELi2EEENS1_19SingleTileSchedulerILb1ELb0ELb0ELi128EEEEEEEEEvNT_6ParamsE)
        .other          _ZN7cutlass13device_kernelIN5flash19enable_sm80_to_sm89INS1_16FlashAttnBwdSm80INS1_25CollectiveMainloopBwdSm80ILi2ELi2EN4cute5tupleIJNS5_1CILi64EEENS7_ILi128EEENS7_ILi96EEEEEENS_10bfloat16_tEfNS_4arch4Sm80ELb0ELb1ELb1ELb1ELb1ELb0ELb0ELb0ELi2ELi2ELi4ELi2ELb0EEENS1_21CollectiveEpilogueBwdISB_SC_SE_Li256ELb1ELb0ELi2EEENS1_19SingleTileSchedulerILb1ELb0ELb0ELi128EEEEEEEEEvNT_6ParamsE,@"STO_CUDA_ENTRY STV_DEFAULT"
_ZN7cutlass13device_kernelIN5flash19enable_sm80_to_sm89INS1_16FlashAttnBwdSm80INS1_25CollectiveMainloopBwdSm80ILi2ELi2EN4cute5tupleIJNS5_1CILi64EEENS7_ILi128EEENS7_ILi96EEEEEENS_10bfloat16_tEfNS_4arch4Sm80ELb0ELb1ELb1ELb1ELb1ELb0ELb0ELb0ELi2ELi2ELi4ELi2ELb0EEENS1_21CollectiveEpilogueBwdISB_SC_SE_Li256ELb1ELb0ELi2EEENS1_19SingleTileSchedulerILb1ELb0ELb0ELi128EEEEEEEEEvNT_6ParamsE:
        /* <DEDUP_REMOVED lines=17> */
.L_x_1005:
        /* <DEDUP_REMOVED lines=8> */
.L_x_1007:
[----:B------:R-:W-:Y:S02]  /*0190*/  MOV R3, c[0x0][0x3a4] ;  /* 0x0000e90000037a02 */ /* 0x000fe40000000f00 */
.L_x_1006:
[----:B------:R-:W-:-:S06]  /*01a0*/  USHF.L.U32 UR11, UR5, 0x7, URZ ;  /* 0x00000007050b7899 */ /* 0x000fcc000800063f */
[----:B-----5:R-:W-:-:S04]  /*01b0*/  ISETP.LE.AND P0, PT, R3, UR11, PT ;  /* 0x0000000b03007c0c */ /* 0x020fc8000bf03270 */
[----:B------:R-:W-:Y:S01]  /*01c0*/  SEL R195, R195, 0xffffffff, !P0 ;  /* 0xffffffffc3c37807 */ /* 0x000fe20004000000 */
[----:B------:R-:W-:Y:S05]  /*01d0*/  BRA `(.L_x_1008) ;  /* 0x0000011000007947 */ /* 0x000fea0003800000 */
.L_x_1004:
[----:B--2-4-:R-:W-:-:S04]  /*01e0*/  ISETP.NE.U32.AND P0, PT, RZ, c[0x0][0x3c0], PT ;  /* 0x0000f000ff007a0c */ /* 0x014fc80003f05070 */
[----:B------:R-:W-:-:S13]  /*01f0*/  ISETP.NE.AND.EX P0, PT, RZ, c[0x0][0x3c4], PT, P0 ;  /* 0x0000f100ff007a0c */ /* 0x000fda0003f05300 */
[----:B------:R-:W-:Y:S05]  /*0200*/  @!P0 BRA `(.L_x_1009) ;  /* 0x0000002000008947 */ /* 0x000fea0003800000 */
[----:B------:R1:W5:Y:S01]  /*0210*/  LDG.E R3, [R4.64] ;  /* 0x0000000c04037981 */ /* 0x000362000c1e1900 */
[----:B------:R-:W-:Y:S05]  /*0220*/  BRA `(.L_x_1010) ;  /* 0x0000009000007947 */ /* 0x000fea0003800000 */
.L_x_1009:
        /* <DEDUP_REMOVED lines=8> */
.L_x_1011:
[----:B------:R-:W-:Y:S02]  /*02b0*/  MOV R3, c[0x0][0x3a4] ;  /* 0x0000e90000037a02 */ /* 0x000fe40000000f00 */
.L_x_1010:
[----:B------:R-:W-:-:S06]  /*02c0*/  USHF.L.U32 UR11, UR5, 0x7, URZ ;  /* 0x00000007050b7899 */ /* 0x000fcc000800063f */
[----:B-----5:R-:W-:-:S04]  /*02d0*/  ISETP.LE.AND P0, PT, R3, UR11, PT ;  /* 0x0000000b03007c0c */ /* 0x020fc8000bf03270 */
[----:B------:R-:W-:-:S04]  /*02e0*/  SEL R195, R195, 0xffffffff, !P0 ;  /* 0xffffffffc3c37807 */ /* 0x000fc80004000000 */
.L_x_1008:
        /* <DEDUP_REMOVED lines=31> */
.L_x_1012:
[----:B-1-3--:R-:W-:-:S04]  /*04e0*/  ISETP.NE.U32.AND P1, PT, RZ, c[0x0][0x2e0], PT ;  /* 0x0000b800ff007a0c */ /* 0x00afc80003f25070 */
[----:B------:R-:W-:-:S13]  /*04f0*/  ISETP.NE.AND.EX P1, PT, RZ, c[0x0][0x2e4], PT, P1 ;  /* 0x0000b900ff007a0c */ /* 0x000fda0003f25310 */
[----:B------:R-:W-:Y:S05]  /*0500*/  @!P1 BRA `(.L_x_1013) ;  /* 0x0000004000009947 */ /* 0x000fea0003800000 */
[----:B------:R-:W-:-:S06]  /*0510*/  IMAD.WIDE R6, R195, R7, c[0x0][0x2e0] ;  /* 0x0000b800c3067625 */ /* 0x000fcc00078e0207 */
[----:B------:R-:W2:Y:S02]  /*0520*/  LDG.E R6, [R6.64] ;  /* 0x0000000c06067981 */ /* 0x000ea4000c1e1900 */
[----:B--2---:R1:W2:Y:S01]  /*0530*/  R2UR UR14, R6 ;  /* 0x00000000060e73c2 */ /* 0x0042a200000e0000 */
[----:B------:R-:W-:Y:S05]  /*0540*/  BRA `(.L_x_1014) ;  /* 0x0000006000007947 */ /* 0x000fea0003800000 */
.L_x_1013:
[----:B------:R-:W-:Y:S05]  /*0550*/  @!P4 BRA `(.L_x_1014) ;  /* 0x000000500000c947 */ /* 0x000fea0003800000 */
[----:B------:R1:W2:Y:S04]  /*0560*/  LDG.E R6, [R8.64] ;  /* 0x0000000c08067981 */ /* 0x0002a8000c1e1900 */
[----:B-1----:R-:W3:Y:S01]  /*0570*/  LDG.E R8, [R8.64+0x4] ;  /* 0x0000040c08087981 */ /* 0x002ee2000c1e1900 */
[----:B--2---:R-:W1:Y:S08]  /*0580*/  R2UR UR14, R6 ;  /* 0x00000000060e73c2 */ /* 0x004e7000000e0000 */
[----:B---3--:R-:W1:Y:S02]  /*0590*/  R2UR UR4, R8 ;  /* 0x00000000080473c2 */ /* 0x008e6400000e0000 */
[----:B-1----:R-:W-:-:S06]  /*05a0*/  UIADD3 UR14, -UR14, UR4, URZ ;  /* 0x000000040e0e7290 */ /* 0x002fcc000fffe13f */
.L_x_1014:
        /* <DEDUP_REMOVED lines=15> */
.L_x_1015:
        /* <DEDUP_REMOVED lines=454> */
.L_x_1018:
[----:B------:R-:W-:Y:S05]  /*2300*/  BSYNC B0 ;  /* 0x0000000000007941 */ /* 0x000fea0003800000 */
.L_x_1017:
        /* <DEDUP_REMOVED lines=85> */
.L_x_1037:
        /* <DEDUP_REMOVED lines=173> */
.L_x_1021:
[----:B------:R-:W-:Y:S04]  /*3330*/  MOV R4, 0x1 ;  /* 0x0000000100047802 */ /* 0x000fe80000000f00 */
[----:B------:R-:W-:Y:S11]  /*3340*/  ISETP.NE.AND P0, PT, R4, c[0x0][0x2a8], PT ;  /* 0x0000aa0004007a0c */ /* 0x000ff60003f05270 */
[----:B------:R-:W-:Y:S02]  /*3350*/  @!UPT UIADD3 URZ, URZ, URZ, URZ ;  /* 0x0000003f3f3ff290 */ /* 0x000fe4000fffe03f */
[----:B------:R-:W-:Y:S05]  /*3360*/  @P0 IMAD.HI.U32 R4, R6, c[0x0][0x2ac], RZ ;  /* 0x0000ab0006040a27 */ /* 0x000fea00078e00ff */
[----:B------:R-:W-:Y:S02]  /*3370*/  @P0 SHF.R.U32.HI R6, RZ, c[0x0][0x2b0], R4 ;  /* 0x0000ac00ff060a19 */ /* 0x000fe40000011604 */
.L_x_1022:
[----:B------:R-:W-:Y:S05]  /*3380*/  BSYNC B0 ;  /* 0x0000000000007941 */ /* 0x000fea0003800000 */
.L_x_1020:
[----:B------:R-:W-:Y:S04]  /*3390*/  IMAD.MOV.U32 R4, RZ, RZ, c[0x0][0x2a8] ;  /* 0x0000aa00ff047624 */ /* 0x000fe800078e00ff */
[----:B------:R-:W-:Y:S02]  /*33a0*/  IMAD R4, R6, R4, -UR11 ;  /* 0x8000000b06047e24 */ /* 0x000fe4000f8e0204 */
[----:B------:R-:W-:Y:S03]  /*33b0*/  IMAD.IADD R6, R214, 0x1, R5 ;  /* 0x00000001d6067824 */ /* 0x000fe600078e0205 */
[----:B------:R-:W-:Y:S04]  /*33c0*/  IADD3 R248, -R211, R4, RZ ;  /* 0x00000004d3f87210 */ /* 0x000fe80007ffe1ff */
[----:B------:R-:W-:Y:S02]  /*33d0*/  IADD3 R4, R248, c[0x0][0x2a8], RZ ;  /* 0x0000aa00f8047a10 */ /* 0x000fe40007ffe0ff */
[----:B------:R-:W-:Y:S02]  /*33e0*/  IMNMX R248, R6, R248, !PT ;  /* 0x000000f806f87217 */ /* 0x000fe40007800200 */
[----:B------:R-:W-:Y:S02]  /*33f0*/  IMNMX R247, R247, R4, PT ;  /* 0x00000004f7f77217 */ /* 0x000fe40003800200 */
.L_x_1019:
        /* <DEDUP_REMOVED lines=18> */
.L_x_1025:
[----:B------:R-:W-:Y:S04]  /*3520*/  MOV R4, 0x1 ;  /* 0x0000000100047802 */ /* 0x000fe80000000f00 */
[----:B------:R-:W-:Y:S11]  /*3530*/  ISETP.NE.AND P0, PT, R4, c[0x0][0x2a8], PT ;  /* 0x0000aa0004007a0c */ /* 0x000ff60003f05270 */
[----:B------:R-:W-:Y:S02]  /*3540*/  @!UPT UIADD3 URZ, URZ, URZ, URZ ;  /* 0x0000003f3f3ff290 */ /* 0x000fe4000fffe03f */
[----:B------:R-:W-:Y:S05]  /*3550*/  @P0 IMAD.HI.U32 R4, R6, c[0x0][0x2ac], RZ ;  /* 0x0000ab0006040a27 */ /* 0x000fea00078e00ff */
[----:B------:R-:W-:Y:S02]  /*3560*/  @P0 SHF.R.U32.HI R6, RZ, c[0x0][0x2b0], R4 ;  /* 0x0000ac00ff060a19 */ /* 0x000fe40000011604 */
.L_x_1026:
[----:B------:R-:W-:Y:S05]  /*3570*/  BSYNC B0 ;  /* 0x0000000000007941 */ /* 0x000fea0003800000 */
.L_x_1024:
[----:B------:R-:W-:Y:S04]  /*3580*/  IMAD.MOV.U32 R4, RZ, RZ, c[0x0][0x2a8] ;  /* 0x0000aa00ff047624 */ /* 0x000fe800078e00ff */
[----:B------:R-:W-:Y:S04]  /*3590*/  IMAD R6, R6, R4, -UR11 ;  /* 0x8000000b06067e24 */ /* 0x000fe8000f8e0204 */
[----:B------:R-:W-:Y:S05]  /*35a0*/  IMAD.IADD R6, R6, 0x1, -R211 ;  /* 0x0000000106067824 */ /* 0x000fea00078e0ad3 */
[----:B------:R-:W-:Y:S02]  /*35b0*/  IADD3 R4, R6, c[0x0][0x2a8], RZ ;  /* 0x0000aa0006047a10 */ /* 0x000fe40007ffe0ff */
[----:B------:R-:W-:Y:S02]  /*35c0*/  IMNMX R242, R242, R6, !PT ;  /* 0x00000006f2f27217 */ /* 0x000fe40007800200 */
[----:B------:R-:W-:Y:S02]  /*35d0*/  IMNMX R240, R240, R4, PT ;  /* 0x00000004f0f07217 */ /* 0x000fe40003800200 */
.L_x_1023:
        /* <DEDUP_REMOVED lines=18> */
.L_x_1029:
[----:B------:R-:W-:Y:S04]  /*3700*/  MOV R4, 0x1 ;  /* 0x0000000100047802 */ /* 0x000fe80000000f00 */
[----:B------:R-:W-:Y:S11]  /*3710*/  ISETP.NE.AND P0, PT, R4, c[0x0][0x2a8], PT ;  /* 0x0000aa0004007a0c */ /* 0x000ff60003f05270 */
[----:B------:R-:W-:Y:S02]  /*3720*/  @!UPT UIADD3 URZ, URZ, URZ, URZ ;  /* 0x0000003f3f3ff290 */ /* 0x000fe4000fffe03f */
[----:B------:R-:W-:Y:S05]  /*3730*/  @P0 IMAD.HI.U32 R4, R6, c[0x0][0x2ac], RZ ;  /* 0x0000ab0006040a27 */ /* 0x000fea00078e00ff */
[----:B------:R-:W-:Y:S02]  /*3740*/  @P0 SHF.R.U32.HI R6, RZ, c[0x0][0x2b0], R4 ;  /* 0x0000ac00ff060a19 */ /* 0x000fe40000011604 */
.L_x_1030:
[----:B------:R-:W-:Y:S05]  /*3750*/  BSYNC B0 ;  /* 0x0000000000007941 */ /* 0x000fea0003800000 */
.L_x_1028:
[----:B------:R-:W-:Y:S04]  /*3760*/  IMAD.MOV.U32 R4, RZ, RZ, c[0x0][0x2a8] ;  /* 0x0000aa00ff047624 */ /* 0x000fe800078e00ff */
[----:B------:R-:W-:Y:S04]  /*3770*/  IMAD R6, R6, R4, -UR11 ;  /* 0x8000000b06067e24 */ /* 0x000fe8000f8e0204 */
[----:B------:R-:W-:Y:S05]  /*3780*/  IMAD.IADD R6, R6, 0x1, -R211 ;  /* 0x0000000106067824 */ /* 0x000fea00078e0ad3 */
[----:B------:R-:W-:Y:S02]  /*3790*/  IADD3 R4, R6, c[0x0][0x2a8], RZ ;  /* 0x0000aa0006047a10 */ /* 0x000fe40007ffe0ff */
[----:B------:R-:W-:Y:S02]  /*37a0*/  IMNMX R239, R239, R6, !PT ;  /* 0x00000006efef7217 */ /* 0x000fe40007800200 */
[----:B------:R-:W-:Y:S02]  /*37b0*/  IMNMX R237, R237, R4, PT ;  /* 0x00000004eded7217 */ /* 0x000fe40003800200 */
.L_x_1027:
        /* <DEDUP_REMOVED lines=18> */
.L_x_1033:
[----:B------:R-:W-:Y:S04]  /*38e0*/  MOV R4, 0x1 ;  /* 0x0000000100047802 */ /* 0x000fe80000000f00 */
[----:B------:R-:W-:Y:S11]  /*38f0*/  ISETP.NE.AND P0, PT, R4, c[0x0][0x2a8], PT ;  /* 0x0000aa0004007a0c */ /* 0x000ff60003f05270 */
[----:B------:R-:W-:Y:S02]  /*3900*/  @!UPT UIADD3 URZ, URZ, URZ, URZ ;  /* 0x0000003f3f3ff290 */ /* 0x000fe4000fffe03f */
[----:B------:R-:W-:Y:S05]  /*3910*/  @P0 IMAD.HI.U32 R4, R5, c[0x0][0x2ac], RZ ;  /* 0x0000ab0005040a27 */ /* 0x000fea00078e00ff */
[----:B------:R-:W-:Y:S02]  /*3920*/  @P0 SHF.R.U32.HI R5, RZ, c[0x0][0x2b0], R4 ;  /* 0x0000ac00ff050a19 */ /* 0x000fe40000011604 */
.L_x_1034:
[----:B------:R-:W-:Y:S05]  /*3930*/  BSYNC B0 ;  /* 0x0000000000007941 */ /* 0x000fea0003800000 */
.L_x_1032:
[----:B------:R-:W-:Y:S04]  /*3940*/  IMAD.MOV.U32 R4, RZ, RZ, c[0x0][0x2a8] ;  /* 0x0000aa00ff047624 */ /* 0x000fe800078e00ff */
[----:B------:R-:W-:Y:S04]  /*3950*/  IMAD R5, R5, R4, -UR11 ;  /* 0x8000000b05057e24 */ /* 0x000fe8000f8e0204 */
[----:B------:R-:W-:Y:S05]  /*3960*/  IMAD.IADD R5, R5, 0x1, -R211 ;  /* 0x0000000105057824 */ /* 0x000fea00078e0ad3 */
[----:B------:R-:W-:Y:S02]  /*3970*/  IADD3 R4, R5, c[0x0][0x2a8], RZ ;  /* 0x0000aa0005047a10 */ /* 0x000fe40007ffe0ff */
[----:B------:R-:W-:Y:S02]  /*3980*/  IMNMX R235, R235, R5, !PT ;  /* 0x00000005ebeb7217 */ /* 0x000fe40007800200 */
[----:B------:R-:W-:Y:S02]  /*3990*/  IMNMX R236, R236, R4, PT ;  /* 0x00000004ecec7217 */ /* 0x000fe40003800200 */
.L_x_1031:
        /* <DEDUP_REMOVED lines=54> */
.L_x_1035:
        /* <DEDUP_REMOVED lines=554> */
.L_x_1036:
        /* <DEDUP_REMOVED lines=239> */
.L_x_1016:
        /* <DEDUP_REMOVED lines=151> */
.L_x_1039:
        /* <DEDUP_REMOVED lines=63> */
.L_x_1041:
[----:B---3--:R-:W-:Y:S05]  /*7bf0*/  BSYNC B0 ;  /* 0x0000000000007941 */ /* 0x008fea0003800000 */
.L_x_1040:
        /* <DEDUP_REMOVED lines=21> */
.L_x_1043:
[----:B------:R-:W-:Y:S05]  /*7d50*/  BSYNC B0 ;  /* 0x0000000000007941 */ /* 0x000fea0003800000 */
.L_x_1042:
        /* <DEDUP_REMOVED lines=24> */
.L_x_1045:
[----:B------:R-:W-:Y:S05]  /*7ee0*/  BSYNC B0 ;  /* 0x0000000000007941 */ /* 0x000fea0003800000 */
.L_x_1044:
        /* <DEDUP_REMOVED lines=20> */
.L_x_1038:
        /* <DEDUP_REMOVED lines=18> */
.L_x_1046:
        /* <DEDUP_REMOVED lines=45> */
.L_x_1048:
[----:B------:R-:W-:Y:S05]  /*8420*/  BSYNC B0 ;  /* 0x0000000000007941 */ /* 0x000fea0003800000 */
.L_x_1047:
        /* <DEDUP_REMOVED lines=19> */
.L_x_1050:
[----:B------:R-:W-:Y:S05]  /*8560*/  BSYNC B0 ;  /* 0x0000000000007941 */ /* 0x000fea0003800000 */
.L_x_1049:
        /* <DEDUP_REMOVED lines=24> */
.L_x_1052:
[----:B------:R-:W-:Y:S05]  /*86f0*/  BSYNC B0 ;  /* 0x0000000000007941 */ /* 0x000fea0003800000 */
.L_x_1051:
        /* <DEDUP_REMOVED lines=18> */
.L_x_1053:
        /* <DEDUP_REMOVED lines=14> */
.L_x_1427:


//--------------------- .text._ZN7cutlass13device_kernelIN5flash19enable_sm80_to_sm89INS1_16FlashAttnBwdSm80INS1_25CollectiveMainloopBwdSm80ILi2ELi2EN4cute5tupleIJNS5_1CILi64EEENS7_ILi128EEENS7_ILi96EEEEEENS_10bfloat16_tEfNS_4arch4Sm80ELb0ELb1ELb1ELb1ELb0ELb0ELb0ELb0ELi2ELi2ELi4ELi2ELb0EEENS1_24CollectiveEpilogueBwdGQAISB_fSE_Li256ELb1ELb0EEENS1_19SingleTileSchedulerILb1ELb0ELb0ELi128EEEEEEEEEvNT_6ParamsE --------------------------
	.section	.text._ZN7cutlass13device_kernelIN5flash19enable_sm80_to_sm89INS1_16FlashAttnBwdSm80INS1_25CollectiveMainloopBwdSm80ILi2ELi2EN4cute5tupleIJNS5_1CILi64EEENS7_ILi128EEENS7_ILi96EEEEEENS_10bfloat16_tEfNS_4arch4Sm80ELb0ELb1ELb1ELb1ELb0ELb0ELb0ELb0ELi2ELi2ELi4ELi2ELb0EEENS1_24CollectiveEpilogueBwdGQAISB_fSE_Li256ELb1ELb0EEENS1_19SingleTileSchedulerILb1ELb0ELb0ELi128EEEEEEEEEvNT_6ParamsE,"ax",@progbits
	.sectioninfo	@"SHI_REGISTERS=255"
	.align	128
.text._ZN7cutlass13device_kernelIN5flash19enable_sm80_to_sm89INS1_16FlashAttnBwdSm80INS1_25CollectiveMainloopBwdSm80ILi2ELi2EN4cute5tupleIJNS5_1CILi64EEENS7_ILi128EEENS7_ILi96EEEEEENS_10bfloat16_tEfNS_4arch4Sm80ELb0ELb1ELb1ELb1ELb0ELb0ELb0ELb0ELi2ELi2ELi4ELi2ELb0EEENS1_24CollectiveEpilogueBwdGQAISB_fSE_Li256ELb1ELb0EEENS1_19SingleTileSchedulerILb1ELb0ELb0ELi128EEEEEEEEEvNT_6ParamsE:
        .type           _ZN7cutlass13device_kernelIN5flash19enable_sm80_to_sm89INS1_16FlashAttnBwdSm80INS1_25CollectiveMainloopBwdSm80ILi2ELi2EN4cute5tupleIJNS5_1CILi64EEENS7_ILi128EEENS7_ILi96EEEEEENS_10bfloat16_tEfNS_4arch4Sm80ELb0ELb1ELb1ELb1ELb0ELb0ELb0ELb0ELi2ELi2ELi4ELi2ELb0EEENS1_24CollectiveEpilogueBwdGQAISB_fSE_Li256ELb1ELb0EEENS1_19SingleTileSchedulerILb1ELb0ELb0ELi128EEEEEEEEEvNT_6ParamsE,@function
        .size           _ZN7cutlass13device_kernelIN5flash19enable_sm80_to_sm89INS1_16FlashAttnBwdSm80INS1_25CollectiveMainloopBwdSm80ILi2ELi2EN4cute5tupleIJNS5_1CILi64EEENS7_ILi128EEENS7_ILi96EEEEEENS_10bfloat16_tEfNS_4arch4Sm80ELb0ELb1ELb1ELb1ELb0ELb0ELb0ELb0ELi2ELi2ELi4ELi2ELb0EEENS1_24CollectiveEpilogueBwdGQAISB_fSE_Li256ELb1ELb0EEENS1_19SingleTileSchedulerILb1ELb0ELb0ELi128EEEEEEEEEvNT_6ParamsE,(.L_x_1428 - _ZN7cutlass13device_kernelIN5flash19enable_sm80_to_sm89INS1_16FlashAttnBwdSm80INS1_25CollectiveMainloopBwdSm80ILi2ELi2EN4cute5tupleIJNS5_1CILi64EEENS7_ILi128EEENS7_ILi96EEEEEENS_10bfloat16_tEfNS_4arch4Sm80ELb0ELb1ELb1ELb1ELb0ELb0ELb0ELb0ELi2ELi2ELi4ELi2ELb0EEENS1_24CollectiveEpilogueBwdGQAISB_fSE_Li256ELb1ELb0EEENS1_19SingleTileSchedulerILb1ELb0ELb0ELi128EEEEEEEEEvNT_6ParamsE)
        .other          _ZN7cutlass13device_kernelIN5flash19enable_sm80_to_sm89INS1_16FlashAttnBwdSm80INS1_25CollectiveMainloopBwdSm80ILi2ELi2EN4cute5tupleIJNS5_1CILi64EEENS7_ILi128EEENS7_ILi96EEEEEENS_10bfloat16_tEfNS_4arch4Sm80ELb0ELb1ELb1ELb1ELb0ELb0ELb0ELb0ELi2ELi2ELi4ELi2ELb0EEENS1_24CollectiveEpilogueBwdGQAISB_fSE_Li256ELb1ELb0EEENS1_19SingleTileSchedulerILb1ELb0ELb0ELi128EEEEEEEEEvNT_6ParamsE,@"STO_CUDA_ENTRY STV_DEFAULT"
_ZN7cutlass13device_kernelIN5flash19enable_sm80_to_sm89INS1_16FlashAttnBwdSm80INS1_25CollectiveMainloopBwdSm80ILi2ELi2EN4cute5tupleIJNS5_1CILi64EEENS7_ILi128EEENS7_ILi96EEEEEENS_10bfloat16_tEfNS_4arch4Sm80ELb0ELb1ELb1ELb1ELb0ELb0ELb0ELb0ELi2ELi2ELi4ELi2ELb0EEENS1_24CollectiveEpilogueBwdGQAISB_fSE_Li256ELb1ELb0EEENS1_19SingleTileSchedulerILb1ELb0ELb0ELi128EEEEEEEEEvNT_6ParamsE:
        /* <DEDUP_REMOVED lines=17> */
.L_x_1055:
        /* <DEDUP_REMOVED lines=8> */
.L_x_1057:
[----:B------:R-:W-:Y:S02]  /*0190*/  MOV R3, c[0x0][0x3ac] ;  /* 0x0000eb0000037a02 */ /* 0x000fe40000000f00 */
.L_x_1056:
[----:B------:R-:W-:-:S06]  /*01a0*/  USHF.L.U32 UR12, UR5, 0x7, URZ ;  /* 0x00000007050c7899 */ /* 0x000fcc000800063f */
[----:B-----5:R-:W-:-:S04]  /*01b0*/  ISETP.LE.AND P0, PT, R3, UR12, PT ;  /* 0x0000000c03007c0c */ /* 0x020fc8000bf03270 */
[----:B------:R-:W-:Y:S01]  /*01c0*/  SEL R195, R195, 0xffffffff, !P0 ;  /* 0xffffffffc3c37807 */ /* 0x000fe20004000000 */
[----:B------:R-:W-:Y:S05]  /*01d0*/  BRA `(.L_x_1058) ;  /* 0x0000011000007947 */ /* 0x000fea0003800000 */
.L_x_1054:
[----:B--2-4-:R-:W-:-:S04]  /*01e0*/  ISETP.NE.U32.AND P0, PT, RZ, c[0x0][0x3c8], PT ;  /* 0x0000f200ff007a0c */ /* 0x014fc80003f05070 */
[----:B------:R-:W-:-:S13]  /*01f0*/  ISETP.NE.AND.EX P0, PT, RZ, c[0x0][0x3cc], PT, P0 ;  /* 0x0000f300ff007a0c */ /* 0x000fda0003f05300 */
[----:B------:R-:W-:Y:S05]  /*0200*/  @!P0 BRA `(.L_x_1059) ;  /* 0x0000002000008947 */ /* 0x000fea0003800000 */
[----:B------:R1:W5:Y:S01]  /*0210*/  LDG.E R3, [R4.64] ;  /* 0x0000000e04037981 */ /* 0x000362000c1e1900 */
[----:B------:R-:W-:Y:S05]  /*0220*/  BRA `(.L_x_1060) ;  /* 0x0000009000007947 */ /* 0x000fea0003800000 */
.L_x_1059:
        /* <DEDUP_REMOVED lines=8> */
.L_x_1061:
[----:B------:R-:W-:Y:S02]  /*02b0*/  MOV R3, c[0x0][0x3ac] ;  /* 0x0000eb0000037a02 */ /* 0x000fe40000000f00 */
.L_x_1060:
[----:B------:R-:W-:-:S06]  /*02c0*/  USHF.L.U32 UR12, UR5, 0x7, URZ ;  /* 0x00000007050c7899 */ /* 0x000fcc000800063f */
[----:B-----5:R-:W-:-:S04]  /*02d0*/  ISETP.LE.AND P0, PT, R3, UR12, PT ;  /* 0x0000000c03007c0c */ /* 0x020fc8000bf03270 */
[----:B------:R-:W-:-:S04]  /*02e0*/  SEL R195, R195, 0xffffffff, !P0 ;  /* 0xffffffffc3c37807 */ /* 0x000fc80004000000 */
.L_x_1058:
        /* <DEDUP_REMOVED lines=10> */
[CC--:B-1----:R-:W-:Y:S02]  /*0390*/  @P1 IMAD.WIDE R4, R195.reuse, R8.reuse, c[0x0][0x2d8] ;  /* 0x0000b600c3041625 */ /* 0x0c2fe400078e0208 */
[----:B------:R-:W3:Y:S02]  /*03a0*/  @P0 LDG.E R11, [R14.64] ;  /* 0x0000000e0e0b0981 */ /* 0x000ee4000c1e1900 */
[C---:B------:R-:W-:Y:S02]  /*03b0*/  IMAD.WIDE R12, R195.reuse, R8, c[0x0][0x2d0] ;  /* 0x0000b400c30c7625 */ /* 0x040fe400078e0208 */
[----:B------:R-:W4:Y:S04]  /*03c0*/  @P1 LDG.E R4, [R4.64] ;  /* 0x0000000e04041981 */ /* 0x000f28000c1e1900 */
[----:B------:R-:W5:Y:S01]  /*03d0*/  @P4 LDG.E R10, [R12.64] ;  /* 0x0000000e0c0a4981 */ /* 0x000f62000c1e1900 */
[----:B------:R-:W-:Y:S01]  /*03e0*/  ULDC UR11, c[0x0][0x168] ;  /* 0x00005a00000b7ab9 */ /* 0x000fe20000000800 */
[----:B------:R-:W-:Y:S01]  /*03f0*/  CS2R R6, SRZ ;  /* 0x0000000000067805 */ /* 0x000fe2000001ff00 */
[----:B------:R-:W-:Y:S01]  /*0400*/  ULDC UR10, c[0x0][0x198] ;  /* 0x00006600000a7ab9 */ /* 0x000fe20000000800 */
[----:B--2---:R-:W-:-:S05]  /*0410*/  @P0 IMAD R3, R195, 0x40, R3 ;  /* 0x00000040c3030824 */ /* 0x004fca00078e0203 */
[----:B------:R-:W-:Y:S01]  /*0420*/  @P0 SHF.R.S32.HI R9, RZ, 0x1f, R3 ;  /* 0x0000001fff090819 */ /* 0x000fe20000011403 */
[----:B----4-:R1:W2:Y:S03]  /*0430*/  @P1 R2UR UR11, R4 ;  /* 0x00000000040b13c2 */ /* 0x0102a600000e0000 */
[----:B------:R-:W-:Y:S01]  /*0440*/  @P0 LEA.HI R9, R9, R3, RZ, 0x6 ;  /* 0x0000000309090211 */ /* 0x000fe200078f30ff */
[----:B------:R-:W-:Y:S01]  /*0450*/  IMAD.MOV.U32 R3, RZ, RZ, RZ ;  /* 0x000000ffff037224 */ /* 0x000fe200078e00ff */
[--C-:B-----5:R-:W-:Y:S01]  /*0460*/  @P4 SHF.R.S32.HI R7, RZ, 0x1f, R10.reuse ;  /* 0x0000001fff074819 */ /* 0x120fe2000001140a */
[----:B------:R-:W-:Y:S01]  /*0470*/  @P4 IMAD.MOV.U32 R6, RZ, RZ, R10 ;  /* 0x000000ffff064224 */ /* 0x000fe200078e000a */
[----:B------:R-:W-:Y:S01]  /*0480*/  @P0 LOP3.LUT R3, R9, 0xffffffc0, RZ, 0xc0, !PT ;  /* 0xffffffc009030812 */ /* 0x000fe200078ec0ff */
[----:B-1----:R-:W-:Y:S02]  /*0490*/  CS2R R4, SRZ ;  /* 0x0000000000047805 */ /* 0x002fe4000001ff00 */
[--C-:B---3--:R-:W-:Y:S01]  /*04a0*/  @P0 SHF.R.S32.HI R5, RZ, 0x1f, R11.reuse ;  /* 0x0000001fff050819 */ /* 0x108fe2000001140b */
[----:B------:R-:W-:Y:S01]  /*04b0*/  @P0 IMAD.MOV.U32 R4, RZ, RZ, R11 ;  /* 0x000000ffff040224 */ /* 0x000fe200078e000b */
[----:B------:R-:W-:Y:S05]  /*04c0*/  @P1 BRA `(.L_x_1062) ;  /* 0x0000006000001947 */ /* 0x000fea0003800000 */
[----:B--2---:R-:W-:Y:S05]  /*04d0*/  @!P0 BRA `(.L_x_1062) ;  /* 0x0000005000008947 */ /* 0x004fea0003800000 */
[----:B------:R-:W2:Y:S04]  /*04e0*/  LDG.E R10, [R14.64] ;  /* 0x0000000e0e0a7981 */ /* 0x000ea8000c1e1900 */
[----:B------:R-:W3:Y:S01]  /*04f0*/  LDG.E R9, [R14.64+0x4] ;  /* 0x0000040e0e097981 */ /* 0x000ee2000c1e1900 */
[----:B--2---:R-:W1:Y:S08]  /*0500*/  R2UR UR11, R10 ;  /* 0x000000000a0b73c2 */ /* 0x004e7000000e0000 */
[----:B---3--:R-:W1:Y:S02]  /*0510*/  R2UR UR4, R9 ;  /* 0x00000000090473c2 */ /* 0x008e6400000e0000 */
[----:B-1----:R-:W-:-:S06]  /*0520*/  UIADD3 UR11, -UR11, UR4, URZ ;  /* 0x000000040b0b7290 */ /* 0x002fcc000fffe13f */
.L_x_1062:
[----:B--2---:R-:W-:-:S04]  /*0530*/  ISETP.NE.U32.AND P1, PT, RZ, c[0x0][0x2e0], PT ;  /* 0x0000b800ff007a0c */ /* 0x004fc80003f25070 */
[----:B------:R-:W-:-:S13]  /*0540*/  ISETP.NE.AND.EX P1, PT, RZ, c[0x0][0x2e4], PT, P1 ;  /* 0x0000b900ff007a0c */ /* 0x000fda0003f25310 */
[----:B------:R-:W-:Y:S05]  /*0550*/  @!P1 BRA `(.L_x_1063) ;  /* 0x0000004000009947 */ /* 0x000fea0003800000 */
[----:B------:R-:W-:-:S06]  /*0560*/  IMAD.WIDE R8, R195, R8, c[0x0][0x2e0] ;  /* 0x0000b800c3087625 */ /* 0x000fcc00078e0208 */
[----:B------:R-:W2:Y:S02]  /*0570*/  LDG.E R8, [R8.64] ;  /* 0x0000000e08087981 */ /* 0x000ea4000c1e1900 */
[----:B--2---:R1:W2:Y:S01]  /*0580*/  R2UR UR10, R8 ;  /* 0x00000000080a73c2 */ /* 0x0042a200000e0000 */
[----:B------:R-:W-:Y:S05]  /*0590*/  BRA `(.L_x_1064) ;  /* 0x0000006000007947 */ /* 0x000fea0003800000 */
.L_x_1063:
[----:B------:R-:W-:Y:S05]  /*05a0*/  @!P4 BRA `(.L_x_1064) ;  /* 0x000000500000c947 */ /* 0x000fea0003800000 */
[----:B------:R1:W2:Y:S04]  /*05b0*/  LDG.E R8, [R12.64] ;  /* 0x0000000e0c087981 */ /* 0x0002a8000c1e1900 */
[----:B-1----:R-:W3:Y:S01]  /*05c0*/  LDG.E R12, [R12.64+0x4] ;  /* 0x0000040e0c0c7981 */ /* 0x002ee2000c1e1900 */
[----:B--2---:R-:W1:Y:S08]  /*05d0*/  R2UR UR10, R8 ;  /* 0x00000000080a73c2 */ /* 0x004e7000000e0000 */
[----:B---3--:R-:W1:Y:S02]  /*05e0*/  R2UR UR4, R12 ;  /* 0x000000000c0473c2 */ /* 0x008e6400000e0000 */
[----:B-1----:R-:W-:-:S06]  /*05f0*/  UIADD3 UR10, -UR10, UR4, URZ ;  /* 0x000000040a0a7290 */ /* 0x002fcc000fffe13f */
.L_x_1064:
        /* <DEDUP_REMOVED lines=15> */
.L_x_1065:
        /* <DEDUP_REMOVED lines=68> */
[----:B------:R-:W-:Y:S01]  /*0b30*/  IMAD.U32 R36, RZ, RZ, UR5 ;  /* 0x00000005ff247e24 */ /* 0x000fe2000f8e00ff */
[----:B------:R-:W-:Y:S01]  /*0b40*/  IADD3 R26, P2, R14, R2, RZ ;  /* 0x000000020e1a7210 */ /* 0x000fe20007f5e0ff */
[----:B------:R-:W-:Y:S01]  /*0b50*/  UIADD3 UR16, -UR12, UR10, URZ ;  /* 0x0000000a0c107290 */ /* 0x000fe2000fffe13f */
[----:B------:R-:W-:Y:S01]  /*0b60*/  LOP3.LUT R207, R16, 0xfffffffc, RZ, 0xc0, !PT ;  /* 0xfffffffc10cf7812 */ /* 0x000fe200078ec0ff */
[----:B------:R-:W-:Y:S01]  /*0b70*/  USHF.R.S32.HI UR4, URZ, 0x1f, UR8 ;  /* 0x0000001f3f047899 */ /* 0x000fe20008011408 */
[----:B------:R-:W-:Y:S01]  /*0b80*/  SHF.R.S32.HI R194, RZ, 0x2, R16 ;  /* 0x00000002ffc27819 */ /* 0x000fe20000011410 */
[----:B------:R-:W-:Y:S01]  /*0b90*/  ULDC.64 UR6, c[0x0][0x178] ;  /* 0x00005e0000067ab9 */ /* 0x000fe20000000a00 */
[----:B------:R-:W-:Y:S01]  /*0ba0*/  SHF.R.S32.HI R9, RZ, 0x1f, R195 ;  /* 0x0000001fff097819 */ /* 0x000fe200000114c3 */
[----:B------:R-:W-:Y:S01]  /*0bb0*/  IMAD.IADD R207, R2, 0x1, -R207 ;  /* 0x0000000102cf7824 */ /* 0x000fe200078e0acf */
[----:B------:R-:W-:Y:S01]  /*0bc0*/  IADD3 R30, P3, R194, R4, RZ ;  /* 0x00000004c21e7210 */ /* 0x000fe20007f7e0ff */
[----:B------:R-:W-:Y:S01]  /*0bd0*/  @P1 IMAD.HI.U32 R8, R0, c[0x0][0x24c], RZ ;  /* 0x0000930000081a27 */ /* 0x000fe200078e00ff */
[----:B------:R-:W-:Y:S01]  /*0be0*/  LEA.HI.X.SX32 R27, R14, R12, 0x1, P2 ;  /* 0x0000000c0e1b7211 */ /* 0x000fe200010f0eff */
[----:B------:R-:W-:Y:S01]  /*0bf0*/  UIMAD UR13, UR4, UR6, URZ ;  /* 0x00000006040d72a4 */ /* 0x000fe2000f8e023f */
[----:B------:R-:W-:Y:S01]  /*0c00*/  SEL R14, R9, RZ, !P4 ;  /* 0x000000ff090e7207 */ /* 0x000fe20006000000 */
[----:B------:R-:W-:Y:S01]  /*0c10*/  IMAD.SHL.U32 R10, R207, 0x8, RZ ;  /* 0x00000008cf0a7824 */ /* 0x000fe200078e00ff */
[----:B------:R-:W-:Y:S01]  /*0c20*/  @P1 SHF.R.U32.HI R18, RZ, c[0x0][0x250], R8 ;  /* 0x00009400ff121a19 */ /* 0x000fe20000011608 */
[----:B------:R-:W-:Y:S01]  /*0c30*/  IMAD.WIDE.U32 R26, R0, c[0x0][0x238], R26 ;  /* 0x00008e00001a7a25 */ /* 0x000fe200078e001a */
[----:B------:R-:W-:Y:S01]  /*0c40*/  SHF.R.S32.HI R8, RZ, 0x1f, R194 ;  /* 0x0000001fff087819 */ /* 0x000fe200000114c2 */
[----:B------:R-:W-:Y:S01]  /*0c50*/  UIMAD.WIDE.U32 UR18, UR8, UR6, URZ ;  /* 0x00000006081272a5 */ /* 0x000fe2000f8e003f */
[----:B------:R-:W-:Y:S01]  /*0c60*/  SHF.R.S32.HI R19, RZ, 0x1f, R18 ;  /* 0x0000001fff137819 */ /* 0x000fe20000011412 */
[C---:B------:R-:W-:Y:S01]  /*0c70*/  IMAD R28, R14.reuse, c[0x0][0x1e8], RZ ;  /* 0x00007a000e1c7a24 */ /* 0x040fe200078e02ff */
[--C-:B------:R-:W-:Y:S01]  /*0c80*/  SHF.R.S32.HI R11, RZ, 0x1f, R10.reuse ;  /* 0x0000001fff0b7819 */ /* 0x100fe2000001140a */
[----:B------:R-:W-:Y:S01]  /*0c90*/  IMAD R14, R14, c[0x0][0x1b8], RZ ;  /* 0x00006e000e0e7a24 */ /* 0x000fe200078e02ff */
[----:B------:R-:W-:Y:S01]  /*0ca0*/  IADD3 R4, P1, R194, R6, RZ ;  /* 0x00000006c2047210 */ /* 0x000fe20007f3e0ff */
[----:B------:R-:W-:Y:S01]  /*0cb0*/  IMAD R34, R19, c[0x0][0x1e0], RZ ;  /* 0x0000780013227a24 */ /* 0x000fe200078e02ff */
[----:B------:R-:W-:Y:S01]  /*0cc0*/  SEL R22, R195, RZ, !P4 ;  /* 0x000000ffc3167207 */ /* 0x000fe20006000000 */
[----:B------:R-:W-:Y:S01]  /*0cd0*/  IMAD.WIDE.U32 R20, R18, c[0x0][0x1e0], R10 ;  /* 0x0000780012147a25 */ /* 0x000fe200078e000a */
[----:B------:R-:W-:Y:S01]  /*0ce0*/  SHF.R.S32.HI R24, RZ, 0x1f, R0 ;  /* 0x0000001fff187819 */ /* 0x000fe20000011400 */
[----:B------:R-:W-:Y:S01]  /*0cf0*/  UIMAD UR7, UR8, UR7, UR13 ;  /* 0x00000007080772a4 */ /* 0x000fe2000f8e020d */
[----:B------:R-:W-:Y:S01]  /*0d00*/  IADD3 R190, R10, 0x40, RZ ;  /* 0x000000400abe7810 */ /* 0x000fe20007ffe0ff */
[----:B------:R-:W-:Y:S01]  /*0d10*/  IMAD R34, R18, c[0x0][0x1e4], R34 ;  /* 0x0000790012227a24 */ /* 0x000fe200078e0222 */
[----:B------:R-:W-:Y:S01]  /*0d20*/  IADD3 R15, -R194, UR16, RZ ;  /* 0x00000010c20f7c10 */ /* 0x000fe2000fffe1ff */
[----:B------:R-:W-:Y:S01]  /*0d30*/  IMAD.X R6, R8, 0x1, R5, P3 ;  /* 0x0000000108067824 */ /* 0x000fe200018e0605 */
[----:B------:R-:W-:Y:S01]  /*0d40*/  ISETP.GE.AND P4, PT, R10, c[0x0][0x1cc], PT ;  /* 0x000073000a007a0c */ /* 0x000fe20003f86270 */
[----:B------:R-:W-:Y:S01]  /*0d50*/  IMAD.X R5, R8, 0x1, R7, P1 ;  /* 0x0000000108057824 */ /* 0x000fe200008e0607 */
[----:B------:R-:W-:Y:S01]  /*0d60*/  IADD3 R32, P1, R193, R3, RZ ;  /* 0x00000003c1207210 */ /* 0x000fe20007f3e0ff */
[----:B------:R-:W-:Y:S01]  /*0d70*/  IMAD.IADD R35, R21, 0x1, R34 ;  /* 0x0000000115237824 */ /* 0x000fe200078e0222 */
[CC--:B------:R-:W-:Y:S01]  /*0d80*/  LEA.HI R21, R13.reuse, R2.reuse, RZ, 0x3 ;  /* 0x000000020d157211 */ /* 0x0c0fe200078f18ff */
[----:B------:R-:W-:Y:S01]  /*0d90*/  IMAD.MOV.U32 R34, RZ, RZ, R20 ;  /* 0x000000ffff227224 */ /* 0x000fe200078e0014 */
[----:B------:R-:W-:Y:S01]  /*0da0*/  LEA.HI R20, R13, R2, RZ, 0x4 ;  /* 0x000000020d147211 */ /* 0x000fe200078f20ff */
[----:B------:R-:W-:Y:S01]  /*0db0*/  IMAD.WIDE R36, R36, 0x80, R4 ;  /* 0x0000008024247825 */ /* 0x000fe200078e0204 */
[----:B------:R-:W-:Y:S01]  /*0dc0*/  SHF.R.S32.HI R4, RZ, 0x1f, R3 ;  /* 0x0000001fff047819 */ /* 0x000fe20000011403 */
[----:B------:R-:W-:Y:S01]  /*0dd0*/  UIADD3 UR7, UR19, UR7, URZ ;  /* 0x0000000713077290 */ /* 0x000fe2000fffe03f */
[----:B------:R-:W-:Y:S01]  /*0de0*/  SHF.R.S32.HI R5, RZ, 0x4, R20 ;  /* 0x00000004ff057819 */ /* 0x000fe20000011414 */
[C---:B------:R-:W-:Y:S01]  /*0df0*/  IMAD R28, R22.reuse, c[0x0][0x1ec], R28 ;  /* 0x00007b00161c7a24 */ /* 0x040fe200078e021c */
[----:B------:R-:W-:Y:S01]  /*0e00*/  LEA.HI.X.SX32 R33, R193, R4, 0x1, P1 ;  /* 0x00000004c1217211 */ /* 0x000fe200008f0eff */
[----:B------:R-:W-:Y:S01]  /*0e10*/  IMAD.WIDE.U32 R34, R22, c[0x0][0x1e8], R34 ;  /* 0x00007a0016227a25 */ /* 0x000fe200078e0022 */
[----:B------:R-:W-:Y:S01]  /*0e20*/  LEA.HI R12, R20, R5, RZ, 0x1 ;  /* 0x00000005140c7211 */ /* 0x000fe200078f08ff */
[----:B------:R-:W-:Y:S01]  /*0e30*/  USHF.L.U32 UR17, UR8, 0x6, URZ ;  /* 0x0000000608117899 */ /* 0x000fe2000800063f */
[----:B------:R-:W-:Y:S01]  /*0e40*/  LEA.HI R8, R13, R2, RZ, 0x5 ;  /* 0x000000020d087211 */ /* 0x000fe200078f28ff */
[----:B------:R-:W-:Y:S01]  /*0e50*/  IMAD.IADD R29, R35, 0x1, R28 ;  /* 0x00000001231d7824 */ /* 0x000fe200078e021c */
[----:B------:R-:W-:Y:S01]  /*0e60*/  LOP3.LUT R12, R12, 0xfffffffe, RZ, 0xc0, !PT ;  /* 0xfffffffe0c0c7812 */ /* 0x000fe200078ec0ff */
[----:B------:R-:W-:Y:S01]  /*0e70*/  IMAD.SHL.U32 R4, R21, 0x8, RZ ;  /* 0x0000000815047824 */ /* 0x000fe200078e00ff */
[----:B------:R-:W-:Y:S01]  /*0e80*/  SHF.R.S32.HI R17, RZ, 0x5, R8 ;  /* 0x00000005ff117819 */ /* 0x000fe20000011408 */
[----:B------:R-:W-:Y:S01]  /*0e90*/  IMAD.MOV.U32 R28, RZ, RZ, R34 ;  /* 0x000000ffff1c7224 */ /* 0x000fe200078e0022 */
[----:B------:R-:W-:Y:S01]  /*0ea0*/  ISETP.GE.AND P5, PT, R190, c[0x0][0x1cc], PT ;  /* 0x00007300be007a0c */ /* 0x000fe20003fa6270 */
[----:B------:R-:W-:Y:S01]  /*0eb0*/  IMAD R3, R37, c[0x0][0x1d8], RZ ;  /* 0x0000760025037a24 */ /* 0x000fe200078e02ff */
[----:B------:R-:W-:Y:S01]  /*0ec0*/  LOP3.LUT R4, R4, 0xc0, RZ, 0xc0, !PT ;  /* 0x000000c004047812 */ /* 0x000fe200078ec0ff */
[C---:B------:R-:W-:Y:S01]  /*0ed0*/  IMAD.WIDE.U32 R28, R36.reuse, c[0x0][0x1d8], R28 ;  /* 0x00007600241c7a25 */ /* 0x040fe200078e001c */
[----:B------:R-:W-:Y:S01]  /*0ee0*/  ISETP.LT.OR P3, PT, R15, 0x1, P4 ;  /* 0x000000010f00780c */ /* 0x000fe20002761670 */
[----:B------:R-:W-:Y:S01]  /*0ef0*/  USHF.R.S32.HI UR13, URZ, 0x1f, UR17 ;  /* 0x0000001f3f0d7899 */ /* 0x000fe20008011411 */
[----:B------:R-:W-:Y:S01]  /*0f00*/  SHF.R.U32.HI R7, RZ, 0x3, R4 ;  /* 0x00000003ff077819 */ /* 0x000fe20000011604 */
[----:B------:R-:W-:Y:S01]  /*0f10*/  IMAD R3, R36, c[0x0][0x1dc], R3 ;  /* 0x0000770024037a24 */ /* 0x000fe200078e0203 */
[----:B------:R-:W-:Y:S01]  /*0f20*/  LOP3.LUT R4, R4, 0x18, R10, 0xf8, !PT ;  /* 0x0000001804047812 */ /* 0x000fe200078ef80a */
[----:B------:R-:W-:Y:S01]  /*0f30*/  IMAD.IADD R12, R5, 0x1, -R12 ;  /* 0x00000001050c7824 */ /* 0x000fe200078e0a0c */
[----:B------:R-:W-:Y:S01]  /*0f40*/  LEA R38, P1, R28, c[0x0][0x1c0], 0x1 ;  /* 0x000070001c267a11 */ /* 0x000fe200078208ff */
[----:B------:R-:W-:Y:S01]  /*0f50*/  IMAD.IADD R3, R29, 0x1, R3 ;  /* 0x000000011d037824 */ /* 0x000fe200078e0203 */
[----:B------:R-:W-:Y:S01]  /*0f60*/  LOP3.LUT R7, R4, R7, RZ, 0x3c, !PT ;  /* 0x0000000704077212 */ /* 0x000fe200078e3cff */
[----:B------:R-:W-:Y:S01]  /*0f70*/  IMAD.MOV.U32 R5, RZ, RZ, c[0x0][0x1d8] ;  /* 0x00007600ff057624 */ /* 0x000fe200078e00ff */
[----:B------:R-:W-:Y:S01]  /*0f80*/  LEA.HI R4, R16, R194, RZ, 0x1 ;  /* 0x000000c210047211 */ /* 0x000fe200078f08ff */
[----:B------:R-:W-:Y:S01]  /*0f90*/  IMAD R204, R24, c[0x0][0x288], RZ ;  /* 0x0000a20018cc7a24 */ /* 0x000fe200078e02ff */
[----:B------:R-:W-:Y:S01]  /*0fa0*/  LEA.HI.X R39, R28, c[0x0][0x1c4], R3, 0x1, P1 ;  /* 0x000071001c277a11 */ /* 0x000fe200008f0c03 */
[----:B------:R-:W-:Y:S01]  /*0fb0*/  IMAD.MOV.U32 R3, RZ, RZ, c[0x0][0x1dc] ;  /* 0x00007700ff037624 */ /* 0x000fe200078e00ff */
[C---:B------:R-:W-:Y:S01]  /*0fc0*/  LEA R28, P1, R5.reuse, R38, 0x7 ;  /* 0x00000026051c7211 */ /* 0x040fe200078238ff */
[----:B------:R-:W-:Y:S01]  /*0fd0*/  IMAD R196, R24, c[0x0][0x238], RZ ;  /* 0x00008e0018c47a24 */ /* 0x000fe200078e02ff */
[----:B------:R-:W-:Y:S01]  /*0fe0*/  LOP3.LUT R4, R4, 0x7fffffe, RZ, 0xc0, !PT ;  /* 0x07fffffe04047812 */ /* 0x000fe200078ec0ff */
[----:B------:R-:W-:Y:S01]  /*0ff0*/  IMAD.WIDE.U32 R34, R0, c[0x0][0x270], R32 ;  /* 0x00009c0000227a25 */ /* 0x000fe200078e0020 */
[----:B------:R-:W-:-:S02]  /*1000*/  LEA.HI.X R29, R5, R39, R3, 0x7, P1 ;  /* 0x00000027051d7211 */ /* 0x000fc400008f3c03 */
[----:B------:R-:W-:Y:S01]  /*1010*/  IADD3 R5, R10, 0x20, RZ ;  /* 0x000000200a057810 */ /* 0x000fe20007ffe0ff */
[----:B------:R-:W-:Y:S01]  /*1020*/  IMAD R3, R19, c[0x0][0x1b0], RZ ;  /* 0x00006c0013037a24 */ /* 0x000fe200078e02ff */
[----:B------:R-:W-:Y:S01]  /*1030*/  ISETP.LT.OR P1, PT, R15, 0x1, P5 ;  /* 0x000000010f00780c */ /* 0x000fe20002f21670 */
[C---:B------:R-:W-:Y:S01]  /*1040*/  IMAD R204, R0.reuse, c[0x0][0x28c], R204 ;  /* 0x0000a30000cc7a24 */ /* 0x040fe200078e02cc */
[----:B------:R-:W-:Y:S01]  /*1050*/  ISETP.GE.AND P6, PT, R5, c[0x0][0x1cc], PT ;  /* 0x0000730005007a0c */ /* 0x000fe20003fc6270 */
[C---:B------:R-:W-:Y:S01]  /*1060*/  IMAD R196, R0.reuse, c[0x0][0x23c], R196 ;  /* 0x00008f0000c47a24 */ /* 0x040fe200078e02c4 */
[C---:B------:R-:W-:Y:S01]  /*1070*/  ISETP.LT.OR P4, PT, R15.reuse, 0x41, P4 ;  /* 0x000000410f00780c */ /* 0x040fe20002781670 */
[----:B------:R-:W-:Y:S01]  /*1080*/  IMAD.WIDE.U32 R32, R0, c[0x0][0x288], R32 ;  /* 0x0000a20000207a25 */ /* 0x000fe200078e0020 */
[C---:B------:R-:W-:Y:S02]  /*1090*/  ISETP.LT.OR P2, PT, R15.reuse, 0x1, P6 ;  /* 0x000000010f00780c */ /* 0x040fe40003741670 */
[----:B------:R-:W-:Y:S01]  /*10a0*/  ISETP.LT.OR P6, PT, R15, 0x41, P6 ;  /* 0x000000410f00780c */ /* 0x000fe200037c1670 */
[----:B------:R-:W-:Y:S01]  /*10b0*/  IMAD.IADD R4, R194, 0x1, -R4 ;  /* 0x00000001c2047824 */ /* 0x000fe200078e0a04 */
[----:B------:R-:W-:Y:S01]  /*10c0*/  LOP3.LUT R20, R20, 0xfffffff0, RZ, 0xc0, !PT ;  /* 0xfffffff014147812 */ /* 0x000fe200078ec0ff */
[C---:B------:R-:W-:Y:S01]  /*10d0*/  IMAD R3, R18.reuse, c[0x0][0x1b4], R3 ;  /* 0x00006d0012037a24 */ /* 0x040fe200078e0203 */
[----:B------:R-:W-:Y:S01]  /*10e0*/  SEL R198, R195, RZ, !P0 ;  /* 0x000000ffc3c67207 */ /* 0x000fe20004000000 */
[----:B------:R-:W-:Y:S01]  /*10f0*/  IMAD.WIDE.U32 R18, R18, c[0x0][0x1b0], R10 ;  /* 0x00006c0012127a25 */ /* 0x000fe200078e000a */
[----:B------:R-:W-:-:S02]  /*1100*/  ISETP.LT.OR P5, PT, R15, 0x41, P5 ;  /* 0x000000410f00780c */ /* 0x000fc40002fa1670 */
[----:B------:R-:W-:Y:S01]  /*1110*/  LEA.HI R182, R13, R2, RZ, 0x7 ;  /* 0x000000020db67211 */ /* 0x000fe200078f38ff */
[----:B------:R-:W-:Y:S01]  /*1120*/  IMAD.IADD R205, R33, 0x1, R204 ;  /* 0x0000000121cd7824 */ /* 0x000fe200078e02cc */
[----:B------:R-:W-:Y:S01]  /*1130*/  SHF.R.S32.HI R16, RZ, 0x1f, R16 ;  /* 0x0000001fff107819 */ /* 0x000fe20000011410 */
[----:B------:R-:W-:Y:S01]  /*1140*/  IMAD.IADD R197, R27, 0x1, R196 ;  /* 0x000000011bc57824 */ /* 0x000fe200078e02c4 */
[----:B------:R-:W-:Y:S01]  /*1150*/  SHF.R.U32.HI R182, RZ, 0x4, R182 ;  /* 0x00000004ffb67819 */ /* 0x000fe200000116b6 */
[----:B------:R-:W-:Y:S01]  /*1160*/  IMAD R4, R17, 0x8, R4 ;  /* 0x0000000811047824 */ /* 0x000fe200078e0204 */
[----:B------:R-:W-:Y:S01]  /*1170*/  LEA.HI R16, R16, R194, RZ, 0x3 ;  /* 0x000000c210107211 */ /* 0x000fe200078f18ff */
[----:B------:R-:W-:Y:S02]  /*1180*/  IMAD.MOV.U32 R204, RZ, RZ, R32 ;  /* 0x000000ffffcc7224 */ /* 0x000fe400078e0020 */
[----:B------:R-:W-:Y:S01]  /*1190*/  IMAD.MOV.U32 R196, RZ, RZ, R26 ;  /* 0x000000ffffc47224 */ /* 0x000fe200078e001a */
[----:B------:R-:W-:Y:S01]  /*11a0*/  LOP3.LUT R16, R16, 0xfffffff8, RZ, 0xc0, !PT ;  /* 0xfffffff810107812 */ /* 0x000fe200078ec0ff */
[----:B------:R-:W-:-:S02]  /*11b0*/  IMAD R32, R6, c[0x0][0x178], RZ ;  /* 0x00005e0006207a24 */ /* 0x000fc400078e02ff */
[----:B------:R-:W-:Y:S02]  /*11c0*/  IMAD R26, R6, c[0x0][0x208], RZ ;  /* 0x00008200061a7a24 */ /* 0x000fe400078e02ff */
[----:B------:R-:W-:Y:S01]  /*11d0*/  IMAD.MOV.U32 R6, RZ, RZ, R18 ;  /* 0x000000ffff067224 */ /* 0x000fe200078e0012 */
[----:B------:R-:W-:Y:S01]  /*11e0*/  LOP3.LUT R18, R21, 0xfffffff8, RZ, 0xc0, !PT ;  /* 0xfffffff815127812 */ /* 0x000fe200078ec0ff */
[----:B------:R-:W-:Y:S02]  /*11f0*/  IMAD.U32 R4, R4, 0x20, R7 ;  /* 0x0000002004047824 */ /* 0x000fe400078e0007 */
[----:B------:R-:W-:Y:S01]  /*1200*/  IMAD.IADD R7, R19, 0x1, R3 ;  /* 0x0000000113077824 */ /* 0x000fe200078e0203 */
[----:B------:R-:W-:Y:S01]  /*1210*/  LEA.HI R3, R13, R2, RZ, 0x6 ;  /* 0x000000020d037211 */ /* 0x000fe200078f30ff */
[----:B------:R-:W-:Y:S01]  /*1220*/  IMAD.SHL.U32 R4, R4, 0x2, RZ ;  /* 0x0000000204047824 */ /* 0x000fe200078e00ff */
[----:B------:R-:W-:Y:S01]  /*1230*/  LEA.HI R19, R8, R17, RZ, 0x1 ;  /* 0x0000001108137211 */ /* 0x000fe200078f08ff */
[----:B------:R-:W-:Y:S01]  /*1240*/  IMAD.IADD R18, R2, 0x1, -R18 ;  /* 0x0000000102127824 */ /* 0x000fe200078e0a12 */
[----:B------:R-:W-:Y:S01]  /*1250*/  SHF.R.S32.HI R3, RZ, 0x6, R3 ;  /* 0x00000006ff037819 */ /* 0x000fe20000011403 */
[C---:B------:R-:W-:Y:S01]  /*1260*/  IMAD R14, R22.reuse, c[0x0][0x1bc], R14 ;  /* 0x00006f00160e7a24 */ /* 0x040fe200078e020e */
[----:B------:R-:W-:Y:S01]  /*1270*/  @!PT LDS RZ, [RZ] ;  /* 0x00000000fffff984 */ /* 0x000fe20000000800 */
[----:B------:R-:W-:Y:S01]  /*1280*/  @!PT LDS RZ, [RZ] ;  /* 0x00000000fffff984 */ /* 0x000fe20000000800 */
[----:B------:R-:W-:Y:S01]  /*1290*/  @!PT LDS RZ, [RZ] ;  /* 0x00000000fffff984 */ /* 0x000fe20000000800 */
[----:B------:R1:W-:Y:S01]  /*12a0*/  LDGSTS.E.BYPASS.LTC128B.128 [R4+0x6080], [R38.64], !P3 ;  /* 0x0608000026047fae */ /* 0x0003e2000d901d4e */
[----:B------:R-:W-:Y:S01]  /*12b0*/  IMAD.WIDE.U32 R22, R22, c[0x0][0x1b8], R6 ;  /* 0x00006e0016167a25 */ /* 0x000fe200078e0006 */
[----:B------:R-:W-:-:S02]  /*12c0*/  SEL R6, R9, RZ, !P0 ;  /* 0x000000ff09067207 */ /* 0x000fc40004000000 */
[----:B------:R-:W-:Y:S01]  /*12d0*/  LEA.HI R9, R18, R18, RZ, 0x1 ;  /* 0x0000001212097211 */ /* 0x000fe200078f08ff */
[----:B------:R1:W-:Y:S01]  /*12e0*/  LDGSTS.E.BYPASS.LTC128B.128 [R4+0x8080], [R38.64+0x40], !P2 ;  /* 0x0808004026047fae */ /* 0x0003e2000d101d4e */
[----:B------:R-:W-:Y:S01]  /*12f0*/  ISETP.GE.AND P2, PT, R10, c[0x0][0x19c], PT ;  /* 0x000067000a007a0c */ /* 0x000fe20003f46270 */
[----:B------:R-:W-:Y:S01]  /*1300*/  IMAD.IADD R20, R2, 0x1, -R20 ;  /* 0x0000000102147824 */ /* 0x000fe200078e0a14 */
[----:B------:R-:W-:Y:S01]  /*1310*/  ISETP.GE.AND P0, PT, R5, c[0x0][0x19c], PT ;  /* 0x0000670005007a0c */ /* 0x000fe20003f06270 */
[----:B------:R1:W-:Y:S01]  /*1320*/  LDGSTS.E.BYPASS.LTC128B.128 [R4+0xa080], [R38.64+0x80], !P1 ;  /* 0x0a08008026047fae */ /* 0x0003e2000c901d4e */
[----:B------:R-:W-:Y:S01]  /*1330*/  ISETP.GE.AND P3, PT, R190, c[0x0][0x19c], PT ;  /* 0x00006700be007a0c */ /* 0x000fe20003f66270 */
[----:B------:R-:W-:Y:S01]  /*1340*/  IMAD R180, R12, 0x4, R3 ;  /* 0x000000040cb47824 */ /* 0x000fe200078e0203 */
[----:B------:R-:W-:Y:S01]  /*1350*/  LOP3.LUT R7, R9, 0x7fffffe, RZ, 0xc0, !PT ;  /* 0x07fffffe09077812 */ /* 0x000fe200078ec0ff */
[----:B------:R2:W-:Y:S01]  /*1360*/  LDGSTS.E.BYPASS.LTC128B.128 [R4+0x7080], [R28.64], !P4 ;  /* 0x070800001c047fae */ /* 0x0005e2000e101d4e */
[C---:B------:R-:W-:Y:S01]  /*1370*/  ISETP.LT.OR P1, PT, R15.reuse, 0x1, P2 ;  /* 0x000000010f00780c */ /* 0x040fe20001721670 */
[----:B------:R-:W-:Y:S01]  /*1380*/  IMAD R208, R24, c[0x0][0x270], RZ ;  /* 0x00009c0018d07a24 */ /* 0x000fe200078e02ff */
[C---:B------:R-:W-:Y:S01]  /*1390*/  ISETP.LT.OR P4, PT, R15.reuse, 0x1, P0 ;  /* 0x000000010f00780c */ /* 0x040fe20000781670 */
[----:B------:R2:W-:Y:S01]  /*13a0*/  LDGSTS.E.BYPASS.LTC128B.128 [R4+0x9080], [R28.64+0x40], !P6 ;  /* 0x090800401c047fae */ /* 0x0005e2000f101d4e */
[C---:B------:R-:W-:Y:S01]  /*13b0*/  ISETP.LT.OR P6, PT, R15.reuse, 0x1, P3 ;  /* 0x000000010f00780c */ /* 0x040fe20001fc1670 */
[----:B------:R-:W-:Y:S01]  /*13c0*/  IMAD.IADD R7, R18, 0x1, -R7 ;  /* 0x0000000112077824 */ /* 0x000fe200078e0a07 */
[C---:B------:R-:W-:Y:S01]  /*13d0*/  ISETP.LT.OR P2, PT, R15.reuse, 0x41, P2 ;  /* 0x000000410f00780c */ /* 0x040fe20001741670 */
[----:B------:R2:W-:Y:S01]  /*13e0*/  LDGSTS.E.BYPASS.LTC128B.128 [R4+0xb080], [R28.64+0x80], !P5 ;  /* 0x0b0800801c047fae */ /* 0x0005e2000e901d4e */
[C---:B------:R-:W-:Y:S01]  /*13f0*/  ISETP.LT.OR P0, PT, R15.reuse, 0x41, P0 ;  /* 0x000000410f00780c */ /* 0x040fe20000701670 */
[----:B------:R-:W-:Y:S01]  /*1400*/  IMAD R180, R180, 0x8, R7 ;  /* 0x00000008b4b47824 */ /* 0x000fe200078e0207 */
[----:B------:R-:W-:Y:S01]  /*1410*/  ISETP.LT.OR P3, PT, R15, 0x41, P3 ;  /* 0x000000410f00780c */ /* 0x000fe20001f61670 */
[----:B------:R-:W-:Y:S01]  /*1420*/  IMAD R15, R37, c[0x0][0x1a8], RZ ;  /* 0x00006a00250f7a24 */ /* 0x000fe200078e02ff */
[----:B------:R-:W-:Y:S01]  /*1430*/  LEA.HI R7, R20, R20, RZ, 0x1 ;  /* 0x0000001414077211 */ /* 0x000fe200078f08ff */
[----:B------:R-:W-:Y:S01]  /*1440*/  IMAD R208, R0, c[0x0][0x274], R208 ;  /* 0x00009d0000d07a24 */ /* 0x000fe200078e02d0 */
[----:B------:R-:W-:Y:S01]  /*1450*/  LOP3.LUT R19, R19, 0xfffffffe, RZ, 0xc0, !PT ;  /* 0xfffffffe13137812 */ /* 0x000fe200078ec0ff */
[----:B------:R-:W-:Y:S01]  /*1460*/  IMAD R15, R36, c[0x0][0x1ac], R15 ;  /* 0x00006b00240f7a24 */ /* 0x000fe200078e020f */
[----:B------:R-:W-:Y:S01]  /*1470*/  LOP3.LUT R178, R7, 0x7fffffe, RZ, 0xc0, !PT ;  /* 0x07fffffe07b27812 */ /* 0x000fe200078ec0ff */
[----:B------:R-:W-:Y:S01]  /*1480*/  IMAD.IADD R209, R35, 0x1, R208 ;  /* 0x0000000123d17824 */ /* 0x000fe200078e02d0 */
[----:B------:R-:W-:Y:S01]  /*1490*/  LOP3.LUT R8, R8, 0xffffffe0, RZ, 0xc0, !PT ;  /* 0xffffffe008087812 */ /* 0x000fe200078ec0ff */
[----:B------:R-:W-:Y:S01]  /*14a0*/  IMAD.MOV.U32 R208, RZ, RZ, R34 ;  /* 0x000000ffffd07224 */ /* 0x000fe200078e0022 */
[----:B------:R-:W-:Y:S01]  /*14b0*/  IADD3 R206, R4, 0xc080, RZ ;  /* 0x0000c08004ce7810 */ /* 0x000fe20007ffe0ff */
[----:B------:R-:W-:Y:S01]  /*14c0*/  IMAD.IADD R178, R20, 0x1, -R178 ;  /* 0x0000000114b27824 */ /* 0x000fe200078e0ab2 */
[----:B------:R-:W-:Y:S01]  /*14d0*/  IADD3 R203, R4, 0x12080, RZ ;  /* 0x0001208004cb7810 */ /* 0x000fe20007ffe0ff */
[----:B-1----:R-:W-:Y:S01]  /*14e0*/  IMAD.IADD R39, R23, 0x1, R14 ;  /* 0x0000000117277824 */ /* 0x002fe200078e020e */
[----:B------:R-:W-:Y:S01]  /*14f0*/  SHF.R.S32.HI R23, RZ, 0x1f, R20 ;  /* 0x0000001fff177819 */ /* 0x000fe20000011414 */
[----:B------:R-:W-:-:S02]  /*1500*/  IMAD.MOV.U32 R38, RZ, RZ, R22 ;  /* 0x000000ffff267224 */ /* 0x000fc400078e0016 */
[----:B------:R-:W-:Y:S01]  /*1510*/  IMAD R32, R30, c[0x0][0x17c], R32 ;  /* 0x00005f001e207a24 */ /* 0x000fe200078e0220 */
[----:B------:R-:W-:Y:S01]  /*1520*/  LEA.HI R23, R23, R20, RZ, 0x3 ;  /* 0x0000001417177211 */ /* 0x000fe200078f18ff */
[----:B------:R-:W-:-:S03]  /*1530*/  IMAD.WIDE.U32 R36, R36, c[0x0][0x1a8], R38 ;  /* 0x00006a0024247a25 */ /* 0x000fc600078e0026 */
[----:B------:R-:W-:Y:S01]  /*1540*/  LOP3.LUT R14, R23, 0xfffffff8, RZ, 0xc0, !PT ;  /* 0xfffffff8170e7812 */ /* 0x000fe200078ec0ff */
[----:B------:R-:W-:Y:S01]  /*1550*/  IMAD.IADD R15, R37, 0x1, R15 ;  /* 0x00000001250f7824 */ /* 0x000fe200078e020f */
[----:B--2---:R-:W-:Y:S01]  /*1560*/  LEA R28, P5, R36, c[0x0][0x190], 0x1 ;  /* 0x00006400241c7a11 */ /* 0x004fe200078a08ff */
[----:B------:R-:W-:Y:S01]  /*1570*/  IMAD.WIDE.U32 R34, R30, c[0x0][0x178], R10 ;  /* 0x00005e001e227a25 */ /* 0x000fe200078e000a */
[----:B------:R-:W-:Y:S02]  /*1580*/  SHF.R.S32.HI R23, RZ, 0x3, R23 ;  /* 0x00000003ff177819 */ /* 0x000fe40000011417 */
[----:B------:R-:W-:Y:S01]  /*1590*/  LEA.HI.X R29, R36, c[0x0][0x194], R15, 0x1, P5 ;  /* 0x00006500241d7a11 */ /* 0x000fe200028f0c0f */
[----:B------:R-:W-:Y:S02]  /*15a0*/  IMAD.IADD R14, R20, 0x1, -R14 ;  /* 0x00000001140e7824 */ /* 0x000fe400078e0a0e */
[----:B------:R-:W-:Y:S02]  /*15b0*/  IMAD.IADD R15, R17, 0x1, -R19 ;  /* 0x00000001110f7824 */ /* 0x000fe400078e0a13 */
[----:B------:R-:W-:Y:S01]  /*15c0*/  IMAD.MOV.U32 R20, RZ, RZ, c[0x0][0x1a8] ;  /* 0x00006a00ff147624 */ /* 0x000fe200078e00ff */
[----:B------:R1:W-:Y:S01]  /*15d0*/  LDGSTS.E.BYPASS.LTC128B.128 [R4+0x80], [R28.64], !P1 ;  /* 0x000800001c047fae */ /* 0x0003e2000c901d4e */
[----:B------:R-:W-:-:S02]  /*15e0*/  IMAD.SHL.U32 R177, R15, 0x400, RZ ;  /* 0x000004000fb17824 */ /* 0x000fc400078e00ff */
[----:B------:R-:W-:Y:S01]  /*15f0*/  IMAD.MOV.U32 R19, RZ, RZ, c[0x0][0x1ac] ;  /* 0x00006b00ff137624 */ /* 0x000fe200078e00ff */
[C---:B------:R-:W-:Y:S01]  /*1600*/  LEA R22, P5, R20.reuse, R28, 0x7 ;  /* 0x0000001c14167211 */ /* 0x040fe200078a38ff */
[--C-:B------:R-:W-:Y:S01]  /*1610*/  IMAD R207, R207, 0x2, R177.reuse ;  /* 0x00000002cfcf7824 */ /* 0x100fe200078e02b1 */
[----:B------:R1:W-:Y:S01]  /*1620*/  LDGSTS.E.BYPASS.LTC128B.128 [R4+0x2080], [R28.64+0x40], !P4 ;  /* 0x020800401c047fae */ /* 0x0003e2000e101d4e */
[C---:B------:R-:W-:Y:S02]  /*1630*/  IMAD R178, R23.reuse, 0x8, R178 ;  /* 0x0000000817b27824 */ /* 0x040fe400078e02b2 */
[----:B------:R-:W-:Y:S01]  /*1640*/  IMAD R177, R23, 0x200, R177 ;  /* 0x0000020017b17824 */ /* 0x000fe200078e02b1 */
[----:B------:R-:W-:Y:S01]  /*1650*/  LEA.HI.X R23, R20, R29, R19, 0x7, P5 ;  /* 0x0000001d14177211 */ /* 0x000fe200028f3c13 */
[----:B------:R-:W-:Y:S01]  /*1660*/  IMAD.IADD R33, R35, 0x1, R32 ;  /* 0x0000000123217824 */ /* 0x000fe200078e0220 */
[----:B------:R-:W-:Y:S01]  /*1670*/  ISETP.GE.AND P5, PT, R10, c[0x0][0x16c], PT ;  /* 0x00005b000a007a0c */ /* 0x000fe20003fa6270 */
[----:B------:R-:W-:Y:S01]  /*1680*/  IMAD.MOV.U32 R32, RZ, RZ, R34 ;  /* 0x000000ffff207224 */ /* 0x000fe200078e0022 */
[--C-:B------:R-:W-:Y:S01]  /*1690*/  SHF.R.S32.HI R19, RZ, 0x1, R7.reuse ;  /* 0x00000001ff137819 */ /* 0x100fe20000011407 */
[----:B------:R-:W-:Y:S01]  /*16a0*/  IMAD R200, R24, c[0x0][0x180], RZ ;  /* 0x0000600018c87a24 */ /* 0x000fe200078e02ff */
[----:B------:R-:W-:Y:S01]  /*16b0*/  SEL R191, RZ, 0x1, P5 ;  /* 0x00000001ffbf7807 */ /* 0x000fe20002800000 */
[----:B------:R-:W-:Y:S01]  /*16c0*/  IMAD.SHL.U32 R179, R18, 0x40, RZ ;  /* 0x0000004012b37824 */ /* 0x000fe200078e00ff */
[----:B------:R-:W-:Y:S01]  /*16d0*/  ISETP.GE.AND P5, PT, R190, c[0x0][0x16c], PT ;  /* 0x00005b00be007a0c */ /* 0x000fe20003fa6270 */
[----:B------:R-:W-:Y:S01]  /*16e0*/  IMAD.SHL.U32 R17, R17, 0x10, RZ ;  /* 0x0000001011117824 */ /* 0x000fe200078e00ff */
[----:B------:R-:W-:Y:S01]  /*16f0*/  SHF.R.S32.HI R7, RZ, 0x1f, R7 ;  /* 0x0000001fff077819 */ /* 0x000fe20000011407 */
[C---:B------:R-:W-:Y:S01]  /*1700*/  IMAD R200, R0.reuse, c[0x0][0x184], R200 ;  /* 0x0000610000c87a24 */ /* 0x040fe200078e02c8 */
[----:B------:R-:W-:Y:S01]  /*1710*/  LOP3.LUT R179, R179, 0x1c0, RZ, 0xc0, !PT ;  /* 0x000001c0b3b37812 */ /* 0x000fe200078ec0ff */
        /* <DEDUP_REMOVED lines=9> */
[----:B------:R-:W-:Y:S01]  /*17b0*/  SHF.R.U32.HI R179, RZ, 0x3, R179 ;  /* 0x00000003ffb37819 */ /* 0x000fe200000116b3 */
[C---:B------:R-:W-:Y:S01]  /*17c0*/  IMAD.WIDE.U32 R200, R198.reuse, c[0x0][0x188], R200 ;  /* 0x00006200c6c87a25 */ /* 0x040fe200078e00c8 */
[----:B------:R-:W-:Y:S01]  /*17d0*/  LOP3.LUT R17, R17, 0x8, R21, 0xf8, !PT ;  /* 0x0000000811117812 */ /* 0x000fe200078ef815 */
[----:B------:R2:W-:Y:S01]  /*17e0*/  LDGSTS.E.BYPASS.LTC128B.128 [R4+0x1080], [R22.64], !P2 ;  /* 0x0108000016047fae */ /* 0x0005e2000d101d4e */
[----:B------:R-:W-:Y:S01]  /*17f0*/  IADD3 R25, R25, R18, R191 ;  /* 0x0000001219197210 */ /* 0x000fe20007ffe0bf */
[----:B------:R-:W-:Y:S01]  /*1800*/  IMAD R187, R198, c[0x0][0x18c], R187 ;  /* 0x00006300c6bb7a24 */ /* 0x000fe200078e02bb */
[----:B------:R-:W-:Y:S01]  /*1810*/  LOP3.LUT R179, R17, R179, RZ, 0x3c, !PT ;  /* 0x000000b311b37212 */ /* 0x000fe200078e3cff */
[----:B------:R-:W-:Y:S01]  /*1820*/  IMAD.U32 R32, RZ, RZ, UR18 ;  /* 0x00000012ff207e24 */ /* 0x000fe2000f8e00ff */
[----:B------:R-:W-:Y:S01]  /*1830*/  LEA.HI R7, R7, R19, RZ, 0x2 ;  /* 0x0000001307077211 */ /* 0x000fe200078f10ff */
[----:B------:R-:W-:Y:S01]  /*1840*/  IMAD.SHL.U32 R18, R12, 0x10, RZ ;  /* 0x000000100c127824 */ /* 0x000fe200078e00ff */
[----:B------:R2:W-:Y:S01]  /*1850*/  LDGSTS.E.BYPASS.LTC128B.128 [R4+0x3080], [R22.64+0x40], !P0 ;  /* 0x0308004016047fae */ /* 0x0005e2000c101d4e */
[----:B------:R-:W-:Y:S01]  /*1860*/  IMAD.U32 R13, RZ, RZ, UR7 ;  /* 0x00000007ff0d7e24 */ /* 0x000fe2000f8e00ff */
[----:B------:R-:W-:Y:S01]  /*1870*/  LEA R17, P1, R32, R200, 0x6 ;  /* 0x000000c820117211 */ /* 0x000fe200078230ff */
[----:B------:R-:W-:Y:S01]  /*1880*/  IMAD.IADD R187, R201, 0x1, R187 ;  /* 0x00000001c9bb7824 */ /* 0x000fe200078e02bb */
[----:B------:R-:W-:Y:S01]  /*1890*/  LOP3.LUT R18, R18, 0x10, RZ, 0xc0, !PT ;  /* 0x0000001012127812 */ /* 0x000fe200078ec0ff */
[----:B------:R-:W-:Y:S01]  /*18a0*/  IMAD R189, R6, c[0x0][0x278], RZ ;  /* 0x00009e0006bd7a24 */ /* 0x000fe200078e02ff */
[----:B------:R-:W-:Y:S01]  /*18b0*/  LOP3.LUT R7, R7, 0xfffffffc, RZ, 0xc0, !PT ;  /* 0xfffffffc07077812 */ /* 0x000fe200078ec0ff */
[----:B------:R-:W-:Y:S01]  /*18c0*/  IMAD R26, R30, c[0x0][0x20c], R26 ;  /* 0x000083001e1a7a24 */ /* 0x000fe200078e021a */
[----:B------:R-:W-:Y:S01]  /*18d0*/  LEA.HI.X R13, R32, R187, R13, 0x6, P1 ;  /* 0x000000bb200d7211 */ /* 0x000fe200008f340d */
[----:B------:R-:W-:Y:S01]  /*18e0*/  IMAD.WIDE.U32 R30, R30, c[0x0][0x208], R10 ;  /* 0x000082001e1e7a25 */ /* 0x000fe200078e000a */
[----:B------:R-:W-:Y:S01]  /*18f0*/  ISETP.GT.AND P1, PT, R2, 0xf, PT ;  /* 0x0000000f0200780c */ /* 0x000fe20003f24270 */
[----:B------:R-:W-:Y:S01]  /*1900*/  UMOV UR18, 0x6 ;  /* 0x0000000600127882 */ /* 0x000fe20000000000 */
[----:B------:R-:W-:Y:S01]  /*1910*/  LOP3.LUT R182, R18, 0x8, R182, 0xf8, !PT ;  /* 0x0000000812b67812 */ /* 0x000fe200078ef8b6 */
[----:B------:R-:W-:Y:S01]  /*1920*/  IMAD.IADD R7, R19, 0x1, -R7 ;  /* 0x0000000113077824 */ /* 0x000fe200078e0a07 */
[C---:B------:R-:W-:Y:S01]  /*1930*/  LEA R18, P4, R17.reuse, c[0x0][0x160], 0x1 ;  /* 0x0000580011127a11 */ /* 0x040fe200078808ff */
[----:B------:R-:W-:Y:S01]  /*1940*/  IMAD R189, R198, c[0x0][0x27c], R189 ;  /* 0x00009f00c6bd7a24 */ /* 0x000fe200078e02bd */
[----:B------:R-:W-:Y:S01]  /*1950*/  ISETP.GE.AND P6, PT, R10, c[0x0][0x1fc], PT ;  /* 0x00007f000a007a0c */ /* 0x000fe20003fc6270 */
[----:B------:R-:W-:Y:S01]  /*1960*/  IMAD.WIDE.U32 R208, R198, c[0x0][0x278], R208 ;  /* 0x00009e00c6d07a25 */ /* 0x000fe200078e00d0 */
[----:B------:R-:W-:Y:S01]  /*1970*/  LEA.HI.X R19, R17, c[0x0][0x164], R13, 0x1, P4 ;  /* 0x0000590011137a11 */ /* 0x000fe200020f0c0d */
[----:B------:R-:W-:Y:S01]  /*1980*/  ULDC.64 UR6, c[0x0][0x208] ;  /* 0x0000820000067ab9 */ /* 0x000fe20000000a00 */
[----:B------:R-:W-:Y:S01]  /*1990*/  ISETP.GE.AND P4, PT, R5, c[0x0][0x1fc], PT ;  /* 0x00007f0005007a0c */ /* 0x000fe20003f86270 */
[----:B------:R-:W-:Y:S01]  /*19a0*/  IMAD.IADD R27, R31, 0x1, R26 ;  /* 0x000000011f1b7824 */ /* 0x000fe200078e021a */
[----:B------:R-:W-:Y:S01]  /*19b0*/  USHF.L.U64.HI UR18, UR6, UR18, UR7 ;  /* 0x0000001206127299 */ /* 0x000fe20008010207 */
[----:B------:R-:W-:Y:S01]  /*19c0*/  IMAD.MOV.U32 R26, RZ, RZ, R30 ;  /* 0x000000ffff1a7224 */ /* 0x000fe200078e001e */
[----:B------:R-:W-:Y:S01]  /*19d0*/  SEL R17, RZ, 0xffffffff, P4 ;  /* 0xffffffffff117807 */ /* 0x000fe20002000000 */
[----:B------:R-:W-:Y:S01]  /*19e0*/  IMAD R24, R24, c[0x0][0x210], RZ ;  /* 0x0000840018187a24 */ /* 0x000fe200078e02ff */
[----:B------:R-:W-:Y:S01]  /*19f0*/  @!P1 IADD3 R13, P4, R208, UR17, RZ ;  /* 0x00000011d00d9c10 */ /* 0x000fe2000ff9e0ff */
[----:B------:R-:W-:Y:S01]  /*1a00*/  IMAD.IADD R189, R209, 0x1, R189 ;  /* 0x00000001d1bd7824 */ /* 0x000fe200078e02bd */
[----:B------:R-:W-:Y:S01]  /*1a10*/  UIADD3 UR7, -UR17, UR11, URZ ;  /* 0x0000000b11077290 */ /* 0x000fe2000fffe13f */
[C---:B------:R-:W-:Y:S01]  /*1a20*/  IMAD R24, R0.reuse, c[0x0][0x214], R24 ;  /* 0x0000850000187a24 */ /* 0x040fe200078e0218 */
[----:B------:R-:W-:Y:S01]  /*1a30*/  SEL R20, RZ, 0x1, P6 ;  /* 0x00000001ff147807 */ /* 0x000fe20003000000 */
[----:B-1----:R-:W-:Y:S01]  /*1a40*/  IMAD.WIDE.U32 R28, R0, c[0x0][0x210], R26 ;  /* 0x00008400001c7a25 */ /* 0x002fe200078e001a */
[----:B------:R-:W-:Y:S01]  /*1a50*/  @!P1 LEA R26, P0, R13, c[0x0][0x258], 0x2 ;  /* 0x000096000d1a9a11 */ /* 0x000fe200078010ff */
[----:B------:R2:W-:Y:S01]  /*1a60*/  LDGSTS.E.BYPASS.LTC128B.128 [R4+0x5080], [R22.64+0x80], !P3 ;  /* 0x0508008016047fae */ /* 0x0005e2000d901d4e */
[----:B------:R-:W-:Y:S01]  /*1a70*/  LOP3.LUT P2, RZ, R25, 0x2, RZ, 0xc0, !PT ;  /* 0x0000000219ff7812 */ /* 0x000fe2000784c0ff */
[----:B------:R-:W-:Y:S01]  /*1a80*/  IMAD.SHL.U32 R0, R17, 0x2, RZ ;  /* 0x0000000211007824 */ /* 0x000fe200078e00ff */
[----:B------:R-:W-:Y:S01]  /*1a90*/  @!P1 IADD3.X R17, R189, UR13, RZ, P4, !PT ;  /* 0x0000000dbd119c10 */ /* 0x000fe2000a7fe4ff */
[C---:B------:R-:W-:Y:S01]  /*1aa0*/  IMAD R212, R6.reuse, c[0x0][0x218], RZ ;  /* 0x0000860006d47a24 */ /* 0x040fe200078e02ff */
[----:B------:R-:W-:Y:S01]  /*1ab0*/  LOP3.LUT P4, RZ, R25, 0x1, RZ, 0xc0, !PT ;  /* 0x0000000119ff7812 */ /* 0x000fe2000788c0ff */
[C---:B------:R-:W-:Y:S01]  /*1ac0*/  IMAD R188, R6.reuse, c[0x0][0x290], RZ ;  /* 0x0000a40006bc7a24 */ /* 0x040fe200078e02ff */
[----:B------:R-:W-:Y:S01]  /*1ad0*/  @!P1 LEA.HI.X R27, R13, c[0x0][0x25c], R17, 0x2, P0 ;  /* 0x000097000d1b9a11 */ /* 0x000fe200000f1411 */
[----:B------:R-:W-:Y:S01]  /*1ae0*/  IMAD R202, R6, c[0x0][0x240], RZ ;  /* 0x0000900006ca7a24 */ /* 0x000fe200078e02ff */
[----:B------:R-:W-:Y:S01]  /*1af0*/  ISETP.GE.AND P0, PT, R190, c[0x0][0x1fc], PT ;  /* 0x00007f00be007a0c */ /* 0x000fe20003f06270 */
[----:B------:R-:W-:Y:S01]  /*1b00*/  IMAD.U32 R33, RZ, RZ, UR19 ;  /* 0x00000013ff217e24 */ /* 0x000fe2000f8e00ff */
[----:B------:R-:W-:Y:S01]  /*1b10*/  LOP3.LUT P6, RZ, R25, 0x4, RZ, 0xc0, !PT ;  /* 0x0000000419ff7812 */ /* 0x000fe200078cc0ff */
[----:B------:R-:W-:Y:S01]  /*1b20*/  IMAD.IADD R25, R29, 0x1, R24 ;  /* 0x000000011d197824 */ /* 0x000fe200078e0218 */
[----:B------:R-:W-:Y:S01]  /*1b30*/  SEL R13, RZ, 0x4, P0 ;  /* 0x00000004ff0d7807 */ /* 0x000fe20000000000 */
[----:B------:R-:W-:Y:S01]  /*1b40*/  IMAD.MOV.U32 R24, RZ, RZ, R28 ;  /* 0x000000ffff187224 */ /* 0x000fe200078e001c */
[----:B------:R-:W-:Y:S01]  /*1b50*/  ISETP.GE.OR P0, PT, R194, UR7, !P4 ;  /* 0x00000007c2007c0c */ /* 0x000fe2000e706670 */
[C---:B------:R-:W-:Y:S01]  /*1b60*/  IMAD R212, R198.reuse, c[0x0][0x21c], R212 ;  /* 0x00008700c6d47a24 */ /* 0x040fe200078e02d4 */
[----:B------:R-:W-:Y:S01]  /*1b70*/  USHF.L.U32 UR19, UR6, 0x6, URZ ;  /* 0x0000000606137899 */ /* 0x000fe2000800063f */
[----:B------:R-:W-:Y:S01]  /*1b80*/  IMAD R188, R198, c[0x0][0x294], R188 ;  /* 0x0000a500c6bc7a24 */ /* 0x000fe200078e02bc */
[----:B------:R-:W-:Y:S01]  /*1b90*/  ISETP.GE.OR P2, PT, R194, UR7, !P2 ;  /* 0x00000007c2007c0c */ /* 0x000fe2000d746670 */
[----:B------:R-:W-:Y:S01]  /*1ba0*/  IMAD R202, R198, c[0x0][0x244], R202 ;  /* 0x00009100c6ca7a24 */ /* 0x000fe200078e02ca */
[----:B------:R-:W-:Y:S01]  /*1bb0*/  ISETP.GE.OR P6, PT, R194, UR7, !P6 ;  /* 0x00000007c2007c0c */ /* 0x000fe2000f7c6670 */
[----:B------:R-:W-:Y:S01]  /*1bc0*/  IMAD.WIDE.U32 R204, R198, c[0x0][0x290], R204 ;  /* 0x0000a400c6cc7a25 */ /* 0x000fe200078e00cc */
[----:B------:R-:W-:Y:S01]  /*1bd0*/  LOP3.LUT R0, R0, 0x2, R20, 0xe2, !PT ;  /* 0x0000000200007812 */ /* 0x000fe200078ee214 */
[----:B------:R-:W-:Y:S01]  /*1be0*/  UIMAD UR6, UR18, UR8, URZ ;  /* 0x00000008120672a4 */ /* 0x000fe2000f8e023f */
[----:B------:R-:W0:Y:S01]  /*1bf0*/  LDGDEPBAR ;  /* 0x00000000000079af */ /* 0x000e220000000000 */
[----:B------:R-:W-:Y:S01]  /*1c00*/  IMAD.WIDE.U32 R196, R198, c[0x0][0x240], R196 ;  /* 0x00009000c6c47a25 */ /* 0x000fe200078e00c4 */
[----:B------:R-:W-:Y:S01]  /*1c10*/  LOP3.LUT R13, R0, R13, RZ, 0xfc, !PT ;  /* 0x0000000d000d7212 */ /* 0x000fe200078efcff */
[----:B------:R-:W-:Y:S01]  /*1c20*/  UIMAD UR6, UR4, UR19, UR6 ;  /* 0x00000013040672a4 */ /* 0x000fe2000f8e0206 */
[----:B------:R1:W-:Y:S01]  /*1c30*/  LDGSTS.E.BYPASS.LTC128B.128 [R4+0xc080], [R18.64], !P0 ;  /* 0x0c08000012047fae */ /* 0x0003e2000c101d4e */
[----:B------:R-:W-:Y:S01]  /*1c40*/  IMAD.WIDE.U32 R198, R198, c[0x0][0x218], R24 ;  /* 0x00008600c6c67a25 */ /* 0x000fe200078e0018 */
[C---:B------:R-:W-:Y:S01]  /*1c50*/  LOP3.LUT P4, RZ, R13.reuse, 0x1, RZ, 0xc0, !PT ;  /* 0x000000010dff7812 */ /* 0x040fe2000788c0ff */
[----:B------:R-:W-:Y:S01]  /*1c60*/  UIADD3 UR4, UR8, 0x1, URZ ;  /* 0x0000000108047890 */ /* 0x000fe2000fffe03f */
[----:B------:R-:W-:Y:S01]  /*1c70*/  LOP3.LUT P3, RZ, R13, 0x2, RZ, 0xc0, !PT ;  /* 0x000000020dff7812 */ /* 0x000fe2000786c0ff */
[----:B------:R-:W-:Y:S01]  /*1c80*/  IMAD.IADD R213, R199, 0x1, R212 ;  /* 0x00000001c7d57824 */ /* 0x000fe200078e02d4 */
[----:B------:R1:W-:Y:S01]  /*1c90*/  LDGSTS.E.BYPASS.LTC128B.128 [R4+0xd080], [R18.64+0x40], !P2 ;  /* 0x0d08004012047fae */ /* 0x0003e2000d101d4e */
[----:B------:R-:W-:Y:S01]  /*1ca0*/  IMAD.U32 R6, RZ, RZ, UR19 ;  /* 0x00000013ff067e24 */ /* 0x000fe2000f8e00ff */
[----:B--2---:R-:W-:Y:S01]  /*1cb0*/  SEL R22, RZ, 0xffffffff, P5 ;  /* 0xffffffffff167807 */ /* 0x004fe20002800000 */
[----:B------:R-:W-:Y:S01]  /*1cc0*/  IMAD.MOV.U32 R212, RZ, RZ, R198 ;  /* 0x000000ffffd47224 */ /* 0x000fe200078e00c6 */
[----:B------:R1:W-:Y:S01]  /*1cd0*/  LDGSTS.E.BYPASS.LTC128B.128 [R4+0xe080], [R18.64+0x80], !P6 ;  /* 0x0e08008012047fae */ /* 0x0003e2000f101d4e */
[C---:B------:R-:W-:Y:S01]  /*1ce0*/  ISETP.GE.OR P5, PT, R194.reuse, UR7, !P4 ;  /* 0x00000007c2007c0c */ /* 0x040fe2000e7a6670 */
[----:B------:R-:W-:Y:S01]  /*1cf0*/  IMAD.IADD R188, R205, 0x1, R188 ;  /* 0x00000001cdbc7824 */ /* 0x000fe200078e02bc */
[----:B------:R-:W-:Y:S01]  /*1d00*/  ISETP.GE.OR P6, PT, R194, UR7, !P3 ;  /* 0x00000007c2007c0c */ /* 0x000fe2000dfc6670 */
[----:B------:R-:W-:Y:S01]  /*1d10*/  IMAD.WIDE.U32 R28, R6, UR8, R212 ;  /* 0x00000008061c7c25 */ /* 0x000fe2000f8e00d4 */
[----:B------:R-:W-:Y:S01]  /*1d20*/  SHF.R.S32.HI R20, RZ, 0x1, R9 ;  /* 0x00000001ff147819 */ /* 0x000fe20000011409 */
[----:B------:R-:W-:Y:S01]  /*1d30*/  UISETP.GE.AND UP0, UPT, UR4, UR9, UPT ;  /* 0x000000090400728c */ /* 0x000fe2000bf06270 */
[----:B------:R-:W-:Y:S01]  /*1d40*/  LOP3.LUT P2, RZ, R13, 0x4, RZ, 0xc0, !PT ;  /* 0x000000040dff7812 */ /* 0x000fe2000784c0ff */
[----:B------:R-:W-:Y:S01]  /*1d50*/  IMAD.IADD R9, R194, 0x1, -R16 ;  /* 0x00000001c2097824 */ /* 0x000fe200078e0a10 */
[----:B------:R-:W-:Y:S01]  /*1d60*/  IADD3 R0, R29, UR6, RZ ;  /* 0x000000061d007c10 */ /* 0x000fe2000fffe0ff */
[----:B------:R-:W-:Y:S01]  /*1d70*/  IMAD.SHL.U32 R13, R3, 0x8, RZ ;  /* 0x00000008030d7824 */ /* 0x000fe200078e00ff */
[----:B------:R-:W-:Y:S01]  /*1d80*/  LEA R24, P0, R28, c[0x0][0x1f0], 0x1 ;  /* 0x00007c001c187a11 */ /* 0x000fe200078008ff */
[----:B------:R-:W-:-:S02]  /*1d90*/  IMAD.IADD R8, R2, 0x1, -R8 ;  /* 0x0000000102087824 */ /* 0x000fc400078e0a08 */
[----:B------:R-:W-:Y:S01]  /*1da0*/  IMAD.MOV.U32 R181, RZ, RZ, 0x10 ;  /* 0x00000010ffb57424 */ /* 0x000fe200078e00ff */
[----:B------:R-:W-:Y:S01]  /*1db0*/  LEA.HI.X R25, R28, c[0x0][0x1f4], R0, 0x1, P0 ;  /* 0x00007d001c197a11 */ /* 0x000fe200000f0c00 */
[----:B------:R-:W-:Y:S01]  /*1dc0*/  @!P1 IMAD.SHL.U32 R0, R2, 0x10, RZ ;  /* 0x0000001002009824 */ /* 0x000fe200078e00ff */
[----:B------:R-:W-:Y:S01]  /*1dd0*/  LOP3.LUT R13, R13, 0x18, RZ, 0xc0, !PT ;  /* 0x000000180d0d7812 */ /* 0x000fe200078ec0ff */
[----:B------:R-:W-:Y:S01]  /*1de0*/  IMAD.SHL.U32 R183, R12, 0x8, RZ ;  /* 0x000000080cb77824 */ /* 0x000fe200078e00ff */
[C---:B------:R-:W-:Y:S01]  /*1df0*/  LOP3.LUT P0, RZ, R20.reuse, 0x2, RZ, 0xc0, !PT ;  /* 0x0000000214ff7812 */ /* 0x040fe2000780c0ff */
[----:B------:R-:W-:Y:S01]  /*1e00*/  IMAD.SHL.U32 R20, R20, 0x40, RZ ;  /* 0x0000004014147824 */ /* 0x000fe200078e00ff */
[----:B------:R2:W-:Y:S01]  /*1e10*/  @!P1 LDGSTS.E.BYPASS.LTC128B.128 [R0+0x18080], [R26.64] ;  /* 0x180800001a009fae */ /* 0x0005e2000b901d4e */
[----:B------:R-:W-:Y:S01]  /*1e20*/  IMAD R179, R12, 0x200, R179 ;  /* 0x000002000cb37824 */ /* 0x000fe200078e02b3 */
[----:B------:R-:W-:Y:S01]  /*1e30*/  SEL R173, R181, 0xfffffff0, !P0 ;  /* 0xfffffff0b5ad7807 */ /* 0x000fe20004000000 */
[----:B------:R-:W-:Y:S01]  /*1e40*/  IMAD.SHL.U32 R178, R178, 0x20, RZ ;  /* 0x00000020b2b27824 */ /* 0x000fe200078e00ff */
[----:B------:R-:W0:Y:S01]  /*1e50*/  LDGDEPBAR ;  /* 0x00000000000079af */ /* 0x000e220000000000 */
[----:B------:R-:W-:Y:S01]  /*1e60*/  LOP3.LUT P0, RZ, R7, 0x2, RZ, 0xc0, !PT ;  /* 0x0000000207ff7812 */ /* 0x000fe2000780c0ff */
[----:B-1----:R-:W-:Y:S01]  /*1e70*/  IMAD.SHL.U32 R19, R9, 0x40, RZ ;  /* 0x0000004009137824 */ /* 0x002fe200078e00ff */
[----:B------:R-:W-:Y:S01]  /*1e80*/  LOP3.LUT R20, R20, 0xc0, RZ, 0xc0, !PT ;  /* 0x000000c014147812 */ /* 0x000fe200078ec0ff */
[----:B------:R1:W-:Y:S01]  /*1e90*/  LDGSTS.E.BYPASS.LTC128B.128 [R4+0x12080], [R24.64], !P5 ;  /* 0x1208000018047fae */ /* 0x0003e2000e901d4e */
[----:B------:R-:W-:Y:S01]  /*1ea0*/  IADD3 R17, P5, R204, UR17, RZ ;  /* 0x00000011cc117c10 */ /* 0x000fe2000ffbe0ff */
[----:B------:R-:W-:Y:S01]  /*1eb0*/  IMAD.SHL.U32 R22, R22, 0x2, RZ ;  /* 0x0000000216167824 */ /* 0x000fe200078e00ff */
[----:B------:R-:W-:Y:S01]  /*1ec0*/  LOP3.LUT R19, R19, 0x1c0, RZ, 0xc0, !PT ;  /* 0x000001c013137812 */ /* 0x000fe200078ec0ff */
[----:B------:R1:W-:Y:S01]  /*1ed0*/  LDGSTS.E.BYPASS.LTC128B.128 [R4+0x13080], [R24.64+0x40], !P6 ;  /* 0x1308004018047fae */ /* 0x0003e2000f101d4e */
[----:B------:R-:W-:Y:S01]  /*1ee0*/  ISETP.GE.OR P6, PT, R194, UR7, !P2 ;  /* 0x00000007c2007c0c */ /* 0x000fe2000d7c6670 */
[----:B------:R-:W-:Y:S01]  /*1ef0*/  IMAD.MOV.U32 R172, RZ, RZ, 0x20 ;  /* 0x00000020ffac7424 */ /* 0x000fe200078e00ff */
[----:B------:R-:W-:Y:S01]  /*1f00*/  SHF.R.U32.HI R18, RZ, 0x3, R19 ;  /* 0x00000003ff127819 */ /* 0x000fe20000011613 */
[----:B------:R-:W-:Y:S01]  /*1f10*/  IMAD.IADD R202, R197, 0x1, R202 ;  /* 0x00000001c5ca7824 */ /* 0x000fe200078e02ca */
[----:B------:R-:W-:-:S02]  /*1f20*/  LOP3.LUT R183, R183, 0x8, RZ, 0xc0, !PT ;  /* 0x00000008b7b77812 */ /* 0x000fc400078ec0ff */
[----:B------:R-:W-:Y:S01]  /*1f30*/  LOP3.LUT R18, R18, R19, R13, 0x1e, !PT ;  /* 0x0000001312127212 */ /* 0x000fe200078e1e0d */
[----:B------:R-:W-:Y:S01]  /*1f40*/  IMAD.SHL.U32 R19, R14, 0x40, RZ ;  /* 0x000000400e137824 */ /* 0x000fe200078e00ff */
[----:B------:R-:W-:Y:S02]  /*1f50*/  LOP3.LUT R21, R20, 0x8, R21, 0xf8, !PT ;  /* 0x0000000814157812 */ /* 0x000fe400078ef815 */
[----:B------:R-:W-:Y:S01]  /*1f60*/  SHF.R.U32.HI R20, RZ, 0x3, R20 ;  /* 0x00000003ff147819 */ /* 0x000fe20000011614 */
[----:B------:R-:W-:Y:S01]  /*1f70*/  IMAD.IADD R207, R207, 0x1, R18 ;  /* 0x00000001cfcf7824 */ /* 0x000fe200078e0212 */
[----:B------:R-:W-:Y:S01]  /*1f80*/  LOP3.LUT R19, R19, 0x1c0, RZ, 0xc0, !PT ;  /* 0x000001c013137812 */ /* 0x000fe200078ec0ff */
[----:B------:R1:W-:Y:S01]  /*1f90*/  LDGSTS.E.BYPASS.LTC128B.128 [R4+0x14080], [R24.64+0x80], !P6 ;  /* 0x1408008018047fae */ /* 0x0003e2000f101d4e */
[----:B--2---:R-:W-:Y:S01]  /*1fa0*/  IADD3.X R0, R188, UR13, RZ, P5, !PT ;  /* 0x0000000dbc007c10 */ /* 0x004fe2000affe4ff */
[----:B------:R-:W-:Y:S01]  /*1fb0*/  IMAD.SHL.U32 R18, R7, 0x40, RZ ;  /* 0x0000004007127824 */ /* 0x000fe200078e00ff */
[----:B------:R-:W-:Y:S01]  /*1fc0*/  LEA R16, P5, R17, c[0x0][0x280], 0x2 ;  /* 0x0000a00011107a11 */ /* 0x000fe200078a10ff */
[----:B------:R-:W-:Y:S01]  /*1fd0*/  IMAD.SHL.U32 R207, R207, 0x2, RZ ;  /* 0x00000002cfcf7824 */ /* 0x000fe200078e00ff */
[----:B------:R-:W-:-:S02]  /*1fe0*/  LOP3.LUT P6, RZ, R14, 0x4, RZ, 0xc0, !PT ;  /* 0x000000040eff7812 */ /* 0x000fc400078cc0ff */
[----:B------:R-:W-:Y:S01]  /*1ff0*/  LEA.HI.X R17, R17, c[0x0][0x284], R0, 0x2, P5 ;  /* 0x0000a10011117a11 */ /* 0x000fe200028f1400 */
[----:B------:R-:W-:Y:S01]  /*2000*/  @!P1 IMAD.SHL.U32 R0, R2, 0x10, RZ ;  /* 0x0000001002009824 */ /* 0x000fe200078e00ff */
[----:B------:R-:W-:Y:S02]  /*2010*/  LOP3.LUT P5, RZ, R14, 0x2, RZ, 0xc0, !PT ;  /* 0x000000020eff7812 */ /* 0x000fe400078ac0ff */
[----:B------:R-:W-:Y:S02]  /*2020*/  SHF.R.S32.HI R14, RZ, 0x1f, R8 ;  /* 0x0000001fff0e7819 */ /* 0x000fe40000011408 */
[----:B------:R-:W-:Y:S01]  /*2030*/  SEL R174, R181, 0xfffffff0, !P5 ;  /* 0xfffffff0b5ae7807 */ /* 0x000fe20006800000 */
[----:B------:R2:W-:Y:S01]  /*2040*/  @!P1 LDGSTS.E.BYPASS.LTC128B.128 [R0+0x18280], [R16.64] ;  /* 0x1828000010009fae */ /* 0x0005e2000b901d4e */
[----:B------:R-:W-:Y:S02]  /*2050*/  LEA.HI R7, R14, R8, RZ, 0x2 ;  /* 0x000000080e077211 */ /* 0x000fe400078f10ff */
[----:B------:R-:W-:Y:S01]  /*2060*/  PLOP3.LUT P5, PT, PT, PT, UP0, 0x80, 0x0 ;  /* 0x000000000000781c */ /* 0x000fe20003faf008 */
[----:B------:R-:W0:Y:S01]  /*2070*/  LDGDEPBAR ;  /* 0x00000000000079af */ /* 0x000e220000000000 */
[----:B------:R-:W-:-:S02]  /*2080*/  LOP3.LUT R14, R18, 0xc0, RZ, 0xc0, !PT ;  /* 0x000000c0120e7812 */ /* 0x000fc400078ec0ff */
[----:B------:R-:W-:Y:S01]  /*2090*/  SHF.R.U32.HI R12, RZ, 0x3, R19 ;  /* 0x00000003ff0c7819 */ /* 0x000fe20000011613 */
[----:B------:R-:W0:Y:S01]  /*20a0*/  LDGDEPBAR ;  /* 0x00000000000079af */ /* 0x000e220000000000 */
[----:B------:R-:W-:Y:S02]  /*20b0*/  LOP3.LUT R20, R21, R20, RZ, 0x3c, !PT ;  /* 0x0000001415147212 */ /* 0x000fe400078e3cff */
[----:B------:R-:W-:Y:S02]  /*20c0*/  LOP3.LUT R12, R12, R19, R183, 0x1e, !PT ;  /* 0x000000130c0c7212 */ /* 0x000fe400078e1eb7 */
[----:B------:R-:W-:Y:S01]  /*20d0*/  SHF.R.S32.HI R192, RZ, 0x2, R7 ;  /* 0x00000002ffc07819 */ /* 0x000fe20000011407 */
[----:B------:R-:W-:Y:S01]  /*20e0*/  IMAD.U32 R180, R180, 0x20, R20 ;  /* 0x00000020b4b47824 */ /* 0x000fe200078e0014 */
[----:B------:R-:W-:Y:S01]  /*20f0*/  LOP3.LUT R191, R22, 0x2, R191, 0xe2, !PT ;  /* 0x0000000216bf7812 */ /* 0x000fe200078ee2bf */
[----:B------:R-:W-:Y:S01]  /*2100*/  IMAD.IADD R177, R177, 0x1, R12 ;  /* 0x00000001b1b17824 */ /* 0x000fe200078e020c */
[----:B------:R-:W-:Y:S01]  /*2110*/  SEL R172, R172, 0xffffffe0, !P6 ;  /* 0xffffffe0acac7807 */ /* 0x000fe20007000000 */
[----:B------:R-:W-:Y:S01]  /*2120*/  IMAD R192, R15, 0x10, R192 ;  /* 0x000000100fc07824 */ /* 0x000fe200078e02c0 */
[----:B------:R-:W-:-:S02]  /*2130*/  SEL R181, R181, 0xfffffff0, !P0 ;  /* 0xfffffff0b5b57807 */ /* 0x000fc40004000000 */
        /* <DEDUP_REMOVED lines=35> */
.L_x_1068:
[----:B------:R-:W-:Y:S05]  /*2370*/  BSYNC B0 ;  /* 0x0000000000007941 */ /* 0x000fea0003800000 */
.L_x_1067:
        /* <DEDUP_REMOVED lines=85> */
.L_x_1087:
        /* <DEDUP_REMOVED lines=173> */
.L_x_1071:
[----:B------:R-:W-:Y:S04]  /*33a0*/  MOV R4, 0x1 ;  /* 0x0000000100047802 */ /* 0x000fe80000000f00 */
[----:B------:R-:W-:Y:S11]  /*33b0*/  ISETP.NE.AND P0, PT, R4, c[0x0][0x2a8], PT ;  /* 0x0000aa0004007a0c */ /* 0x000ff60003f05270 */
[----:B------:R-:W-:Y:S02]  /*33c0*/  @!UPT UIADD3 URZ, URZ, URZ, URZ ;  /* 0x0000003f3f3ff290 */ /* 0x000fe4000fffe03f */
[----:B------:R-:W-:Y:S05]  /*33d0*/  @P0 IMAD.HI.U32 R4, R6, c[0x0][0x2ac], RZ ;  /* 0x0000ab0006040a27 */ /* 0x000fea00078e00ff */
[----:B------:R-:W-:Y:S02]  /*33e0*/  @P0 SHF.R.U32.HI R6, RZ, c[0x0][0x2b0], R4 ;  /* 0x0000ac00ff060a19 */ /* 0x000fe40000011604 */
.L_x_1072:
[----:B------:R-:W-:Y:S05]  /*33f0*/  BSYNC B0 ;  /* 0x0000000000007941 */ /* 0x000fea0003800000 */
.L_x_1070:
[----:B------:R-:W-:Y:S04]  /*3400*/  IMAD.MOV.U32 R4, RZ, RZ, c[0x0][0x2a8] ;  /* 0x0000aa00ff047624 */ /* 0x000fe800078e00ff */
[----:B------:R-:W-:Y:S02]  /*3410*/  IMAD R4, R6, R4, -UR12 ;  /* 0x8000000c06047e24 */ /* 0x000fe4000f8e0204 */
[----:B------:R-:W-:Y:S03]  /*3420*/  IMAD.IADD R6, R214, 0x1, R5 ;  /* 0x00000001d6067824 */ /* 0x000fe600078e0205 */
[----:B------:R-:W-:Y:S04]  /*3430*/  IADD3 R248, -R211, R4, RZ ;  /* 0x00000004d3f87210 */ /* 0x000fe80007ffe1ff */
[----:B------:R-:W-:Y:S02]  /*3440*/  IADD3 R4, R248, c[0x0][0x2a8], RZ ;  /* 0x0000aa00f8047a10 */ /* 0x000fe40007ffe0ff */
[----:B------:R-:W-:Y:S02]  /*3450*/  IMNMX R248, R6, R248, !PT ;  /* 0x000000f806f87217 */ /* 0x000fe40007800200 */
[----:B------:R-:W-:Y:S02]  /*3460*/  IMNMX R247, R247, R4, PT ;  /* 0x00000004f7f77217 */ /* 0x000fe40003800200 */
.L_x_1069:
        /* <DEDUP_REMOVED lines=18> */
.L_x_1075:
[----:B------:R-:W-:Y:S04]  /*3590*/  MOV R4, 0x1 ;  /* 0x0000000100047802 */ /* 0x000fe80000000f00 */
[----:B------:R-:W-:Y:S11]  /*35a0*/  ISETP.NE.AND P0, PT, R4, c[0x0][0x2a8], PT ;  /* 0x0000aa0004007a0c */ /* 0x000ff60003f05270 */
[----:B------:R-:W-:Y:S02]  /*35b0*/  @!UPT UIADD3 URZ, URZ, URZ, URZ ;  /* 0x0000003f3f3ff290 */ /* 0x000fe4000fffe03f */
[----:B------:R-:W-:Y:S05]  /*35c0*/  @P0 IMAD.HI.U32 R4, R6, c[0x0][0x2ac], RZ ;  /* 0x0000ab0006040a27 */ /* 0x000fea00078e00ff */
[----:B------:R-:W-:Y:S02]  /*35d0*/  @P0 SHF.R.U32.HI R6, RZ, c[0x0][0x2b0], R4 ;  /* 0x0000ac00ff060a19 */ /* 0x000fe40000011604 */
.L_x_1076:
[----:B------:R-:W-:Y:S05]  /*35e0*/  BSYNC B0 ;  /* 0x0000000000007941 */ /* 0x000fea0003800000 */
.L_x_1074:
[----:B------:R-:W-:Y:S04]  /*35f0*/  IMAD.MOV.U32 R4, RZ, RZ, c[0x0][0x2a8] ;  /* 0x0000aa00ff047624 */ /* 0x000fe800078e00ff */
[----:B------:R-:W-:Y:S04]  /*3600*/  IMAD R6, R6, R4, -UR12 ;  /* 0x8000000c06067e24 */ /* 0x000fe8000f8e0204 */
[----:B------:R-:W-:Y:S05]  /*3610*/  IMAD.IADD R6, R6, 0x1, -R211 ;  /* 0x0000000106067824 */ /* 0x000fea00078e0ad3 */
[----:B------:R-:W-:Y:S02]  /*3620*/  IADD3 R4, R6, c[0x0][0x2a8], RZ ;  /* 0x0000aa0006047a10 */ /* 0x000fe40007ffe0ff */
[----:B------:R-:W-:Y:S02]  /*3630*/  IMNMX R242, R242, R6, !PT ;  /* 0x00000006f2f27217 */ /* 0x000fe40007800200 */
[----:B------:R-:W-:Y:S02]  /*3640*/  IMNMX R240, R240, R4, PT ;  /* 0x00000004f0f07217 */ /* 0x000fe40003800200 */
.L_x_1073:
        /* <DEDUP_REMOVED lines=18> */
.L_x_1079:
[----:B------:R-:W-:Y:S04]  /*3770*/  MOV R4, 0x1 ;  /* 0x0000000100047802 */ /* 0x000fe80000000f00 */
[----:B------:R-:W-:Y:S11]  /*3780*/  ISETP.NE.AND P0, PT, R4, c[0x0][0x2a8], PT ;  /* 0x0000aa0004007a0c */ /* 0x000ff60003f05270 */
[----:B------:R-:W-:Y:S02]  /*3790*/  @!UPT UIADD3 URZ, URZ, URZ, URZ ;  /* 0x0000003f3f3ff290 */ /* 0x000fe4000fffe03f */
[----:B------:R-:W-:Y:S05]  /*37a0*/  @P0 IMAD.HI.U32 R4, R6, c[0x0][0x2ac], RZ ;  /* 0x0000ab0006040a27 */ /* 0x000fea00078e00ff */
[----:B------:R-:W-:Y:S02]  /*37b0*/  @P0 SHF.R.U32.HI R6, RZ, c[0x0][0x2b0], R4 ;  /* 0x0000ac00ff060a19 */ /* 0x000fe40000011604 */
.L_x_1080:
[----:B------:R-:W-:Y:S05]  /*37c0*/  BSYNC B0 ;  /* 0x0000000000007941 */ /* 0x000fea0003800000 */
.L_x_1078:
[----:B------:R-:W-:Y:S04]  /*37d0*/  IMAD.MOV.U32 R4, RZ, RZ, c[0x0][0x2a8] ;  /* 0x0000aa00ff047624 */ /* 0x000fe800078e00ff */
[----:B------:R-:W-:Y:S04]  /*37e0*/  IMAD R6, R6, R4, -UR12 ;  /* 0x8000000c06067e24 */ /* 0x000fe8000f8e0204 */
[----:B------:R-:W-:Y:S05]  /*37f0*/  IMAD.IADD R6, R6, 0x1, -R211 ;  /* 0x0000000106067824 */ /* 0x000fea00078e0ad3 */
[----:B------:R-:W-:Y:S02]  /*3800*/  IADD3 R4, R6, c[0x0][0x2a8], RZ ;  /* 0x0000aa0006047a10 */ /* 0x000fe40007ffe0ff */
[----:B------:R-:W-:Y:S02]  /*3810*/  IMNMX R239, R239, R6, !PT ;  /* 0x00000006efef7217 */ /* 0x000fe40007800200 */
[----:B------:R-:W-:Y:S02]  /*3820*/  IMNMX R237, R237, R4, PT ;  /* 0x00000004eded7217 */ /* 0x000fe40003800200 */
.L_x_1077:
        /* <DEDUP_REMOVED lines=18> */
.L_x_1083:
[----:B------:R-:W-:Y:S04]  /*3950*/  MOV R4, 0x1 ;  /* 0x0000000100047802 */ /* 0x000fe80000000f00 */
[----:B------:R-:W-:Y:S11]  /*3960*/  ISETP.NE.AND P0, PT, R4, c[0x0][0x2a8], PT ;  /* 0x0000aa0004007a0c */ /* 0x000ff60003f05270 */
[----:B------:R-:W-:Y:S02]  /*3970*/  @!UPT UIADD3 URZ, URZ, URZ, URZ ;  /* 0x0000003f3f3ff290 */ /* 0x000fe4000fffe03f */
[----:B------:R-:W-:Y:S05]  /*3980*/  @P0 IMAD.HI.U32 R4, R5, c[0x0][0x2ac], RZ ;  /* 0x0000ab0005040a27 */ /* 0x000fea00078e00ff */
[----:B------:R-:W-:Y:S02]  /*3990*/  @P0 SHF.R.U32.HI R5, RZ, c[0x0][0x2b0], R4 ;  /* 0x0000ac00ff050a19 */ /* 0x000fe40000011604 */
.L_x_1084:
[----:B------:R-:W-:Y:S05]  /*39a0*/  BSYNC B0 ;  /* 0x0000000000007941 */ /* 0x000fea0003800000 */
.L_x_1082:
[----:B------:R-:W-:Y:S04]  /*39b0*/  IMAD.MOV.U32 R4, RZ, RZ, c[0x0][0x2a8] ;  /* 0x0000aa00ff047624 */ /* 0x000fe800078e00ff */
[----:B------:R-:W-:Y:S04]  /*39c0*/  IMAD R5, R5, R4, -UR12 ;  /* 0x8000000c05057e24 */ /* 0x000fe8000f8e0204 */
[----:B------:R-:W-:Y:S05]  /*39d0*/  IMAD.IADD R5, R5, 0x1, -R211 ;  /* 0x0000000105057824 */ /* 0x000fea00078e0ad3 */
[----:B------:R-:W-:Y:S02]  /*39e0*/  IADD3 R4, R5, c[0x0][0x2a8], RZ ;  /* 0x0000aa0005047a10 */ /* 0x000fe40007ffe0ff */
[----:B------:R-:W-:Y:S02]  /*39f0*/  IMNMX R235, R235, R5, !PT ;  /* 0x00000005ebeb7217 */ /* 0x000fe40007800200 */
[----:B------:R-:W-:Y:S02]  /*3a00*/  IMNMX R236, R236, R4, PT ;  /* 0x00000004ecec7217 */ /* 0x000fe40003800200 */
.L_x_1081:
        /* <DEDUP_REMOVED lines=54> */
.L_x_1085:
        /* <DEDUP_REMOVED lines=554> */
.L_x_1086:
        /* <DEDUP_REMOVED lines=239> */
.L_x_1066:
[----:B------:R-:W-:Y:S05]  /*6f00*/  @P2 EXIT ;  /* 0x000000000000294d */ /* 0x000fea0003800000 */
[----:B------:R-:W-:-:S04]  /*6f10*/  ISETP.NE.U32.AND P2, PT, RZ, c[0x0][0x360], PT ;  /* 0x0000d800ff007a0c */ /* 0x000fc80003f45070 */
[----:B------:R-:W-:-:S13]  /*6f20*/  ISETP.NE.AND.EX P2, PT, RZ, c[0x0][0x364], PT, P2 ;  /* 0x0000d900ff007a0c */ /* 0x000fda0003f45320 */
[----:B------:R-:W-:-:S04]  /*6f30*/  @P2 IMAD.MOV.U32 R0, RZ, RZ, 0x4 ;  /* 0x00000004ff002424 */ /* 0x000fc800078e00ff */
[----:B------:R-:W-:-:S06]  /*6f40*/  @P2 IMAD.WIDE R2, R195, R0, c[0x0][0x360] ;  /* 0x0000d800c3022625 */ /* 0x000fcc00078e0200 */
[----:B------:R2:W3:Y:S01]  /*6f50*/  @P2 LDG.E R2, [R2.64] ;  /* 0x0000000e02022981 */ /* 0x0004e2000c1e1900 */
[----:B------:R-:W-:-:S03]  /*6f60*/  UIMAD UR6, UR5, 0x3000, URZ ;  /* 0x00003000050678a4 */ /* 0x000fc6000f8e023f */
[----:B------:R-:W4:Y:S01]  /*6f70*/  S2R R4, SR_CTAID.Y ;  /* 0x0000000000047919 */ /* 0x000f220000002600 */
[----:B------:R-:W-:-:S03]  /*6f80*/  USHF.R.S32.HI UR4, URZ, 0x1f, UR6 ;  /* 0x0000001f3f047899 */ /* 0x000fc60008011406 */
[----:B-1----:R-:W1:Y:S01]  /*6f90*/  S2R R8, SR_TID.X ;  /* 0x0000000000087919 */ /* 0x002e620000002100 */
[----:B--2---:R-:W-:-:S03]  /*6fa0*/  MOV R3, 0x1 ;  /* 0x0000000100037802 */ /* 0x004fc60000000f00 */
[----:B------:R-:W-:Y:S01]  /*6fb0*/  BAR.SYNC.DEFER_BLOCKING 0x1, 0x100 ;  /* 0x0044000000007b1d */ /* 0x000fe20000010000 */
[----:B------:R-:W-:Y:S01]  /*6fc0*/  ISETP.NE.AND P0, PT, R3, c[0x0][0x338], PT ;  /* 0x0000ce0003007a0c */ /* 0x000fe20003f05270 */
[----:B---3--:R-:W-:-:S05]  /*6fd0*/  @P2 IMAD R2, R195, 0x80, R2 ;  /* 0x00000080c3022824 */ /* 0x008fca00078e0202 */
[----:B------:R-:W-:-:S04]  /*6fe0*/  @P2 SHF.R.S32.HI R0, RZ, 0x1f, R2 ;  /* 0x0000001fff002819 */ /* 0x000fc80000011402 */
[----:B------:R-:W-:-:S04]  /*6ff0*/  @P2 LEA.HI R0, R0, R2, RZ, 0x7 ;  /* 0x0000000200002211 */ /* 0x000fc800078f38ff */
[----:B------:R-:W-:Y:S01]  /*7000*/  @P2 SHF.R.S32.HI R6, RZ, 0x7, R0 ;  /* 0x00000007ff062819 */ /* 0x000fe20000011400 */
[----:B----4-:R-:W-:-:S04]  /*7010*/  @P0 IMAD.HI.U32 R0, R4, c[0x0][0x33c], RZ ;  /* 0x0000cf0004000a27 */ /* 0x010fc800078e00ff */
[----:B------:R-:W-:Y:S01]  /*7020*/  @P2 IMAD R6, R6, 0x3000, RZ ;  /* 0x0000300006062824 */ /* 0x000fe200078e02ff */
[----:B------:R-:W-:Y:S02]  /*7030*/  @P0 SHF.R.U32.HI R4, RZ, c[0x0][0x340], R0 ;  /* 0x0000d000ff040a19 */ /* 0x000fe40000011600 */
[----:B-1----:R-:W-:Y:S02]  /*7040*/  SHF.R.S32.HI R0, RZ, 0x1f, R8 ;  /* 0x0000001fff007819 */ /* 0x002fe40000011408 */
        /* <DEDUP_REMOVED lines=125> */
.L_x_1088:
        /* <DEDUP_REMOVED lines=14> */
.L_x_1428:


//--------------------- .text._ZN7cutlass13device_kernelIN5flash19enable_sm80_to_sm89INS1_16FlashAttnBwdSm80INS1_25CollectiveMainloopBwdSm80ILi2ELi2EN4cute5tupleIJNS5_1CILi64EEENS7_ILi128EEENS7_ILi96EEEEEENS_10bfloat16_tEfNS_4arch4Sm80ELb0ELb1ELb1ELb1ELb1ELb0ELb0ELb0ELi2ELi2ELi4ELi2ELb0EEENS1_24CollectiveEpilogueBwdGQAISB_fSE_Li256ELb1ELb1EEENS1_19SingleTileSchedulerILb1ELb0ELb0ELi128EEEEEEEEEvNT_6ParamsE --------------------------
	.section	.text._ZN7cutlass13device_kernelIN5flash19enable_sm80_to_sm89INS1_16FlashAttnBwdSm80INS1_25CollectiveMainloopBwdSm80ILi2ELi2EN4cute5tupleIJNS5_1CILi64EEENS7_ILi128EEENS7_ILi96EEEEEENS_10bfloat16_tEfNS_4arch4Sm80ELb0ELb1ELb1ELb1ELb1ELb0ELb0ELb0ELi2ELi2ELi4ELi2ELb0EEENS1_24CollectiveEpilogueBwdGQAISB_fSE_Li256ELb1ELb1EEENS1_19SingleTileSchedulerILb1ELb0ELb0ELi128EEEEEEEEEvNT_6ParamsE,"ax",@progbits
	.sectioninfo	@"SHI_REGISTERS=255"
	.align	128
.text._ZN7cutlass13device_kernelIN5flash19enable_sm80_to_sm89INS1_16FlashAttnBwdSm80INS1_25CollectiveMainloopBwdSm80ILi2ELi2EN4cute5tupleIJNS5_1CILi64EEENS7_ILi128EEENS7_ILi96EEEEEENS_10bfloat16_tEfNS_4arch4Sm80ELb0ELb1ELb1ELb1ELb1ELb0ELb0ELb0ELi2ELi2ELi4ELi2ELb0EEENS1_24CollectiveEpilogueBwdGQAISB_fSE_Li256ELb1ELb1EEENS1_19SingleTileSchedulerILb1ELb0ELb0ELi128EEEEEEEEEvNT_6ParamsE:
        .type           _ZN7cutlass13device_kernelIN5flash19enable_sm80_to_sm89INS1_16FlashAttnBwdSm80INS1_25CollectiveMainloopBwdSm80ILi2ELi2EN4cute5tupleIJNS5_1CILi64EEENS7_ILi128EEENS7_ILi96EEEEEENS_10bfloat16_tEfNS_4arch4Sm80ELb0ELb1ELb1ELb1ELb1ELb0ELb0ELb0ELi2ELi2ELi4ELi2ELb0EEENS1_24CollectiveEpilogueBwdGQAISB_fSE_Li256ELb1ELb1EEENS1_19SingleTileSchedulerILb1ELb0ELb0ELi128EEEEEEEEEvNT_6ParamsE,@function
        .size           _ZN7cutlass13device_kernelIN5flash19enable_sm80_to_sm89INS1_16FlashAttnBwdSm80INS1_25CollectiveMainloopBwdSm80ILi2ELi2EN4cute5tupleIJNS5_1CILi64EEENS7_ILi128EEENS7_ILi96EEEEEENS_10bfloat16_tEfNS_4arch4Sm80ELb0ELb1ELb1ELb1ELb1ELb0ELb0ELb0ELi2ELi2ELi4ELi2ELb0EEENS1_24CollectiveEpilogueBwdGQAISB_fSE_Li256ELb1ELb1EEENS1_19SingleTileSchedulerILb1ELb0ELb0ELi128EEEEEEEEEvNT_6ParamsE,(.L_x_1429 - _ZN7cutlass13device_kernelIN5flash19enable_sm80_to_sm89INS1_16FlashAttnBwdSm80INS1_25CollectiveMainloopBwdSm80ILi2ELi2EN4cute5tupleIJNS5_1CILi64EEENS7_ILi128EEENS7_ILi96EEEEEENS_10bfloat16_tEfNS_4arch4Sm80ELb0ELb1ELb1ELb1ELb1ELb0ELb0ELb0ELi2ELi2ELi4ELi2ELb0EEENS1_24CollectiveEpilogueBwdGQAISB_fSE_Li256ELb1ELb1EEENS1_19SingleTileSchedulerILb1ELb0ELb0ELi128EEEEEEEEEvNT_6ParamsE)
        .other          _ZN7cutlass13device_kernelIN5flash19enable_sm80_to_sm89INS1_16FlashAttnBwdSm80INS1_25CollectiveMainloopBwdSm80ILi2ELi2EN4cute5tupleIJNS5_1CILi64EEENS7_ILi128EEENS7_ILi96EEEEEENS_10bfloat16_tEfNS_4arch4Sm80ELb0ELb1ELb1ELb1ELb1ELb0ELb0ELb0ELi2ELi2ELi4ELi2ELb0EEENS1_24CollectiveEpilogueBwdGQAISB_fSE_Li256ELb1ELb1EEENS1_19SingleTileSchedulerILb1ELb0ELb0ELi128EEEEEEEEEvNT_6ParamsE,@"STO_CUDA_ENTRY STV_DEFAULT"
_ZN7cutlass13device_kernelIN5flash19enable_sm80_to_sm89INS1_16FlashAttnBwdSm80INS1_25CollectiveMainloopBwdSm80ILi2ELi2EN4cute5tupleIJNS5_1CILi64EEENS7_ILi128EEENS7_ILi96EEEEEENS_10bfloat16_tEfNS_4arch4Sm80ELb0ELb1ELb1ELb1ELb1ELb0ELb0ELb0ELi2ELi2ELi4ELi2ELb0EEENS1_24CollectiveEpilogueBwdGQAISB_fSE_Li256ELb1ELb1EEENS1_19SingleTileSchedulerILb1ELb0ELb0ELi128EEEEEEEEEvNT_6ParamsE:
        /* <DEDUP_REMOVED lines=17> */
.L_x_1090:
        /* <DEDUP_REMOVED lines=8> */
.L_x_1092:
[----:B------:R-:W-:Y:S02]  /*0190*/  MOV R3, c[0x0][0x3ac] ;  /* 0x0000eb0000037a02 */ /* 0x000fe40000000f00 */
.L_x_1091:
[----:B------:R-:W-:-:S06]  /*01a0*/  USHF.L.U32 UR12, UR5, 0x7, URZ ;  /* 0x00000007050c7899 */ /* 0x000fcc000800063f */
[----:B-----5:R-:W-:-:S04]  /*01b0*/  ISETP.LE.AND P0, PT, R3, UR12, PT ;  /* 0x0000000c03007c0c */ /* 0x020fc8000bf03270 */
[----:B------:R-:W-:Y:S01]  /*01c0*/  SEL R195, R195, 0xffffffff, !P0 ;  /* 0xffffffffc3c37807 */ /* 0x000fe20004000000 */
[----:B------:R-:W-:Y:S05]  /*01d0*/  BRA `(.L_x_1093) ;  /* 0x0000011000007947 */ /* 0x000fea0003800000 */
.L_x_1089:
[----:B--2-4-:R-:W-:-:S04]  /*01e0*/  ISETP.NE.U32.AND P0, PT, RZ, c[0x0][0x3c8], PT ;  /* 0x0000f200ff007a0c */ /* 0x014fc80003f05070 */
[----:B------:R-:W-:-:S13]  /*01f0*/  ISETP.NE.AND.EX P0, PT, RZ, c[0x0][0x3cc], PT, P0 ;  /* 0x0000f300ff007a0c */ /* 0x000fda0003f05300 */
[----:B------:R-:W-:Y:S05]  /*0200*/  @!P0 BRA `(.L_x_1094) ;  /* 0x0000002000008947 */ /* 0x000fea0003800000 */
[----:B------:R1:W5:Y:S01]  /*0210*/  LDG.E R3, [R4.64] ;  /* 0x0000000e04037981 */ /* 0x000362000c1e1900 */
[----:B------:R-:W-:Y:S05]  /*0220*/  BRA `(.L_x_1095) ;  /* 0x0000009000007947 */ /* 0x000fea0003800000 */
.L_x_1094:
        /* <DEDUP_REMOVED lines=8> */
.L_x_1096:
[----:B------:R-:W-:Y:S02]  /*02b0*/  MOV R3, c[0x0][0x3ac] ;  /* 0x0000eb0000037a02 */ /* 0x000fe40000000f00 */
.L_x_1095:
[----:B------:R-:W-:-:S06]  /*02c0*/  USHF.L.U32 UR12, UR5, 0x7, URZ ;  /* 0x00000007050c7899 */ /* 0x000fcc000800063f */
[----:B-----5:R-:W-:-:S04]  /*02d0*/  ISETP.LE.AND P0, PT, R3, UR12, PT ;  /* 0x0000000c03007c0c */ /* 0x020fc8000bf03270 */
[----:B------:R-:W-:-:S04]  /*02e0*/  SEL R195, R195, 0xffffffff, !P0 ;  /* 0xffffffffc3c37807 */ /* 0x000fc80004000000 */
.L_x_1093:
        /* <DEDUP_REMOVED lines=36> */
.L_x_1097:
[----:B--2---:R-:W-:-:S04]  /*0530*/  ISETP.NE.U32.AND P1, PT, RZ, c[0x0][0x2e0], PT ;  /* 0x0000b800ff007a0c */ /* 0x004fc80003f25070 */
[----:B------:R-:W-:-:S13]  /*0540*/  ISETP.NE.AND.EX P1, PT, RZ, c[0x0][0x2e4], PT, P1 ;  /* 0x0000b900ff007a0c */ /* 0x000fda0003f25310 */
[----:B------:R-:W-:Y:S05]  /*0550*/  @!P1 BRA `(.L_x_1098) ;  /* 0x0000004000009947 */ /* 0x000fea0003800000 */
[----:B------:R-:W-:-:S06]  /*0560*/  IMAD.WIDE R8, R195, R8, c[0x0][0x2e0] ;  /* 0x0000b800c3087625 */ /* 0x000fcc00078e0208 */
[----:B------:R-:W2:Y:S02]  /*0570*/  LDG.E R8, [R8.64] ;  /* 0x0000000e08087981 */ /* 0x000ea4000c1e1900 */
[----:B--2---:R1:W2:Y:S01]  /*0580*/  R2UR UR10, R8 ;  /* 0x00000000080a73c2 */ /* 0x0042a200000e0000 */
[----:B------:R-:W-:Y:S05]  /*0590*/  BRA `(.L_x_1099) ;  /* 0x0000006000007947 */ /* 0x000fea0003800000 */
.L_x_1098:
[----:B------:R-:W-:Y:S05]  /*05a0*/  @!P4 BRA `(.L_x_1099) ;  /* 0x000000500000c947 */ /* 0x000fea0003800000 */
[----:B------:R1:W2:Y:S04]  /*05b0*/  LDG.E R8, [R12.64] ;  /* 0x0000000e0c087981 */ /* 0x0002a8000c1e1900 */
[----:B-1----:R-:W3:Y:S01]  /*05c0*/  LDG.E R12, [R12.64+0x4] ;  /* 0x0000040e0c0c7981 */ /* 0x002ee2000c1e1900 */
[----:B--2---:R-:W1:Y:S08]  /*05d0*/  R2UR UR10, R8 ;  /* 0x00000000080a73c2 */ /* 0x004e7000000e0000 */
[----:B---3--:R-:W1:Y:S02]  /*05e0*/  R2UR UR4, R12 ;  /* 0x000000000c0473c2 */ /* 0x008e6400000e0000 */
[----:B-1----:R-:W-:-:S06]  /*05f0*/  UIADD3 UR10, -UR10, UR4, URZ ;  /* 0x000000040a0a7290 */ /* 0x002fcc000fffe13f */
.L_x_1099:
        /* <DEDUP_REMOVED lines=15> */
.L_x_1100:
        /* <DEDUP_REMOVED lines=456> */
.L_x_1103:
[----:B------:R-:W-:Y:S05]  /*2370*/  BSYNC B0 ;  /* 0x0000000000007941 */ /* 0x000fea0003800000 */
.L_x_1102:
        /* <DEDUP_REMOVED lines=85> */
.L_x_1122:
        /* <DEDUP_REMOVED lines=173> */
.L_x_1106:
[----:B------:R-:W-:Y:S04]  /*33a0*/  MOV R4, 0x1 ;  /* 0x0000000100047802 */ /* 0x000fe80000000f00 */
[----:B------:R-:W-:Y:S11]  /*33b0*/  ISETP.NE.AND P0, PT, R4, c[0x0][0x2a8], PT ;  /* 0x0000aa0004007a0c */ /* 0x000ff60003f05270 */
[----:B------:R-:W-:Y:S02]  /*33c0*/  @!UPT UIADD3 URZ, URZ, URZ, URZ ;  /* 0x0000003f3f3ff290 */ /* 0x000fe4000fffe03f */
[----:B------:R-:W-:Y:S05]  /*33d0*/  @P0 IMAD.HI.U32 R4, R6, c[0x0][0x2ac], RZ ;  /* 0x0000ab0006040a27 */ /* 0x000fea00078e00ff */
[----:B------:R-:W-:Y:S02]  /*33e0*/  @P0 SHF.R.U32.HI R6, RZ, c[0x0][0x2b0], R4 ;  /* 0x0000ac00ff060a19 */ /* 0x000fe40000011604 */
.L_x_1107:
[----:B------:R-:W-:Y:S05]  /*33f0*/  BSYNC B0 ;  /* 0x0000000000007941 */ /* 0x000fea0003800000 */
.L_x_1105:
[----:B------:R-:W-:Y:S04]  /*3400*/  IMAD.MOV.U32 R4, RZ, RZ, c[0x0][0x2a8] ;  /* 0x0000aa00ff047624 */ /* 0x000fe800078e00ff */
[----:B------:R-:W-:Y:S02]  /*3410*/  IMAD R4, R6, R4, -UR12 ;  /* 0x8000000c06047e24 */ /* 0x000fe4000f8e0204 */
[----:B------:R-:W-:Y:S03]  /*3420*/  IMAD.IADD R6, R214, 0x1, R5 ;  /* 0x00000001d6067824 */ /* 0x000fe600078e0205 */
[----:B------:R-:W-:Y:S04]  /*3430*/  IADD3 R248, -R211, R4, RZ ;  /* 0x00000004d3f87210 */ /* 0x000fe80007ffe1ff */
[----:B------:R-:W-:Y:S02]  /*3440*/  IADD3 R4, R248, c[0x0][0x2a8], RZ ;  /* 0x0000aa00f8047a10 */ /* 0x000fe40007ffe0ff */
[----:B------:R-:W-:Y:S02]  /*3450*/  IMNMX R248, R6, R248, !PT ;  /* 0x000000f806f87217 */ /* 0x000fe40007800200 */
[----:B------:R-:W-:Y:S02]  /*3460*/  IMNMX R247, R247, R4, PT ;  /* 0x00000004f7f77217 */ /* 0x000fe40003800200 */
.L_x_1104:
        /* <DEDUP_REMOVED lines=18> */
.L_x_1110:
[----:B------:R-:W-:Y:S04]  /*3590*/  MOV R4, 0x1 ;  /* 0x0000000100047802 */ /* 0x000fe80000000f00 */
[----:B------:R-:W-:Y:S11]  /*35a0*/  ISETP.NE.AND P0, PT, R4, c[0x0][0x2a8], PT ;  /* 0x0000aa0004007a0c */ /* 0x000ff60003f05270 */
[----:B------:R-:W-:Y:S02]  /*35b0*/  @!UPT UIADD3 URZ, URZ, URZ, URZ ;  /* 0x0000003f3f3ff290 */ /* 0x000fe4000fffe03f */
[----:B------:R-:W-:Y:S05]  /*35c0*/  @P0 IMAD.HI.U32 R4, R6, c[0x0][0x2ac], RZ ;  /* 0x0000ab0006040a27 */ /* 0x000fea00078e00ff */
[----:B------:R-:W-:Y:S02]  /*35d0*/  @P0 SHF.R.U32.HI R6, RZ, c[0x0][0x2b0], R4 ;  /* 0x0000ac00ff060a19 */ /* 0x000fe40000011604 */
.L_x_1111:
[----:B------:R-:W-:Y:S05]  /*35e0*/  BSYNC B0 ;  /* 0x0000000000007941 */ /* 0x000fea0003800000 */
.L_x_1109:
[----:B------:R-:W-:Y:S04]  /*35f0*/  IMAD.MOV.U32 R4, RZ, RZ, c[0x0][0x2a8] ;  /* 0x0000aa00ff047624 */ /* 0x000fe800078e00ff */
[----:B------:R-:W-:Y:S04]  /*3600*/  IMAD R6, R6, R4, -UR12 ;  /* 0x8000000c06067e24 */ /* 0x000fe8000f8e0204 */
[----:B------:R-:W-:Y:S05]  /*3610*/  IMAD.IADD R6, R6, 0x1, -R211 ;  /* 0x0000000106067824 */ /* 0x000fea00078e0ad3 */
[----:B------:R-:W-:Y:S02]  /*3620*/  IADD3 R4, R6, c[0x0][0x2a8], RZ ;  /* 0x0000aa0006047a10 */ /* 0x000fe40007ffe0ff */
[----:B------:R-:W-:Y:S02]  /*3630*/  IMNMX R242, R242, R6, !PT ;  /* 0x00000006f2f27217 */ /* 0x000fe40007800200 */
[----:B------:R-:W-:Y:S02]  /*3640*/  IMNMX R240, R240, R4, PT ;  /* 0x00000004f0f07217 */ /* 0x000fe40003800200 */
.L_x_1108:
        /* <DEDUP_REMOVED lines=18> */
.L_x_1114:
[----:B------:R-:W-:Y:S04]  /*3770*/  MOV R4, 0x1 ;  /* 0x0000000100047802 */ /* 0x000fe80000000f00 */
[----:B------:R-:W-:Y:S11]  /*3780*/  ISETP.NE.AND P0, PT, R4, c[0x0][0x2a8], PT ;  /* 0x0000aa0004007a0c */ /* 0x000ff60003f05270 */
[----:B------:R-:W-:Y:S02]  /*3790*/  @!UPT UIADD3 URZ, URZ, URZ, URZ ;  /* 0x0000003f3f3ff290 */ /* 0x000fe4000fffe03f */
[----:B------:R-:W-:Y:S05]  /*37a0*/  @P0 IMAD.HI.U32 R4, R6, c[0x0][0x2ac], RZ ;  /* 0x0000ab0006040a27 */ /* 0x000fea00078e00ff */
[----:B------:R-:W-:Y:S02]  /*37b0*/  @P0 SHF.R.U32.HI R6, RZ, c[0x0][0x2b0], R4 ;  /* 0x0000ac00ff060a19 */ /* 0x000fe40000011604 */
.L_x_1115:
[----:B------:R-:W-:Y:S05]  /*37c0*/  BSYNC B0 ;  /* 0x0000000000007941 */ /* 0x000fea0003800000 */
.L_x_1113:
[----:B------:R-:W-:Y:S04]  /*37d0*/  IMAD.MOV.U32 R4, RZ, RZ, c[0x0][0x2a8] ;  /* 0x0000aa00ff047624 */ /* 0x000fe800078e00ff */
[----:B------:R-:W-:Y:S04]  /*37e0*/  IMAD R6, R6, R4, -UR12 ;  /* 0x8000000c06067e24 */ /* 0x000fe8000f8e0204 */
[----:B------:R-:W-:Y:S05]  /*37f0*/  IMAD.IADD R6, R6, 0x1, -R211 ;  /* 0x0000000106067824 */ /* 0x000fea00078e0ad3 */
[----:B------:R-:W-:Y:S02]  /*3800*/  IADD3 R4, R6, c[0x0][0x2a8], RZ ;  /* 0x0000aa0006047a10 */ /* 0x000fe40007ffe0ff */
[----:B------:R-:W-:Y:S02]  /*3810*/  IMNMX R239, R239, R6, !PT ;  /* 0x00000006efef7217 */ /* 0x000fe40007800200 */
[----:B------:R-:W-:Y:S02]  /*3820*/  IMNMX R237, R237, R4, PT ;  /* 0x00000004eded7217 */ /* 0x000fe40003800200 */
.L_x_1112:
        /* <DEDUP_REMOVED lines=18> */
.L_x_1118:
[----:B------:R-:W-:Y:S04]  /*3950*/  MOV R4, 0x1 ;  /* 0x0000000100047802 */ /* 0x000fe80000000f00 */
[----:B------:R-:W-:Y:S11]  /*3960*/  ISETP.NE.AND P0, PT, R4, c[0x0][0x2a8], PT ;  /* 0x0000aa0004007a0c */ /* 0x000ff60003f05270 */
[----:B------:R-:W-:Y:S02]  /*3970*/  @!UPT UIADD3 URZ, URZ, URZ, URZ ;  /* 0x0000003f3f3ff290 */ /* 0x000fe4000fffe03f */
[----:B------:R-:W-:Y:S05]  /*3980*/  @P0 IMAD.HI.U32 R4, R5, c[0x0][0x2ac], RZ ;  /* 0x0000ab0005040a27 */ /* 0x000fea00078e00ff */
[----:B------:R-:W-:Y:S02]  /*3990*/  @P0 SHF.R.U32.HI R5, RZ, c[0x0][0x2b0], R4 ;  /* 0x0000ac00ff050a19 */ /* 0x000fe40000011604 */
.L_x_1119:
[----:B------:R-:W-:Y:S05]  /*39a0*/  BSYNC B0 ;  /* 0x0000000000007941 */ /* 0x000fea0003800000 */
.L_x_1117:
[----:B------:R-:W-:Y:S04]  /*39b0*/  IMAD.MOV.U32 R4, RZ, RZ, c[0x0][0x2a8] ;  /* 0x0000aa00ff047624 */ /* 0x000fe800078e00ff */
[----:B------:R-:W-:Y:S04]  /*39c0*/  IMAD R5, R5, R4, -UR12 ;  /* 0x8000000c05057e24 */ /* 0x000fe8000f8e0204 */
[----:B------:R-:W-:Y:S05]  /*39d0*/  IMAD.IADD R5, R5, 0x1, -R211 ;  /* 0x0000000105057824 */ /* 0x000fea00078e0ad3 */
[----:B------:R-:W-:Y:S02]  /*39e0*/  IADD3 R4, R5, c[0x0][0x2a8], RZ ;  /* 0x0000aa0005047a10 */ /* 0x000fe40007ffe0ff */
[----:B------:R-:W-:Y:S02]  /*39f0*/  IMNMX R235, R235, R5, !PT ;  /* 0x00000005ebeb7217 */ /* 0x000fe40007800200 */
[----:B------:R-:W-:Y:S02]  /*3a00*/  IMNMX R236, R236, R4, PT ;  /* 0x00000004ecec7217 */ /* 0x000fe40003800200 */
.L_x_1116:
        /* <DEDUP_REMOVED lines=54> */
.L_x_1120:
        /* <DEDUP_REMOVED lines=554> */
.L_x_1121:
        /* <DEDUP_REMOVED lines=239> */
.L_x_1101:
[----:B------:R-:W-:Y:S05]  /*6f00*/  @P2 EXIT ;  /* 0x000000000000294d */ /* 0x000fea0003800000 */
[----:B------:R-:W-:-:S04]  /*6f10*/  ISETP.NE.U32.AND P1, PT, RZ, c[0x0][0x360], PT ;  /* 0x0000d800ff007a0c */ /* 0x000fc80003f25070 */
[----:B------:R-:W-:-:S13]  /*6f20*/  ISETP.NE.AND.EX P1, PT, RZ, c[0x0][0x364], PT, P1 ;  /* 0x0000d900ff007a0c */ /* 0x000fda0003f25310 */
[----:B------:R-:W-:-:S04]  /*6f30*/  @P1 IMAD.MOV.U32 R0, RZ, RZ, 0x4 ;  /* 0x00000004ff001424 */ /* 0x000fc800078e00ff */
[----:B------:R-:W-:-:S05]  /*6f40*/  @P1 IMAD.WIDE R2, R195, R0, c[0x0][0x360] ;  /* 0x0000d800c3021625 */ /* 0x000fca00078e0200 */
[----:B------:R2:W3:Y:S01]  /*6f50*/  @P1 LDG.E R0, [R2.64] ;  /* 0x0000000e02001981 */ /* 0x0004e2000c1e1900 */
[----:B------:R-:W-:Y:S01]  /*6f60*/  ULDC UR6, c[0x0][0x358] ;  /* 0x0000d60000067ab9 */ /* 0x000fe20000000800 */
[----:B------:R-:W-:Y:S01]  /*6f70*/  IMAD R4, R195, c[0x0][0x2f4], RZ ;  /* 0x0000bd00c3047a24 */ /* 0x000fe200078e02ff */
[----:B------:R-:W-:Y:S01]  /*6f80*/  UIMAD UR6, UR5, UR6, URZ ;  /* 0x00000006050672a4 */ /* 0x000fe2000f8e023f */
[----:B------:R-:W-:Y:S01]  /*6f90*/  BSSY B0, `(.L_x_1123) ;  /* 0x0000028000007945 */ /* 0x000fe20003800000 */
[----:B------:R-:W-:Y:S02]  /*6fa0*/  ULDC UR4, c[0x0][0x2f4] ;  /* 0x0000bd0000047ab9 */ /* 0x000fe40000000800 */
[----:B------:R-:W-:-:S04]  /*6fb0*/  UIMAD UR6, UR6, UR4, URZ ;  /* 0x00000004060672a4 */ /* 0x000fc8000f8e023f */
[----:B------:R-:W-:Y:S01]  /*6fc0*/  USHF.R.S32.HI UR4, URZ, 0x1f, UR6 ;  /* 0x0000001f3f047899 */ /* 0x000fe20008011406 */
[----:B--2---:R-:W2:Y:S01]  /*6fd0*/  S2R R3, SR_CTAID.Y ;  /* 0x0000000000037919 */ /* 0x004ea20000002600 */
[----:B------:R-:W-:-:S03]  /*6fe0*/  IMAD.MOV.U32 R2, RZ, RZ, 0x1 ;  /* 0x00000001ff027424 */ /* 0x000fc600078e00ff */
[----:B------:R-:W-:Y:S02]  /*6ff0*/  BAR.SYNC.DEFER_BLOCKING 0x1, 0x100 ;  /* 0x0044000000007b1d */ /* 0x000fe40000010000 */
[----:B------:R-:W-:-:S04]  /*7000*/  ISETP.NE.AND P0, PT, R2, c[0x0][0x338], PT ;  /* 0x0000ce0002007a0c */ /* 0x000fc80003f05270 */
[----:B------:R-:W4:Y:S09]  /*7010*/  S2R R2, SR_TID.X ;  /* 0x0000000000027919 */ /* 0x000f320000002100 */
[----:B--2---:R-:W-:-:S04]  /*7020*/  @P0 IMAD.HI.U32 R5, R3, c[0x0][0x33c], RZ ;  /* 0x0000cf0003050a27 */ /* 0x004fc800078e00ff */
[----:B------:R-:W-:Y:S01]  /*7030*/  IMAD.MOV.U32 R9, RZ, RZ, R3 ;  /* 0x000000ffff097224 */ /* 0x000fe200078e0003 */
[----:B------:R-:W-:Y:S02]  /*7040*/  @P0 SHF.R.U32.HI R9, RZ, c[0x0][0x340], R5 ;  /* 0x0000d000ff090a19 */ /* 0x000fe40000011605 */
[----:B------:R-:W-:Y:S02]  /*7050*/  SHF.R.S32.HI R5, RZ, 0x1f, R4 ;  /* 0x0000001fff057819 */ /* 0x000fe40000011404 */
[--C-:B------:R-:W-:Y:S01]  /*7060*/  IADD3 R4, P2, P0, R4, UR6, R9.reuse ;  /* 0x0000000604047c10 */ /* 0x100fe2000f85e009 */
[--C-:B------:R-:W-:Y:S01]  /*7070*/  IMAD.MOV R7, RZ, RZ, -R9.reuse ;  /* 0x000000ffff077224 */ /* 0x100fe200078e0a09 */
[----:B------:R-:W-:-:S03]  /*7080*/  SHF.R.S32.HI R6, RZ, 0x1f, R9 ;  /* 0x0000001fff067819 */ /* 0x000fc60000011409 */
[----:B------:R-:W-:Y:S01]  /*7090*/  IMAD R7, R7, c[0x0][0x338], R3 ;  /* 0x0000ce0007077a24 */ /* 0x000fe200078e0203 */
[----:B------:R-:W-:Y:S02]  /*70a0*/  IADD3.X R5, R5, UR4, R6, P2, P0 ;  /* 0x0000000405057c10 */ /* 0x000fe400097e0406 */
[----:B----4-:R-:W-:Y:S02]  /*70b0*/  ISETP.NE.AND P2, PT, R2, RZ, PT ;  /* 0x000000ff0200720c */ /* 0x010fe40003f45270 */
[C---:B------:R-:W-:Y:S01]  /*70c0*/  SHF.L.U64.HI R5, R4.reuse, 0x2, R5 ;  /* 0x0000000204057819 */ /* 0x040fe20000010205 */
[----:B------:R-:W-:-:S05]  /*70d0*/  IMAD.SHL.U32 R4, R4, 0x4, RZ ;  /* 0x0000000404047824 */ /* 0x000fca00078e00ff */
[----:B------:R-:W-:-:S04]  /*70e0*/  IADD3 R10, P0, R4, c[0x0][0x350], RZ ;  /* 0x0000d400040a7a10 */ /* 0x000fc80007f1e0ff */
[----:B------:R-:W-:Y:S01]  /*70f0*/  IADD3.X R11, R5, c[0x0][0x354], RZ, P0, !PT ;  /* 0x0000d500050b7a10 */ /* 0x000fe200007fe4ff */
[----:B---3--:R-:W-:-:S05]  /*7100*/  @P1 IMAD R0, R195, 0x80, R0 ;  /* 0x00000080c3001824 */ /* 0x008fca00078e0200 */
[----:B-1----:R-:W-:-:S04]  /*7110*/  @P1 SHF.R.S32.HI R8, RZ, 0x1f, R0 ;  /* 0x0000001fff081819 */ /* 0x002fc80000011400 */
[----:B------:R-:W-:Y:S02]  /*7120*/  @P1 LEA.HI R8, R8, R0, RZ, 0x7 ;  /* 0x0000000008081211 */ /* 0x000fe400078f38ff */
[----:B------:R-:W-:Y:S02]  /*7130*/  SHF.R.S32.HI R0, RZ, 0x1f, R195 ;  /* 0x0000001fff007819 */ /* 0x000fe400000114c3 */
[----:B------:R-:W-:Y:S02]  /*7140*/  @P1 SHF.R.S32.HI R8, RZ, 0x7, R8 ;  /* 0x00000007ff081819 */ /* 0x000fe40000011408 */
[----:B------:R-:W-:Y:S02]  /*7150*/  SEL R0, R0, RZ, !P1 ;  /* 0x000000ff00007207 */ /* 0x000fe40004800000 */
[----:B------:R-:W-:Y:S01]  /*7160*/  SEL R195, R195, RZ, !P1 ;  /* 0x000000ffc3c37207 */ /* 0x000fe20004800000 */
[----:B------:R-:W-:-:S04]  /*7170*/  @P1 IMAD R8, R8, 0x3000, RZ ;  /* 0x0000300008081824 */ /* 0x000fc800078e02ff */
[--C-:B------:R-:W-:Y:S01]  /*7180*/  @P1 IMAD.MOV.U32 R12, RZ, RZ, R8.reuse ;  /* 0x000000ffff0c1224 */ /* 0x100fe200078e0008 */
[----:B------:R-:W-:Y:S01]  /*7190*/  @P1 SHF.R.S32.HI R13, RZ, 0x1f, R8 ;  /* 0x0000001fff0d1819 */ /* 0x000fe20000011408 */
[----:B------:R-:W-:Y:S01]  /*71a0*/  @!P1 CS2R R12, SRZ ;  /* 0x00000000000c9805 */ /* 0x000fe2000001ff00 */
[----:B------:R-:W-:Y:S05]  /*71b0*/  @P2 BRA `(.L_x_1124) ;  /* 0x0000005000002947 */ /* 0x000fea0003800000 */
.L_x_1125:
[----:B------:R-:W2:Y:S01]  /*71c0*/  LDG.E.STRONG.GPU R3, [R10.64] ;  /* 0x0000000e0a037981 */ /* 0x000ea2000c1ef900 */
[----:B------:R-:W-:Y:S01]  /*71d0*/  YIELD ;  /* 0x0000000000007946 */ /* 0x000fe20003800000 */
[----:B--2---:R-:W-:Y:S01]  /*71e0*/  ISETP.NE.AND P0, PT, R3, R7, PT ;  /* 0x000000070300720c */ /* 0x004fe20003f05270 */
[----:B------:R-:W-:-:S12]  /*71f0*/  CCTL.IVALL ;  /* 0x00000000ff00798f */ /* 0x000fd80002000000 */
[----:B------:R-:W-:Y:S05]  /*7200*/  @P0 BRA `(.L_x_1125) ;  /* 0xffffffb000000947 */ /* 0x000fea000383ffff */
.L_x_1124:
[----:B------:R-:W-:Y:S05]  /*7210*/  BSYNC B0 ;  /* 0x0000000000007941 */ /* 0x000fea0003800000 */
.L_x_1123:
[----:B------:R-:W-:Y:S01]  /*7220*/  MOV R8, 0xffffffff ;  /* 0xffffffff00087802 */ /* 0x000fe20000000f00 */
[----:B------:R-:W-:Y:S05]  /*7230*/  BRA.CONV ~URZ, `(.L_x_1126) ;  /* 0x000000237f007947 */ /* 0x000fea000b800000 */
[----:B------:R-:W-:Y:S02]  /*7240*/  MOV R3, 0x7260 ;  /* 0x0000726000037802 */ /* 0x000fe40000000f00 */
[----:B------:R-:W-:Y:S05]  /*7250*/  CALL.REL.NOINC `($__internal_9_$__cuda_sm70_warpsync) ;  /* 0x00000a9000007944 */ /* 0x000fea0003c00000 */
.L_x_1126:
        /* <DEDUP_REMOVED lines=66> */
[----:B-1----:R-:W-:Y:S05]  /*7680*/  CALL.REL.NOINC `($__internal_9_$__cuda_sm70_warpsync) ;  /* 0x0000066000007944 */ /* 0x002fea0003c00000 */
.L_x_1127:
        /* <DEDUP_REMOVED lines=12> */
.L_x_1129:
[----:B------:R-:W-:Y:S05]  /*7750*/  BSYNC B0 ;  /* 0x0000000000007941 */ /* 0x000fea0003800000 */
.L_x_1128:
[----:B------:R-:W-:Y:S01]  /*7760*/  IADD3 R4, P0, R4, c[0x0][0x348], RZ ;  /* 0x0000d20004047a10 */ /* 0x000fe20007f1e0ff */
[----:B------:R-:W-:Y:S03]  /*7770*/  BSSY B0, `(.L_x_1130) ;  /* 0x0000008000007945 */ /* 0x000fe60003800000 */
[----:B------:R-:W-:Y:S01]  /*7780*/  IADD3.X R5, R5, c[0x0][0x34c], RZ, P0, !PT ;  /* 0x0000d30005057a10 */ /* 0x000fe200007fe4ff */
[----:B------:R-:W-:Y:S05]  /*7790*/  @P2 BRA `(.L_x_1131) ;  /* 0x0000005000002947 */ /* 0x000fea0003800000 */
.L_x_1132:
[----:B--2---:R-:W2:Y:S01]  /*77a0*/  LDG.E.STRONG.GPU R2, [R4.64] ;  /* 0x0000000e04027981 */ /* 0x004ea2000c1ef900 */
[----:B------:R-:W-:Y:S01]  /*77b0*/  YIELD ;  /* 0x0000000000007946 */ /* 0x000fe20003800000 */
[----:B--2---:R-:W-:Y:S01]  /*77c0*/  ISETP.NE.AND P0, PT, R2, R7, PT ;  /* 0x000000070200720c */ /* 0x004fe20003f05270 */
[----:B------:R-:W-:-:S12]  /*77d0*/  CCTL.IVALL ;  /* 0x00000000ff00798f */ /* 0x000fd80002000000 */
[----:B------:R-:W-:Y:S05]  /*77e0*/  @P0 BRA `(.L_x_1132) ;  /* 0xffffffb000000947 */ /* 0x000fea000383ffff */
.L_x_1131:
[----:B------:R-:W-:Y:S05]  /*77f0*/  BSYNC B0 ;  /* 0x0000000000007941 */ /* 0x000fea0003800000 */
.L_x_1130:
[----:B------:R-:W-:Y:S05]  /*7800*/  BRA.CONV ~URZ, `(.L_x_1133) ;  /* 0x000000237f007947 */ /* 0x000fea000b800000 */
[----:B------:R-:W-:Y:S02]  /*7810*/  MOV R3, 0x7830 ;  /* 0x0000783000037802 */ /* 0x000fe40000000f00 */
[----:B-12---:R-:W-:Y:S05]  /*7820*/  CALL.REL.NOINC `($__internal_9_$__cuda_sm70_warpsync) ;  /* 0x000004c000007944 */ /* 0x006fea0003c00000 */
.L_x_1133:
[----:B--2---:R-:W-:Y:S01]  /*7830*/  MOV R2, R12 ;  /* 0x0000000c00027202 */ /* 0x004fe20000000f00 */
        /* <DEDUP_REMOVED lines=62> */
[----:B-12---:R-:W-:Y:S05]  /*7c20*/  CALL.REL.NOINC `($__internal_9_$__cuda_sm70_warpsync) ;  /* 0x000000c000007944 */ /* 0x006fea0003c00000 */
.L_x_1134:
        /* <DEDUP_REMOVED lines=12> */
        .weak           $__internal_9_$__cuda_sm70_warpsync
        .type           $__internal_9_$__cuda_sm70_warpsync,@function
        .size           $__internal_9_$__cuda_sm70_warpsync,(.L_x_1429 - $__internal_9_$__cuda_sm70_warpsync)
$__internal_9_$__cuda_sm70_warpsync:
[----:B------:R-:W-:Y:S01]  /*7cf0*/  MOV R14, R3 ;  /* 0x00000003000e7202 */ /* 0x000fe20000000f00 */
[----:B------:R-:W-:Y:S04]  /*7d00*/  WARPSYNC R8 ;  /* 0x0000000800007348 */ /* 0x000fe80003800000 */
[----:B------:R-:W-:-:S04]  /*7d10*/  MOV R15, 0x0 ;  /* 0x00000000000f7802 */ /* 0x000fc80000000f00 */
[----:B------:R-:W-:Y:S05]  /*7d20*/  RET.REL.NODEC R14 `(_ZN7cutlass13device_kernelIN5flash19enable_sm80_to_sm89INS1_16FlashAttnBwdSm80INS1_25CollectiveMainloopBwdSm80ILi2ELi2EN4cute5tupleIJNS5_1CILi64EEENS7_ILi128EEENS7_ILi96EEEEEENS_10bfloat16_tEfNS_4arch4Sm80ELb0ELb1ELb1ELb1ELb1ELb0ELb0ELb0ELi2ELi2ELi4ELi2ELb0EEENS1_24CollectiveEpilogueBwdGQAISB_fSE_Li256ELb1ELb1EEENS1_19SingleTileSchedulerILb1ELb0ELb0ELi128EEEEEEEEEvNT_6ParamsE) ;  /* 0xffff82d00e007950 */ /* 0x000fea0003c3ffff */
.L_x_1135:
        /* <DEDUP_REMOVED lines=13> */
.L_x_1429:


//--------------------- .text._ZN7cutlass13device_kernelIN5flash19enable_sm80_to_sm89INS1_16FlashAttnBwdSm80INS1_25CollectiveMainloopBwdSm80ILi2ELi2EN4cute5tupleIJNS5_1CILi64EEENS7_ILi128EEENS7_ILi96EEEEEENS_10bfloat16_tEfNS_4arch4Sm80ELb1ELb0ELb1ELb0ELb0ELb0ELb0ELb0ELi2ELi2ELi4ELi2ELb0EEENS1_21CollectiveEpilogueBwdISB_SC_SE_Li256ELb0ELb0ELi2EEENS1_25SingleTileBwdLPTSchedulerILb0ELi128ELb0EEEEEEEEEvNT_6ParamsE --------------------------
	.section	.text._ZN7cutlass13device_kernelIN5flash19enable_sm80_to_sm89INS1_16FlashAttnBwdSm80INS1_25CollectiveMainloopBwdSm80ILi2ELi2EN4cute5tupleIJNS5_1CILi64EEENS7_ILi128EEENS7_ILi96EEEEEENS_10bfloat16_tEfNS_4arch4Sm80ELb1ELb0ELb1ELb0ELb0ELb0ELb0ELb0ELi2ELi2ELi4ELi2ELb0EEENS1_21CollectiveEpilogueBwdISB_SC_SE_Li256ELb0ELb0ELi2EEENS1_25SingleTileBwdLPTSchedulerILb0ELi128ELb0EEEEEEEEEvNT_6ParamsE,"ax",@progbits
	.sectioninfo	@"SHI_REGISTERS=253"
	.align	128
.text._ZN7cutlass13device_kernelIN5flash19enable_sm80_to_sm89INS1_16FlashAttnBwdSm80INS1_25CollectiveMainloopBwdSm80ILi2ELi2EN4cute5tupleIJNS5_1CILi64EEENS7_ILi128EEENS7_ILi96EEEEEENS_10bfloat16_tEfNS_4arch4Sm80ELb1ELb0ELb1ELb0ELb0ELb0ELb0ELb0ELi2ELi2ELi4ELi2ELb0EEENS1_21CollectiveEpilogueBwdISB_SC_SE_Li256ELb0ELb0ELi2EEENS1_25SingleTileBwdLPTSchedulerILb0ELi128ELb0EEEEEEEEEvNT_6ParamsE:
        .type           _ZN7cutlass13device_kernelIN5flash19enable_sm80_to_sm89INS1_16FlashAttnBwdSm80INS1_25CollectiveMainloopBwdSm80ILi2ELi2EN4cute5tupleIJNS5_1CILi64EEENS7_ILi128EEENS7_ILi96EEEEEENS_10bfloat16_tEfNS_4arch4Sm80ELb1ELb0ELb1ELb0ELb0ELb0ELb0ELb0ELi2ELi2ELi4ELi2ELb0EEENS1_21CollectiveEpilogueBwdISB_SC_SE_Li256ELb0ELb0ELi2EEENS1_25SingleTileBwdLPTSchedulerILb0ELi128ELb0EEEEEEEEEvNT_6ParamsE,@function
        .size           _ZN7cutlass13device_kernelIN5flash19enable_sm80_to_sm89INS1_16FlashAttnBwdSm80INS1_25CollectiveMainloopBwdSm80ILi2ELi2EN4cute5tupleIJNS5_1CILi64EEENS7_ILi128EEENS7_ILi96EEEEEENS_10bfloat16_tEfNS_4arch4Sm80ELb1ELb0ELb1ELb0ELb0ELb0ELb0ELb0ELi2ELi2ELi4ELi2ELb0EEENS1_21CollectiveEpilogueBwdISB_SC_SE_Li256ELb0ELb0ELi2EEENS1_25SingleTileBwdLPTSchedulerILb0ELi128ELb0EEEEEEEEEvNT_6ParamsE,(.L_x_1431 - _ZN7cutlass13device_kernelIN5flash19enable_sm80_to_sm89INS1_16FlashAttnBwdSm80INS1_25CollectiveMainloopBwdSm80ILi2ELi2EN4cute5tupleIJNS5_1CILi64EEENS7_ILi128EEENS7_ILi96EEEEEENS_10bfloat16_tEfNS_4arch4Sm80ELb1ELb0ELb1ELb0ELb0ELb0ELb0ELb0ELi2ELi2ELi4ELi2ELb0EEENS1_21CollectiveEpilogueBwdISB_SC_SE_Li256ELb0ELb0ELi2EEENS1_25SingleTileBwdLPTSchedulerILb0ELi128ELb0EEEEEEEEEvNT_6ParamsE)
        .other          _ZN7cutlass13device_kernelIN5flash19enable_sm80_to_sm89INS1_16FlashAttnBwdSm80INS1_25CollectiveMainloopBwdSm80ILi2ELi2EN4cute5tupleIJNS5_1CILi64EEENS7_ILi128EEENS7_ILi96EEEEEENS_10bfloat16_tEfNS_4arch4Sm80ELb1ELb0ELb1ELb0ELb0ELb0ELb0ELb0ELi2ELi2ELi4ELi2ELb0EEENS1_21CollectiveEpilogueBwdISB_SC_SE_Li256ELb0ELb0ELi2EEENS1_25SingleTileBwdLPTSchedulerILb0ELi128ELb0EEEEEEEEEvNT_6ParamsE,@"STO_CUDA_ENTRY STV_DEFAULT"
_ZN7cutlass13device_kernelIN5flash19enable_sm80_to_sm89INS1_16FlashAttnBwdSm80INS1_25CollectiveMainloopBwdSm80ILi2ELi2EN4cute5tupleIJNS5_1CILi64EEENS7_ILi128EEENS7_ILi96EEEEEENS_10bfloat16_tEfNS_4arch4Sm80ELb1ELb0ELb1ELb0ELb0ELb0ELb0ELb0ELi2ELi2ELi4ELi2ELb0EEENS1_21CollectiveEpilogueBwdISB_SC_SE_Li256ELb0ELb0ELi2EEENS1_25SingleTileBwdLPTSchedulerILb0ELi128ELb0EEEEEEEEEvNT_6ParamsE:
[----:B------:R-:W-:Y:S02]  /*0000*/  MOV R1, c[0x0][0x28] ;  /* 0x00000a0000017a02 */ /* 0x000fe40000000f00 */
[----:B------:R-:W1:Y:S01]  /*0010*/  S2R R198, SR_TID.X ;  /* 0x0000000000c67919 */ /* 0x000e620000002100 */
[----:B------:R-:W2:Y:S01]  /*0020*/  S2UR UR7, SR_CTAID.X ;  /* 0x00000000000779c3 */ /* 0x000ea20000002500 */
[----:B-1----:R-:W-:-:S06]  /*0030*/  SHF.R.U32.HI R0, RZ, 0x5, R198 ;  /* 0x00000005ff007819 */ /* 0x002fcc00000116c6 */
        /* <DEDUP_REMOVED lines=23> */
.L_x_1137:
[----:B------:R-:W-:Y:S02]  /*01b0*/  ULDC UR8, c[0x0][0x3ac] ;  /* 0x0000eb0000087ab9 */ /* 0x000fe40000000800 */
[----:B------:R-:W-:Y:S02]  /*01c0*/  UISETP.NE.AND UP0, UPT, UR8, 0x1, UPT ;  /* 0x000000010800788c */ /* 0x000fe4000bf05270 */
[----:B------:R-:W-:Y:S02]  /*01d0*/  ULDC.64 UR4, c[0x0][0x3b0] ;  /* 0x0000ec0000047ab9 */ /* 0x000fe40000000a00 */
[----:B------:R-:W-:Y:S02]  /*01e0*/  UIMAD.WIDE.U32 UR10, UR7, UR4, URZ ;  /* 0x00000004070a72a5 */ /* 0x000fe4000f8e003f */
[----:B------:R-:W-:-:S05]  /*01f0*/  UMOV UR18, UR7 ;  /* 0x0000000700127c82 */ /* 0x000fca0008000000 */
[----:B------:R-:W-:-:S04]  /*0200*/  @UP0 USHF.R.U32.HI UR18, URZ, UR5, UR11 ;  /* 0x000000053f120299 */ /* 0x000fc8000801160b */
[----:B------:R-:W-:Y:S02]  /*0210*/  UIMAD UR8, UR18, UR8, URZ ;  /* 0x00000008120872a4 */ /* 0x000fe4000f8e023f */
.L_x_1138:
        /* <DEDUP_REMOVED lines=11> */
.L_x_1136:
        /* <DEDUP_REMOVED lines=20> */
.L_x_1140:
[----:B------:R-:W-:Y:S02]  /*0410*/  ULDC UR8, c[0x0][0x3ac] ;  /* 0x0000eb0000087ab9 */ /* 0x000fe40000000800 */
[----:B------:R-:W-:Y:S02]  /*0420*/  UISETP.NE.AND UP0, UPT, UR8, 0x1, UPT ;  /* 0x000000010800788c */ /* 0x000fe4000bf05270 */
[----:B------:R-:W-:Y:S02]  /*0430*/  ULDC.64 UR4, c[0x0][0x3b0] ;  /* 0x0000ec0000047ab9 */ /* 0x000fe40000000a00 */
[----:B------:R-:W-:Y:S02]  /*0440*/  UIMAD.WIDE.U32 UR10, UR7, UR4, URZ ;  /* 0x00000004070a72a5 */ /* 0x000fe4000f8e003f */
[----:B------:R-:W-:-:S05]  /*0450*/  UMOV UR18, UR7 ;  /* 0x0000000700127c82 */ /* 0x000fca0008000000 */
[----:B------:R-:W-:-:S04]  /*0460*/  @UP0 USHF.R.U32.HI UR18, URZ, UR5, UR11 ;  /* 0x000000053f120299 */ /* 0x000fc8000801160b */
[----:B------:R-:W-:Y:S02]  /*0470*/  UIMAD UR8, UR18, UR8, URZ ;  /* 0x00000008120872a4 */ /* 0x000fe4000f8e023f */
.L_x_1141:
        /* <DEDUP_REMOVED lines=10> */
.L_x_1139:
        /* <DEDUP_REMOVED lines=71> */
[----:B------:R-:W-:Y:S01]  /*0990*/  USHF.R.S32.HI UR6, URZ, 0x1f, UR16 ;  /* 0x0000001f3f067899 */ /* 0x000fe20008011410 */
[C---:B------:R-:W-:Y:S01]  /*09a0*/  IMAD.SHL.U32 R210, R198.reuse, 0x4, RZ ;  /* 0x00000004c6d27824 */ /* 0x040fe200078e00ff */
[----:B------:R-:W-:Y:S01]  /*09b0*/  ULDC.64 UR4, c[0x0][0x288] ;  /* 0x0000a20000047ab9 */ /* 0x000fe20000000a00 */
[----:B------:R-:W-:Y:S01]  /*09c0*/  SHF.R.S32.HI R19, RZ, 0x1f, R198 ;  /* 0x0000001fff137819 */ /* 0x000fe200000114c6 */
[----:B------:R-:W-:Y:S01]  /*09d0*/  ULDC.64 UR8, c[0x0][0x270] ;  /* 0x00009c0000087ab9 */ /* 0x000fe20000000a00 */
[----:B------:R-:W-:Y:S01]  /*09e0*/  IMAD.U32 R3, RZ, RZ, UR16 ;  /* 0x00000010ff037e24 */ /* 0x000fe2000f8e00ff */
[----:B------:R-:W-:Y:S01]  /*09f0*/  UIMAD UR4, UR6, UR4, URZ ;  /* 0x00000004060472a4 */ /* 0x000fe2000f8e023f */
[--C-:B------:R-:W-:Y:S01]  /*0a00*/  SHF.R.S32.HI R211, RZ, 0x1f, R210.reuse ;  /* 0x0000001fffd37819 */ /* 0x100fe200000114d2 */
[----:B------:R-:W-:Y:S01]  /*0a10*/  UIMAD UR8, UR6, UR8, URZ ;  /* 0x00000008060872a4 */ /* 0x000fe2000f8e023f */
[----:B------:R-:W-:Y:S01]  /*0a20*/  IMAD.U32 R5, RZ, RZ, UR16 ;  /* 0x00000010ff057e24 */ /* 0x000fe2000f8e00ff */
[-C--:B------:R-:W-:Y:S01]  /*0a30*/  LEA.HI R11, R19, R198.reuse, RZ, 0x2 ;  /* 0x000000c6130b7211 */ /* 0x080fe200078f10ff */
[----:B------:R-:W-:Y:S01]  /*0a40*/  USHF.R.S32.HI UR10, URZ, 0x1f, UR17 ;  /* 0x0000001f3f0a7899 */ /* 0x000fe20008011411 */
[--C-:B------:R-:W-:Y:S01]  /*0a50*/  IMAD.WIDE.U32 R6, R3, c[0x0][0x288], R210.reuse ;  /* 0x0000a20003067a25 */ /* 0x100fe200078e00d2 */
[----:B------:R-:W-:Y:S01]  /*0a60*/  UIMAD UR9, UR16, UR9, UR8 ;  /* 0x00000009100972a4 */ /* 0x000fe2000f8e0208 */
[----:B------:R-:W-:Y:S01]  /*0a70*/  LOP3.LUT R17, R11, 0xfffffffc, RZ, 0xc0, !PT ;  /* 0xfffffffc0b117812 */ /* 0x000fe200078ec0ff */
[----:B------:R-:W-:Y:S01]  /*0a80*/  UIMAD UR8, UR16, UR5, UR4 ;  /* 0x00000005100872a4 */ /* 0x000fe2000f8e0204 */
[----:B------:R-:W-:Y:S01]  /*0a90*/  IMAD.WIDE.U32 R22, R5, c[0x0][0x270], R210 ;  /* 0x00009c0005167a25 */ /* 0x000fe200078e00d2 */
[CC--:B------:R-:W-:Y:S01]  /*0aa0*/  LEA.HI R0, R19.reuse, R198.reuse, RZ, 0x4 ;  /* 0x000000c613007211 */ /* 0x0c0fe200078f20ff */
[----:B------:R-:W-:Y:S01]  /*0ab0*/  ULDC.64 UR4, c[0x0][0x248] ;  /* 0x0000920000047ab9 */ /* 0x000fe20000000a00 */
[----:B------:R-:W-:Y:S01]  /*0ac0*/  LEA.HI R16, R19, R198, RZ, 0x3 ;  /* 0x000000c613107211 */ /* 0x000fe200078f18ff */
[----:B------:R-:W-:Y:S01]  /*0ad0*/  UISETP.NE.AND UP0, UPT, UR4, 0x1, UPT ;  /* 0x000000010400788c */ /* 0x000fe2000bf05270 */
[----:B------:R-:W-:Y:S01]  /*0ae0*/  IADD3 R7, R7, UR8, RZ ;  /* 0x0000000807077c10 */ /* 0x000fe2000fffe0ff */
[----:B------:R-:W-:Y:S01]  /*0af0*/  UIMAD.WIDE.U32 UR4, UR16, UR5, URZ ;  /* 0x00000005100472a5 */ /* 0x000fe2000f8e003f */
[----:B------:R-:W-:Y:S01]  /*0b00*/  IADD3 R23, R23, UR9, RZ ;  /* 0x0000000917177c10 */ /* 0x000fe2000fffe0ff */
[----:B------:R-:W-:Y:S01]  /*0b10*/  ULDC UR8, c[0x0][0x250] ;  /* 0x0000940000087ab9 */ /* 0x000fe20000000800 */
[----:B------:R-:W-:Y:S01]  /*0b20*/  IMAD.IADD R17, R198, 0x1, -R17 ;  /* 0x00000001c6117824 */ /* 0x000fe200078e0a11 */
[----:B------:R-:W-:Y:S01]  /*0b30*/  UMOV UR9, UR16 ;  /* 0x0000001000097c82 */ /* 0x000fe20008000000 */
[----:B------:R-:W-:Y:S01]  /*0b40*/  SHF.R.S32.HI R9, RZ, 0x4, R0 ;  /* 0x00000004ff097819 */ /* 0x000fe20000011400 */
[----:B------:R-:W-:Y:S01]  /*0b50*/  IMAD.SHL.U32 R15, R16, 0x8, RZ ;  /* 0x00000008100f7824 */ /* 0x000fe200078e00ff */
[----:B------:R-:W-:Y:S01]  /*0b60*/  SHF.R.S32.HI R208, RZ, 0x2, R11 ;  /* 0x00000002ffd07819 */ /* 0x000fe2000001140b */
[----:B------:R-:W-:Y:S01]  /*0b70*/  IMAD.SHL.U32 R12, R17, 0x8, RZ ;  /* 0x00000008110c7824 */ /* 0x000fe200078e00ff */
[----:B------:R-:W-:Y:S01]  /*0b80*/  @UP0 USHF.R.U32.HI UR9, URZ, UR8, UR5 ;  /* 0x000000083f090299 */ /* 0x000fe20008011605 */
[----:B------:R-:W-:Y:S01]  /*0b90*/  LEA.HI R10, R0, R9, RZ, 0x1 ;  /* 0x00000009000a7211 */ /* 0x000fe200078f08ff */
[----:B------:R-:W-:Y:S01]  /*0ba0*/  IMAD.U32 R14, RZ, RZ, UR17 ;  /* 0x00000011ff0e7e24 */ /* 0x000fe2000f8e00ff */
[----:B------:R-:W-:Y:S01]  /*0bb0*/  ULDC.64 UR4, c[0x0][0x1e0] ;  /* 0x0000780000047ab9 */ /* 0x000fe20000000a00 */
[--C-:B------:R-:W-:Y:S01]  /*0bc0*/  SHF.R.S32.HI R13, RZ, 0x1f, R12.reuse ;  /* 0x0000001fff0d7819 */ /* 0x100fe2000001140c */
[----:B------:R-:W-:Y:S01]  /*0bd0*/  USHF.R.S32.HI UR8, URZ, 0x1f, UR9 ;  /* 0x0000001f3f087899 */ /* 0x000fe20008011409 */
[----:B------:R-:W-:Y:S01]  /*0be0*/  IMAD.U32 R3, RZ, RZ, UR9 ;  /* 0x00000009ff037e24 */ /* 0x000fe2000f8e00ff */
[----:B------:R-:W-:Y:S01]  /*0bf0*/  LOP3.LUT R10, R10, 0xfffffffe, RZ, 0xc0, !PT ;  /* 0xfffffffe0a0a7812 */ /* 0x000fe200078ec0ff */
[----:B------:R-:W-:Y:S01]  /*0c00*/  IMAD.U32 R194, RZ, RZ, UR17 ;  /* 0x00000011ffc27e24 */ /* 0x000fe2000f8e00ff */
[----:B------:R-:W-:Y:S01]  /*0c10*/  UIMAD UR4, UR8, UR4, URZ ;  /* 0x00000004080472a4 */ /* 0x000fe2000f8e023f */
[----:B------:R-:W-:Y:S01]  /*0c20*/  IMAD.WIDE.U32 R20, R3, c[0x0][0x1e0], R12 ;  /* 0x0000780003147a25 */ /* 0x000fe200078e000c */
[----:B------:R-:W-:-:S02]  /*0c30*/  LOP3.LUT R15, R15, 0xc0, RZ, 0xc0, !PT ;  /* 0x000000c00f0f7812 */ /* 0x000fc400078ec0ff */
[----:B------:R-:W-:Y:S01]  /*0c40*/  UIMAD UR5, UR9, UR5, UR4 ;  /* 0x00000005090572a4 */ /* 0x000fe2000f8e0204 */
[----:B------:R-:W-:Y:S01]  /*0c50*/  IMAD.IADD R10, R9, 0x1, -R10 ;  /* 0x00000001090a7824 */ /* 0x000fe200078e0a0a */
[----:B------:R-:W-:Y:S01]  /*0c60*/  LEA.HI R9, R11, R208, RZ, 0x1 ;  /* 0x000000d00b097211 */ /* 0x000fe200078f08ff */
[----:B------:R-:W-:Y:S01]  /*0c70*/  IMAD.U32 R27, RZ, RZ, UR18 ;  /* 0x00000012ff1b7e24 */ /* 0x000fe2000f8e00ff */
[----:B------:R-:W-:Y:S01]  /*0c80*/  SHF.R.U32.HI R5, RZ, 0x3, R15 ;  /* 0x00000003ff057819 */ /* 0x000fe2000001160f */
[----:B------:R-:W-:Y:S01]  /*0c90*/  IMAD.WIDE.U32 R194, R194, c[0x0][0x290], R6 ;  /* 0x0000a400c2c27a25 */ /* 0x000fe200078e0006 */
[----:B------:R-:W-:Y:S01]  /*0ca0*/  IADD3 R21, R21, UR5, RZ ;  /* 0x0000000515157c10 */ /* 0x000fe2000fffe0ff */
[----:B------:R-:W-:Y:S01]  /*0cb0*/  ULDC.64 UR4, c[0x0][0x1e8] ;  /* 0x00007a0000047ab9 */ /* 0x000fe20000000a00 */
[----:B------:R-:W-:Y:S01]  /*0cc0*/  LOP3.LUT R2, R15, 0x18, R12, 0xf8, !PT ;  /* 0x000000180f027812 */ /* 0x000fe200078ef80c */
[----:B------:R-:W-:Y:S01]  /*0cd0*/  UIMAD UR4, UR10, UR4, URZ ;  /* 0x000000040a0472a4 */ /* 0x000fe2000f8e023f */
[----:B------:R-:W-:Y:S01]  /*0ce0*/  SHF.R.S32.HI R209, RZ, 0x1f, R208 ;  /* 0x0000001fffd17819 */ /* 0x000fe200000114d0 */
[----:B------:R-:W-:Y:S01]  /*0cf0*/  IMAD.WIDE.U32 R14, R14, c[0x0][0x1e8], R20 ;  /* 0x00007a000e0e7a25 */ /* 0x000fe200078e0014 */
[----:B------:R-:W-:Y:S01]  /*0d00*/  LEA.HI R21, R19, R198, RZ, 0x5 ;  /* 0x000000c613157211 */ /* 0x000fe200078f28ff */
[----:B------:R-:W-:Y:S01]  /*0d10*/  UIMAD UR11, UR17, UR5, UR4 ;  /* 0x00000005110b72a4 */ /* 0x000fe2000f8e0204 */
[----:B------:R-:W-:Y:S01]  /*0d20*/  LOP3.LUT R9, R9, 0x7fffffe, RZ, 0xc0, !PT ;  /* 0x07fffffe09097812 */ /* 0x000fe200078ec0ff */
[----:B------:R-:W-:Y:S01]  /*0d30*/  IMAD.U32 R196, RZ, RZ, UR17 ;  /* 0x00000011ffc47e24 */ /* 0x000fe2000f8e00ff */
[----:B------:R-:W-:Y:S01]  /*0d40*/  SHF.R.S32.HI R20, RZ, 0x5, R21 ;  /* 0x00000005ff147819 */ /* 0x000fe20000011415 */
[----:B------:R-:W-:Y:S01]  /*0d50*/  IMAD R7, R209, c[0x0][0x178], RZ ;  /* 0x00005e00d1077a24 */ /* 0x000fe200078e02ff */
[----:B------:R-:W-:Y:S01]  /*0d60*/  ULDC.64 UR4, c[0x0][0x1b0] ;  /* 0x00006c0000047ab9 */ /* 0x000fe20000000a00 */
[----:B------:R-:W-:Y:S01]  /*0d70*/  IMAD.IADD R9, R208, 0x1, -R9 ;  /* 0x00000001d0097824 */ /* 0x000fe200078e0a09 */
[----:B------:R-:W-:Y:S01]  /*0d80*/  LOP3.LUT R5, R2, R5, RZ, 0x3c, !PT ;  /* 0x0000000502057212 */ /* 0x000fe200078e3cff */
[----:B------:R-:W-:Y:S01]  /*0d90*/  IMAD.WIDE R26, R27, 0x80, R208 ;  /* 0x000000801b1a7825 */ /* 0x000fe200078e02d0 */
[----:B------:R-:W-:Y:S01]  /*0da0*/  UIMAD UR4, UR8, UR4, URZ ;  /* 0x00000004080472a4 */ /* 0x000fe2000f8e023f */
[----:B------:R-:W-:-:S02]  /*0db0*/  IADD3 R188, R12, 0x40, RZ ;  /* 0x000000400cbc7810 */ /* 0x000fc40007ffe0ff */
[----:B------:R-:W-:Y:S01]  /*0dc0*/  IMAD.WIDE.U32 R196, R196, c[0x0][0x278], R22 ;  /* 0x00009e00c4c47a25 */ /* 0x000fe200078e0016 */
[----:B------:R-:W-:Y:S01]  /*0dd0*/  UIMAD UR4, UR9, UR5, UR4 ;  /* 0x00000005090472a4 */ /* 0x000fe2000f8e0204 */
[----:B------:R-:W-:Y:S01]  /*0de0*/  ISETP.GE.AND P6, PT, R12, c[0x0][0x1cc], PT ;  /* 0x000073000c007a0c */ /* 0x000fe20003fc6270 */
[----:B------:R-:W-:Y:S01]  /*0df0*/  ULDC UR8, c[0x0][0x198] ;  /* 0x0000660000087ab9 */ /* 0x000fe20000000800 */
[----:B------:R-:W-:Y:S01]  /*0e00*/  IMAD R4, R20, 0x8, R9 ;  /* 0x0000000814047824 */ /* 0x000fe200078e0209 */
[----:B------:R-:W-:Y:S01]  /*0e10*/  IADD3 R9, R15, UR11, RZ ;  /* 0x0000000b0f097c10 */ /* 0x000fe2000fffe0ff */
[C---:B------:R-:W-:Y:S01]  /*0e20*/  IMAD R2, R208.reuse, c[0x0][0x17c], R7 ;  /* 0x00005f00d0027a24 */ /* 0x040fe200078e0207 */
[----:B------:R-:W-:Y:S01]  /*0e30*/  UIADD3 UR8, -UR7, UR8, URZ ;  /* 0x0000000807087290 */ /* 0x000fe2000fffe13f */
[----:B------:R-:W-:Y:S01]  /*0e40*/  IMAD.WIDE.U32 R6, R208, c[0x0][0x178], R12 ;  /* 0x00005e00d0067a25 */ /* 0x000fe200078e000c */
[----:B------:R-:W-:Y:S01]  /*0e50*/  USHF.R.S32.HI UR9, URZ, 0x1f, UR14 ;  /* 0x0000001f3f097899 */ /* 0x000fe2000801140e */
[----:B------:R-:W-:Y:S01]  /*0e60*/  SHF.R.S32.HI R11, RZ, 0x1f, R11 ;  /* 0x0000001fff0b7819 */ /* 0x000fe2000001140b */
[----:B------:R-:W-:Y:S01]  /*0e70*/  USHF.L.U32 UR11, UR14, 0x6, URZ ;  /* 0x000000060e0b7899 */ /* 0x000fe2000800063f */
[----:B------:R-:W-:-:S02]  /*0e80*/  IMAD.WIDE.U32 R22, R3, c[0x0][0x1b0], R12 ;  /* 0x00006c0003167a25 */ /* 0x000fc400078e000c */
[----:B------:R-:W-:Y:S02]  /*0e90*/  LEA.HI R11, R11, R208, RZ, 0x3 ;  /* 0x000000d00b0b7211 */ /* 0x000fe400078f18ff */
[----:B------:R-:W-:Y:S01]  /*0ea0*/  IMAD.MOV.U32 R8, RZ, RZ, R14 ;  /* 0x000000ffff087224 */ /* 0x000fe200078e000e */
[----:B------:R-:W-:Y:S01]  /*0eb0*/  IADD3 R25, R23, UR4, RZ ;  /* 0x0000000417197c10 */ /* 0x000fe2000fffe0ff */
[----:B------:R-:W-:Y:S01]  /*0ec0*/  IMAD R3, R27, c[0x0][0x1d8], RZ ;  /* 0x000076001b037a24 */ /* 0x000fe200078e02ff */
[----:B------:R-:W-:Y:S01]  /*0ed0*/  ULDC.64 UR4, c[0x0][0x1b8] ;  /* 0x00006e0000047ab9 */ /* 0x000fe20000000a00 */
[----:B------:R-:W-:Y:S01]  /*0ee0*/  IMAD.IADD R7, R7, 0x1, R2 ;  /* 0x0000000107077824 */ /* 0x000fe200078e0202 */
[----:B------:R-:W-:Y:S01]  /*0ef0*/  UIMAD UR4, UR10, UR4, URZ ;  /* 0x000000040a0472a4 */ /* 0x000fe2000f8e023f */
[----:B------:R-:W-:Y:S01]  /*0f00*/  IMAD.MOV.U32 R24, RZ, RZ, R22 ;  /* 0x000000ffff187224 */ /* 0x000fe200078e0016 */
[----:B------:R-:W-:Y:S01]  /*0f10*/  LOP3.LUT R11, R11, 0xfffffff8, RZ, 0xc0, !PT ;  /* 0xfffffff80b0b7812 */ /* 0x000fe200078ec0ff */
[C---:B------:R-:W-:Y:S01]  /*0f20*/  IMAD R2, R26.reuse, c[0x0][0x1dc], R3 ;  /* 0x000077001a027a24 */ /* 0x040fe200078e0203 */
[----:B------:R-:W-:Y:S01]  /*0f30*/  UIMAD UR7, UR17, UR5, UR4 ;  /* 0x00000005110772a4 */ /* 0x000fe2000f8e0204 */
[----:B------:R-:W-:-:S02]  /*0f40*/  IMAD.WIDE.U32 R8, R26, c[0x0][0x1d8], R8 ;  /* 0x000076001a087a25 */ /* 0x000fc400078e0008 */
[----:B------:R-:W-:Y:S02]  /*0f50*/  ULDC.64 UR4, c[0x0][0x180] ;  /* 0x0000600000047ab9 */ /* 0x000fe40000000a00 */
[----:B------:R-:W-:Y:S01]  /*0f60*/  IMAD.U32 R22, RZ, RZ, UR16 ;  /* 0x00000010ff167e24 */ /* 0x000fe2000f8e00ff */
[----:B------:R-:W-:Y:S01]  /*0f70*/  LEA R28, P0, R8, c[0x0][0x1c0], 0x1 ;  /* 0x00007000081c7a11 */ /* 0x000fe200078008ff */
[----:B------:R-:W-:Y:S01]  /*0f80*/  IMAD.IADD R2, R9, 0x1, R2 ;  /* 0x0000000109027824 */ /* 0x000fe200078e0202 */
[----:B------:R-:W-:Y:S01]  /*0f90*/  UIMAD UR4, UR6, UR4, URZ ;  /* 0x00000004060472a4 */ /* 0x000fe2000f8e023f */
[----:B------:R-:W-:Y:S01]  /*0fa0*/  IMAD.WIDE.U32 R22, R22, c[0x0][0x180], R6 ;  /* 0x0000600016167a25 */ /* 0x000fe200078e0006 */
[----:B------:R-:W-:Y:S02]  /*0fb0*/  IADD3 R6, R12, 0x20, RZ ;  /* 0x000000200c067810 */ /* 0x000fe40007ffe0ff */
[----:B------:R-:W-:Y:S01]  /*0fc0*/  LEA.HI.X R29, R8, c[0x0][0x1c4], R2, 0x1, P0 ;  /* 0x00007100081d7a11 */ /* 0x000fe200000f0c02 */
[----:B------:R-:W-:Y:S01]  /*0fd0*/  IMAD.U32 R4, R4, 0x20, R5 ;  /* 0x0000002004047824 */ /* 0x000fe200078e0005 */
[----:B------:R-:W-:Y:S01]  /*0fe0*/  IADD3 R5, -R208, UR8, RZ ;  /* 0x00000008d0057c10 */ /* 0x000fe2000fffe1ff */
[----:B------:R-:W-:Y:S01]  /*0ff0*/  IMAD.U32 R14, RZ, RZ, UR17 ;  /* 0x00000011ff0e7e24 */ /* 0x000fe2000f8e00ff */
[----:B------:R-:W-:Y:S01]  /*1000*/  ISETP.GE.AND P1, PT, R6, c[0x0][0x1cc], PT ;  /* 0x0000730006007a0c */ /* 0x000fe20003f26270 */
[----:B------:R-:W-:Y:S01]  /*1010*/  IMAD.MOV.U32 R3, RZ, RZ, c[0x0][0x1d8] ;  /* 0x00007600ff037624 */ /* 0x000fe200078e00ff */
[----:B------:R-:W-:Y:S01]  /*1020*/  ISETP.GE.AND P0, PT, R188, c[0x0][0x1cc], PT ;  /* 0x00007300bc007a0c */ /* 0x000fe20003f06270 */
[----:B------:R-:W-:Y:S01]  /*1030*/  IMAD.WIDE.U32 R14, R14, c[0x0][0x1b8], R24 ;  /* 0x00006e000e0e7a25 */ /* 0x000fe200078e0018 */
[C---:B------:R-:W-:Y:S01]  /*1040*/  ISETP.LT.OR P5, PT, R5.reuse, 0x1, P6 ;  /* 0x000000010500780c */ /* 0x040fe200037a1670 */
[----:B------:R-:W-:Y:S01]  /*1050*/  UIMAD UR4, UR16, UR5, UR4 ;  /* 0x00000005100472a4 */ /* 0x000fe2000f8e0204 */
[C---:B------:R-:W-:Y:S01]  /*1060*/  ISETP.LT.OR P4, PT, R5.reuse, 0x1, P1 ;  /* 0x000000010500780c */ /* 0x040fe20000f81670 */
[----:B------:R-:W-:Y:S01]  /*1070*/  IMAD.MOV.U32 R2, RZ, RZ, c[0x0][0x1dc] ;  /* 0x00007700ff027624 */ /* 0x000fe200078e00ff */
[C---:B------:R-:W-:Y:S01]  /*1080*/  ISETP.LT.OR P3, PT, R5.reuse, 0x1, P0 ;  /* 0x000000010500780c */ /* 0x040fe20000761670 */
[----:B------:R-:W-:Y:S01]  /*1090*/  IMAD.SHL.U32 R4, R4, 0x2, RZ ;  /* 0x0000000204047824 */ /* 0x000fe200078e00ff */
[C---:B------:R-:W-:Y:S01]  /*10a0*/  ISETP.LT.OR P6, PT, R5.reuse, 0x41, P6 ;  /* 0x000000410500780c */ /* 0x040fe200037c1670 */
[----:B------:R-:W-:Y:S01]  /*10b0*/  IMAD.U32 R192, RZ, RZ, UR17 ;  /* 0x00000011ffc07e24 */ /* 0x000fe2000f8e00ff */
[----:B------:R-:W-:Y:S01]  /*10c0*/  ISETP.LT.OR P1, PT, R5, 0x41, P1 ;  /* 0x000000410500780c */ /* 0x000fe20000f21670 */
[----:B------:R-:W-:Y:S01]  /*10d0*/  IMAD.U32 R190, RZ, RZ, UR17 ;  /* 0x00000011ffbe7e24 */ /* 0x000fe2000f8e00ff */
[C---:B------:R-:W-:Y:S01]  /*10e0*/  LEA R24, P2, R3.reuse, R28, 0x7 ;  /* 0x0000001c03187211 */ /* 0x040fe200078438ff */
[----:B------:R-:W-:Y:S01]  /*10f0*/  IMAD.MOV.U32 R174, RZ, RZ, 0x10 ;  /* 0x00000010ffae7424 */ /* 0x000fe200078e00ff */
[----:B------:R-:W-:Y:S01]  /*1100*/  LOP3.LUT R7, R16, 0xfffffff8, RZ, 0xc0, !PT ;  /* 0xfffffff810077812 */ /* 0x000fe200078ec0ff */
[----:B------:R-:W-:Y:S01]  /*1110*/  @!PT LDS RZ, [RZ] ;  /* 0x00000000fffff984 */ /* 0x000fe20000000800 */
[----:B------:R-:W-:Y:S01]  /*1120*/  @!PT LDS RZ, [RZ] ;  /* 0x00000000fffff984 */ /* 0x000fe20000000800 */
[----:B------:R-:W-:Y:S01]  /*1130*/  @!PT LDS RZ, [RZ] ;  /* 0x00000000fffff984 */ /* 0x000fe20000000800 */
[----:B------:R1:W-:Y:S01]  /*1140*/  LDGSTS.E.BYPASS.LTC128B.128 [R4+0x6080], [R28.64], !P5 ;  /* 0x060800001c047fae */ /* 0x0003e2000e901d54 */
[----:B------:R-:W-:Y:S01]  /*1150*/  LEA.HI.X R25, R3, R29, R2, 0x7, P2 ;  /* 0x0000001d03197211 */ /* 0x000fe200010f3c02 */
[----:B------:R-:W-:Y:S01]  /*1160*/  IMAD.IADD R11, R208, 0x1, -R11 ;  /* 0x00000001d00b7824 */ /* 0x000fe200078e0a0b */
[----:B------:R-:W-:Y:S01]  /*1170*/  ISETP.GE.AND P2, PT, R12, c[0x0][0x19c], PT ;  /* 0x000067000c007a0c */ /* 0x000fe20003f46270 */
[----:B------:R-:W-:Y:S01]  /*1180*/  IMAD.IADD R3, R198, 0x1, -R7 ;  /* 0x00000001c6037824 */ /* 0x000fe200078e0a07 */
[----:B------:R1:W-:Y:S01]  /*1190*/  LDGSTS.E.BYPASS.LTC128B.128 [R4+0x8080], [R28.64+0x40], !P4 ;  /* 0x080800401c047fae */ /* 0x0003e2000e101d54 */
[----:B------:R-:W-:Y:S01]  /*11a0*/  ISETP.GE.AND P4, PT, R6, c[0x0][0x19c], PT ;  /* 0x0000670006007a0c */ /* 0x000fe20003f86270 */
[----:B------:R-:W-:Y:S01]  /*11b0*/  IMAD.SHL.U32 R204, R11, 0x40, RZ ;  /* 0x000000400bcc7824 */ /* 0x000fe200078e00ff */
[----:B------:R-:W-:Y:S01]  /*11c0*/  ISETP.LT.OR P0, PT, R5, 0x41, P0 ;  /* 0x000000410500780c */ /* 0x000fe20000701670 */
[----:B------:R1:W-:Y:S01]  /*11d0*/  LDGSTS.E.BYPASS.LTC128B.128 [R4+0xa080], [R28.64+0x80], !P3 ;  /* 0x0a0800801c047fae */ /* 0x0003e2000d901d54 */
[----:B------:R-:W-:Y:S01]  /*11e0*/  ISETP.GE.AND P3, PT, R188, c[0x0][0x19c], PT ;  /* 0x00006700bc007a0c */ /* 0x000fe20003f66270 */
[----:B------:R-:W-:Y:S01]  /*11f0*/  IMAD.SHL.U32 R179, R3, 0x40, RZ ;  /* 0x0000004003b37824 */ /* 0x000fe200078e00ff */
[----:B------:R-:W-:Y:S01]  /*1200*/  LEA.HI R2, R19, R198, RZ, 0x6 ;  /* 0x000000c613027211 */ /* 0x000fe200078f30ff */
[----:B------:R2:W-:Y:S01]  /*1210*/  LDGSTS.E.BYPASS.LTC128B.128 [R4+0x7080], [R24.64], !P6 ;  /* 0x0708000018047fae */ /* 0x0005e2000f101d54 */
[----:B------:R-:W-:Y:S01]  /*1220*/  LEA.HI R18, R3, R3, RZ, 0x1 ;  /* 0x0000000303127211 */ /* 0x000fe200078f08ff */
[----:B------:R-:W-:Y:S01]  /*1230*/  IMAD.SHL.U32 R184, R10, 0x8, RZ ;  /* 0x000000080ab87824 */ /* 0x000fe200078e00ff */
[C---:B------:R-:W-:Y:S01]  /*1240*/  ISETP.LT.OR P5, PT, R5.reuse, 0x1, P2 ;  /* 0x000000010500780c */ /* 0x040fe200017a1670 */
[----:B------:R2:W-:Y:S01]  /*1250*/  LDGSTS.E.BYPASS.LTC128B.128 [R4+0x9080], [R24.64+0x40], !P1 ;  /* 0x0908004018047fae */ /* 0x0005e2000c901d54 */
[----:B------:R-:W-:-:S02]  /*1260*/  ISETP.LT.OR P6, PT, R5, 0x1, P4 ;  /* 0x000000010500780c */ /* 0x000fc400027c1670 */
[C---:B------:R-:W-:Y:S01]  /*1270*/  ISETP.LT.OR P1, PT, R5.reuse, 0x1, P3 ;  /* 0x000000010500780c */ /* 0x040fe20001f21670 */
[----:B------:R2:W-:Y:S01]  /*1280*/  LDGSTS.E.BYPASS.LTC128B.128 [R4+0xb080], [R24.64+0x80], !P0 ;  /* 0x0b08008018047fae */ /* 0x0005e2000c101d54 */
[C---:B------:R-:W-:Y:S02]  /*1290*/  ISETP.LT.OR P2, PT, R5.reuse, 0x41, P2 ;  /* 0x000000410500780c */ /* 0x040fe40001741670 */
[----:B------:R-:W-:Y:S02]  /*12a0*/  ISETP.LT.OR P4, PT, R5, 0x41, P4 ;  /* 0x000000410500780c */ /* 0x000fe40002781670 */
[----:B------:R-:W-:Y:S02]  /*12b0*/  IADD3 R15, R15, UR7, RZ ;  /* 0x000000070f0f7c10 */ /* 0x000fe4000fffe0ff */
[----:B------:R-:W-:Y:S01]  /*12c0*/  ISETP.LT.OR P3, PT, R5, 0x41, P3 ;  /* 0x000000410500780c */ /* 0x000fe20001f61670 */
[----:B------:R-:W-:Y:S01]  /*12d0*/  IMAD R5, R27, c[0x0][0x1a8], RZ ;  /* 0x00006a001b057a24 */ /* 0x000fe200078e02ff */
[----:B------:R-:W-:Y:S01]  /*12e0*/  SHF.R.S32.HI R2, RZ, 0x6, R2 ;  /* 0x00000006ff027819 */ /* 0x000fe20000011402 */
[----:B------:R-:W-:Y:S01]  /*12f0*/  IMAD.WIDE.U32 R14, R26, c[0x0][0x1a8], R14 ;  /* 0x00006a001a0e7a25 */ /* 0x000fe200078e000e */
[----:B------:R-:W-:-:S02]  /*1300*/  LOP3.LUT R8, R18, 0x7fffffe, RZ, 0xc0, !PT ;  /* 0x07fffffe12087812 */ /* 0x000fc400078ec0ff */
[----:B------:R-:W-:Y:S01]  /*1310*/  IADD3 R23, R23, UR4, RZ ;  /* 0x0000000417177c10 */ /* 0x000fe2000fffe0ff */
[----:B------:R-:W-:Y:S01]  /*1320*/  ULDC.64 UR4, c[0x0][0x178] ;  /* 0x00005e0000047ab9 */ /* 0x000fe20000000a00 */
[----:B------:R-:W-:Y:S01]  /*1330*/  IMAD R5, R26, c[0x0][0x1ac], R5 ;  /* 0x00006b001a057a24 */ /* 0x000fe200078e0205 */
[----:B------:R-:W-:Y:S01]  /*1340*/  UIMAD UR7, UR9, UR4, URZ ;  /* 0x00000004090772a4 */ /* 0x000fe2000f8e023f */
[----:B------:R-:W-:Y:S01]  /*1350*/  IMAD.IADD R7, R3, 0x1, -R8 ;  /* 0x0000000103077824 */ /* 0x000fe200078e0a08 */
[----:B------:R-:W-:Y:S01]  /*1360*/  LOP3.LUT R9, R0, 0xfffffff0, RZ, 0xc0, !PT ;  /* 0xfffffff000097812 */ /* 0x000fe200078ec0ff */
[----:B------:R-:W-:Y:S01]  /*1370*/  IMAD R180, R10, 0x4, R2 ;  /* 0x000000040ab47824 */ /* 0x000fe200078e0202 */
[----:B------:R-:W-:Y:S01]  /*1380*/  LEA R30, P0, R14, c[0x0][0x190], 0x1 ;  /* 0x000064000e1e7a11 */ /* 0x000fe200078008ff */
[----:B------:R-:W-:Y:S01]  /*1390*/  IMAD.IADD R5, R15, 0x1, R5 ;  /* 0x000000010f057824 */ /* 0x000fe200078e0205 */
[----:B------:R-:W-:Y:S01]  /*13a0*/  UIMAD.WIDE.U32 UR12, UR14, UR4, URZ ;  /* 0x000000040e0c72a5 */ /* 0x000fe2000f8e003f */
[----:B------:R-:W-:Y:S01]  /*13b0*/  IMAD R180, R180, 0x8, R7 ;  /* 0x00000008b4b47824 */ /* 0x000fe200078e0207 */
[----:B------:R-:W-:Y:S01]  /*13c0*/  UIMAD UR7, UR14, UR5, UR7 ;  /* 0x000000050e0772a4 */ /* 0x000fe2000f8e0207 */
[----:B------:R-:W-:Y:S01]  /*13d0*/  IMAD.WIDE.U32 R192, R192, c[0x0][0x188], R22 ;  /* 0x00006200c0c07a25 */ /* 0x000fe200078e0016 */
[----:B------:R-:W-:Y:S01]  /*13e0*/  LEA.HI.X R31, R14, c[0x0][0x194], R5, 0x1, P0 ;  /* 0x000065000e1f7a11 */ /* 0x000fe200000f0c05 */
[----:B------:R-:W-:Y:S01]  /*13f0*/  ULDC.64 UR4, c[0x0][0x188] ;  /* 0x0000620000047ab9 */ /* 0x000fe20000000a00 */
[----:B------:R-:W-:Y:S01]  /*1400*/  LOP3.LUT R179, R179, 0x1c0, RZ, 0xc0, !PT ;  /* 0x000001c0b3b37812 */ /* 0x000fe200078ec0ff */
[----:B------:R-:W-:Y:S01]  /*1410*/  IMAD.MOV.U32 R7, RZ, RZ, c[0x0][0x1a8] ;  /* 0x00006a00ff077624 */ /* 0x000fe200078e00ff */
[----:B------:R-:W-:Y:S01]  /*1420*/  UIMAD UR4, UR10, UR4, URZ ;  /* 0x000000040a0472a4 */ /* 0x000fe2000f8e023f */
[----:B------:R-:W-:Y:S01]  /*1430*/  IMAD.IADD R22, R198, 0x1, -R9 ;  /* 0x00000001c6167824 */ /* 0x000fe200078e0a09 */
[----:B------:R-:W-:Y:S01]  /*1440*/  UIADD3 UR7, UR13, UR7, URZ ;  /* 0x000000070d077290 */ /* 0x000fe2000fffe03f */
[----:B------:R-:W-:Y:S01]  /*1450*/  IMAD.MOV.U32 R5, RZ, RZ, c[0x0][0x1ac] ;  /* 0x00006b00ff057624 */ /* 0x000fe200078e00ff */
[C---:B--2---:R-:W-:Y:S01]  /*1460*/  LEA R24, P0, R7.reuse, R30, 0x7 ;  /* 0x0000001e07187211 */ /* 0x044fe200078038ff */
[----:B------:R-:W-:Y:S01]  /*1470*/  UIMAD UR4, UR17, UR5, UR4 ;  /* 0x00000005110472a4 */ /* 0x000fe2000f8e0204 */
[----:B------:R-:W-:Y:S01]  /*1480*/  LEA.HI R8, R22, R22, RZ, 0x1 ;  /* 0x0000001616087211 */ /* 0x000fe200078f08ff */
[----:B------:R-:W-:Y:S01]  /*1490*/  IMAD.U32 R26, RZ, RZ, UR12 ;  /* 0x0000000cff1a7e24 */ /* 0x000fe2000f8e00ff */
[----:B------:R-:W-:Y:S01]  /*14a0*/  LEA.HI.X R25, R7, R31, R5, 0x7, P0 ;  /* 0x0000001f07197211 */ /* 0x000fe200000f3c05 */
[----:B------:R-:W-:Y:S01]  /*14b0*/  IMAD.U32 R0, RZ, RZ, UR7 ;  /* 0x00000007ff007e24 */ /* 0x000fe2000f8e00ff */
[----:B------:R-:W-:Y:S01]  /*14c0*/  LOP3.LUT R5, R8, 0x7fffffe, RZ, 0xc0, !PT ;  /* 0x07fffffe08057812 */ /* 0x000fe200078ec0ff */
[----:B------:R-:W-:Y:S01]  /*14d0*/  IMAD.U32 R27, RZ, RZ, UR13 ;  /* 0x0000000dff1b7e24 */ /* 0x000fe2000f8e00ff */
[----:B------:R-:W-:Y:S01]  /*14e0*/  IADD3 R185, R193, UR4, RZ ;  /* 0x00000004c1b97c10 */ /* 0x000fe2000fffe0ff */
[----:B------:R-:W-:Y:S01]  /*14f0*/  ULDC.64 UR4, c[0x0][0x278] ;  /* 0x00009e0000047ab9 */ /* 0x000fe20000000a00 */
[----:B------:R-:W-:Y:S01]  /*1500*/  LEA R14, P0, R26, R192, 0x6 ;  /* 0x000000c01a0e7211 */ /* 0x000fe200078030ff */
[----:B------:R-:W-:Y:S01]  /*1510*/  IMAD.IADD R178, R22, 0x1, -R5 ;  /* 0x0000000116b27824 */ /* 0x000fe200078e0a05 */
[----:B------:R-:W-:Y:S01]  /*1520*/  LEA.HI R7, R21, R20, RZ, 0x1 ;  /* 0x0000001415077211 */ /* 0x000fe200078f08ff */
[----:B------:R-:W-:Y:S01]  /*1530*/  UIMAD UR4, UR10, UR4, URZ ;  /* 0x000000040a0472a4 */ /* 0x000fe2000f8e023f */
[----:B------:R-:W-:Y:S01]  /*1540*/  LEA.HI.X R5, R26, R185, R0, 0x6, P0 ;  /* 0x000000b91a057211 */ /* 0x000fe200000f3400 */
[----:B------:R-:W-:Y:S01]  /*1550*/  USHF.R.S32.HI UR12, URZ, 0x1f, UR11 ;  /* 0x0000001f3f0c7899 */ /* 0x000fe2000801140b */
[----:B------:R-:W-:Y:S01]  /*1560*/  LEA R26, P0, R14, c[0x0][0x160], 0x1 ;  /* 0x000058000e1a7a11 */ /* 0x000fe200078008ff */
[----:B------:R-:W-:Y:S01]  /*1570*/  UIMAD UR5, UR17, UR5, UR4 ;  /* 0x00000005110572a4 */ /* 0x000fe2000f8e0204 */
[----:B------:R-:W-:Y:S01]  /*1580*/  SHF.R.S32.HI R9, RZ, 0x1f, R22 ;  /* 0x0000001fff097819 */ /* 0x000fe20000011416 */
[----:B------:R2:W-:Y:S01]  /*1590*/  LDGSTS.E.BYPASS.LTC128B.128 [R4+0x80], [R30.64], !P5 ;  /* 0x000800001e047fae */ /* 0x0005e2000e901d54 */
[----:B------:R-:W-:Y:S01]  /*15a0*/  LOP3.LUT R7, R7, 0xfffffffe, RZ, 0xc0, !PT ;  /* 0xfffffffe07077812 */ /* 0x000fe200078ec0ff */
[----:B-1----:R-:W-:Y:S01]  /*15b0*/  IMAD.WIDE.U32 R28, R208, c[0x0][0x208], R12 ;  /* 0x00008200d01c7a25 */ /* 0x002fe200078e000c */
[----:B------:R-:W-:Y:S01]  /*15c0*/  LEA.HI.X R27, R14, c[0x0][0x164], R5, 0x1, P0 ;  /* 0x000059000e1b7a11 */ /* 0x000fe200000f0c05 */
[----:B------:R2:W-:Y:S01]  /*15d0*/  LDGSTS.E.BYPASS.LTC128B.128 [R4+0x2080], [R30.64+0x40], !P6 ;  /* 0x020800401e047fae */ /* 0x0005e2000f101d54 */
[----:B------:R-:W-:Y:S01]  /*15e0*/  LEA.HI R9, R9, R22, RZ, 0x3 ;  /* 0x0000001609097211 */ /* 0x000fe200078f18ff */
[----:B------:R-:W-:Y:S01]  /*15f0*/  IMAD.SHL.U32 R14, R20, 0x10, RZ ;  /* 0x00000010140e7824 */ /* 0x000fe200078e00ff */
[----:B------:R-:W-:Y:S01]  /*1600*/  ISETP.GE.AND P0, PT, R12, c[0x0][0x16c], PT ;  /* 0x00005b000c007a0c */ /* 0x000fe20003f06270 */
[----:B------:R-:W-:Y:S01]  /*1610*/  IMAD R5, R209, c[0x0][0x208], RZ ;  /* 0x00008200d1057a24 */ /* 0x000fe200078e02ff */
[----:B------:R-:W-:Y:S01]  /*1620*/  LOP3.LUT R15, R9, 0xfffffff8, RZ, 0xc0, !PT ;  /* 0xfffffff8090f7812 */ /* 0x000fe200078ec0ff */
[----:B------:R-:W-:Y:S01]  /*1630*/  IMAD.IADD R7, R20, 0x1, -R7 ;  /* 0x0000000114077824 */ /* 0x000fe200078e0a07 */
[----:B------:R-:W-:Y:S01]  /*1640*/  ISETP.GE.AND P5, PT, R188, c[0x0][0x16c], PT ;  /* 0x00005b00bc007a0c */ /* 0x000fe20003fa6270 */
[----:B------:R-:W-:Y:S01]  /*1650*/  IMAD R3, R208, c[0x0][0x20c], R5 ;  /* 0x00008300d0037a24 */ /* 0x000fe200078e0205 */
[----:B------:R-:W-:Y:S01]  /*1660*/  LOP3.LUT R23, R179, 0x30, R14, 0xf8, !PT ;  /* 0x00000030b3177812 */ /* 0x000fe200078ef80e */
[----:B------:R-:W-:Y:S01]  /*1670*/  IMAD.SHL.U32 R0, R7, 0x400, RZ ;  /* 0x0000040007007824 */ /* 0x000fe200078e00ff */
[----:B------:R-:W-:Y:S01]  /*1680*/  SEL R200, RZ, 0x1, P0 ;  /* 0x00000001ffc87807 */ /* 0x000fe20000000000 */
[----:B------:R-:W-:Y:S01]  /*1690*/  IMAD.IADD R29, R29, 0x1, R3 ;  /* 0x000000011d1d7824 */ /* 0x000fe200078e0203 */
[----:B------:R-:W-:Y:S01]  /*16a0*/  IADD3 R187, R197, UR5, RZ ;  /* 0x00000005c5bb7c10 */ /* 0x000fe2000fffe0ff */
[----:B------:R-:W-:Y:S01]  /*16b0*/  IMAD.IADD R15, R22, 0x1, -R15 ;  /* 0x00000001160f7824 */ /* 0x000fe200078e0a0f */
[----:B------:R-:W-:Y:S01]  /*16c0*/  IADD3 R14, P0, R196, UR11, RZ ;  /* 0x0000000bc40e7c10 */ /* 0x000fe2000ff1e0ff */
[----:B------:R-:W-:Y:S01]  /*16d0*/  IMAD R17, R17, 0x2, R0 ;  /* 0x0000000211117824 */ /* 0x000fe200078e0200 */
[----:B------:R-:W-:Y:S01]  /*16e0*/  SHF.R.S32.HI R9, RZ, 0x3, R9 ;  /* 0x00000003ff097819 */ /* 0x000fe20000011409 */
[----:B------:R-:W-:Y:S01]  /*16f0*/  ULDC.64 UR4, c[0x0][0x210] ;  /* 0x0000840000047ab9 */ /* 0x000fe20000000a00 */
[----:B------:R-:W-:Y:S01]  /*1700*/  SEL R5, RZ, 0x4, P5 ;  /* 0x00000004ff057807 */ /* 0x000fe20002800000 */
[----:B------:R-:W-:Y:S01]  /*1710*/  UIMAD UR4, UR6, UR4, URZ ;  /* 0x00000004060472a4 */ /* 0x000fe2000f8e023f */
[----:B------:R-:W-:Y:S01]  /*1720*/  ISETP.GE.AND P5, PT, R6, c[0x0][0x16c], PT ;  /* 0x00005b0006007a0c */ /* 0x000fe20003fa6270 */
[----:B------:R-:W-:Y:S01]  /*1730*/  IMAD R178, R9, 0x8, R178 ;  /* 0x0000000809b27824 */ /* 0x000fe200078e02b2 */
[----:B------:R-:W-:Y:S01]  /*1740*/  IADD3.X R3, R187, UR12, RZ, P0, !PT ;  /* 0x0000000cbb037c10 */ /* 0x000fe200087fe4ff */
[----:B------:R-:W-:Y:S01]  /*1750*/  IMAD R0, R9, 0x200, R0 ;  /* 0x0000020009007824 */ /* 0x000fe200078e0200 */
[C---:B------:R-:W-:Y:S01]  /*1760*/  LEA R22, P0, R14.reuse, c[0x0][0x258], 0x2 ;  /* 0x000096000e167a11 */ /* 0x040fe200078010ff */
[----:B------:R2:W-:Y:S01]  /*1770*/  LDGSTS.E.BYPASS.LTC128B.128 [R4+0x4080], [R30.64+0x80], !P1 ;  /* 0x040800801e047fae */ /* 0x0005e2000c901d54 */
[----:B------:R-:W-:Y:S01]  /*1780*/  SEL R9, RZ, 0x2, P5 ;  /* 0x00000002ff097807 */ /* 0x000fe20002800000 */
[----:B------:R-:W-:Y:S01]  /*1790*/  UIMAD UR19, UR16, UR5, UR4 ;  /* 0x00000005101372a4 */ /* 0x000fe2000f8e0204 */
[----:B------:R-:W-:Y:S01]  /*17a0*/  LOP3.LUT R20, R23, 0x8, R16, 0xf8, !PT ;  /* 0x0000000817147812 */ /* 0x000fe200078ef810 */
[----:B------:R-:W-:Y:S01]  /*17b0*/  UMOV UR13, 0x6 ;  /* 0x00000006000d7882 */ /* 0x000fe20000000000 */
[----:B------:R-:W-:Y:S01]  /*17c0*/  LEA.HI.X R23, R14, c[0x0][0x25c], R3, 0x2, P0 ;  /* 0x000097000e177a11 */ /* 0x000fe200000f1403 */
[----:B------:R-:W-:Y:S01]  /*17d0*/  IMAD.U32 R3, RZ, RZ, UR16 ;  /* 0x00000010ff037e24 */ /* 0x000fe2000f8e00ff */
[----:B------:R-:W-:Y:S01]  /*17e0*/  ISETP.GE.AND P0, PT, R12, c[0x0][0x1fc], PT ;  /* 0x00007f000c007a0c */ /* 0x000fe20003f06270 */
[----:B------:R-:W-:Y:S01]  /*17f0*/  ULDC.64 UR6, c[0x0][0x208] ;  /* 0x0000820000067ab9 */ /* 0x000fe20000000a00 */
[----:B------:R-:W-:Y:S01]  /*1800*/  IADD3 R5, R5, R9, R200 ;  /* 0x0000000905057210 */ /* 0x000fe20007ffe0c8 */
[----:B------:R-:W-:Y:S01]  /*1810*/  IMAD.WIDE.U32 R28, R3, c[0x0][0x210], R28 ;  /* 0x00008400031c7a25 */ /* 0x000fe200078e001c */
[----:B------:R-:W-:Y:S01]  /*1820*/  ISETP.GE.AND P1, PT, R6, c[0x0][0x1fc], PT ;  /* 0x00007f0006007a0c */ /* 0x000fe20003f26270 */
[----:B------:R1:W-:Y:S01]  /*1830*/  LDGSTS.E.BYPASS.LTC128B.128 [R4+0x1080], [R24.64], !P2 ;  /* 0x0108000018047fae */ /* 0x0003e2000d101d54 */
[----:B------:R-:W-:Y:S01]  /*1840*/  SEL R14, RZ, 0x1, P0 ;  /* 0x00000001ff0e7807 */ /* 0x000fe20000000000 */
[----:B------:R-:W-:Y:S01]  /*1850*/  USHF.L.U64.HI UR7, UR6, UR13, UR7 ;  /* 0x0000000d06077299 */ /* 0x000fe20008010207 */
[C---:B------:R-:W-:Y:S01]  /*1860*/  LOP3.LUT P0, RZ, R5.reuse, 0x1, RZ, 0xc0, !PT ;  /* 0x0000000105ff7812 */ /* 0x040fe2000780c0ff */
[----:B------:R-:W-:Y:S01]  /*1870*/  ULDC.64 UR4, c[0x0][0x218] ;  /* 0x0000860000047ab9 */ /* 0x000fe20000000a00 */
[C---:B------:R-:W-:Y:S01]  /*1880*/  LOP3.LUT P2, RZ, R5.reuse, 0x2, RZ, 0xc0, !PT ;  /* 0x0000000205ff7812 */ /* 0x040fe2000784c0ff */
[----:B------:R-:W-:Y:S01]  /*1890*/  ULDC UR13, c[0x0][0x168] ;  /* 0x00005a00000d7ab9 */ /* 0x000fe20000000800 */
[----:B------:R-:W-:Y:S01]  /*18a0*/  LOP3.LUT P6, RZ, R5, 0x4, RZ, 0xc0, !PT ;  /* 0x0000000405ff7812 */ /* 0x000fe200078cc0ff */
[----:B------:R-:W-:Y:S01]  /*18b0*/  UIADD3 UR13, -UR11, UR13, URZ ;  /* 0x0000000d0b0d7290 */ /* 0x000fe2000fffe13f */
[----:B------:R-:W-:Y:S01]  /*18c0*/  SEL R5, RZ, 0xffffffff, P1 ;  /* 0xffffffffff057807 */ /* 0x000fe20000800000 */
[----:B------:R-:W-:Y:S01]  /*18d0*/  UIMAD UR4, UR10, UR4, URZ ;  /* 0x000000040a0472a4 */ /* 0x000fe2000f8e023f */
[----:B------:R-:W-:Y:S01]  /*18e0*/  IADD3 R29, R29, UR19, RZ ;  /* 0x000000131d1d7c10 */ /* 0x000fe2000fffe0ff */
[----:B------:R-:W-:Y:S01]  /*18f0*/  USHF.L.U32 UR6, UR6, 0x6, URZ ;  /* 0x0000000606067899 */ /* 0x000fe2000800063f */
[----:B------:R-:W-:Y:S01]  /*1900*/  ISETP.GE.AND P1, PT, R188, c[0x0][0x1fc], PT ;  /* 0x00007f00bc007a0c */ /* 0x000fe20003f26270 */
[----:B------:R-:W-:Y:S01]  /*1910*/  IMAD.SHL.U32 R5, R5, 0x2, RZ ;  /* 0x0000000205057824 */ /* 0x000fe200078e00ff */
[----:B------:R-:W-:Y:S01]  /*1920*/  UIMAD UR22, UR17, UR5, UR4 ;  /* 0x00000005111672a4 */ /* 0x000fe2000f8e0204 */
[----:B------:R-:W-:Y:S01]  /*1930*/  IMAD.WIDE.U32 R190, R190, c[0x0][0x218], R28 ;  /* 0x00008600bebe7a25 */ /* 0x000fe200078e001c */
[C---:B------:R-:W-:Y:S01]  /*1940*/  ISETP.GE.OR P0, PT, R208.reuse, UR13, !P0 ;  /* 0x0000000dd0007c0c */ /* 0x040fe2000c706670 */
[----:B------:R-:W-:Y:S01]  /*1950*/  UIMAD UR19, UR7, UR14, URZ ;  /* 0x0000000e071372a4 */ /* 0x000fe2000f8e023f */
[C---:B------:R-:W-:Y:S01]  /*1960*/  ISETP.GE.OR P2, PT, R208.reuse, UR13, !P2 ;  /* 0x0000000dd0007c0c */ /* 0x040fe2000d746670 */
[----:B------:R-:W-:Y:S01]  /*1970*/  IMAD.U32 R9, RZ, RZ, UR6 ;  /* 0x00000006ff097e24 */ /* 0x000fe2000f8e00ff */
[----:B------:R-:W-:Y:S01]  /*1980*/  ISETP.GE.OR P6, PT, R208, UR13, !P6 ;  /* 0x0000000dd0007c0c */ /* 0x000fe2000f7c6670 */
[----:B------:R-:W-:Y:S01]  /*1990*/  IMAD.MOV.U32 R206, RZ, RZ, R190 ;  /* 0x000000ffffce7224 */ /* 0x000fe200078e00be */
[----:B------:R-:W-:Y:S01]  /*19a0*/  LOP3.LUT R14, R5, 0x2, R14, 0xe2, !PT ;  /* 0x00000002050e7812 */ /* 0x000fe200078ee20e */
[----:B------:R-:W-:Y:S01]  /*19b0*/  UIMAD UR19, UR9, UR6, UR19 ;  /* 0x00000006091372a4 */ /* 0x000fe2000f8e0213 */
[----:B------:R-:W-:Y:S01]  /*19c0*/  SEL R5, RZ, 0x4, P1 ;  /* 0x00000004ff057807 */ /* 0x000fe20000800000 */
[----:B------:R1:W-:Y:S01]  /*19d0*/  LDGSTS.E.BYPASS.LTC128B.128 [R4+0x3080], [R24.64+0x40], !P4 ;  /* 0x0308004018047fae */ /* 0x0003e2000e101d54 */
[----:B------:R-:W-:Y:S01]  /*19e0*/  IADD3 R207, R191, UR22, RZ ;  /* 0x00000016bfcf7c10 */ /* 0x000fe2000fffe0ff */
[----:B------:R-:W-:Y:S01]  /*19f0*/  ULDC.64 UR4, c[0x0][0x290] ;  /* 0x0000a40000047ab9 */ /* 0x000fe20000000a00 */
[----:B------:R-:W-:Y:S01]  /*1a00*/  LOP3.LUT R5, R14, R5, RZ, 0xfc, !PT ;  /* 0x000000050e057212 */ /* 0x000fe200078efcff */
[----:B------:R1:W-:Y:S01]  /*1a10*/  LDGSTS.E.BYPASS.LTC128B.128 [R4+0x5080], [R24.64+0x80], !P3 ;  /* 0x0508008018047fae */ /* 0x0003e2000d901d54 */
[----:B------:R-:W-:Y:S01]  /*1a20*/  ISETP.GT.AND P1, PT, R198, 0xf, PT ;  /* 0x0000000fc600780c */ /* 0x000fe20003f24270 */
[----:B------:R-:W-:Y:S01]  /*1a30*/  IMAD.WIDE.U32 R28, R9, UR14, R206 ;  /* 0x0000000e091c7c25 */ /* 0x000fe2000f8e00ce */
[C---:B------:R-:W-:Y:S01]  /*1a40*/  LOP3.LUT P4, RZ, R5.reuse, 0x1, RZ, 0xc0, !PT ;  /* 0x0000000105ff7812 */ /* 0x040fe2000788c0ff */
[----:B------:R-:W0:Y:S01]  /*1a50*/  LDGDEPBAR ;  /* 0x00000000000079af */ /* 0x000e220000000000 */
[----:B------:R-:W-:Y:S01]  /*1a60*/  LOP3.LUT P3, RZ, R5, 0x2, RZ, 0xc0, !PT ;  /* 0x0000000205ff7812 */ /* 0x000fe2000786c0ff */
[----:B------:R-:W-:Y:S01]  /*1a70*/  UIMAD UR4, UR10, UR4, URZ ;  /* 0x000000040a0472a4 */ /* 0x000fe2000f8e023f */
[----:B------:R-:W-:Y:S01]  /*1a80*/  IADD3 R3, R29, UR19, RZ ;  /* 0x000000131d037c10 */ /* 0x000fe2000fffe0ff */
[----:B------:R2:W-:Y:S01]  /*1a90*/  LDGSTS.E.BYPASS.LTC128B.128 [R4+0xc080], [R26.64], !P0 ;  /* 0x0c0800001a047fae */ /* 0x0005e2000c101d54 */
[----:B------:R-:W-:Y:S01]  /*1aa0*/  SHF.R.S32.HI R18, RZ, 0x1, R18 ;  /* 0x00000001ff127819 */ /* 0x000fe20000011412 */
[----:B------:R-:W-:Y:S01]  /*1ab0*/  UIMAD UR4, UR17, UR5, UR4 ;  /* 0x00000005110472a4 */ /* 0x000fe2000f8e0204 */
[----:B------:R-:W-:Y:S01]  /*1ac0*/  SHF.R.U32.HI R179, RZ, 0x3, R179 ;  /* 0x00000003ffb37819 */ /* 0x000fe200000116b3 */
[----:B------:R2:W-:Y:S01]  /*1ad0*/  LDGSTS.E.BYPASS.LTC128B.128 [R4+0xd080], [R26.64+0x40], !P2 ;  /* 0x0d0800401a047fae */ /* 0x0005e2000d101d54 */
[----:B------:R-:W-:Y:S01]  /*1ae0*/  LOP3.LUT P2, RZ, R5, 0x4, RZ, 0xc0, !PT ;  /* 0x0000000405ff7812 */ /* 0x000fe2000784c0ff */
[----:B------:R-:W-:Y:S01]  /*1af0*/  IMAD.SHL.U32 R178, R178, 0x20, RZ ;  /* 0x00000020b2b27824 */ /* 0x000fe200078e00ff */
[----:B------:R-:W-:Y:S01]  /*1b00*/  LEA.HI R5, R19, R198, RZ, 0x7 ;  /* 0x000000c613057211 */ /* 0x000fe200078f38ff */
[----:B------:R2:W-:Y:S01]  /*1b10*/  LDGSTS.E.BYPASS.LTC128B.128 [R4+0xe080], [R26.64+0x80], !P6 ;  /* 0x0e0800801a047fae */ /* 0x0005e2000f101d54 */
[----:B------:R-:W-:-:S02]  /*1b20*/  ISETP.GE.OR P6, PT, R208, UR13, !P4 ;  /* 0x0000000dd0007c0c */ /* 0x000fc4000e7c6670 */
[--C-:B------:R-:W-:Y:S02]  /*1b30*/  SHF.R.S32.HI R19, RZ, 0x1, R8.reuse ;  /* 0x00000001ff137819 */ /* 0x100fe40000011408 */
[----:B------:R-:W-:Y:S02]  /*1b40*/  SHF.R.S32.HI R8, RZ, 0x1f, R8 ;  /* 0x0000001fff087819 */ /* 0x000fe40000011408 */
[----:B------:R-:W-:Y:S01]  /*1b50*/  IADD3 R186, R195, UR4, RZ ;  /* 0x00000004c3ba7c10 */ /* 0x000fe2000fffe0ff */
[----:B------:R-:W-:Y:S01]  /*1b60*/  UIADD3 UR4, UR14, 0x1, URZ ;  /* 0x000000010e047890 */ /* 0x000fe2000fffe03f */
[----:B------:R-:W-:Y:S02]  /*1b70*/  LEA.HI R8, R8, R19, RZ, 0x2 ;  /* 0x0000001308087211 */ /* 0x000fe400078f10ff */
[----:B-1----:R-:W-:Y:S01]  /*1b80*/  LEA R24, P0, R28, c[0x0][0x1f0], 0x1 ;  /* 0x00007c001c187a11 */ /* 0x002fe200078008ff */
[----:B------:R-:W-:Y:S01]  /*1b90*/  UISETP.GE.AND UP0, UPT, UR4, UR15, UPT ;  /* 0x0000000f0400728c */ /* 0x000fe2000bf06270 */
[----:B------:R-:W-:-:S02]  /*1ba0*/  LOP3.LUT R8, R8, 0xfffffffc, RZ, 0xc0, !PT ;  /* 0xfffffffc08087812 */ /* 0x000fc400078ec0ff */
[----:B------:R-:W-:Y:S01]  /*1bb0*/  LEA.HI.X R25, R28, c[0x0][0x1f4], R3, 0x1, P0 ;  /* 0x00007d001c197a11 */ /* 0x000fe200000f0c03 */
[----:B------:R-:W-:Y:S01]  /*1bc0*/  @!P1 IMAD.SHL.U32 R3, R198, 0x10, RZ ;  /* 0x00000010c6039824 */ /* 0x000fe200078e00ff */
[----:B------:R-:W-:Y:S01]  /*1bd0*/  ISETP.GE.OR P0, PT, R208, UR13, !P3 ;  /* 0x0000000dd0007c0c */ /* 0x000fe2000df06670 */
[----:B------:R-:W-:Y:S01]  /*1be0*/  IMAD.IADD R8, R19, 0x1, -R8 ;  /* 0x0000000113087824 */ /* 0x000fe200078e0a08 */
[----:B------:R-:W-:Y:S01]  /*1bf0*/  LOP3.LUT R179, R20, R179, RZ, 0x3c, !PT ;  /* 0x000000b314b37212 */ /* 0x000fe200078e3cff */
[----:B------:R-:W-:Y:S01]  /*1c00*/  IMAD.SHL.U32 R19, R18, 0x40, RZ ;  /* 0x0000004012137824 */ /* 0x000fe200078e00ff */
[----:B------:R1:W-:Y:S01]  /*1c10*/  @!P1 LDGSTS.E.BYPASS.LTC128B.128 [R3+0x18080], [R22.64] ;  /* 0x1808000016039fae */ /* 0x0003e2000b901d54 */
[----:B------:R-:W-:Y:S01]  /*1c20*/  LOP3.LUT R21, R21, 0xffffffe0, RZ, 0xc0, !PT ;  /* 0xffffffe015157812 */ /* 0x000fe200078ec0ff */
[----:B------:R-:W-:Y:S01]  /*1c30*/  IMAD.SHL.U32 R20, R10, 0x10, RZ ;  /* 0x000000100a147824 */ /* 0x000fe200078e00ff */
[----:B------:R-:W-:Y:S01]  /*1c40*/  LOP3.LUT R204, R204, 0x1c0, RZ, 0xc0, !PT ;  /* 0x000001c0cccc7812 */ /* 0x000fe200078ec0ff */
[----:B------:R-:W0:Y:S01]  /*1c50*/  LDGDEPBAR ;  /* 0x00000000000079af */ /* 0x000e220000000000 */
[----:B------:R-:W-:Y:S01]  /*1c60*/  LOP3.LUT R19, R19, 0xc0, RZ, 0xc0, !PT ;  /* 0x000000c013137812 */ /* 0x000fe200078ec0ff */
[----:B------:R-:W-:Y:S01]  /*1c70*/  IMAD R179, R10, 0x200, R179 ;  /* 0x000002000ab37824 */ /* 0x000fe200078e02b3 */
[----:B------:R-:W-:Y:S01]  /*1c80*/  LOP3.LUT R184, R184, 0x8, RZ, 0xc0, !PT ;  /* 0x00000008b8b87812 */ /* 0x000fe200078ec0ff */
[----:B------:R3:W-:Y:S01]  /*1c90*/  LDGSTS.E.BYPASS.LTC128B.128 [R4+0x12080], [R24.64], !P6 ;  /* 0x1208000018047fae */ /* 0x0007e2000f101d54 */
[----:B------:R-:W-:Y:S01]  /*1ca0*/  ISETP.GE.OR P6, PT, R208, UR13, !P2 ;  /* 0x0000000dd0007c0c */ /* 0x000fe2000d7c6670 */
[----:B------:R-:W-:Y:S01]  /*1cb0*/  IMAD.IADD R10, R198, 0x1, -R21 ;  /* 0x00000001c60a7824 */ /* 0x000fe200078e0a15 */
[----:B------:R-:W-:Y:S01]  /*1cc0*/  LOP3.LUT R16, R19, 0x8, R16, 0xf8, !PT ;  /* 0x0000000813107812 */ /* 0x000fe200078ef810 */
[----:B------:R3:W-:Y:S01]  /*1cd0*/  LDGSTS.E.BYPASS.LTC128B.128 [R4+0x13080], [R24.64+0x40], !P0 ;  /* 0x1308004018047fae */ /* 0x0007e2000c101d54 */
[----:B------:R-:W-:-:S02]  /*1ce0*/  IADD3 R14, P0, R194, UR11, RZ ;  /* 0x0000000bc20e7c10 */ /* 0x000fc4000ff1e0ff */
[----:B------:R-:W-:Y:S02]  /*1cf0*/  SHF.R.U32.HI R19, RZ, 0x3, R19 ;  /* 0x00000003ff137819 */ /* 0x000fe40000011613 */
[----:B------:R-:W-:Y:S02]  /*1d00*/  SHF.R.U32.HI R5, RZ, 0x4, R5 ;  /* 0x00000004ff057819 */ /* 0x000fe40000011605 */
[----:B------:R-:W-:Y:S01]  /*1d10*/  LOP3.LUT R19, R16, R19, RZ, 0x3c, !PT ;  /* 0x0000001310137212 */ /* 0x000fe200078e3cff */
[----:B------:R-:W-:Y:S01]  /*1d20*/  IMAD.SHL.U32 R16, R8, 0x40, RZ ;  /* 0x0000004008107824 */ /* 0x000fe200078e00ff */
[----:B------:R-:W-:Y:S01]  /*1d30*/  LOP3.LUT R20, R20, 0x10, RZ, 0xc0, !PT ;  /* 0x0000001014147812 */ /* 0x000fe200078ec0ff */
[----:B------:R3:W-:Y:S01]  /*1d40*/  LDGSTS.E.BYPASS.LTC128B.128 [R4+0x14080], [R24.64+0x80], !P6 ;  /* 0x1408008018047fae */ /* 0x0007e2000f101d54 */
[----:B------:R-:W-:Y:S01]  /*1d50*/  LOP3.LUT P6, RZ, R18, 0x2, RZ, 0xc0, !PT ;  /* 0x0000000212ff7812 */ /* 0x000fe200078cc0ff */
[----:B------:R-:W-:Y:S01]  /*1d60*/  IMAD.U32 R180, R180, 0x20, R19 ;  /* 0x00000020b4b47824 */ /* 0x000fe200078e0013 */
[----:B------:R-:W-:-:S02]  /*1d70*/  LOP3.LUT R5, R20, 0x8, R5, 0xf8, !PT ;  /* 0x0000000814057812 */ /* 0x000fc400078ef805 */
[----:B-1----:R-:W-:Y:S02]  /*1d80*/  IADD3.X R3, R186, UR12, RZ, P0, !PT ;  /* 0x0000000cba037c10 */ /* 0x002fe400087fe4ff */
[----:B------:R-:W-:Y:S02]  /*1d90*/  LEA R22, P0, R14, c[0x0][0x280], 0x2 ;  /* 0x0000a0000e167a11 */ /* 0x000fe400078010ff */
[----:B------:R-:W-:Y:S02]  /*1da0*/  IADD3 R203, R4, 0xc080, RZ ;  /* 0x0000c08004cb7810 */ /* 0x000fe40007ffe0ff */
[----:B------:R-:W-:Y:S01]  /*1db0*/  LEA.HI.X R23, R14, c[0x0][0x284], R3, 0x2, P0 ;  /* 0x0000a1000e177a11 */ /* 0x000fe200000f1403 */
[----:B------:R-:W-:Y:S01]  /*1dc0*/  IMAD.SHL.U32 R14, R2, 0x8, RZ ;  /* 0x00000008020e7824 */ /* 0x000fe200078e00ff */
[----:B------:R-:W-:Y:S02]  /*1dd0*/  LOP3.LUT P0, RZ, R8, 0x2, RZ, 0xc0, !PT ;  /* 0x0000000208ff7812 */ /* 0x000fe4000780c0ff */
[----:B------:R-:W-:-:S02]  /*1de0*/  SEL R3, R174, 0xfffffff0, !P6 ;  /* 0xfffffff0ae037807 */ /* 0x000fc40007000000 */
[----:B------:R-:W-:Y:S02]  /*1df0*/  SEL R181, R174, 0xfffffff0, !P0 ;  /* 0xfffffff0aeb57807 */ /* 0x000fe40004000000 */
[C---:B------:R-:W-:Y:S02]  /*1e00*/  LOP3.LUT P6, RZ, R15.reuse, 0x4, RZ, 0xc0, !PT ;  /* 0x000000040fff7812 */ /* 0x040fe400078cc0ff */
[C---:B------:R-:W-:Y:S01]  /*1e10*/  LOP3.LUT P0, RZ, R15.reuse, 0x2, RZ, 0xc0, !PT ;  /* 0x000000020fff7812 */ /* 0x040fe2000780c0ff */
[----:B------:R-:W-:Y:S01]  /*1e20*/  IMAD.SHL.U32 R15, R15, 0x40, RZ ;  /* 0x000000400f0f7824 */ /* 0x000fe200078e00ff */
[----:B------:R-:W-:Y:S02]  /*1e30*/  LOP3.LUT R14, R14, 0x18, RZ, 0xc0, !PT ;  /* 0x000000180e0e7812 */ /* 0x000fe400078ec0ff */
[----:B------:R-:W-:Y:S02]  /*1e40*/  SEL R174, R174, 0xfffffff0, !P0 ;  /* 0xfffffff0aeae7807 */ /* 0x000fe40004000000 */
[----:B------:R-:W-:-:S02]  /*1e50*/  LOP3.LUT R15, R15, 0x1c0, RZ, 0xc0, !PT ;  /* 0x000001c00f0f7812 */ /* 0x000fc400078ec0ff */
[----:B---3--:R-:W-:Y:S02]  /*1e60*/  SHF.R.U32.HI R25, RZ, 0x3, R204 ;  /* 0x00000003ff197819 */ /* 0x008fe400000116cc */
[----:B------:R-:W-:Y:S02]  /*1e70*/  SHF.R.U32.HI R177, RZ, 0x3, R15 ;  /* 0x00000003ffb17819 */ /* 0x000fe4000001160f */
[----:B------:R-:W-:Y:S02]  /*1e80*/  LOP3.LUT R204, R25, R204, R14, 0x1e, !PT ;  /* 0x000000cc19cc7212 */ /* 0x000fe400078e1e0e */
[----:B------:R-:W-:Y:S02]  /*1e90*/  LOP3.LUT R177, R177, R15, R184, 0x1e, !PT ;  /* 0x0000000fb1b17212 */ /* 0x000fe400078e1eb8 */
[----:B------:R-:W-:Y:S01]  /*1ea0*/  SHF.R.S32.HI R15, RZ, 0x1f, R10 ;  /* 0x0000001fff0f7819 */ /* 0x000fe2000001140a */
[----:B------:R-:W-:Y:S01]  /*1eb0*/  IMAD.IADD R204, R17, 0x1, R204 ;  /* 0x0000000111cc7824 */ /* 0x000fe200078e02cc */
[----:B------:R-:W-:Y:S01]  /*1ec0*/  PLOP3.LUT P0, PT, PT, PT, UP0, 0x80, 0x0 ;  /* 0x000000000000781c */ /* 0x000fe20003f0f008 */
[----:B------:R-:W-:Y:S01]  /*1ed0*/  @!P1 IMAD.SHL.U32 R17, R198, 0x10, RZ ;  /* 0x00000010c6119824 */ /* 0x000fe200078e00ff */
[----:B------:R-:W-:Y:S01]  /*1ee0*/  LEA.HI R8, R15, R10, RZ, 0x2 ;  /* 0x0000000a0f087211 */ /* 0x000fe200078f10ff */
[----:B------:R-:W-:Y:S01]  /*1ef0*/  IMAD.IADD R177, R0, 0x1, R177 ;  /* 0x0000000100b17824 */ /* 0x000fe200078e02b1 */
[----:B------:R-:W-:Y:S01]  /*1f00*/  LOP3.LUT R15, R16, 0xc0, RZ, 0xc0, !PT ;  /* 0x000000c0100f7812 */ /* 0x000fe200078ec0ff */
[----:B------:R-:W-:Y:S01]  /*1f10*/  IMAD.MOV.U32 R0, RZ, RZ, 0x20 ;  /* 0x00000020ff007424 */ /* 0x000fe200078e00ff */
[----:B------:R-:W-:Y:S01]  /*1f20*/  SHF.R.S32.HI R18, RZ, 0x2, R8 ;  /* 0x00000002ff127819 */ /* 0x000fe20000011408 */
[----:B------:R2:W-:Y:S01]  /*1f30*/  @!P1 LDGSTS.E.BYPASS.LTC128B.128 [R17+0x18280], [R22.64] ;  /* 0x1828000016119fae */ /* 0x0005e2000b901d54 */
[--C-:B------:R-:W-:Y:S01]  /*1f40*/  SHF.R.U32.HI R16, RZ, 0x3, R15.reuse ;  /* 0x00000003ff107819 */ /* 0x100fe2000001160f */
[----:B------:R-:W-:Y:S01]  /*1f50*/  IMAD.SHL.U32 R204, R204, 0x2, RZ ;  /* 0x00000002cccc7824 */ /* 0x000fe200078e00ff */
[----:B------:R-:W-:Y:S01]  /*1f60*/  SEL R0, R0, 0xffffffe0, !P6 ;  /* 0xffffffe000007807 */ /* 0x000fe20007000000 */
[C---:B------:R-:W-:Y:S01]  /*1f70*/  IMAD R189, R7.reuse, 0x10, R18 ;  /* 0x0000001007bd7824 */ /* 0x040fe200078e0212 */
[C---:B------:R-:W-:Y:S01]  /*1f80*/  LOP3.LUT R184, R16.reuse, R15, R184, 0x1e, !PT ;  /* 0x0000000f10b87212 */ /* 0x040fe200078e1eb8 */
[----:B------:R-:W0:Y:S01]  /*1f90*/  LDGDEPBAR ;  /* 0x00000000000079af */ /* 0x000e220000000000 */
[C---:B------:R-:W-:Y:S01]  /*1fa0*/  LOP3.LUT R5, R16.reuse, R5, R15, 0x1e, !PT ;  /* 0x0000000510057212 */ /* 0x040fe200078e1e0f */
[----:B------:R-:W-:Y:S01]  /*1fb0*/  IMAD R7, R7, 0x200, R178 ;  /* 0x0000020007077824 */ /* 0x000fe200078e02b2 */
[----:B------:R-:W-:Y:S01]  /*1fc0*/  LOP3.LUT R15, R16, R15, R14, 0x1e, !PT ;  /* 0x0000000f100f7212 */ /* 0x000fe200078e1e0e */
[----:B------:R-:W0:Y:S01]  /*1fd0*/  LDGDEPBAR ;  /* 0x00000000000079af */ /* 0x000e220000000000 */
[----:B------:R-:W-:Y:S01]  /*1fe0*/  IADD3 R202, R4, 0x12080, RZ ;  /* 0x0001208004ca7810 */ /* 0x000fe20007ffe0ff */
[----:B------:R-:W-:Y:S01]  /*1ff0*/  IMAD.IADD R182, R178, 0x1, R5 ;  /* 0x00000001b2b67824 */ /* 0x000fe200078e0205 */
[----:B------:R-:W-:Y:S01]  /*2000*/  IADD3 R5, R204, 0x18480, RZ ;  /* 0x00018480cc057810 */ /* 0x000fe20007ffe0ff */
[----:B------:R-:W-:-:S02]  /*2010*/  IMAD.IADD R184, R7, 0x1, R184 ;  /* 0x0000000107b87824 */ /* 0x000fc400078e02b8 */
[----:B------:R-:W-:Y:S01]  /*2020*/  IMAD.IADD R178, R178, 0x1, R15 ;  /* 0x00000001b2b27824 */ /* 0x000fe200078e020f */
[----:B------:R-:W-:Y:S05]  /*2030*/  @P0 BRA `(.L_x_1143) ;  /* 0x000001b000000947 */ /* 0x000fea0003800000 */
[----:B------:R-:W-:Y:S01]  /*2040*/  USHF.R.S32.HI UR5, URZ, 0x1f, UR4 ;  /* 0x0000001f3f057899 */ /* 0x000fe20008011404 */
[----:B------:R-:W-:Y:S01]  /*2050*/  IMAD.WIDE.U32 R14, R9, UR4, R206 ;  /* 0x00000004090e7c25 */ /* 0x000fe2000f8e00ce */
[----:B------:R-:W-:Y:S01]  /*2060*/  UIMAD UR9, UR7, UR4, URZ ;  /* 0x00000004070972a4 */ /* 0x000fe2000f8e023f */
[----:B------:R-:W-:Y:S01]  /*2070*/  BSSY B0, `(.L_x_1143) ;  /* 0x0000017000007945 */ /* 0x000fe20003800000 */
[----:B------:R-:W-:Y:S02]  /*2080*/  USHF.L.U32 UR10, UR4, 0x6, URZ ;  /* 0x00000006040a7899 */ /* 0x000fe4000800063f */
[----:B------:R-:W-:Y:S01]  /*2090*/  ULDC UR7, c[0x0][0x168] ;  /* 0x00005a0000077ab9 */ /* 0x000fe20000000800 */
[----:B------:R-:W-:Y:S01]  /*20a0*/  LEA R16, P0, R14, c[0x0][0x1f0], 0x1 ;  /* 0x00007c000e107a11 */ /* 0x000fe200078008ff */
[----:B------:R-:W-:Y:S02]  /*20b0*/  UIMAD UR5, UR5, UR6, UR9 ;  /* 0x00000006050572a4 */ /* 0x000fe4000f8e0209 */
[----:B------:R-:W-:-:S04]  /*20c0*/  UIADD3 UR7, -UR10, UR7, URZ ;  /* 0x000000070a077290 */ /* 0x000fc8000fffe13f */
[----:B------:R-:W-:Y:S02]  /*20d0*/  IADD3 R7, R15, UR5, RZ ;  /* 0x000000050f077c10 */ /* 0x000fe4000fffe0ff */
[----:B------:R-:W-:Y:S02]  /*20e0*/  ISETP.LT.AND P6, PT, R208, UR7, PT ;  /* 0x00000007d0007c0c */ /* 0x000fe4000bfc1270 */
[----:B--2---:R-:W-:Y:S01]  /*20f0*/  LEA.HI.X R17, R14, c[0x0][0x1f4], R7, 0x1, P0 ;  /* 0x00007d000e117a11 */ /* 0x004fe200000f0c07 */
[----:B------:R-:W-:Y:S01]  /*2100*/  IMAD.U32 R7, RZ, RZ, UR10 ;  /* 0x0000000aff077e24 */ /* 0x000fe2000f8e00ff */
[----:B------:R-:W-:-:S13]  /*2110*/  ISETP.GE.OR P0, PT, R12, c[0x0][0x1fc], !P6 ;  /* 0x00007f000c007a0c */ /* 0x000fda0007706670 */
[----:B------:R1:W-:Y:S01]  /*2120*/  LDGSTS.E.BYPASS.LTC128B.128 [R4+0x15080], [R16.64], !P0 ;  /* 0x1508000010047fae */ /* 0x0003e2000c101d54 */
[----:B------:R-:W-:Y:S02]  /*2130*/  ISETP.GE.OR P0, PT, R6, c[0x0][0x1fc], !P6 ;  /* 0x00007f0006007a0c */ /* 0x000fe40007706670 */
[----:B------:R-:W-:-:S11]  /*2140*/  ISETP.GE.OR P6, PT, R188, c[0x0][0x1fc], !P6 ;  /* 0x00007f00bc007a0c */ /* 0x000fd600077c6670 */
[----:B------:R1:W-:Y:S04]  /*2150*/  LDGSTS.E.BYPASS.LTC128B.128 [R4+0x16080], [R16.64+0x40], !P0 ;  /* 0x1608004010047fae */ /* 0x0003e8000c101d54 */
[----:B------:R1:W-:Y:S01]  /*2160*/  LDGSTS.E.BYPASS.LTC128B.128 [R4+0x17080], [R16.64+0x80], !P6 ;  /* 0x1708008010047fae */ /* 0x0003e2000f101d54 */
[----:B------:R-:W-:-:S04]  /*2170*/  IADD3 R6, P6, R194, UR10, RZ ;  /* 0x0000000ac2067c10 */ /* 0x000fc8000ffde0ff */
[----:B------:R-:W-:Y:S02]  /*2180*/  LEA R12, P0, R6, c[0x0][0x280], 0x2 ;  /* 0x0000a000060c7a11 */ /* 0x000fe400078010ff */
[----:B------:R-:W-:-:S04]  /*2190*/  LEA.HI.X.SX32 R7, R7, R186, 0x1, P6 ;  /* 0x000000ba07077211 */ /* 0x000fc800030f0eff */
[----:B------:R-:W-:Y:S01]  /*21a0*/  LEA.HI.X R13, R6, c[0x0][0x284], R7, 0x2, P0 ;  /* 0x0000a100060d7a11 */ /* 0x000fe200000f1407 */
[----:B------:R-:W-:Y:S05]  /*21b0*/  @P1 BRA `(.L_x_1144) ;  /* 0x0000002000001947 */ /* 0x000fea0003800000 */
[----:B-1----:R-:W-:-:S05]  /*21c0*/  SHF.L.U32 R4, R198, 0x4, RZ ;  /* 0x00000004c6047819 */ /* 0x002fca00000006ff */
[----:B------:R1:W-:Y:S02]  /*21d0*/  LDGSTS.E.BYPASS.LTC128B.128 [R4+0x18380], [R12.64] ;  /* 0x183800000c047fae */ /* 0x0003e4000b901d54 */
.L_x_1144:
[----:B------:R-:W-:Y:S05]  /*21e0*/  BSYNC B0 ;  /* 0x0000000000007941 */ /* 0x000fea0003800000 */
.L_x_1143:
[----:B------:R-:W-:Y:S01]  /*21f0*/  SHF.R.S32.HI R7, RZ, 0x1f, R2 ;  /* 0x0000001fff077819 */ /* 0x000fe20000011402 */
[----:B------:R-:W0:Y:S01]  /*2200*/  LDGDEPBAR ;  /* 0x00000000000079af */ /* 0x000e220000000000 */
[----:B------:R-:W-:Y:S01]  /*2210*/  LOP3.LUT R205, R8, 0x7ffffffc, RZ, 0xc0, !PT ;  /* 0x7ffffffc08cd7812 */ /* 0x000fe200078ec0ff */
[----:B------:R-:W-:Y:S01]  /*2220*/  IMAD.SHL.U32 R180, R180, 0x2, RZ ;  /* 0x00000002b4b47824 */ /* 0x000fe200078e00ff */
[----:B------:R-:W-:Y:S01]  /*2230*/  LEA.HI R7, R7, R2, RZ, 0x2 ;  /* 0x0000000207077211 */ /* 0x000fe200078f10ff */
[----:B------:R-:W-:Y:S01]  /*2240*/  IMAD.SHL.U32 R179, R179, 0x2, RZ ;  /* 0x00000002b3b37824 */ /* 0x000fe200078e00ff */
[----:B------:R-:W-:Y:S01]  /*2250*/  LOP3.LUT P0, RZ, R11, 0x4, RZ, 0xc0, !PT ;  /* 0x000000040bff7812 */ /* 0x000fe2000780c0ff */
[----:B------:R-:W-:Y:S01]  /*2260*/  IMAD.IADD R205, R10, 0x1, -R205 ;  /* 0x000000010acd7824 */ /* 0x000fe200078e0acd */
[----:B------:R-:W-:Y:S01]  /*2270*/  LOP3.LUT R7, R7, 0x1ffffffc, RZ, 0xc0, !PT ;  /* 0x1ffffffc07077812 */ /* 0x000fe200078ec0ff */
[----:B------:R-:W-:Y:S01]  /*2280*/  CS2R R130, SRZ ;  /* 0x0000000000827805 */ /* 0x000fe2000001ff00 */
[----:B-12---:R-:W-:Y:S01]  /*2290*/  SEL R4, RZ, 0xffffffff, P5 ;  /* 0xffffffffff047807 */ /* 0x006fe20002800000 */
[----:B------:R-:W-:Y:S01]  /*22a0*/  CS2R R128, SRZ ;  /* 0x0000000000807805 */ /* 0x000fe2000001ff00 */
[----:B------:R-:W-:Y:S01]  /*22b0*/  LEA R177, R177, 0x1c480, 0x1 ;  /* 0x0001c480b1b17811 */ /* 0x000fe200078e08ff */
[----:B------:R-:W-:Y:S01]  /*22c0*/  IMAD.IADD R2, R2, 0x1, -R7 ;  /* 0x0000000102027824 */ /* 0x000fe200078e0a07 */
[----:B------:R-:W-:Y:S01]  /*22d0*/  IADD3 R201, R204, 0x184c0, RZ ;  /* 0x000184c0ccc97810 */ /* 0x000fe20007ffe0ff */
[----:B------:R-:W-:Y:S01]  /*22e0*/  IMAD.SHL.U32 R9, R4, 0x2, RZ ;  /* 0x0000000204097824 */ /* 0x000fe200078e00ff */
[----:B------:R-:W-:Y:S01]  /*22f0*/  LEA R178, R178, 0x80, 0x1 ;  /* 0x00000080b2b27811 */ /* 0x000fe200078e08ff */
[----:B------:R-:W-:Y:S01]  /*2300*/  IMAD R205, R2, 0x4, R205 ;  /* 0x0000000402cd7824 */ /* 0x000fe200078e02cd */
[----:B------:R-:W-:Y:S01]  /*2310*/  CS2R R126, SRZ ;  /* 0x00000000007e7805 */ /* 0x000fe2000001ff00 */
[--C-:B------:R-:W-:Y:S01]  /*2320*/  IMAD R175, R0, 0x2, R177.reuse ;  /* 0x0000000200af7824 */ /* 0x100fe200078e02b1 */
[----:B------:R-:W-:Y:S01]  /*2330*/  @P0 IADD3 R201, R5, -0x40, RZ ;  /* 0xffffffc005c90810 */ /* 0x000fe20007ffe0ff */
[C---:B------:R-:W-:Y:S01]  /*2340*/  IMAD R176, R174.reuse, 0x2, R177 ;  /* 0x00000002aeb07824 */ /* 0x040fe200078e02b1 */
[----:B------:R-:W-:Y:S01]  /*2350*/  LOP3.LUT R200, R9, 0x2, R200, 0xe2, !PT ;  /* 0x0000000209c87812 */ /* 0x000fe200078ee2c8 */
        /* <DEDUP_REMOVED lines=47> */
[----:B------:R-:W-:Y:S01]  /*2650*/  SHF.R.S32.HI R199, RZ, 0x1f, R198 ;  /* 0x0000001fffc77819 */ /* 0x000fe200000114c6 */
[----:B------:R-:W-:Y:S01]  /*2660*/  IMAD R174, R174, 0x2, R175 ;  /* 0x00000002aeae7824 */ /* 0x000fe200078e02af */
[----:B------:R-:W-:Y:S01]  /*2670*/  IADD3 R212, -R205, UR8, RZ ;  /* 0x00000008cdd47c10 */ /* 0x000fe2000fffe1ff */
[----:B------:R-:W-:Y:S01]  /*2680*/  IMAD R0, R0, 0x2, R176 ;  /* 0x0000000200007824 */ /* 0x000fe200078e02b0 */
[----:B------:R-:W-:Y:S01]  /*2690*/  UMOV UR5, URZ ;  /* 0x0000003f00057c82 */ /* 0x000fe20008000000 */
[----:B------:R-:W-:Y:S01]  /*26a0*/  IMAD.IADD R173, R184, 0x1, R181 ;  /* 0x00000001b8ad7824 */ /* 0x000fe200078e02b5 */
[----:B------:R-:W-:-:S02]  /*26b0*/  UMOV UR13, 0x1 ;  /* 0x00000001000d7882 */ /* 0x000fc40000000000 */
[----:B------:R-:W-:Y:S02]  /*26c0*/  UMOV UR12, URZ ;  /* 0x0000003f000c7c82 */ /* 0x000fe40008000000 */
[----:B------:R-:W-:Y:S02]  /*26d0*/  UMOV UR11, 0xffffffc0 ;  /* 0xffffffc0000b7882 */ /* 0x000fe40000000000 */
[----:B------:R-:W-:Y:S02]  /*26e0*/  ULDC UR10, c[0x0][0x168] ;  /* 0x00005a00000a7ab9 */ /* 0x000fe40000000800 */
[----:B------:R-:W-:Y:S02]  /*26f0*/  ULDC UR9, c[0x0][0x198] ;  /* 0x0000660000097ab9 */ /* 0x000fe40000000800 */
[----:B------:R-:W-:Y:S02]  /*2700*/  ULDC UR8, c[0x0][0x168] ;  /* 0x00005a0000087ab9 */ /* 0x000fe40000000800 */
.L_x_1147:
        /* <DEDUP_REMOVED lines=169> */
[----:B--2345:R-:W-:Y:S01]  /*31a0*/  USHF.R.S32.HI UR4, URZ, 0x1f, UR19 ;  /* 0x0000001f3f047899 */ /* 0x03cfe20008011413 */
[----:B------:R-:W-:Y:S01]  /*31b0*/  IMAD.U32 R5, RZ, RZ, UR14 ;  /* 0x0000000eff057e24 */ /* 0x000fe2000f8e00ff */
[----:B------:R-:W-:Y:S02]  /*31c0*/  ULDC.64 UR6, c[0x0][0x178] ;  /* 0x00005e0000067ab9 */ /* 0x000fe40000000a00 */
[----:B------:R-:W-:Y:S02]  /*31d0*/  UIMAD UR4, UR4, UR6, URZ ;  /* 0x00000006040472a4 */ /* 0x000fe4000f8e023f */
[----:B------:R-:W-:Y:S01]  /*31e0*/  @!P1 LEA R5, R5, 0x40, 0x6 ;  /* 0x0000004005059811 */ /* 0x000fe200078e30ff */
[----:B------:R-:W-:Y:S02]  /*31f0*/  UIMAD.WIDE.U32 UR22, UR19, UR6, URZ ;  /* 0x00000006131672a5 */ /* 0x000fe4000f8e003f */
[----:B------:R-:W-:Y:S01]  /*3200*/  UIMAD UR4, UR19, UR7, UR4 ;  /* 0x00000007130472a4 */ /* 0x000fe2000f8e0204 */
[C---:B------:R-:W-:Y:S01]  /*3210*/  @!P1 IADD3 R6, P0, R5.reuse, R196, RZ ;  /* 0x000000c405069210 */ /* 0x040fe20007f1e0ff */
[----:B------:R-:W-:Y:S02]  /*3220*/  UIMAD UR19, UR19, UR11, UR10 ;  /* 0x0000000b131372a4 */ /* 0x000fe4000f8e020a */
[----:B------:R-:W-:Y:S01]  /*3230*/  UIADD3 UR4, UR23, UR4, URZ ;  /* 0x0000000417047290 */ /* 0x000fe2000fffe03f */
[----:B------:R-:W-:Y:S01]  /*3240*/  @!P1 LEA.HI.X.SX32 R5, R5, R187, 0x1, P0 ;  /* 0x000000bb05059211 */ /* 0x000fe200000f0eff */
[----:B------:R-:W-:Y:S01]  /*3250*/  IMAD.U32 R7, RZ, RZ, UR22 ;  /* 0x00000016ff077e24 */ /* 0x000fe2000f8e00ff */
[----:B------:R-:W-:Y:S01]  /*3260*/  @!P1 LEA R8, P0, R6, c[0x0][0x258], 0x2 ;  /* 0x0000960006089a11 */ /* 0x000fe200078010ff */
[----:B------:R-:W-:Y:S01]  /*3270*/  IMAD.U32 R3, RZ, RZ, UR22 ;  /* 0x00000016ff037e24 */ /* 0x000fe2000f8e00ff */
[----:B------:R-:W-:Y:S01]  /*3280*/  ISETP.LT.AND P6, PT, R208, UR19, PT ;  /* 0x00000013d0007c0c */ /* 0x000fe2000bfc1270 */
[----:B------:R-:W-:Y:S01]  /*3290*/  IMAD.U32 R2, RZ, RZ, UR4 ;  /* 0x00000004ff027e24 */ /* 0x000fe2000f8e00ff */
[----:B------:R-:W-:Y:S02]  /*32a0*/  LEA R4, P5, R7, R192, 0x6 ;  /* 0x000000c007047211 */ /* 0x000fe400078a30ff */
[----:B------:R-:W-:Y:S02]  /*32b0*/  @!P1 LEA.HI.X R9, R6, c[0x0][0x25c], R5, 0x2, P0 ;  /* 0x0000970006099a11 */ /* 0x000fe400000f1405 */
[----:B------:R-:W-:Y:S01]  /*32c0*/  LEA.HI.X R3, R3, R185, R2, 0x6, P5 ;  /* 0x000000b903037211 */ /* 0x000fe200028f3402 */
[----:B------:R-:W-:Y:S01]  /*32d0*/  IMAD.U32 R2, RZ, RZ, UR13 ;  /* 0x0000000dff027e24 */ /* 0x000fe2000f8e00ff */
[----:B------:R-:W-:Y:S02]  /*32e0*/  LEA R10, P5, R4, c[0x0][0x160], 0x1 ;  /* 0x00005800040a7a11 */ /* 0x000fe400078a08ff */
[----:B------:R-:W-:Y:S02]  /*32f0*/  LOP3.LUT P0, RZ, R200, 0x2, RZ, 0xc0, !PT ;  /* 0x00000002c8ff7812 */ /* 0x000fe4000780c0ff */
[----:B------:R-:W-:Y:S01]  /*3300*/  LEA.HI.X R11, R4, c[0x0][0x164], R3, 0x1, P5 ;  /* 0x00005900040b7a11 */ /* 0x000fe200028f0c03 */
[----:B------:R-:W-:Y:S01]  /*3310*/  IMAD R4, R2, 0x3000, R203 ;  /* 0x0000300002047824 */ /* 0x000fe200078e02cb */
[----:B------:R-:W-:Y:S01]  /*3320*/  LOP3.LUT P5, RZ, R200, 0x1, RZ, 0xc0, !PT ;  /* 0x00000001c8ff7812 */ /* 0x000fe200078ac0ff */
[----:B------:R-:W-:Y:S01]  /*3330*/  IMAD.U32 R3, RZ, RZ, UR13 ;  /* 0x0000000dff037e24 */ /* 0x000fe2000f8e00ff */
[C---:B------:R-:W-:Y:S02]  /*3340*/  ISETP.GE.OR P0, PT, R208.reuse, UR19, !P0 ;  /* 0x00000013d0007c0c */ /* 0x040fe4000c706670 */
[----:B------:R-:W-:Y:S01]  /*3350*/  ISETP.GE.OR P5, PT, R208, UR19, !P5 ;  /* 0x00000013d0007c0c */ /* 0x000fe2000efa6670 */
[----:B------:R-:W-:Y:S01]  /*3360*/  @!P1 IMAD R3, R3, 0x40, R210 ;  /* 0x0000004003039824 */ /* 0x000fe200078e02d2 */
[----:B------:R-:W-:Y:S03]  /*3370*/  ISETP.GE.OR P6, PT, R188, c[0x0][0x16c], !P6 ;  /* 0x00005b00bc007a0c */ /* 0x000fe600077c6670 */
[----:B------:R-:W-:Y:S08]  /*3380*/  @!P1 IMAD.SHL.U32 R5, R3, 0x4, RZ ;  /* 0x0000000403059824 */ /* 0x000ff000078e00ff */
[----:B------:R-:W-:Y:S01]  /*3390*/  @!PT LDS RZ, [RZ] ;  /* 0x00000000fffff984 */ /* 0x000fe20000000800 */
[----:B------:R-:W-:Y:S01]  /*33a0*/  @!PT LDS RZ, [RZ] ;  /* 0x00000000fffff984 */ /* 0x000fe20000000800 */
[----:B------:R-:W-:Y:S01]  /*33b0*/  @!PT LDS RZ, [RZ] ;  /* 0x00000000fffff984 */ /* 0x000fe20000000800 */
[----:B------:R2:W-:Y:S06]  /*33c0*/  LDGSTS.E.BYPASS.LTC128B.128 [R4], [R10.64], !P5 ;  /* 0x000000000a047fae */ /* 0x0005ec000e901d54 */
[----:B------:R2:W-:Y:S06]  /*33d0*/  LDGSTS.E.BYPASS.LTC128B.128 [R4+0x1000], [R10.64+0x40], !P0 ;  /* 0x010000400a047fae */ /* 0x0005ec000c101d54 */
[----:B------:R2:W-:Y:S06]  /*33e0*/  LDGSTS.E.BYPASS.LTC128B.128 [R4+0x2000], [R10.64+0x80], !P6 ;  /* 0x020000800a047fae */ /* 0x0005ec000f101d54 */
[----:B------:R2:W-:Y:S02]  /*33f0*/  @!P1 LDGSTS.E.BYPASS.LTC128B.128 [R5+0x18080], [R8.64] ;  /* 0x1808000008059fae */ /* 0x0005e4000b901d54 */
.L_x_1145:
[-C--:B-12345:R-:W-:Y:S01]  /*3400*/  HMMA.16816.F32.BF16 R4, R132, R136.reuse, RZ ;  /* 0x000000888404723c */ /* 0x0befe200000418ff */
[----:B------:R-:W-:Y:S01]  /*3410*/  LDSM.16.M88.4 R164, [R172+0x8080] ;  /* 0x00808000aca4783b */ /* 0x000fe20000000200 */
[----:B------:R-:W-:Y:S02]  /*3420*/  UIMAD UR4, UR5, 0x1800, URZ ;  /* 0x00001800050478a4 */ /* 0x000fe4000f8e023f */
[----:B------:R-:W-:Y:S02]  /*3430*/  ULEA UR7, UR14, 0x1, 0x6 ;  /* 0x000000010e077891 */ /* 0x000fe4000f8e303f */
[----:B------:R-:W-:Y:S02]  /*3440*/  USHF.L.U32 UR6, UR18, 0x7, URZ ;  /* 0x0000000712067899 */ /* 0x000fe4000800063f */
[C---:B------:R-:W-:Y:S01]  /*3450*/  HMMA.16816.F32.BF16 R8, R140.reuse, R136, RZ ;  /* 0x000000888c08723c */ /* 0x040fe200000418ff */
[----:B------:R-:W0:Y:S01]  /*3460*/  LDGDEPBAR ;  /* 0x00000000000079af */ /* 0x000e220000000000 */
[----:B------:R-:W-:Y:S02]  /*3470*/  UIADD3 UR6, UR7, UR9, -UR6 ;  /* 0x0000000907067290 */ /* 0x000fe4000fffe806 */
[----:B------:R-:W-:Y:S01]  /*3480*/  MOV R29, UR4 ;  /* 0x00000004001d7c02 */ /* 0x000fe20008000f00 */
[----:B------:R-:W-:Y:S03]  /*3490*/  UIADD3 UR19, UR14, 0x2, URZ ;  /* 0x000000020e137890 */ /* 0x000fe6000fffe03f */
[-C--:B------:R-:W-:Y:S01]  /*34a0*/  HMMA.16816.F32.BF16 R12, R140, R138.reuse, RZ ;  /* 0x0000008a8c0c723c */ /* 0x080fe200000418ff */
[----:B------:R-:W-:Y:S01]  /*34b0*/  IADD3 R2, R184, 0x800, R29 ;  /* 0x00000800b8027810 */ /* 0x000fe20007ffe01d */
[----:B------:R-:W-:Y:S03]  /*34c0*/  UISETP.GE.AND UP0, UPT, UR19, UR15, UPT ;  /* 0x0000000f1300728c */ /* 0x000fe6000bf06270 */
[----:B------:R-:W-:Y:S03]  /*34d0*/  SHF.L.U32 R3, R2, 0x1, RZ ;  /* 0x0000000102037819 */ /* 0x000fe600000006ff */
[C---:B------:R-:W-:Y:S02]  /*34e0*/  HMMA.16816.F32.BF16 R16, R132.reuse, R138, RZ ;  /* 0x0000008a8410723c */ /* 0x040fe400000418ff */
[----:B------:R-:W-:Y:S06]  /*34f0*/  LDSM.16.M88.4 R136, [R3+0x12080] ;  /* 0x012080000388783b */ /* 0x000fec0000000200 */
[-C--:B------:R-:W-:Y:S08]  /*3500*/  HMMA.16816.F32.BF16 R20, R132, R144.reuse, RZ ;  /* 0x000000908414723c */ /* 0x080ff000000418ff */
[C---:B------:R-:W-:Y:S07]  /*3510*/  HMMA.16816.F32.BF16 R24, R140.reuse, R144, RZ ;  /* 0x000000908c18723c */ /* 0x040fee00000418ff */
[----:B------:R-:W-:Y:S01]  /*3520*/  MOV R144, UR4 ;  /* 0x0000000400907c02 */ /* 0x000fe20008000f00 */
[-C--:B------:R-:W-:Y:S01]  /*3530*/  HMMA.16816.F32.BF16 R28, R140, R146.reuse, RZ ;  /* 0x000000928c1c723c */ /* 0x080fe200000418ff */
[----:B------:R-:W1:Y:S07]  /*3540*/  LDSM.16.M88.4 R140, [R180+0x8080] ;  /* 0x00808000b48c783b */ /* 0x000e6e0000000200 */
[----:B------:R-:W-:Y:S01]  /*3550*/  HMMA.16816.F32.BF16 R32, R132, R146, RZ ;  /* 0x000000928420723c */ /* 0x000fe200000418ff */
[----:B------:R-:W2:Y:S07]  /*3560*/  LDSM.16.M88.4 R132, [R3+0x12880] ;  /* 0x012880000384783b */ /* 0x000eae0000000200 */
[-C--:B------:R-:W-:Y:S08]  /*3570*/  HMMA.16816.F32.BF16 R4, R148, R152.reuse, R4 ;  /* 0x000000989404723c */ /* 0x080ff00000041804 */
[C---:B------:R-:W-:Y:S07]  /*3580*/  HMMA.16816.F32.BF16 R8, R156.reuse, R152, R8 ;  /* 0x000000989c08723c */ /* 0x040fee0000041808 */
[----:B------:R-:W-:Y:S01]  /*3590*/  IADD3 R153, R181, 0x800, R144 ;  /* 0x00000800b5997810 */ /* 0x000fe20007ffe090 */
[-C--:B------:R-:W-:Y:S01]  /*35a0*/  HMMA.16816.F32.BF16 R12, R156, R154.reuse, R12 ;  /* 0x0000009a9c0c723c */ /* 0x080fe2000004180c */
[----:B------:R-:W3:Y:S03]  /*35b0*/  LDSM.16.M88.4 R144, [R180+0x9080] ;  /* 0x00908000b490783b */ /* 0x000ee60000000200 */
[----:B------:R-:W-:Y:S04]  /*35c0*/  IADD3 R153, R184, R153, RZ ;  /* 0x00000099b8997210 */ /* 0x000fe80007ffe0ff */
[C---:B------:R-:W-:Y:S04]  /*35d0*/  HMMA.16816.F32.BF16 R16, R148.reuse, R154, R16 ;  /* 0x0000009a9410723c */ /* 0x040fe80000041810 */
[----:B------:R-:W-:Y:S04]  /*35e0*/  SHF.L.U32 R2, R153, 0x1, RZ ;  /* 0x0000000199027819 */ /* 0x000fe800000006ff */
[-C--:B------:R-:W-:Y:S01]  /*35f0*/  HMMA.16816.F32.BF16 R20, R148, R160.reuse, R20 ;  /* 0x000000a09414723c */ /* 0x080fe20000041814 */
[----:B------:R-:W4:Y:S07]  /*3600*/  LDSM.16.M88.4 R152, [R2+0x12080] ;  /* 0x012080000298783b */ /* 0x000f2e0000000200 */
[C---:B------:R-:W-:Y:S01]  /*3610*/  HMMA.16816.F32.BF16 R24, R156.reuse, R160, R24 ;  /* 0x000000a09c18723c */ /* 0x040fe20000041818 */
[----:B------:R-:W5:Y:S07]  /*3620*/  LDSM.16.M88.4 R168, [R2+0x12880] ;  /* 0x0128800002a8783b */ /* 0x000f6e0000000200 */
[-C--:B------:R-:W-:Y:S08]  /*3630*/  HMMA.16816.F32.BF16 R28, R156, R162.reuse, R28 ;  /* 0x000000a29c1c723c */ /* 0x080ff0000004181c */
[----:B------:R-:W-:Y:S01]  /*3640*/  HMMA.16816.F32.BF16 R32, R148, R162, R32 ;  /* 0x000000a29420723c */ /* 0x000fe20000041820 */
[----:B------:R-:W4:Y:S07]  /*3650*/  LDSM.16.M88.4 R148, [R172+0x9080] ;  /* 0x00908000ac94783b */ /* 0x000f2e0000000200 */
[-C--:B-1----:R-:W-:Y:S08]  /*3660*/  HMMA.16816.F32.BF16 R4, R136, R140.reuse, R4 ;  /* 0x0000008c8804723c */ /* 0x082ff00000041804 */
[C---:B--2---:R-:W-:Y:S08]  /*3670*/  HMMA.16816.F32.BF16 R8, R132.reuse, R140, R8 ;  /* 0x0000008c8408723c */ /* 0x044ff00000041808 */
[-C--:B------:R-:W-:Y:S08]  /*3680*/  HMMA.16816.F32.BF16 R12, R132, R142.reuse, R12 ;  /* 0x0000008e840c723c */ /* 0x080ff0000004180c */
[C---:B------:R-:W-:Y:S01]  /*3690*/  HMMA.16816.F32.BF16 R16, R136.reuse, R142, R16 ;  /* 0x0000008e8810723c */ /* 0x040fe20000041810 */
[----:B------:R-:W-:Y:S07]  /*36a0*/  LDSM.16.M88.4 R140, [R3+0x13880] ;  /* 0x01388000038c783b */ /* 0x000fee0000000200 */
[-C--:B---3--:R-:W-:Y:S08]  /*36b0*/  HMMA.16816.F32.BF16 R20, R136, R144.reuse, R20 ;  /* 0x000000908814723c */ /* 0x088ff00000041814 */
[C---:B------:R-:W-:Y:S07]  /*36c0*/  HMMA.16816.F32.BF16 R24, R132.reuse, R144, R24 ;  /* 0x000000908418723c */ /* 0x040fee0000041818 */
[----:B------:R-:W-:Y:S01]  /*36d0*/  MOV R144, UR6 ;  /* 0x0000000600907c02 */ /* 0x000fe20008000f00 */
[-C--:B------:R-:W-:Y:S01]  /*36e0*/  HMMA.16816.F32.BF16 R28, R132, R146.reuse, R28 ;  /* 0x00000092841c723c */ /* 0x080fe2000004181c */
[----:B------:R1:W-:Y:S03]  /*36f0*/  LDSM.16.M88.4 R132, [R3+0x13080] ;  /* 0x013080000384783b */ /* 0x0003e60000000200 */
[----:B------:R-:W-:Y:S04]  /*3700*/  IADD3 R144, R189, -c[0x0][0x168], R144 ;  /* 0x80005a00bd907a10 */ /* 0x000fe80007ffe090 */
[----:B------:R-:W-:Y:S01]  /*3710*/  HMMA.16816.F32.BF16 R32, R136, R146, R32 ;  /* 0x000000928820723c */ /* 0x000fe20000041820 */
[----:B------:R-:W2:Y:S03]  /*3720*/  LDSM.16.M88.4 R136, [R180+0xa080] ;  /* 0x00a08000b488783b */ /* 0x000ea60000000200 */
[----:B------:R-:W-:Y:S04]  /*3730*/  IADD3 R157, -R205, R144, RZ ;  /* 0x00000090cd9d7210 */ /* 0x000fe80007ffe1ff */
[-C--:B----4-:R-:W-:Y:S05]  /*3740*/  HMMA.16816.F32.BF16 R4, R152, R164.reuse, R4 ;  /* 0x000000a49804723c */ /* 0x090fea0000041804 */
[----:B------:R-:W-:Y:S02]  /*3750*/  IADD3 R163, R157, 0x8, RZ ;  /* 0x000000089da37810 */ /* 0x000fe40007ffe0ff */
[----:B------:R-:W-:Y:S01]  /*3760*/  IMNMX R161, R212, R157, PT ;  /* 0x0000009dd4a17217 */ /* 0x000fe20003800200 */
[C---:B-----5:R-:W-:Y:S04]  /*3770*/  HMMA.16816.F32.BF16 R8, R168.reuse, R164, R8 ;  /* 0x000000a4a808723c */ /* 0x060fe80000041808 */
[C---:B------:R-:W-:Y:S04]  /*3780*/  ISETP.GT.AND P0, PT, R161.reuse, RZ, PT ;  /* 0x000000ffa100720c */ /* 0x040fe80003f04270 */
[-C--:B------:R-:W-:Y:S04]  /*3790*/  HMMA.16816.F32.BF16 R12, R168, R166.reuse, R12 ;  /* 0x000000a6a80c723c */ /* 0x080fe8000004180c */
[C---:B------:R-:W-:Y:S01]  /*37a0*/  FSEL R144, R216.reuse, -INF , P0 ;  /* 0xff800000d8907808 */ /* 0x040fe20000000000 */
[----:B------:R-:W-:Y:S01]  /*37b0*/  FFMA.FTZ R216, -R216, R216, 1 ;  /* 0x3f800000d8d87423 */ /* 0x000fe200000101d8 */
[----:B------:R-:W-:Y:S02]  /*37c0*/  ISETP.GT.AND P0, PT, R161, 0x1, PT ;  /* 0x00000001a100780c */ /* 0x000fe40003f04270 */
[C---:B------:R-:W-:Y:S04]  /*37d0*/  HMMA.16816.F32.BF16 R16, R152.reuse, R166, R16 ;  /* 0x000000a69810723c */ /* 0x040fe80000041810 */
[--C-:B-1----:R-:W-:Y:S02]  /*37e0*/  FFMA.FTZ R3, R144, c[0x0][0x29c], -R249.reuse ;  /* 0x0000a70090037a23 */ /* 0x102fe400000108f9 */
[----:B------:R-:W1:Y:S02]  /*37f0*/  LDSM.16.M88.4 R144, [R180+0xb080] ;  /* 0x00b08000b490783b */ /* 0x000e640000000200 */
[-C--:B------:R-:W-:Y:S02]  /*3800*/  HMMA.16816.F32.BF16 R20, R152, R148.reuse, R20 ;  /* 0x000000949814723c */ /* 0x080fe40000041814 */
[----:B------:R-:W3:Y:S06]  /*3810*/  MUFU.EX2 R3, R3 ;  /* 0x0000000300037308 */ /* 0x000eec0000000800 */
[C---:B------:R-:W-:Y:S07]  /*3820*/  HMMA.16816.F32.BF16 R24, R168.reuse, R148, R24 ;  /* 0x00000094a818723c */ /* 0x040fee0000041818 */
[----:B------:R-:W-:Y:S01]  /*3830*/  FSEL R148, R217, -INF , P0 ;  /* 0xff800000d9947808 */ /* 0x000fe20000000000 */
[-C--:B------:R-:W-:Y:S03]  /*3840*/  HMMA.16816.F32.BF16 R28, R168, R150.reuse, R28 ;  /* 0x00000096a81c723c */ /* 0x080fe6000004181c */
[----:B------:R-:W-:Y:S01]  /*3850*/  ISETP.GT.AND P0, PT, R161, 0x20, PT ;  /* 0x00000020a100780c */ /* 0x000fe20003f04270 */
[--C-:B------:R-:W-:Y:S02]  /*3860*/  FFMA.FTZ R156, R148, c[0x0][0x29c], -R249.reuse ;  /* 0x0000a700949c7a23 */ /* 0x100fe400000108f9 */
[----:B------:R-:W-:Y:S01]  /*3870*/  FFMA.FTZ R217, -R217, R217, 1 ;  /* 0x3f800000d9d97423 */ /* 0x000fe200000101d9 */
[----:B------:R-:W-:Y:S01]  /*3880*/  FSEL R148, R225, -INF , P0 ;  /* 0xff800000e1947808 */ /* 0x000fe20000000000 */
[----:B------:R-:W-:Y:S02]  /*3890*/  HMMA.16816.F32.BF16 R32, R152, R150, R32 ;  /* 0x000000969820723c */ /* 0x000fe40000041820 */
[----:B------:R-:W4:Y:S02]  /*38a0*/  MUFU.EX2 R156, R156 ;  /* 0x0000009c009c7308 */ /* 0x000f240000000800 */
[C---:B------:R-:W-:Y:S01]  /*38b0*/  ISETP.GT.AND P0, PT, R161.reuse, 0x21, PT ;  /* 0x00000021a100780c */ /* 0x040fe20003f04270 */
[--C-:B------:R-:W-:Y:S03]  /*38c0*/  FFMA.FTZ R158, R148, c[0x0][0x29c], -R249.reuse ;  /* 0x0000a700949e7a23 */ /* 0x100fe600000108f9 */
[-C--:B--2---:R-:W-:Y:S04]  /*38d0*/  HMMA.16816.F32.BF16 R4, R132, R136.reuse, R4 ;  /* 0x000000888404723c */ /* 0x084fe80000041804 */
[----:B------:R-:W-:Y:S01]  /*38e0*/  MUFU.EX2 R158, R158 ;  /* 0x0000009e009e7308 */ /* 0x000fe20000000800 */
[----:B------:R-:W-:Y:S02]  /*38f0*/  FSEL R148, R226, -INF , P0 ;  /* 0xff800000e2947808 */ /* 0x000fe40000000000 */
[----:B------:R-:W-:Y:S01]  /*3900*/  ISETP.GT.AND P0, PT, R161, 0x40, PT ;  /* 0x00000040a100780c */ /* 0x000fe20003f04270 */
[C---:B------:R-:W-:Y:S04]  /*3910*/  HMMA.16816.F32.BF16 R8, R140.reuse, R136, R8 ;  /* 0x000000888c08723c */ /* 0x040fe80000041808 */
[--C-:B------:R-:W-:Y:S01]  /*3920*/  FFMA.FTZ R159, R148, c[0x0][0x29c], -R249.reuse ;  /* 0x0000a700949f7a23 */ /* 0x100fe200000108f9 */
[----:B------:R-:W-:Y:S01]  /*3930*/  FSEL R152, R229, -INF , P0 ;  /* 0xff800000e5987808 */ /* 0x000fe20000000000 */
[----:B------:R-:W-:Y:S01]  /*3940*/  LDSM.16.M88.4 R148, [R172+0xa080] ;  /* 0x00a08000ac94783b */ /* 0x000fe20000000200 */
[C---:B------:R-:W-:Y:S01]  /*3950*/  ISETP.GT.AND P0, PT, R161.reuse, 0x41, PT ;  /* 0x00000041a100780c */ /* 0x040fe20003f04270 */
[-C--:B------:R-:W-:Y:S02]  /*3960*/  HMMA.16816.F32.BF16 R12, R140, R138.reuse, R12 ;  /* 0x0000008a8c0c723c */ /* 0x080fe4000004180c */
[----:B------:R-:W-:Y:S02]  /*3970*/  MUFU.EX2 R159, R159 ;  /* 0x0000009f009f7308 */ /* 0x000fe40000000800 */
[--C-:B------:R-:W-:Y:S01]  /*3980*/  FFMA.FTZ R160, R152, c[0x0][0x29c], -R249.reuse ;  /* 0x0000a70098a07a23 */ /* 0x100fe200000108f9 */
[----:B------:R-:W-:Y:S01]  /*3990*/  FSEL R162, R230, -INF , P0 ;  /* 0xff800000e6a27808 */ /* 0x000fe20000000000 */
[----:B------:R-:W-:Y:S01]  /*39a0*/  LDSM.16.M88.4 R152, [R2+0x13880] ;  /* 0x013880000298783b */ /* 0x000fe20000000200 */
[----:B------:R-:W-:Y:S01]  /*39b0*/  ISETP.GT.AND P0, PT, R161, 0x60, PT ;  /* 0x00000060a100780c */ /* 0x000fe20003f04270 */
[C---:B------:R-:W-:Y:S04]  /*39c0*/  HMMA.16816.F32.BF16 R16, R132.reuse, R138, R16 ;  /* 0x0000008a8410723c */ /* 0x040fe80000041810 */
[----:B------:R-:W-:Y:S02]  /*39d0*/  MUFU.EX2 R160, R160 ;  /* 0x000000a000a07308 */ /* 0x000fe40000000800 */
[----:B------:R2:W5:Y:S02]  /*39e0*/  LDSM.16.M88.4 R136, [R2+0x13080] ;  /* 0x013080000288783b */ /* 0x0005640000000200 */
[-C--:B-1----:R-:W-:Y:S08]  /*39f0*/  HMMA.16816.F32.BF16 R20, R132, R144.reuse, R20 ;  /* 0x000000908414723c */ /* 0x082ff00000041814 */
[C---:B------:R-:W-:Y:S07]  /*3a00*/  HMMA.16816.F32.BF16 R24, R140.reuse, R144, R24 ;  /* 0x000000908c18723c */ /* 0x040fee0000041818 */
[----:B------:R-:W-:Y:S01]  /*3a10*/  FSEL R144, R243, -INF , P0 ;  /* 0xff800000f3907808 */ /* 0x000fe20000000000 */
[-C--:B------:R-:W-:Y:S03]  /*3a20*/  HMMA.16816.F32.BF16 R28, R140, R146.reuse, R28 ;  /* 0x000000928c1c723c */ /* 0x080fe6000004181c */
[----:B------:R-:W-:Y:S01]  /*3a30*/  ISETP.GT.AND P0, PT, R161, 0x61, PT ;  /* 0x00000061a100780c */ /* 0x000fe20003f04270 */
[--C-:B------:R-:W-:Y:S02]  /*3a40*/  FFMA.FTZ R145, R162, c[0x0][0x29c], -R249.reuse ;  /* 0x0000a700a2917a23 */ /* 0x100fe400000108f9 */
[--C-:B--2---:R-:W-:Y:S01]  /*3a50*/  FFMA.FTZ R2, R144, c[0x0][0x29c], -R249.reuse ;  /* 0x0000a70090027a23 */ /* 0x104fe200000108f9 */
[----:B------:R-:W-:Y:S01]  /*3a60*/  IMNMX R141, R212, R163, PT ;  /* 0x000000a3d48d7217 */ /* 0x000fe20003800200 */
[----:B------:R-:W-:Y:S01]  /*3a70*/  HMMA.16816.F32.BF16 R32, R132, R146, R32 ;  /* 0x000000928420723c */ /* 0x000fe20000041820 */
[----:B------:R-:W1:Y:S01]  /*3a80*/  LDSM.16.M88.4 R132, [R172+0xb080] ;  /* 0x00b08000ac84783b */ /* 0x000e620000000200 */
[----:B------:R-:W2:Y:S02]  /*3a90*/  MUFU.EX2 R145, R145 ;  /* 0x0000009100917308 */ /* 0x000ea40000000800 */
[----:B------:R-:W-:Y:S02]  /*3aa0*/  FSEL R140, R244, -INF , P0 ;  /* 0xff800000f48c7808 */ /* 0x000fe40000000000 */
[C---:B------:R-:W-:Y:S02]  /*3ab0*/  ISETP.GT.AND P0, PT, R141.reuse, RZ, PT ;  /* 0x000000ff8d00720c */ /* 0x040fe40003f04270 */
[C---:B------:R-:W-:Y:S01]  /*3ac0*/  ISETP.GT.AND P6, PT, R141.reuse, 0x21, PT ;  /* 0x000000218d00780c */ /* 0x040fe20003fc4270 */
[----:B------:R-:W-:Y:S01]  /*3ad0*/  FFMA.FTZ R249, R140, c[0x0][0x29c], -R249 ;  /* 0x0000a7008cf97a23 */ /* 0x000fe200000108f9 */
[----:B------:R-:W-:Y:S02]  /*3ae0*/  ISETP.GT.AND P5, PT, R141, 0x40, PT ;  /* 0x000000408d00780c */ /* 0x000fe40003fa4270 */
[----:B------:R-:W-:Y:S01]  /*3af0*/  FSEL R143, R213, -INF , P0 ;  /* 0xff800000d58f7808 */ /* 0x000fe20000000000 */
[----:B------:R-:W1:Y:S01]  /*3b00*/  MUFU.EX2 R2, R2 ;  /* 0x0000000200027308 */ /* 0x000e620000000800 */
[-C--:B-----5:R-:W-:Y:S05]  /*3b10*/  HMMA.16816.F32.BF16 R4, R136, R148.reuse, R4 ;  /* 0x000000948804723c */ /* 0x0a0fea0000041804 */
[--C-:B------:R-:W-:Y:S01]  /*3b20*/  FFMA.FTZ R142, R143, c[0x0][0x29c], -R248.reuse ;  /* 0x0000a7008f8e7a23 */ /* 0x100fe200000108f8 */
[C---:B------:R-:W-:Y:S02]  /*3b30*/  ISETP.GT.AND P0, PT, R141.reuse, 0x1, PT ;  /* 0x000000018d00780c */ /* 0x040fe40003f04270 */
[C---:B------:R-:W-:Y:S01]  /*3b40*/  HMMA.16816.F32.BF16 R8, R152.reuse, R148, R8 ;  /* 0x000000949808723c */ /* 0x040fe20000041808 */
[----:B------:R5:W-:Y:S03]  /*3b50*/  MUFU.EX2 R140, R142 ;  /* 0x0000008e008c7308 */ /* 0x000be60000000800 */
[----:B------:R-:W-:Y:S02]  /*3b60*/  FSEL R143, R214, -INF , P0 ;  /* 0xff800000d68f7808 */ /* 0x000fe40000000000 */
[----:B------:R-:W-:Y:S02]  /*3b70*/  ISETP.GT.AND P0, PT, R141, 0x20, PT ;  /* 0x000000208d00780c */ /* 0x000fe40003f04270 */
[-C--:B------:R-:W-:Y:S03]  /*3b80*/  HMMA.16816.F32.BF16 R12, R152, R150.reuse, R12 ;  /* 0x00000096980c723c */ /* 0x080fe6000004180c */
[----:B------:R-:W2:Y:S01]  /*3b90*/  MUFU.EX2 R249, R249 ;  /* 0x000000f900f97308 */ /* 0x000ea20000000800 */
[----:B------:R-:W-:Y:S01]  /*3ba0*/  FSEL R147, R227, -INF , P0 ;  /* 0xff800000e3937808 */ /* 0x000fe20000000000 */
[--C-:B------:R-:W-:Y:S01]  /*3bb0*/  FFMA.FTZ R144, R143, c[0x0][0x29c], -R248.reuse ;  /* 0x0000a7008f907a23 */ /* 0x100fe200000108f8 */
[----:B------:R-:W-:Y:S02]  /*3bc0*/  ISETP.GT.AND P0, PT, R141, 0x41, PT ;  /* 0x000000418d00780c */ /* 0x000fe40003f04270 */
[C---:B------:R-:W-:Y:S04]  /*3bd0*/  HMMA.16816.F32.BF16 R16, R136.reuse, R150, R16 ;  /* 0x000000968810723c */ /* 0x040fe80000041810 */
[----:B------:R-:W-:Y:S01]  /*3be0*/  FSEL R163, R231, -INF , P5 ;  /* 0xff800000e7a37808 */ /* 0x000fe20002800000 */
[----:B------:R2:W2:Y:S01]  /*3bf0*/  MUFU.EX2 R143, R144 ;  /* 0x00000090008f7308 */ /* 0x0004a20000000800 */
[----:B------:R-:W-:Y:S01]  /*3c00*/  ISETP.GT.AND P5, PT, R141, 0x61, PT ;  /* 0x000000618d00780c */ /* 0x000fe20003fa4270 */
[----:B------:R-:W-:Y:S01]  /*3c10*/  FFMA.FTZ R231, -R231, R231, 1 ;  /* 0x3f800000e7e77423 */ /* 0x000fe200000101e7 */
[-C--:B-1----:R-:W-:Y:S04]  /*3c20*/  HMMA.16816.F32.BF16 R20, R136, R132.reuse, R20 ;  /* 0x000000848814723c */ /* 0x082fe80000041814 */
[----:B------:R-:W-:Y:S01]  /*3c30*/  IADD3 R149, R157, 0x20, RZ ;  /* 0x000000209d957810 */ /* 0x000fe20007ffe0ff */
[--C-:B-----5:R-:W-:Y:S01]  /*3c40*/  FFMA.FTZ R142, R147, c[0x0][0x29c], -R248.reuse ;  /* 0x0000a700938e7a23 */ /* 0x120fe200000108f8 */
[----:B------:R-:W-:Y:S02]  /*3c50*/  FSEL R147, R228, -INF , P6 ;  /* 0xff800000e4937808 */ /* 0x000fe40003000000 */
[C---:B------:R-:W-:Y:S03]  /*3c60*/  HMMA.16816.F32.BF16 R24, R152.reuse, R132, R24 ;  /* 0x000000849818723c */ /* 0x040fe60000041818 */
[----:B------:R-:W-:Y:S01]  /*3c70*/  MUFU.EX2 R142, R142 ;  /* 0x0000008e008e7308 */ /* 0x000fe20000000800 */
[----:B------:R-:W-:Y:S01]  /*3c80*/  ISETP.GT.AND P6, PT, R141, 0x60, PT ;  /* 0x000000608d00780c */ /* 0x000fe20003fc4270 */
[--C-:B------:R-:W-:Y:S01]  /*3c90*/  FFMA.FTZ R147, R147, c[0x0][0x29c], -R248.reuse ;  /* 0x0000a70093937a23 */ /* 0x100fe200000108f8 */
[----:B------:R-:W1:Y:S01]  /*3ca0*/  LDS R141, [R240+0x18280] ;  /* 0x01828000f08d7984 */ /* 0x000e620000000800 */
[----:B------:R-:W-:Y:S01]  /*3cb0*/  IMNMX R149, R212, R149, PT ;  /* 0x00000095d4957217 */ /* 0x000fe20003800200 */
[-C--:B------:R-:W-:Y:S04]  /*3cc0*/  HMMA.16816.F32.BF16 R28, R152, R134.reuse, R28 ;  /* 0x00000086981c723c */ /* 0x080fe8000004181c */
[----:B------:R-:W-:Y:S01]  /*3cd0*/  FSEL R161, R232, -INF , P0 ;  /* 0xff800000e8a17808 */ /* 0x000fe20000000000 */
[--C-:B--2---:R-:W-:Y:S01]  /*3ce0*/  FFMA.FTZ R144, R163, c[0x0][0x29c], -R248.reuse ;  /* 0x0000a700a3907a23 */ /* 0x104fe200000108f8 */
[----:B------:R-:W-:Y:S01]  /*3cf0*/  ISETP.GT.AND P0, PT, R149, RZ, PT ;  /* 0x000000ff9500720c */ /* 0x000fe20003f04270 */
[----:B------:R-:W2:Y:S01]  /*3d00*/  MUFU.EX2 R147, R147 ;  /* 0x0000009300937308 */ /* 0x000ea20000000800 */
[----:B------:R-:W-:Y:S01]  /*3d10*/  HMMA.16816.F32.BF16 R32, R136, R134, R32 ;  /* 0x000000868820723c */ /* 0x000fe20000041820 */
[----:B------:R-:W5:Y:S03]  /*3d20*/  LDS R138, [R240+0x182a0] ;  /* 0x0182a000f08a7984 */ /* 0x000f660000000800 */
[----:B------:R-:W-:Y:S01]  /*3d30*/  FSEL R167, R246, -INF , P6 ;  /* 0xff800000f6a77808 */ /* 0x000fe20003000000 */
[--C-:B------:R-:W-:Y:S01]  /*3d40*/  FFMA.FTZ R161, R161, c[0x0][0x29c], -R248.reuse ;  /* 0x0000a700a1a17a23 */ /* 0x100fe200000108f8 */
[----:B------:R-:W-:Y:S02]  /*3d50*/  ISETP.GT.AND P6, PT, R149, 0x1, PT ;  /* 0x000000019500780c */ /* 0x000fe40003fc4270 */
[----:B------:R-:W-:Y:S01]  /*3d60*/  FSEL R151, R247, -INF , P5 ;  /* 0xff800000f7977808 */ /* 0x000fe20002800000 */
[--C-:B------:R-:W-:Y:S01]  /*3d70*/  FFMA.FTZ R167, R167, c[0x0][0x29c], -R248.reuse ;  /* 0x0000a700a7a77a23 */ /* 0x100fe200000108f8 */
[----:B------:R-:W-:Y:S01]  /*3d80*/  ISETP.GT.AND P5, PT, R149, 0x20, PT ;  /* 0x000000209500780c */ /* 0x000fe20003fa4270 */
[----:B------:R-:W-:Y:S01]  /*3d90*/  MUFU.EX2 R144, R144 ;  /* 0x0000009000907308 */ /* 0x000fe20000000800 */
[----:B------:R-:W-:Y:S01]  /*3da0*/  FSEL R162, R215, -INF , P0 ;  /* 0xff800000d7a27808 */ /* 0x000fe20000000000 */
[----:B------:R-:W-:Y:S01]  /*3db0*/  FFMA.FTZ R248, R151, c[0x0][0x29c], -R248 ;  /* 0x0000a70097f87a23 */ /* 0x000fe200000108f8 */
[C---:B------:R-:W-:Y:S02]  /*3dc0*/  ISETP.GT.AND P0, PT, R149.reuse, 0x21, PT ;  /* 0x000000219500780c */ /* 0x040fe40003f04270 */
[----:B------:R-:W-:Y:S01]  /*3dd0*/  FSEL R150, R218, -INF , P6 ;  /* 0xff800000da967808 */ /* 0x000fe20003000000 */
[--C-:B------:R-:W-:Y:S01]  /*3de0*/  FFMA.FTZ R152, R162, c[0x0][0x29c], -R245.reuse ;  /* 0x0000a700a2987a23 */ /* 0x100fe200000108f5 */
[----:B------:R-:W-:Y:S02]  /*3df0*/  ISETP.GT.AND P6, PT, R149, 0x40, PT ;  /* 0x000000409500780c */ /* 0x000fe40003fc4270 */
[----:B------:R-:W-:Y:S01]  /*3e00*/  FSEL R148, R221, -INF , P5 ;  /* 0xff800000dd947808 */ /* 0x000fe20002800000 */
[--C-:B------:R-:W-:Y:S01]  /*3e10*/  FFMA.FTZ R150, R150, c[0x0][0x29c], -R245.reuse ;  /* 0x0000a70096967a23 */ /* 0x100fe200000108f5 */
[C---:B------:R-:W-:Y:S01]  /*3e20*/  ISETP.GT.AND P5, PT, R149.reuse, 0x41, PT ;  /* 0x000000419500780c */ /* 0x040fe20003fa4270 */
[----:B------:R-:W-:Y:S01]  /*3e30*/  MUFU.EX2 R167, R167 ;  /* 0x000000a700a77308 */ /* 0x000fe20000000800 */
[----:B------:R-:W-:Y:S01]  /*3e40*/  FSEL R146, R222, -INF , P0 ;  /* 0xff800000de927808 */ /* 0x000fe20000000000 */
[--C-:B------:R-:W-:Y:S01]  /*3e50*/  FFMA.FTZ R148, R148, c[0x0][0x29c], -R245.reuse ;  /* 0x0000a70094947a23 */ /* 0x100fe200000108f5 */
[----:B------:R-:W-:Y:S02]  /*3e60*/  ISETP.GT.AND P0, PT, R149, 0x60, PT ;  /* 0x000000609500780c */ /* 0x000fe40003f04270 */
[----:B------:R-:W-:Y:S01]  /*3e70*/  FSEL R164, R233, -INF , P6 ;  /* 0xff800000e9a47808 */ /* 0x000fe20003000000 */
[----:B------:R-:W-:Y:S01]  /*3e80*/  FFMA.FTZ R146, R146, c[0x0][0x29c], -R245 ;  /* 0x0000a70092927a23 */ /* 0x000fe200000108f5 */
[----:B------:R-:W-:Y:S01]  /*3e90*/  ISETP.GT.AND P6, PT, R149, 0x61, PT ;  /* 0x000000619500780c */ /* 0x000fe20003fc4270 */
[--C-:B-1----:R-:W-:Y:S01]  /*3ea0*/  FADD.FTZ R154, R4, -R141.reuse ;  /* 0x8000008d049a7221 */ /* 0x102fe20000010000 */
[----:B------:R-:W-:Y:S01]  /*3eb0*/  IADD3 R157, R157, 0x28, RZ ;  /* 0x000000289d9d7810 */ /* 0x000fe20007ffe0ff */
[----:B------:R1:W-:Y:S01]  /*3ec0*/  MUFU.EX2 R149, R161 ;  /* 0x000000a100957308 */ /* 0x0003e20000000800 */
[----:B------:R-:W-:Y:S01]  /*3ed0*/  FSEL R250, R234, -INF , P5 ;  /* 0xff800000eafa7808 */ /* 0x000fe20002800000 */
[----:B------:R-:W-:Y:S01]  /*3ee0*/  FADD.FTZ R155, R5, -R141 ;  /* 0x8000008d059b7221 */ /* 0x000fe20000010000 */
[----:B------:R-:W-:Y:S01]  /*3ef0*/  IMNMX R166, R212, R157, PT ;  /* 0x0000009dd4a67217 */ /* 0x000fe20003800200 */
[----:B---3--:R-:W-:Y:S01]  /*3f00*/  FMUL.FTZ R153, R3, R154 ;  /* 0x0000009a03997220 */ /* 0x008fe20000410000 */
[----:B------:R-:W-:Y:S01]  /*3f10*/  FSEL R170, R237, -INF , P0 ;  /* 0xff800000edaa7808 */ /* 0x000fe20000000000 */
[----:B----4-:R-:W-:Y:S01]  /*3f20*/  FMUL.FTZ R154, R156, R155 ;  /* 0x0000009b9c9a7220 */ /* 0x010fe20000410000 */
[----:B------:R-:W-:Y:S01]  /*3f30*/  ISETP.GT.AND P5, PT, R166, RZ, PT ;  /* 0x000000ffa600720c */ /* 0x000fe20003fa4270 */
[--C-:B------:R-:W-:Y:S01]  /*3f40*/  FFMA.FTZ R164, R164, c[0x0][0x29c], -R245.reuse ;  /* 0x0000a700a4a47a23 */ /* 0x100fe200000108f5 */
[----:B------:R-:W-:Y:S01]  /*3f50*/  ISETP.GT.AND P0, PT, R166, 0x1, PT ;  /* 0x00000001a600780c */ /* 0x000fe20003f04270 */
[----:B------:R3:W-:Y:S01]  /*3f60*/  MUFU.EX2 R171, R150 ;  /* 0x0000009600ab7308 */ /* 0x0007e20000000800 */
[----:B------:R-:W-:Y:S01]  /*3f70*/  FSEL R165, R219, -INF , P5 ;  /* 0xff800000dba57808 */ /* 0x000fe20002800000 */
[--C-:B------:R-:W-:Y:S01]  /*3f80*/  FFMA.FTZ R250, R250, c[0x0][0x29c], -R245.reuse ;  /* 0x0000a700fafa7a23 */ /* 0x100fe200000108f5 */
[----:B------:R-:W-:Y:S01]  /*3f90*/  FSEL R163, R220, -INF , P0 ;  /* 0xff800000dca37808 */ /* 0x000fe20000000000 */
[----:B-----5:R-:W-:Y:S01]  /*3fa0*/  FADD.FTZ R34, R34, -R138 ;  /* 0x8000008a22227221 */ /* 0x020fe20000010000 */
[----:B------:R-:W-:Y:S01]  /*3fb0*/  FSEL R168, R238, -INF , P6 ;  /* 0xff800000eea87808 */ /* 0x000fe20003000000 */
[--C-:B------:R-:W-:Y:S01]  /*3fc0*/  FFMA.FTZ R165, R165, c[0x0][0x29c], -R242.reuse ;  /* 0x0000a700a5a57a23 */ /* 0x100fe200000108f2 */
[C---:B------:R-:W-:Y:S01]  /*3fd0*/  ISETP.GT.AND P5, PT, R166.reuse, 0x21, PT ;  /* 0x00000021a600780c */ /* 0x040fe20003fa4270 */
[----:B------:R-:W-:Y:S01]  /*3fe0*/  FFMA.FTZ R163, R163, c[0x0][0x29c], -R242 ;  /* 0x0000a700a3a37a23 */ /* 0x000fe200000108f2 */
[C---:B------:R-:W-:Y:S01]  /*3ff0*/  ISETP.GT.AND P0, PT, R166.reuse, 0x40, PT ;  /* 0x00000040a600780c */ /* 0x040fe20003f04270 */
[----:B------:R-:W4:Y:S01]  /*4000*/  MUFU.EX2 R248, R248 ;  /* 0x000000f800f87308 */ /* 0x000f220000000800 */
[----:B------:R-:W-:Y:S01]  /*4010*/  ISETP.GT.AND P6, PT, R166, 0x20, PT ;  /* 0x00000020a600780c */ /* 0x000fe20003fc4270 */
[----:B------:R-:W-:Y:S01]  /*4020*/  FADD.FTZ R35, R35, -R138 ;  /* 0x8000008a23237221 */ /* 0x000fe20000010000 */
[----:B------:R-:W-:Y:S01]  /*4030*/  FSEL R157, R224, -INF , P5 ;  /* 0xff800000e09d7808 */ /* 0x000fe20002800000 */
[--C-:B------:R-:W-:Y:S01]  /*4040*/  FFMA.FTZ R170, R170, c[0x0][0x29c], -R245.reuse ;  /* 0x0000a700aaaa7a23 */ /* 0x100fe200000108f5 */
[----:B------:R-:W-:Y:S01]  /*4050*/  FSEL R151, R235, -INF , P0 ;  /* 0xff800000eb977808 */ /* 0x000fe20000000000 */
[----:B------:R-:W-:Y:S01]  /*4060*/  FFMA.FTZ R245, R168, c[0x0][0x29c], -R245 ;  /* 0x0000a700a8f57a23 */ /* 0x000fe200000108f5 */
[----:B-1----:R-:W-:Y:S01]  /*4070*/  FSEL R161, R223, -INF , P6 ;  /* 0xff800000dfa17808 */ /* 0x002fe20003000000 */
[--C-:B------:R-:W-:Y:S01]  /*4080*/  FFMA.FTZ R157, R157, c[0x0][0x29c], -R242.reuse ;  /* 0x0000a7009d9d7a23 */ /* 0x100fe200000108f2 */
[C---:B------:R-:W-:Y:S01]  /*4090*/  ISETP.GT.AND P6, PT, R166.reuse, 0x41, PT ;  /* 0x00000041a600780c */ /* 0x040fe20003fc4270 */
[--C-:B------:R-:W-:Y:S01]  /*40a0*/  FFMA.FTZ R151, R151, c[0x0][0x29c], -R242.reuse ;  /* 0x0000a70097977a23 */ /* 0x100fe200000108f2 */
[C---:B------:R-:W-:Y:S01]  /*40b0*/  ISETP.GT.AND P5, PT, R166.reuse, 0x60, PT ;  /* 0x00000060a600780c */ /* 0x040fe20003fa4270 */
[--C-:B------:R-:W-:Y:S01]  /*40c0*/  FFMA.FTZ R161, R161, c[0x0][0x29c], -R242.reuse ;  /* 0x0000a700a1a17a23 */ /* 0x100fe200000108f2 */
[----:B------:R-:W-:Y:S01]  /*40d0*/  ISETP.GT.AND P0, PT, R166, 0x61, PT ;  /* 0x00000061a600780c */ /* 0x000fe20003f04270 */
[--C-:B---3--:R-:W-:Y:S01]  /*40e0*/  FADD.FTZ R150, R21, -R141.reuse ;  /* 0x8000008d15967221 */ /* 0x108fe20000010000 */
[----:B------:R-:W-:Y:S01]  /*40f0*/  FSEL R169, R236, -INF , P6 ;  /* 0xff800000eca97808 */ /* 0x000fe20003000000 */
[----:B------:R-:W-:Y:S01]  /*4100*/  FFMA.FTZ R21, -R226, R226, 1 ;  /* 0x3f800000e2157423 */ /* 0x000fe200000101e2 */
[----:B------:R-:W-:Y:S01]  /*4110*/  FSEL R155, R239, -INF , P5 ;  /* 0xff800000ef9b7808 */ /* 0x000fe20002800000 */
[----:B------:R-:W-:Y:S01]  /*4120*/  FMUL.FTZ R150, R145, R150 ;  /* 0x0000009691967220 */ /* 0x000fe20000410000 */
[----:B------:R-:W-:Y:S01]  /*4130*/  FSEL R139, R241, -INF , P0 ;  /* 0xff800000f18b7808 */ /* 0x000fe20000000000 */
[--C-:B------:R-:W-:Y:S01]  /*4140*/  FFMA.FTZ R169, R169, c[0x0][0x29c], -R242.reuse ;  /* 0x0000a700a9a97a23 */ /* 0x100fe200000108f2 */
[----:B------:R-:W-:Y:S01]  /*4150*/  F2FP.BF16.PACK_AB R183, R145, R160 ;  /* 0x000000a091b7723e */ /* 0x000fe200000010ff */
[--C-:B------:R-:W-:Y:S01]  /*4160*/  FFMA.FTZ R155, R155, c[0x0][0x29c], -R242.reuse ;  /* 0x0000a7009b9b7a23 */ /* 0x100fe200000108f2 */
[----:B------:R-:W-:Y:S01]  /*4170*/  MUFU.EX2 R148, R148 ;  /* 0x0000009400947308 */ /* 0x000fe20000000800 */
[----:B------:R-:W-:Y:S01]  /*4180*/  FFMA.FTZ R242, R139, c[0x0][0x29c], -R242 ;  /* 0x0000a7008bf27a23 */ /* 0x000fe200000108f2 */
[----:B------:R-:W-:Y:S01]  /*4190*/  F2FP.BF16.PACK_AB R3, R156, R3 ;  /* 0x000000039c03723e */ /* 0x000fe200000010ff */
[--C-:B------:R-:W-:Y:S01]  /*41a0*/  FADD.FTZ R139, R16, -R141.reuse ;  /* 0x8000008d108b7221 */ /* 0x100fe20000010000 */
[----:B------:R-:W-:Y:S01]  /*41b0*/  PLOP3.LUT P0, PT, PT, PT, UP0, 0x80, 0x0 ;  /* 0x000000000000781c */ /* 0x000fe20003f0f008 */
[--C-:B------:R-:W-:Y:S02]  /*41c0*/  FADD.FTZ R16, R17, -R141.reuse ;  /* 0x8000008d11107221 */ /* 0x100fe40000010000 */
[--C-:B------:R-:W-:Y:S02]  /*41d0*/  FADD.FTZ R145, R32, -R141.reuse ;  /* 0x8000008d20917221 */ /* 0x100fe40000010000 */
[--C-:B------:R-:W-:Y:S01]  /*41e0*/  FADD.FTZ R32, R33, -R141.reuse ;  /* 0x8000008d21207221 */ /* 0x100fe20000010000 */
[----:B------:R1:W-:Y:S01]  /*41f0*/  MUFU.EX2 R17, R146 ;  /* 0x0000009200117308 */ /* 0x0003e20000000800 */
[----:B------:R-:W-:Y:S01]  /*4200*/  FMUL.FTZ R145, R2, R145 ;  /* 0x0000009102917220 */ /* 0x000fe20000410000 */
[----:B------:R-:W-:Y:S01]  /*4210*/  F2FP.BF16.PACK_AB R2, R249, R2 ;  /* 0x00000002f902723e */ /* 0x000fe200000010ff */
[----:B------:R-:W-:Y:S01]  /*4220*/  FMUL.FTZ R139, R158, R139 ;  /* 0x0000008b9e8b7220 */ /* 0x000fe20000410000 */
[C---:B------:R-:W-:Y:S01]  /*4230*/  F2FP.BF16.PACK_AB R158, R159.reuse, R158 ;  /* 0x0000009e9f9e723e */ /* 0x040fe200000010ff */
[----:B------:R-:W-:Y:S02]  /*4240*/  FMUL.FTZ R16, R159, R16 ;  /* 0x000000109f107220 */ /* 0x000fe40000410000 */
[----:B------:R-:W-:Y:S02]  /*4250*/  FADD.FTZ R159, R20, -R141 ;  /* 0x8000008d149f7221 */ /* 0x000fe40000010000 */
[----:B------:R-:W-:Y:S01]  /*4260*/  FFMA.FTZ R141, -R244, R244, 1 ;  /* 0x3f800000f48d7423 */ /* 0x000fe200000101f4 */
[----:B------:R-:W-:Y:S01]  /*4270*/  MUFU.EX2 R164, R164 ;  /* 0x000000a400a47308 */ /* 0x000fe20000000800 */
[----:B------:R-:W-:Y:S02]  /*4280*/  FMUL.FTZ R32, R249, R32 ;  /* 0x00000020f9207220 */ /* 0x000fe40000410000 */
[----:B------:R-:W-:Y:S02]  /*4290*/  FFMA.FTZ R20, -R225, R225, 1 ;  /* 0x3f800000e1147423 */ /* 0x000fe400000101e1 */
[----:B------:R-:W-:Y:S01]  /*42a0*/  FMUL.FTZ R32, R32, R141 ;  /* 0x0000008d20207220 */ /* 0x000fe20000410000 */
[----:B------:R-:W-:Y:S01]  /*42b0*/  F2FP.BF16.PACK_AB R141, R143, R140 ;  /* 0x0000008c8f8d723e */ /* 0x000fe200000010ff */
[----:B------:R-:W-:Y:S02]  /*42c0*/  FMUL.FTZ R20, R139, R20 ;  /* 0x000000148b147220 */ /* 0x000fe40000410000 */
[----:B------:R-:W-:Y:S01]  /*42d0*/  FMUL.FTZ R21, R16, R21 ;  /* 0x0000001510157220 */ /* 0x000fe20000410000 */
[----:B------:R-:W-:Y:S01]  /*42e0*/  MUFU.EX2 R33, R250 ;  /* 0x000000fa00217308 */ /* 0x000fe20000000800 */
[----:B------:R-:W-:Y:S02]  /*42f0*/  FFMA.FTZ R139, -R230, R230, 1 ;  /* 0x3f800000e68b7423 */ /* 0x000fe400000101e6 */
[----:B------:R-:W-:Y:S01]  /*4300*/  FMUL.FTZ R159, R160, R159 ;  /* 0x0000009fa09f7220 */ /* 0x000fe20000410000 */
[----:B------:R-:W-:Y:S01]  /*4310*/  F2FP.BF16.PACK_AB R20, R21, R20 ;  /* 0x000000141514723e */ /* 0x000fe200000010ff */
[----:B-1----:R-:W-:Y:S02]  /*4320*/  FFMA.FTZ R146, -R243, R243, 1 ;  /* 0x3f800000f3927423 */ /* 0x002fe400000101f3 */
[----:B------:R-:W-:Y:S02]  /*4330*/  FFMA.FTZ R16, -R229, R229, 1 ;  /* 0x3f800000e5107423 */ /* 0x000fe400000101e5 */
[----:B------:R-:W-:Y:S01]  /*4340*/  FMUL.FTZ R145, R145, R146 ;  /* 0x0000009291917220 */ /* 0x000fe20000410000 */
[----:B------:R-:W-:Y:S01]  /*4350*/  MUFU.EX2 R245, R245 ;  /* 0x000000f500f57308 */ /* 0x000fe20000000800 */
[--C-:B------:R-:W-:Y:S02]  /*4360*/  FADD.FTZ R146, R7, -R138.reuse ;  /* 0x8000008a07927221 */ /* 0x100fe40000010000 */
[----:B------:R-:W-:Y:S01]  /*4370*/  FMUL.FTZ R139, R150, R139 ;  /* 0x0000008b968b7220 */ /* 0x000fe20000410000 */
[----:B------:R-:W-:Y:S01]  /*4380*/  F2FP.BF16.PACK_AB R32, R32, R145 ;  /* 0x000000912020723e */ /* 0x000fe200000010ff */
[----:B------:R-:W-:Y:S02]  /*4390*/  FMUL.FTZ R146, R143, R146 ;  /* 0x000000928f927220 */ /* 0x000fe40000410000 */
[----:B------:R-:W1:Y:S01]  /*43a0*/  LDS R143, [R240+0x18300] ;  /* 0x01830000f08f7984 */ /* 0x000e620000000800 */
[----:B------:R-:W-:Y:S02]  /*43b0*/  FMUL.FTZ R16, R159, R16 ;  /* 0x000000109f107220 */ /* 0x000fe40000410000 */
[--C-:B------:R-:W-:Y:S01]  /*43c0*/  FADD.FTZ R159, R6, -R138.reuse ;  /* 0x8000008a069f7221 */ /* 0x100fe20000010000 */
[----:B------:R-:W3:Y:S01]  /*43d0*/  MUFU.EX2 R152, R152 ;  /* 0x0000009800987308 */ /* 0x000ee20000000800 */
[--C-:B------:R-:W-:Y:S01]  /*43e0*/  FADD.FTZ R21, R18, -R138.reuse ;  /* 0x8000008a12157221 */ /* 0x100fe20000010000 */
[----:B------:R-:W-:Y:S01]  /*43f0*/  F2FP.BF16.PACK_AB R139, R139, R16 ;  /* 0x000000108b8b723e */ /* 0x000fe200000010ff */
[----:B------:R-:W-:Y:S01]  /*4400*/  FMUL.FTZ R159, R140, R159 ;  /* 0x0000009f8c9f7220 */ /* 0x000fe20000410000 */
[----:B------:R-:W5:Y:S01]  /*4410*/  LDS R240, [R240+0x18320] ;  /* 0x01832000f0f07984 */ /* 0x000f620000000800 */
[----:B------:R-:W-:Y:S02]  /*4420*/  FFMA.FTZ R140, -R213, R213, 1 ;  /* 0x3f800000d58c7423 */ /* 0x000fe400000101d5 */
[----:B------:R-:W-:Y:S01]  /*4430*/  FFMA.FTZ R213, -R214, R214, 1 ;  /* 0x3f800000d6d57423 */ /* 0x000fe200000101d6 */
[----:B------:R1:W-:Y:S01]  /*4440*/  STS [R204+0x18480], R3 ;  /* 0x01848003cc007388 */ /* 0x0003e20000000800 */
[--C-:B------:R-:W-:Y:S01]  /*4450*/  FADD.FTZ R16, R19, -R138.reuse ;  /* 0x8000008a13107221 */ /* 0x100fe20000010000 */
[----:B------:R-:W-:Y:S01]  /*4460*/  MUFU.EX2 R165, R165 ;  /* 0x000000a500a57308 */ /* 0x000fe20000000800 */
[----:B------:R-:W-:Y:S01]  /*4470*/  FMUL.FTZ R140, R159, R140 ;  /* 0x0000008c9f8c7220 */ /* 0x000fe20000410000 */
[----:B------:R-:W-:Y:S01]  /*4480*/  STS [R204+0x18880], R141 ;  /* 0x0188808dcc007388 */ /* 0x000fe20000000800 */
[----:B------:R-:W-:Y:S02]  /*4490*/  FMUL.FTZ R213, R146, R213 ;  /* 0x000000d592d57220 */ /* 0x000fe40000410000 */
[----:B--2---:R-:W-:Y:S01]  /*44a0*/  FMUL.FTZ R16, R147, R16 ;  /* 0x0000001093107220 */ /* 0x004fe20000410000 */
[----:B------:R-:W-:Y:S01]  /*44b0*/  STS [R201], R158 ;  /* 0x0000009ec9007388 */ /* 0x000fe20000000800 */
[--C-:B------:R-:W-:Y:S01]  /*44c0*/  FADD.FTZ R19, R22, -R138.reuse ;  /* 0x8000008a16137221 */ /* 0x100fe20000010000 */
[----:B------:R-:W-:Y:S01]  /*44d0*/  F2FP.BF16.PACK_AB R213, R213, R140 ;  /* 0x0000008cd5d5723e */ /* 0x000fe200000010ff */
[----:B------:R-:W-:Y:S01]  /*44e0*/  FADD.FTZ R18, R23, -R138 ;  /* 0x8000008a17127221 */ /* 0x000fe20000010000 */
[----:B------:R-:W-:Y:S01]  /*44f0*/  MUFU.EX2 R161, R161 ;  /* 0x000000a100a17308 */ /* 0x000fe20000000800 */
[----:B------:R-:W-:Y:S01]  /*4500*/  FFMA.FTZ R23, -R228, R228, 1 ;  /* 0x3f800000e4177423 */ /* 0x000fe200000101e4 */
[----:B----4-:R-:W-:Y:S01]  /*4510*/  F2FP.BF16.PACK_AB R138, R248, R167 ;  /* 0x000000a7f88a723e */ /* 0x010fe200000010ff */
[C---:B------:R-:W-:Y:S02]  /*4520*/  FMUL.FTZ R18, R149.reuse, R18 ;  /* 0x0000001295127220 */ /* 0x040fe40000410000 */
[----:B------:R-:W-:Y:S01]  /*4530*/  FMUL.FTZ R140, R144, R19 ;  /* 0x00000013908c7220 */ /* 0x000fe20000410000 */
[----:B------:R-:W-:Y:S01]  /*4540*/  F2FP.BF16.PACK_AB R19, R149, R144 ;  /* 0x000000909513723e */ /* 0x000fe200000010ff */
[----:B------:R-:W-:Y:S02]  /*4550*/  FMUL.FTZ R16, R16, R23 ;  /* 0x0000001710107220 */ /* 0x000fe40000410000 */
[----:B------:R-:W-:Y:S01]  /*4560*/  FFMA.FTZ R23, -R232, R232, 1 ;  /* 0x3f800000e8177423 */ /* 0x000fe200000101e8 */
[----:B------:R-:W-:Y:S01]  /*4570*/  MUFU.EX2 R151, R151 ;  /* 0x0000009700977308 */ /* 0x000fe20000000800 */
[----:B------:R-:W-:Y:S02]  /*4580*/  FFMA.FTZ R145, -R246, R246, 1 ;  /* 0x3f800000f6917423 */ /* 0x000fe400000101f6 */
[----:B------:R-:W-:Y:S01]  /*4590*/  FMUL.FTZ R21, R142, R21 ;  /* 0x000000158e157220 */ /* 0x000fe20000410000 */
[----:B------:R-:W-:Y:S01]  /*45a0*/  F2FP.BF16.PACK_AB R142, R147, R142 ;  /* 0x0000008e938e723e */ /* 0x000fe200000010ff */
[----:B------:R-:W-:Y:S02]  /*45b0*/  FFMA.FTZ R22, -R227, R227, 1 ;  /* 0x3f800000e3167423 */ /* 0x000fe400000101e3 */
[----:B------:R-:W-:Y:S02]  /*45c0*/  FMUL.FTZ R34, R167, R34 ;  /* 0x00000022a7227220 */ /* 0x000fe40000410000 */
[----:B------:R-:W-:Y:S01]  /*45d0*/  FMUL.FTZ R35, R248, R35 ;  /* 0x00000023f8237220 */ /* 0x000fe20000410000 */
[----:B------:R-:W-:Y:S01]  /*45e0*/  STS [R201+0x400], R142 ;  /* 0x0004008ec9007388 */ /* 0x000fe20000000800 */
[----:B------:R-:W-:Y:S01]  /*45f0*/  FFMA.FTZ R144, -R247, R247, 1 ;  /* 0x3f800000f7907423 */ /* 0x000fe200000101f7 */
[----:B------:R-:W-:Y:S01]  /*4600*/  MUFU.EX2 R170, R170 ;  /* 0x000000aa00aa7308 */ /* 0x000fe20000000800 */
[----:B------:R-:W-:Y:S02]  /*4610*/  FMUL.FTZ R140, R140, R231 ;  /* 0x000000e78c8c7220 */ /* 0x000fe40000410000 */
[----:B------:R-:W-:Y:S02]  /*4620*/  FMUL.FTZ R23, R18, R23 ;  /* 0x0000001712177220 */ /* 0x000fe40000410000 */
[----:B------:R-:W-:Y:S02]  /*4630*/  FMUL.FTZ R34, R34, R145 ;  /* 0x0000009122227220 */ /* 0x000fe40000410000 */
[----:B------:R-:W-:Y:S01]  /*4640*/  FMUL.FTZ R21, R21, R22 ;  /* 0x0000001615157220 */ /* 0x000fe20000410000 */
[----:B------:R-:W-:Y:S01]  /*4650*/  F2FP.BF16.PACK_AB R23, R23, R140 ;  /* 0x0000008c1717723e */ /* 0x000fe200000010ff */
[----:B------:R-:W-:Y:S01]  /*4660*/  FMUL.FTZ R35, R35, R144 ;  /* 0x0000009023237220 */ /* 0x000fe20000410000 */
[----:B------:R-:W2:Y:S01]  /*4670*/  MUFU.EX2 R22, R163 ;  /* 0x000000a300167308 */ /* 0x000ea20000000800 */
[--C-:B-1----:R-:W-:Y:S01]  /*4680*/  FADD.FTZ R18, R13, -R143.reuse ;  /* 0x8000008f0d127221 */ /* 0x102fe20000010000 */
[----:B------:R-:W-:Y:S01]  /*4690*/  F2FP.BF16.PACK_AB R16, R16, R21 ;  /* 0x000000151010723e */ /* 0x000fe200000010ff */
[--C-:B------:R-:W-:Y:S01]  /*46a0*/  FADD.FTZ R21, R8, -R143.reuse ;  /* 0x8000008f08157221 */ /* 0x100fe20000010000 */
[----:B------:R-:W-:Y:S01]  /*46b0*/  F2FP.BF16.PACK_AB R34, R35, R34 ;  /* 0x000000222322723e */ /* 0x000fe200000010ff */
[--C-:B------:R-:W-:Y:S01]  /*46c0*/  FADD.FTZ R8, R9, -R143.reuse ;  /* 0x8000008f09087221 */ /* 0x100fe20000010000 */
[C---:B---3--:R-:W-:Y:S01]  /*46d0*/  F2FP.BF16.PACK_AB R9, R171.reuse, R152 ;  /* 0x00000098ab09723e */ /* 0x048fe200000010ff */
[--C-:B------:R-:W-:Y:S02]  /*46e0*/  FADD.FTZ R35, R12, -R143.reuse ;  /* 0x8000008f0c237221 */ /* 0x100fe40000010000 */
[----:B------:R-:W-:Y:S01]  /*46f0*/  FMUL.FTZ R8, R171, R8 ;  /* 0x00000008ab087220 */ /* 0x000fe20000410000 */
[----:B------:R-:W1:Y:S01]  /*4700*/  MUFU.EX2 R140, R157 ;  /* 0x0000009d008c7308 */ /* 0x000e620000000800 */
[----:B------:R-:W-:Y:S01]  /*4710*/  FMUL.FTZ R35, R148, R35 ;  /* 0x0000002394237220 */ /* 0x000fe20000410000 */
[C---:B------:R-:W-:Y:S01]  /*4720*/  F2FP.BF16.PACK_AB R148, R17.reuse, R148 ;  /* 0x000000941194723e */ /* 0x040fe200000010ff */
[----:B------:R-:W-:Y:S01]  /*4730*/  FMUL.FTZ R18, R17, R18 ;  /* 0x0000001211127220 */ /* 0x000fe20000410000 */
[----:B------:R-:W-:Y:S01]  /*4740*/  STS [R204+0x19480], R9 ;  /* 0x01948009cc007388 */ /* 0x000fe20000000800 */
[----:B------:R-:W-:Y:S02]  /*4750*/  FFMA.FTZ R17, -R222, R222, 1 ;  /* 0x3f800000de117423 */ /* 0x000fe400000101de */
[----:B------:R-:W-:Y:S02]  /*4760*/  FFMA.FTZ R13, -R218, R218, 1 ;  /* 0x3f800000da0d7423 */ /* 0x000fe400000101da */
[----:B------:R-:W-:Y:S01]  /*4770*/  FFMA.FTZ R144, -R221, R221, 1 ;  /* 0x3f800000dd907423 */ /* 0x000fe200000101dd */
[----:B------:R-:W-:Y:S01]  /*4780*/  MUFU.EX2 R155, R155 ;  /* 0x0000009b009b7308 */ /* 0x000fe20000000800 */
[----:B------:R-:W-:Y:S02]  /*4790*/  FMUL.FTZ R13, R8, R13 ;  /* 0x0000000d080d7220 */ /* 0x000fe40000410000 */
[--C-:B------:R-:W-:Y:S01]  /*47a0*/  FADD.FTZ R8, R25, -R143.reuse ;  /* 0x8000008f19087221 */ /* 0x100fe20000010000 */
[----:B------:R-:W-:Y:S01]  /*47b0*/  F2FP.BF16.PACK_AB R25, R33, R164 ;  /* 0x000000a42119723e */ /* 0x000fe200000010ff */
[----:B------:R-:W-:Y:S02]  /*47c0*/  FMUL.FTZ R18, R18, R17 ;  /* 0x0000001112127220 */ /* 0x000fe40000410000 */
[--C-:B------:R-:W-:Y:S02]  /*47d0*/  FADD.FTZ R17, R24, -R143.reuse ;  /* 0x8000008f18117221 */ /* 0x100fe40000010000 */
[----:B------:R-:W-:Y:S01]  /*47e0*/  FMUL.FTZ R35, R35, R144 ;  /* 0x0000009023237220 */ /* 0x000fe20000410000 */
[----:B------:R-:W-:Y:S01]  /*47f0*/  MUFU.EX2 R242, R242 ;  /* 0x000000f200f27308 */ /* 0x000fe20000000800 */
[--C-:B------:R-:W-:Y:S02]  /*4800*/  FADD.FTZ R24, R29, -R143.reuse ;  /* 0x8000008f1d187221 */ /* 0x100fe40000010000 */
[----:B------:R-:W-:Y:S01]  /*4810*/  FFMA.FTZ R29, -R234, R234, 1 ;  /* 0x3f800000ea1d7423 */ /* 0x000fe200000101ea */
[----:B------:R-:W-:Y:S01]  /*4820*/  F2FP.BF16.PACK_AB R18, R18, R35 ;  /* 0x000000231212723e */ /* 0x000fe200000010ff */
[----:B------:R-:W-:Y:S02]  /*4830*/  FMUL.FTZ R8, R33, R8 ;  /* 0x0000000821087220 */ /* 0x000fe40000410000 */
[----:B------:R-:W-:Y:S02]  /*4840*/  FFMA.FTZ R144, -R233, R233, 1 ;  /* 0x3f800000e9907423 */ /* 0x000fe400000101e9 */
[----:B------:R-:W-:Y:S02]  /*4850*/  FMUL.FTZ R17, R164, R17 ;  /* 0x00000011a4117220 */ /* 0x000fe40000410000 */
[----:B------:R-:W-:Y:S02]  /*4860*/  FMUL.FTZ R8, R8, R29 ;  /* 0x0000001d08087220 */ /* 0x000fe40000410000 */
[----:B------:R-:W-:Y:S02]  /*4870*/  FMUL.FTZ R17, R17, R144 ;  /* 0x0000009011117220 */ /* 0x000fe40000410000 */
[----:B------:R-:W-:Y:S02]  /*4880*/  FMUL.FTZ R24, R245, R24 ;  /* 0x00000018f5187220 */ /* 0x000fe40000410000 */
[----:B------:R-:W-:Y:S02]  /*4890*/  FFMA.FTZ R33, -R238, R238, 1 ;  /* 0x3f800000ee217423 */ /* 0x000fe400000101ee */
[----:B------:R-:W-:Y:S02]  /*48a0*/  FMUL.FTZ R21, R152, R21 ;  /* 0x0000001598157220 */ /* 0x000fe40000410000 */
[----:B------:R-:W-:Y:S01]  /*48b0*/  FMUL.FTZ R24, R24, R33 ;  /* 0x0000002118187220 */ /* 0x000fe20000410000 */
[----:B------:R-:W-:Y:S01]  /*48c0*/  F2FP.BF16.PACK_AB R33, R8, R17 ;  /* 0x000000110821723e */ /* 0x000fe200000010ff */
[----:B------:R-:W-:Y:S01]  /*48d0*/  FFMA.FTZ R12, -R215, R215, 1 ;  /* 0x3f800000d70c7423 */ /* 0x000fe200000101d7 */
[----:B--2---:R-:W-:Y:S01]  /*48e0*/  F2FP.BF16.PACK_AB R17, R22, R165 ;  /* 0x000000a51611723e */ /* 0x004fe200000010ff */
[----:B------:R-:W-:Y:S01]  /*48f0*/  FMUL.FTZ R153, R153, R216 ;  /* 0x000000d899997220 */ /* 0x000fe20000410000 */
[----:B-1----:R-:W-:Y:S01]  /*4900*/  F2FP.BF16.PACK_AB R8, R140, R161 ;  /* 0x000000a18c08723e */ /* 0x002fe200000010ff */
[----:B------:R-:W-:Y:S02]  /*4910*/  FMUL.FTZ R12, R21, R12 ;  /* 0x0000000c150c7220 */ /* 0x000fe40000410000 */
[----:B------:R-:W-:Y:S01]  /*4920*/  STS [R204+0x19880], R17 ;  /* 0x01988011cc007388 */ /* 0x000fe20000000800 */
[----:B------:R-:W-:Y:S02]  /*4930*/  FADD.FTZ R21, R28, -R143 ;  /* 0x8000008f1c157221 */ /* 0x000fe40000010000 */
[----:B------:R-:W1:Y:S01]  /*4940*/  MUFU.EX2 R28, R169 ;  /* 0x000000a9001c7308 */ /* 0x000e620000000800 */
[----:B------:R-:W-:Y:S01]  /*4950*/  STS [R201+0x1000], R148 ;  /* 0x00100094c9007388 */ /* 0x000fe20000000800 */
[----:B------:R-:W-:Y:S01]  /*4960*/  FMUL.FTZ R21, R170, R21 ;  /* 0x00000015aa157220 */ /* 0x000fe20000410000 */
[----:B------:R-:W-:Y:S01]  /*4970*/  F2FP.BF16.PACK_AB R170, R245, R170 ;  /* 0x000000aaf5aa723e */ /* 0x000fe200000010ff */
[----:B------:R-:W-:Y:S01]  /*4980*/  FMUL.FTZ R154, R154, R217 ;  /* 0x000000d99a9a7220 */ /* 0x000fe20000410000 */
[----:B------:R-:W-:Y:S01]  /*4990*/  STS [R201+0x1400], R8 ;  /* 0x00140008c9007388 */ /* 0x000fe20000000800 */
[--C-:B-----5:R-:W-:Y:S01]  /*49a0*/  FADD.FTZ R11, R11, -R240.reuse ;  /* 0x800000f00b0b7221 */ /* 0x120fe20000010000 */
[----:B------:R-:W-:Y:S01]  /*49b0*/  F2FP.BF16.PACK_AB R13, R13, R12 ;  /* 0x0000000c0d0d723e */ /* 0x000fe200000010ff */
[--C-:B------:R-:W-:Y:S01]  /*49c0*/  FADD.FTZ R10, R10, -R240.reuse ;  /* 0x800000f00a0a7221 */ /* 0x100fe20000010000 */
[----:B------:R-:W-:Y:S01]  /*49d0*/  STS [R204+0x1a480], R183 ;  /* 0x01a480b7cc007388 */ /* 0x000fe20000000800 */
[----:B------:R-:W-:Y:S01]  /*49e0*/  FMUL.FTZ R11, R22, R11 ;  /* 0x0000000b160b7220 */ /* 0x000fe20000410000 */
[----:B------:R-:W-:Y:S01]  /*49f0*/  F2FP.BF16.PACK_AB R153, R154, R153 ;  /* 0x000000999a99723e */ /* 0x000fe200000010ff */
[----:B------:R-:W-:Y:S01]  /*4a00*/  FMUL.FTZ R10, R165, R10 ;  /* 0x0000000aa50a7220 */ /* 0x000fe20000410000 */
[----:B------:R-:W-:Y:S01]  /*4a10*/  STS [R204+0x1a880], R19 ;  /* 0x01a88013cc007388 */ /* 0x000fe20000000800 */
[--C-:B------:R-:W-:Y:S02]  /*4a20*/  FADD.FTZ R15, R15, -R240.reuse ;  /* 0x800000f00f0f7221 */ /* 0x100fe40000010000 */
[----:B------:R-:W-:Y:S01]  /*4a30*/  FFMA.FTZ R219, -R219, R219, 1 ;  /* 0x3f800000dbdb7423 */ /* 0x000fe200000101db */
[----:B------:R2:W-:Y:S01]  /*4a40*/  STS [R201+0x2000], R2 ;  /* 0x00200002c9007388 */ /* 0x0005e20000000800 */
[----:B------:R-:W-:Y:S02]  /*4a50*/  FFMA.FTZ R220, -R220, R220, 1 ;  /* 0x3f800000dcdc7423 */ /* 0x000fe400000101dc */
[--C-:B------:R-:W-:Y:S01]  /*4a60*/  FADD.FTZ R14, R14, -R240.reuse ;  /* 0x800000f00e0e7221 */ /* 0x100fe20000010000 */
[----:B------:R-:W-:Y:S01]  /*4a70*/  STS [R201+0x2400], R138 ;  /* 0x0024008ac9007388 */ /* 0x000fe20000000800 */
[----:B------:R-:W-:Y:S01]  /*4a80*/  FMUL.FTZ R15, R140, R15 ;  /* 0x0000000f8c0f7220 */ /* 0x000fe20000410000 */
[----:B-1----:R-:W-:Y:S02]  /*4a90*/  F2FP.BF16.PACK_AB R3, R28, R151 ;  /* 0x000000971c03723e */ /* 0x002fe400000010ff */
[----:B------:R-:W-:Y:S01]  /*4aa0*/  STS [R204+0x1b480], R25 ;  /* 0x01b48019cc007388 */ /* 0x000fe20000000800 */
[----:B------:R-:W-:Y:S02]  /*4ab0*/  FMUL.FTZ R10, R10, R219 ;  /* 0x000000db0a0a7220 */ /* 0x000fe40000410000 */
[----:B------:R-:W-:Y:S01]  /*4ac0*/  FMUL.FTZ R11, R11, R220 ;  /* 0x000000dc0b0b7220 */ /* 0x000fe20000410000 */
[----:B------:R1:W-:Y:S01]  /*4ad0*/  STS [R204+0x1b880], R3 ;  /* 0x01b88003cc007388 */ /* 0x0003e20000000800 */
[----:B------:R-:W-:Y:S02]  /*4ae0*/  FFMA.FTZ R224, -R224, R224, 1 ;  /* 0x3f800000e0e07423 */ /* 0x000fe400000101e0 */
[----:B------:R-:W-:Y:S01]  /*4af0*/  FMUL.FTZ R14, R161, R14 ;  /* 0x0000000ea10e7220 */ /* 0x000fe20000410000 */
[----:B------:R-:W-:Y:S01]  /*4b00*/  STS [R201+0x3000], R170 ;  /* 0x003000aac9007388 */ /* 0x000fe20000000800 */
[----:B------:R-:W-:Y:S01]  /*4b10*/  FFMA.FTZ R223, -R223, R223, 1 ;  /* 0x3f800000dfdf7423 */ /* 0x000fe200000101df */
[----:B------:R-:W-:Y:S01]  /*4b20*/  F2FP.BF16.PACK_AB R11, R11, R10 ;  /* 0x0000000a0b0b723e */ /* 0x000fe200000010ff */
[----:B------:R-:W-:Y:S02]  /*4b30*/  FMUL.FTZ R15, R15, R224 ;  /* 0x000000e00f0f7220 */ /* 0x000fe40000410000 */
[----:B------:R-:W-:Y:S02]  /*4b40*/  FMUL.FTZ R14, R14, R223 ;  /* 0x000000df0e0e7220 */ /* 0x000fe40000410000 */
[--C-:B------:R-:W-:Y:S01]  /*4b50*/  FADD.FTZ R26, R26, -R240.reuse ;  /* 0x800000f01a1a7221 */ /* 0x100fe20000010000 */
[----:B--2---:R-:W-:Y:S01]  /*4b60*/  F2FP.BF16.PACK_AB R2, R242, R155 ;  /* 0x0000009bf202723e */ /* 0x004fe200000010ff */
[--C-:B------:R-:W-:Y:S01]  /*4b70*/  FADD.FTZ R27, R27, -R240.reuse ;  /* 0x800000f01b1b7221 */ /* 0x100fe20000010000 */
[----:B------:R-:W-:Y:S01]  /*4b80*/  F2FP.BF16.PACK_AB R14, R15, R14 ;  /* 0x0000000e0f0e723e */ /* 0x000fe200000010ff */
[----:B------:R-:W-:Y:S02]  /*4b90*/  FMUL.FTZ R26, R151, R26 ;  /* 0x0000001a971a7220 */ /* 0x000fe40000410000 */
[----:B------:R2:W-:Y:S01]  /*4ba0*/  STS [R201+0x3400], R2 ;  /* 0x00340002c9007388 */ /* 0x0005e20000000800 */
[----:B------:R-:W-:Y:S02]  /*4bb0*/  FMUL.FTZ R27, R28, R27 ;  /* 0x0000001b1c1b7220 */ /* 0x000fe40000410000 */
[----:B------:R-:W-:Y:S01]  /*4bc0*/  FFMA.FTZ R235, -R235, R235, 1 ;  /* 0x3f800000ebeb7423 */ /* 0x000fe200000101eb */
[----:B------:R-:W-:Y:S01]  /*4bd0*/  BAR.SYNC.DEFER_BLOCKING 0x0 ;  /* 0x0000000000007b1d */ /* 0x000fe20000010000 */
[----:B------:R-:W-:Y:S02]  /*4be0*/  FFMA.FTZ R236, -R236, R236, 1 ;  /* 0x3f800000ecec7423 */ /* 0x000fe400000101ec */
[--C-:B------:R-:W-:Y:S01]  /*4bf0*/  FADD.FTZ R30, R30, -R240.reuse ;  /* 0x800000f01e1e7221 */ /* 0x100fe20000010000 */
[----:B-1----:R-:W-:Y:S01]  /*4c00*/  MOV R3, UR5 ;  /* 0x0000000500037c02 */ /* 0x002fe20008000f00 */
[----:B------:R-:W-:Y:S02]  /*4c10*/  FADD.FTZ R31, R31, -R240 ;  /* 0x800000f01f1f7221 */ /* 0x000fe40000010000 */
[----:B------:R-:W-:Y:S02]  /*4c20*/  FFMA.FTZ R146, -R237, R237, 1 ;  /* 0x3f800000ed927423 */ /* 0x000fe400000101ed */
[----:B------:R-:W-:Y:S02]  /*4c30*/  FMUL.FTZ R26, R26, R235 ;  /* 0x000000eb1a1a7220 */ /* 0x000fe40000410000 */
[----:B------:R-:W-:Y:S02]  /*4c40*/  FMUL.FTZ R27, R27, R236 ;  /* 0x000000ec1b1b7220 */ /* 0x000fe40000410000 */
[----:B------:R-:W-:Y:S02]  /*4c50*/  FMUL.FTZ R30, R155, R30 ;  /* 0x0000001e9b1e7220 */ /* 0x000fe40000410000 */
[----:B------:R-:W-:Y:S01]  /*4c60*/  FMUL.FTZ R31, R242, R31 ;  /* 0x0000001ff21f7220 */ /* 0x000fe20000410000 */
[----:B------:R-:W-:Y:S01]  /*4c70*/  F2FP.BF16.PACK_AB R141, R27, R26 ;  /* 0x0000001a1b8d723e */ /* 0x000fe200000010ff */
[----:B------:R-:W-:Y:S02]  /*4c80*/  FFMA.FTZ R239, -R239, R239, 1 ;  /* 0x3f800000efef7423 */ /* 0x000fe400000101ef */
[----:B------:R-:W-:Y:S02]  /*4c90*/  FMUL.FTZ R21, R21, R146 ;  /* 0x0000009215157220 */ /* 0x000fe40000410000 */
[----:B--2---:R-:W-:Y:S02]  /*4ca0*/  FFMA.FTZ R2, -R241, R241, 1 ;  /* 0x3f800000f1027423 */ /* 0x004fe400000101f1 */
[----:B------:R-:W-:Y:S01]  /*4cb0*/  FMUL.FTZ R30, R30, R239 ;  /* 0x000000ef1e1e7220 */ /* 0x000fe20000410000 */
[----:B------:R-:W-:Y:S01]  /*4cc0*/  STS [R204+0x1c480], R153 ;  /* 0x01c48099cc007388 */ /* 0x000fe20000000800 */
[----:B------:R-:W-:Y:S01]  /*4cd0*/  FMUL.FTZ R31, R31, R2 ;  /* 0x000000021f1f7220 */ /* 0x000fe20000410000 */
[----:B------:R-:W-:Y:S01]  /*4ce0*/  F2FP.BF16.PACK_AB R144, R24, R21 ;  /* 0x000000151890723e */ /* 0x000fe200000010ff */
[----:B------:R-:W-:Y:S01]  /*4cf0*/  IMAD R3, R3, 0x1800, R182 ;  /* 0x0000180003037824 */ /* 0x000fe200078e02b6 */
[----:B------:R-:W-:Y:S02]  /*4d00*/  STS [R204+0x1c880], R213 ;  /* 0x01c880d5cc007388 */ /* 0x000fe40000000800 */
[----:B------:R-:W-:Y:S02]  /*4d10*/  F2FP.BF16.PACK_AB R2, R31, R30 ;  /* 0x0000001e1f02723e */ /* 0x000fe400000010ff */
        /* <DEDUP_REMOVED lines=95> */
[----:B-12-45:R-:W-:Y:S02]  /*5310*/  USHF.R.S32.HI UR4, URZ, 0x1f, UR19 ;  /* 0x0000001f3f047899 */ /* 0x036fe40008011413 */
[----:B------:R-:W-:Y:S02]  /*5320*/  ULDC.64 UR6, c[0x0][0x208] ;  /* 0x0000820000067ab9 */ /* 0x000fe40000000a00 */
[----:B------:R-:W-:Y:S02]  /*5330*/  UIMAD UR4, UR4, UR6, URZ ;  /* 0x00000006040472a4 */ /* 0x000fe4000f8e023f */
[----:B------:R-:W-:Y:S02]  /*5340*/  UIMAD.WIDE.U32 UR22, UR19, UR6, URZ ;  /* 0x00000006131672a5 */ /* 0x000fe4000f8e003f */
[----:B------:R-:W-:Y:S02]  /*5350*/  UIMAD UR4, UR19, UR7, UR4 ;  /* 0x00000007130472a4 */ /* 0x000fe4000f8e0204 */
[----:B------:R-:W-:Y:S02]  /*5360*/  USHF.L.U32 UR19, UR19, 0x6, URZ ;  /* 0x0000000613137899 */ /* 0x000fe4000800063f */
[----:B------:R-:W-:Y:S01]  /*5370*/  UIADD3 UR4, UR23, UR4, URZ ;  /* 0x0000000417047290 */ /* 0x000fe2000fffe03f */
[----:B------:R-:W-:Y:S02]  /*5380*/  IMAD.U32 R8, RZ, RZ, UR22 ;  /* 0x00000016ff087e24 */ /* 0x000fe4000f8e00ff */
[----:B------:R-:W-:Y:S01]  /*5390*/  IMAD.U32 R9, RZ, RZ, UR23 ;  /* 0x00000017ff097e24 */ /* 0x000fe2000f8e00ff */
[----:B------:R-:W-:Y:S01]  /*53a0*/  IADD3 R6, P0, R194, UR19, RZ ;  /* 0x00000013c2067c10 */ /* 0x000fe2000ff1e0ff */
[----:B------:R-:W-:Y:S01]  /*53b0*/  IMAD.U32 R5, RZ, RZ, UR19 ;  /* 0x00000013ff057e24 */ /* 0x000fe2000f8e00ff */
[----:B------:R-:W-:Y:S01]  /*53c0*/  UIADD3 UR19, -UR19, UR8, URZ ;  /* 0x0000000813137290 */ /* 0x000fe2000fffe13f */
[----:B------:R-:W-:Y:S01]  /*53d0*/  IMAD.U32 R7, RZ, RZ, UR4 ;  /* 0x00000004ff077e24 */ /* 0x000fe2000f8e00ff */
[----:B------:R-:W-:Y:S02]  /*53e0*/  LEA R4, P5, R8, R190, 0x6 ;  /* 0x000000be08047211 */ /* 0x000fe400078a30ff */
[----:B------:R-:W-:Y:S02]  /*53f0*/  LEA.HI.X.SX32 R5, R5, R186, 0x1, P0 ;  /* 0x000000ba05057211 */ /* 0x000fe400000f0eff */
[----:B------:R-:W-:Y:S02]  /*5400*/  ISETP.GE.OR P6, PT, R208, UR19, !P4 ;  /* 0x00000013d0007c0c */ /* 0x000fe4000e7c6670 */
[----:B------:R-:W-:Y:S02]  /*5410*/  LEA.HI.X R7, R8, R207, R7, 0x6, P5 ;  /* 0x000000cf08077211 */ /* 0x000fe400028f3407 */
[----:B------:R-:W-:Y:S02]  /*5420*/  LEA R10, P5, R4, c[0x0][0x1f0], 0x1 ;  /* 0x00007c00040a7a11 */ /* 0x000fe400078a08ff */
[----:B------:R-:W-:Y:S02]  /*5430*/  LEA R8, P0, R6, c[0x0][0x280], 0x2 ;  /* 0x0000a00006087a11 */ /* 0x000fe400078010ff */
[----:B------:R-:W-:Y:S01]  /*5440*/  LEA.HI.X R11, R4, c[0x0][0x1f4], R7, 0x1, P5 ;  /* 0x00007d00040b7a11 */ /* 0x000fe200028f0c07 */
[----:B------:R-:W-:Y:S01]  /*5450*/  IMAD.U32 R7, RZ, RZ, UR12 ;  /* 0x0000000cff077e24 */ /* 0x000fe2000f8e00ff */
[----:B------:R-:W-:Y:S02]  /*5460*/  ISETP.GE.OR P5, PT, R208, UR19, !P3 ;  /* 0x00000013d0007c0c */ /* 0x000fe4000dfa6670 */
[----:B------:R-:W-:Y:S01]  /*5470*/  LEA.HI.X R9, R6, c[0x0][0x284], R5, 0x2, P0 ;  /* 0x0000a10006097a11 */ /* 0x000fe200000f1405 */
[----:B------:R-:W-:Y:S01]  /*5480*/  IMAD R4, R7, 0x3000, R202 ;  /* 0x0000300007047824 */ /* 0x000fe200078e02ca */
[----:B------:R-:W-:Y:S01]  /*5490*/  ISETP.GE.OR P0, PT, R208, UR19, !P2 ;  /* 0x00000013d0007c0c */ /* 0x000fe2000d706670 */
[----:B------:R-:W-:Y:S03]  /*54a0*/  IMAD.U32 R5, RZ, RZ, UR12 ;  /* 0x0000000cff057e24 */ /* 0x000fe6000f8e00ff */
[----:B------:R-:W-:Y:S01]  /*54b0*/  @!PT LDS RZ, [RZ] ;  /* 0x00000000fffff984 */ /* 0x000fe20000000800 */
[----:B------:R-:W-:Y:S01]  /*54c0*/  @!PT LDS RZ, [RZ] ;  /* 0x00000000fffff984 */ /* 0x000fe20000000800 */
[----:B------:R-:W-:Y:S01]  /*54d0*/  @!PT LDS RZ, [RZ] ;  /* 0x00000000fffff984 */ /* 0x000fe20000000800 */
[----:B------:R1:W-:Y:S01]  /*54e0*/  LDGSTS.E.BYPASS.LTC128B.128 [R4], [R10.64], !P6 ;  /* 0x000000000a047fae */ /* 0x0003e2000f101d54 */
[----:B------:R-:W-:Y:S04]  /*54f0*/  @!P1 IMAD R5, R5, 0x40, R210 ;  /* 0x0000004005059824 */ /* 0x000fe800078e02d2 */
[----:B------:R-:W-:Y:S01]  /*5500*/  @!P1 IMAD.SHL.U32 R6, R5, 0x4, RZ ;  /* 0x0000000405069824 */ /* 0x000fe200078e00ff */
[----:B------:R1:W-:Y:S06]  /*5510*/  LDGSTS.E.BYPASS.LTC128B.128 [R4+0x1000], [R10.64+0x40], !P5 ;  /* 0x010000400a047fae */ /* 0x0003ec000e901d54 */
[----:B------:R1:W-:Y:S06]  /*5520*/  LDGSTS.E.BYPASS.LTC128B.128 [R4+0x2000], [R10.64+0x80], !P0 ;  /* 0x020000800a047fae */ /* 0x0003ec000c101d54 */
[----:B------:R1:W-:Y:S02]  /*5530*/  @!P1 LDGSTS.E.BYPASS.LTC128B.128 [R6+0x18280], [R8.64] ;  /* 0x1828000008069fae */ /* 0x0003e4000b901d54 */
.L_x_1146:
[-C--:B-12-45:R-:W-:Y:S01]  /*5540*/  HMMA.16816.F32.BF16 R4, R28, R2.reuse, RZ ;  /* 0x000000021c04723c */ /* 0x0b6fe200000418ff */
[----:B------:R-:W-:Y:S01]  /*5550*/  LDSM.16.M88.4 R136, [R175+0x1000] ;  /* 0x00100000af88783b */ /* 0x000fe20000000200 */
[----:B------:R-:W-:Y:S02]  /*5560*/  ULDC.64 UR6, c[0x0][0x238] ;  /* 0x00008e0000067ab9 */ /* 0x000fe40000000a00 */
[----:B------:R-:W-:Y:S01]  /*5570*/  USHF.R.S32.HI UR19, URZ, 0x1f, UR16 ;  /* 0x0000001f3f137899 */ /* 0x000fe20008011410 */
[----:B------:R-:W-:Y:S01]  /*5580*/  LDSM.16.M88.4 R140, [R174+0x1000] ;  /* 0x00100000ae8c783b */ /* 0x000fe20000000200 */
[----:B------:R-:W-:Y:S02]  /*5590*/  USHF.R.S32.HI UR4, URZ, 0x1f, UR17 ;  /* 0x0000001f3f047899 */ /* 0x000fe40008011411 */
[C---:B------:R-:W-:Y:S01]  /*55a0*/  HMMA.16816.F32.BF16 R8, R24.reuse, R2, RZ ;  /* 0x000000021808723c */ /* 0x040fe200000418ff */
[----:B------:R-:W-:Y:S01]  /*55b0*/  LDSM.16.MT88.2 R2, [R178+0x800] ;  /* 0x00080000b202783b */ /* 0x000fe20000004100 */
[----:B------:R-:W-:Y:S02]  /*55c0*/  UIMAD UR19, UR19, UR6, URZ ;  /* 0x00000006131372a4 */ /* 0x000fe4000f8e023f */
[----:B------:R-:W-:Y:S01]  /*55d0*/  UISETP.GE.AND UP3, UPT, UR5, 0x1, UPT ;  /* 0x000000010500788c */ /* 0x000fe2000bf66270 */
[----:B------:R-:W-:Y:S01]  /*55e0*/  LDSM.16.MT88.2 R146, [R178+0x1000] ;  /* 0x00100000b292783b */ /* 0x000fe20000004100 */
[----:B------:R-:W-:Y:S02]  /*55f0*/  UIMAD UR19, UR16, UR7, UR19 ;  /* 0x00000007101372a4 */ /* 0x000fe4000f8e0213 */
[-C--:B------:R-:W-:Y:S01]  /*5600*/  HMMA.16816.F32.BF16 R12, R24, R16.reuse, RZ ;  /* 0x00000010180c723c */ /* 0x080fe200000418ff */
[----:B------:R-:W-:Y:S01]  /*5610*/  ULDC.64 UR6, c[0x0][0x240] ;  /* 0x0000900000067ab9 */ /* 0x000fe20000000a00 */
[----:B------:R-:W0:Y:S01]  /*5620*/  LDGDEPBAR ;  /* 0x00000000000079af */ /* 0x000e220000000000 */
[----:B------:R-:W-:Y:S02]  /*5630*/  UIMAD UR4, UR4, UR6, URZ ;  /* 0x00000006040472a4 */ /* 0x000fe4000f8e023f */
[----:B------:R-:W-:Y:S02]  /*5640*/  UISETP.GE.AND UP2, UPT, UR13, 0x1, UPT ;  /* 0x000000010d00788c */ /* 0x000fe4000bf46270 */
[----:B------:R-:W-:Y:S01]  /*5650*/  UIMAD UR4, UR17, UR7, UR4 ;  /* 0x00000007110472a4 */ /* 0x000fe2000f8e0204 */
[C---:B------:R-:W-:Y:S01]  /*5660*/  HMMA.16816.F32.BF16 R16, R28.reuse, R16, RZ ;  /* 0x000000101c10723c */ /* 0x040fe200000418ff */
[----:B------:R-:W-:Y:S02]  /*5670*/  UIMAD UR7, UR14, 0x1800, URZ ;  /* 0x000018000e0778a4 */ /* 0x000fe4000f8e023f */
[----:B------:R-:W-:Y:S02]  /*5680*/  UIADD3 UR14, UR14, 0x1, URZ ;  /* 0x000000010e0e7890 */ /* 0x000fe4000fffe03f */
[----:B------:R-:W-:Y:S02]  /*5690*/  USHF.R.S32.HI UR6, URZ, 0x1f, UR7 ;  /* 0x0000001f3f067899 */ /* 0x000fe40008011407 */
[----:B------:R-:W-:Y:S01]  /*56a0*/  UISETP.GE.AND UP0, UPT, UR14, UR15, UPT ;  /* 0x0000000f0e00728c */ /* 0x000fe2000bf06270 */
[-C--:B------:R-:W-:Y:S01]  /*56b0*/  HMMA.16816.F32.BF16 R20, R28, R32.reuse, RZ ;  /* 0x000000201c14723c */ /* 0x080fe200000418ff */
[----:B------:R-:W1:Y:S01]  /*56c0*/  LDSM.16.M88.4 R28, [R175] ;  /* 0x00000000af1c783b */ /* 0x000e620000000200 */
[----:B------:R-:W-:Y:S06]  /*56d0*/  UISETP.GE.AND UP1, UPT, UR12, 0x1, UPT ;  /* 0x000000010c00788c */ /* 0x000fec000bf26270 */
[----:B------:R-:W-:Y:S01]  /*56e0*/  HMMA.16816.F32.BF16 R24, R24, R32, RZ ;  /* 0x000000201818723c */ /* 0x000fe200000418ff */
[----:B------:R-:W2:Y:S07]  /*56f0*/  LDSM.16.MT88.2 R32, [R178+0x2800] ;  /* 0x00280000b220783b */ /* 0x000eae0000004100 */
[-C--:B------:R-:W-:Y:S08]  /*5700*/  HMMA.16816.F32.BF16 R4, R132, R34.reuse, R4 ;  /* 0x000000228404723c */ /* 0x080ff00000041804 */
[C---:B------:R-:W-:Y:S01]  /*5710*/  HMMA.16816.F32.BF16 R8, R148.reuse, R34, R8 ;  /* 0x000000229408723c */ /* 0x040fe20000041808 */
[----:B------:R-:W3:Y:S07]  /*5720*/  LDSM.16.MT88.2 R34, [R178+0x4800] ;  /* 0x00480000b222783b */ /* 0x000eee0000004100 */
[-C--:B------:R-:W-:Y:S08]  /*5730*/  HMMA.16816.F32.BF16 R12, R148, R144.reuse, R12 ;  /* 0x00000090940c723c */ /* 0x080ff0000004180c */
[C---:B------:R-:W-:Y:S01]  /*5740*/  HMMA.16816.F32.BF16 R16, R132.reuse, R144, R16 ;  /* 0x000000908410723c */ /* 0x040fe20000041810 */
[----:B------:R-:W-:Y:S07]  /*5750*/  LDSM.16.MT88.2 R144, [R178+0x2c00] ;  /* 0x002c0000b290783b */ /* 0x000fee0000004100 */
[-C--:B------:R-:W-:Y:S01]  /*5760*/  HMMA.16816.F32.BF16 R20, R132, R152.reuse, R20 ;  /* 0x000000988414723c */ /* 0x080fe20000041814 */
[----:B------:R-:W-:Y:S07]  /*5770*/  LDSM.16.M88.4 R132, [R174] ;  /* 0x00000000ae84783b */ /* 0x000fee0000000200 */
[----:B------:R-:W-:Y:S01]  /*5780*/  HMMA.16816.F32.BF16 R24, R148, R152, R24 ;  /* 0x000000989418723c */ /* 0x000fe20000041818 */
[----:B------:R-:W-:Y:S07]  /*5790*/  LDSM.16.M88.4 R148, [R0+0x2000] ;  /* 0x002000000094783b */ /* 0x000fee0000000200 */
[-C--:B-1----:R-:W-:Y:S08]  /*57a0*/  HMMA.16816.F32.BF16 R4, R28, R2.reuse, R4 ;  /* 0x000000021c04723c */ /* 0x082ff00000041804 */
[C---:B------:R-:W-:Y:S01]  /*57b0*/  HMMA.16816.F32.BF16 R8, R136.reuse, R2, R8 ;  /* 0x000000028808723c */ /* 0x040fe20000041808 */
[----:B------:R-:W1:Y:S07]  /*57c0*/  LDSM.16.MT88.2 R2, [R178+0xc00] ;  /* 0x000c0000b202783b */ /* 0x000e6e0000004100 */
[-C--:B--2---:R-:W-:Y:S08]  /*57d0*/  HMMA.16816.F32.BF16 R12, R136, R32.reuse, R12 ;  /* 0x00000020880c723c */ /* 0x084ff0000004180c */
[C---:B------:R-:W-:Y:S01]  /*57e0*/  HMMA.16816.F32.BF16 R16, R28.reuse, R32, R16 ;  /* 0x000000201c10723c */ /* 0x040fe20000041810 */
[----:B------:R-:W2:Y:S07]  /*57f0*/  LDSM.16.MT88.2 R32, [R178+0x4c00] ;  /* 0x004c0000b220783b */ /* 0x000eae0000004100 */
[-C--:B---3--:R-:W-:Y:S01]  /*5800*/  HMMA.16816.F32.BF16 R20, R28, R34.reuse, R20 ;  /* 0x000000221c14723c */ /* 0x088fe20000041814 */
[----:B------:R-:W3:Y:S07]  /*5810*/  LDSM.16.M88.4 R28, [R177+0x2000] ;  /* 0x00200000b11c783b */ /* 0x000eee0000000200 */
[----:B------:R-:W-:Y:S01]  /*5820*/  HMMA.16816.F32.BF16 R24, R136, R34, R24 ;  /* 0x000000228818723c */ /* 0x000fe20000041818 */
[----:B------:R-:W4:Y:S04]  /*5830*/  LDSM.16.M88.4 R136, [R177+0x3000] ;  /* 0x00300000b188783b */ /* 0x000f280000000200 */
[----:B------:R-:W5:Y:S03]  /*5840*/  LDSM.16.MT88.2 R34, [R178+0x3000] ;  /* 0x00300000b222783b */ /* 0x000f660000004100 */
[-C--:B-1----:R-:W-:Y:S08]  /*5850*/  HMMA.16816.F32.BF16 R4, R132, R2.reuse, R4 ;  /* 0x000000028404723c */ /* 0x082ff00000041804 */
[C---:B------:R-:W-:Y:S01]  /*5860*/  HMMA.16816.F32.BF16 R8, R140.reuse, R2, R8 ;  /* 0x000000028c08723c */ /* 0x040fe20000041808 */
[----:B------:R-:W1:Y:S07]  /*5870*/  LDSM.16.MT88.2 R2, [R178+0x5000] ;  /* 0x00500000b202783b */ /* 0x000e6e0000004100 */
[-C--:B------:R-:W-:Y:S08]  /*5880*/  HMMA.16816.F32.BF16 R12, R140, R144.reuse, R12 ;  /* 0x000000908c0c723c */ /* 0x080ff0000004180c */
[C---:B------:R-:W-:Y:S01]  /*5890*/  HMMA.16816.F32.BF16 R16, R132.reuse, R144, R16 ;  /* 0x000000908410723c */ /* 0x040fe20000041810 */
[----:B------:R-:W-:Y:S07]  /*58a0*/  LDSM.16.MT88.2 R144, [R178+0x3400] ;  /* 0x00340000b290783b */ /* 0x000fee0000004100 */
[-C--:B--2---:R-:W-:Y:S01]  /*58b0*/  HMMA.16816.F32.BF16 R20, R132, R32.reuse, R20 ;  /* 0x000000208414723c */ /* 0x084fe20000041814 */
[----:B------:R-:W-:Y:S07]  /*58c0*/  LDSM.16.M88.4 R132, [R176+0x2000] ;  /* 0x00200000b084783b */ /* 0x000fee0000000200 */
[----:B------:R-:W-:Y:S01]  /*58d0*/  HMMA.16816.F32.BF16 R24, R140, R32, R24 ;  /* 0x000000208c18723c */ /* 0x000fe20000041818 */
[----:B------:R-:W2:Y:S04]  /*58e0*/  LDSM.16.MT88.2 R32, [R178+0x1400] ;  /* 0x00140000b220783b */ /* 0x000ea80000004100 */
[----:B------:R-:W2:Y:S03]  /*58f0*/  LDSM.16.M88.4 R140, [R176+0x3000] ;  /* 0x00300000b08c783b */ /* 0x000ea60000000200 */
[-C--:B---3--:R-:W-:Y:S08]  /*5900*/  HMMA.16816.F32.BF16 R4, R28, R146.reuse, R4 ;  /* 0x000000921c04723c */ /* 0x088ff00000041804 */
[C---:B----4-:R-:W-:Y:S01]  /*5910*/  HMMA.16816.F32.BF16 R8, R136.reuse, R146, R8 ;  /* 0x000000928808723c */ /* 0x050fe20000041808 */
[----:B------:R-:W-:Y:S07]  /*5920*/  LDSM.16.MT88.2 R146, [R178+0x3800] ;  /* 0x00380000b292783b */ /* 0x000fee0000004100 */
[-C--:B-----5:R-:W-:Y:S08]  /*5930*/  HMMA.16816.F32.BF16 R12, R136, R34.reuse, R12 ;  /* 0x00000022880c723c */ /* 0x0a0ff0000004180c */
[C---:B------:R-:W-:Y:S01]  /*5940*/  HMMA.16816.F32.BF16 R16, R28.reuse, R34, R16 ;  /* 0x000000221c10723c */ /* 0x040fe20000041810 */
[----:B------:R-:W3:Y:S07]  /*5950*/  LDSM.16.MT88.2 R34, [R178+0x5400] ;  /* 0x00540000b222783b */ /* 0x000eee0000004100 */
[-C--:B-1----:R-:W-:Y:S01]  /*5960*/  HMMA.16816.F32.BF16 R20, R28, R2.reuse, R20 ;  /* 0x000000021c14723c */ /* 0x082fe20000041814 */
[----:B------:R-:W-:Y:S07]  /*5970*/  LDSM.16.M88.4 R28, [R175+0x2000] ;  /* 0x00200000af1c783b */ /* 0x000fee0000000200 */
[----:B------:R-:W-:Y:S01]  /*5980*/  HMMA.16816.F32.BF16 R24, R136, R2, R24 ;  /* 0x000000028818723c */ /* 0x000fe20000041818 */
[----:B------:R-:W1:Y:S04]  /*5990*/  LDSM.16.MT88.2 R2, [R178+0x1800] ;  /* 0x00180000b202783b */ /* 0x000e680000004100 */
[----:B------:R-:W4:Y:S03]  /*59a0*/  LDSM.16.M88.4 R136, [R175+0x3000] ;  /* 0x00300000af88783b */ /* 0x000f260000000200 */
[-C--:B--2---:R-:W-:Y:S08]  /*59b0*/  HMMA.16816.F32.BF16 R4, R132, R32.reuse, R4 ;  /* 0x000000208404723c */ /* 0x084ff00000041804 */
[C---:B------:R-:W-:Y:S01]  /*59c0*/  HMMA.16816.F32.BF16 R8, R140.reuse, R32, R8 ;  /* 0x000000208c08723c */ /* 0x040fe20000041808 */
[----:B------:R-:W2:Y:S07]  /*59d0*/  LDSM.16.MT88.2 R32, [R178+0x5800] ;  /* 0x00580000b220783b */ /* 0x000eae0000004100 */
[-C--:B------:R-:W-:Y:S08]  /*59e0*/  HMMA.16816.F32.BF16 R12, R140, R144.reuse, R12 ;  /* 0x000000908c0c723c */ /* 0x080ff0000004180c */
[C---:B------:R-:W-:Y:S01]  /*59f0*/  HMMA.16816.F32.BF16 R16, R132.reuse, R144, R16 ;  /* 0x000000908410723c */ /* 0x040fe20000041810 */
[----:B------:R-:W5:Y:S07]  /*5a00*/  LDSM.16.MT88.2 R144, [R178+0x1c00] ;  /* 0x001c0000b290783b */ /* 0x000f6e0000004100 */
[-C--:B---3--:R-:W-:Y:S01]  /*5a10*/  HMMA.16816.F32.BF16 R20, R132, R34.reuse, R20 ;  /* 0x000000228414723c */ /* 0x088fe20000041814 */
[----:B------:R-:W3:Y:S07]  /*5a20*/  LDSM.16.M88.4 R132, [R0+0x3000] ;  /* 0x003000000084783b */ /* 0x000eee0000000200 */
[----:B------:R-:W-:Y:S01]  /*5a30*/  HMMA.16816.F32.BF16 R24, R140, R34, R24 ;  /* 0x000000228c18723c */ /* 0x000fe20000041818 */
[----:B------:R-:W3:Y:S07]  /*5a40*/  LDSM.16.MT88.2 R34, [R178+0x3c00] ;  /* 0x003c0000b222783b */ /* 0x000eee0000004100 */
[-C--:B-1----:R-:W-:Y:S08]  /*5a50*/  HMMA.16816.F32.BF16 R4, R28, R2.reuse, R4 ;  /* 0x000000021c04723c */ /* 0x082ff00000041804 */
[C---:B----4-:R-:W-:Y:S01]  /*5a60*/  HMMA.16816.F32.BF16 R8, R136.reuse, R2, R8 ;  /* 0x000000028808723c */ /* 0x050fe20000041808 */
[----:B------:R-:W1:Y:S07]  /*5a70*/  LDSM.16.MT88.2 R2, [R178+0x5c00] ;  /* 0x005c0000b202783b */ /* 0x000e6e0000004100 */
[-C--:B------:R-:W-:Y:S08]  /*5a80*/  HMMA.16816.F32.BF16 R12, R136, R146.reuse, R12 ;  /* 0x00000092880c723c */ /* 0x080ff0000004180c */
[C---:B------:R-:W-:Y:S08]  /*5a90*/  HMMA.16816.F32.BF16 R16, R28.reuse, R146, R16 ;  /* 0x000000921c10723c */ /* 0x040ff00000041810 */
[-C--:B--2---:R-:W-:Y:S01]  /*5aa0*/  HMMA.16816.F32.BF16 R20, R28, R32.reuse, R20 ;  /* 0x000000201c14723c */ /* 0x084fe20000041814 */
[----:B------:R-:W-:Y:S07]  /*5ab0*/  LDSM.16.MT88.4 R28, [R154+0xd080] ;  /* 0x00d080009a1c783b */ /* 0x000fee0000004200 */
[----:B------:R-:W-:Y:S07]  /*5ac0*/  HMMA.16816.F32.BF16 R24, R136, R32, R24 ;  /* 0x000000208818723c */ /* 0x000fee0000041818 */
[----:B------:R-:W-:Y:S01]  /*5ad0*/  IMAD.U32 R33, RZ, RZ, UR16 ;  /* 0x00000010ff217e24 */ /* 0x000fe2000f8e00ff */
[-C--:B-----5:R-:W-:Y:S01]  /*5ae0*/  HMMA.16816.F32.BF16 R4, R148, R144.reuse, R4 ;  /* 0x000000909404723c */ /* 0x0a0fe20000041804 */
[----:B------:R-:W-:Y:S04]  /*5af0*/  IMAD.U32 R32, RZ, RZ, UR17 ;  /* 0x00000011ff207e24 */ /* 0x000fe8000f8e00ff */
[----:B------:R-:W-:Y:S03]  /*5b00*/  IMAD.WIDE.U32 R136, R33, c[0x0][0x238], R198 ;  /* 0x00008e0021887a25 */ /* 0x000fe600078e00c6 */
[C---:B---3--:R-:W-:Y:S04]  /*5b10*/  HMMA.16816.F32.BF16 R8, R132.reuse, R144, R8 ;  /* 0x000000908408723c */ /* 0x048fe80000041808 */
[----:B------:R-:W-:Y:S04]  /*5b20*/  IADD3 R137, R137, UR19, RZ ;  /* 0x0000001389897c10 */ /* 0x000fe8000fffe0ff */
[-C--:B------:R-:W-:Y:S04]  /*5b30*/  HMMA.16816.F32.BF16 R12, R132, R34.reuse, R12 ;  /* 0x00000022840c723c */ /* 0x080fe8000004180c */
[----:B------:R-:W-:Y:S04]  /*5b40*/  IMAD.WIDE.U32 R136, R32, c[0x0][0x240], R136 ;  /* 0x0000900020887a25 */ /* 0x000fe800078e0088 */
[C---:B------:R-:W-:Y:S01]  /*5b50*/  HMMA.16816.F32.BF16 R16, R148.reuse, R34, R16 ;  /* 0x000000229410723c */ /* 0x040fe20000041810 */
[----:B------:R-:W-:Y:S01]  /*5b60*/  IMAD.U32 R32, RZ, RZ, UR4 ;  /* 0x00000004ff207e24 */ /* 0x000fe2000f8e00ff */
[----:B------:R-:W-:Y:S02]  /*5b70*/  UIADD3 UR4, UR12, 0x1, URZ ;  /* 0x000000010c047890 */ /* 0x000fe4000fffe03f */
[----:B------:R-:W-:Y:S01]  /*5b80*/  IADD3 R33, P0, R136, UR7, RZ ;  /* 0x0000000788217c10 */ /* 0x000fe2000ff1e0ff */
[----:B------:R-:W-:Y:S02]  /*5b90*/  UIADD3 UR7, UR5, 0x1, URZ ;  /* 0x0000000105077890 */ /* 0x000fe4000fffe03f */
[----:B------:R-:W-:Y:S01]  /*5ba0*/  USEL UR12, UR4, URZ, !UP1 ;  /* 0x0000003f040c7287 */ /* 0x000fe2000c800000 */
[-C--:B-1----:R-:W-:Y:S01]  /*5bb0*/  HMMA.16816.F32.BF16 R20, R148, R2.reuse, R20 ;  /* 0x000000029414723c */ /* 0x082fe20000041814 */
[----:B------:R-:W-:Y:S03]  /*5bc0*/  USEL UR5, UR7, URZ, !UP3 ;  /* 0x0000003f07057287 */ /* 0x000fe6000d800000 */
[----:B------:R-:W-:Y:S01]  /*5bd0*/  IADD3.X R32, R137, UR6, R32, P0, !PT ;  /* 0x0000000689207c10 */ /* 0x000fe200087fe420 */
[----:B------:R-:W-:Y:S01]  /*5be0*/  UIADD3 UR6, UR13, 0x1, URZ ;  /* 0x000000010d067890 */ /* 0x000fe2000fffe03f */
[C---:B------:R-:W-:Y:S01]  /*5bf0*/  LEA R140, P0, R33.reuse, c[0x0][0x220], 0x2 ;  /* 0x00008800218c7a11 */ /* 0x040fe200078010ff */
[----:B------:R-:W-:Y:S01]  /*5c00*/  LDSM.16.MT88.4 R136, [R179+0x1ec80] ;  /* 0x01ec8000b388783b */ /* 0x000fe20000004200 */
[----:B------:R-:W-:Y:S01]  /*5c10*/  HMMA.16816.F32.BF16 R24, R132, R2, R24 ;  /* 0x000000028418723c */ /* 0x000fe20000041818 */
[----:B------:R-:W-:Y:S02]  /*5c20*/  USEL UR13, UR6, URZ, !UP2 ;  /* 0x0000003f060d7287 */ /* 0x000fe4000d000000 */
[----:B------:R-:W-:Y:S01]  /*5c30*/  LDSM.16.MT88.4 R132, [R179+0x1cc80] ;  /* 0x01cc8000b384783b */ /* 0x000fe20000004200 */
[----:B------:R-:W-:Y:S02]  /*5c40*/  LEA.HI.X R141, R33, c[0x0][0x224], R32, 0x2, P0 ;  /* 0x00008900218d7a11 */ /* 0x000fe400000f1420 */
[----:B------:R-:W-:Y:S01]  /*5c50*/  PLOP3.LUT P0, PT, PT, PT, UP0, 0x80, 0x0 ;  /* 0x000000000000781c */ /* 0x000fe20003f0f008 */
[----:B------:R-:W-:Y:S04]  /*5c60*/  LDSM.16.MT88.4 R32, [R154+0xe080] ;  /* 0x00e080009a20783b */ /* 0x000fe80000004200 */
        /* <DEDUP_REMOVED lines=19> */
[----:B------:R-:W-:Y:S04]  /*5da0*/  RED.E.ADD.F32.FTZ.RN.STRONG.GPU [R140.64+0x4000], R20 ;  /* 0x004000148c00798e */ /* 0x000fe8000c10e794 */
[----:B------:R-:W-:Y:S04]  /*5db0*/  RED.E.ADD.F32.FTZ.RN.STRONG.GPU [R140.64+0x4400], R21 ;  /* 0x004400158c00798e */ /* 0x000fe8000c10e794 */
[----:B------:R-:W-:Y:S04]  /*5dc0*/  RED.E.ADD.F32.FTZ.RN.STRONG.GPU [R140.64+0x4800], R22 ;  /* 0x004800168c00798e */ /* 0x000fe8000c10e794 */
[----:B------:R-:W-:Y:S04]  /*5dd0*/  RED.E.ADD.F32.FTZ.RN.STRONG.GPU [R140.64+0x4c00], R23 ;  /* 0x004c00178c00798e */ /* 0x000fe8000c10e794 */
[----:B------:R-:W3:Y:S01]  /*5de0*/  LDSM.16.MT88.4 R20, [R154+0xc480] ;  /* 0x00c480009a14783b */ /* 0x000ee20000004200 */
[-C--:B-1----:R-:W-:Y:S03]  /*5df0*/  HMMA.16816.F32.BF16 R84, R8, R16.reuse, R84 ;  /* 0x000000100854723c */ /* 0x082fe60000041854 */
[----:B------:R-:W-:Y:S04]  /*5e00*/  RED.E.ADD.F32.FTZ.RN.STRONG.GPU [R140.64+0x5000], R24 ;  /* 0x005000188c00798e */ /* 0x000fe8000c10e794 */
[----:B------:R-:W-:Y:S04]  /*5e10*/  RED.E.ADD.F32.FTZ.RN.STRONG.GPU [R140.64+0x5400], R25 ;  /* 0x005400198c00798e */ /* 0x000fe8000c10e794 */
[----:B------:R-:W-:Y:S04]  /*5e20*/  RED.E.ADD.F32.FTZ.RN.STRONG.GPU [R140.64+0x5800], R26 ;  /* 0x0058001a8c00798e */ /* 0x000fe8000c10e794 */
[----:B------:R-:W-:Y:S01]  /*5e30*/  RED.E.ADD.F32.FTZ.RN.STRONG.GPU [R140.64+0x5c00], R27 ;  /* 0x005c001b8c00798e */ /* 0x000fe2000c10e794 */
[C---:B--2---:R-:W-:Y:S03]  /*5e40*/  HMMA.16816.F32.BF16 R88, R12.reuse, R16, R88 ;  /* 0x000000100c58723c */ /* 0x044fe60000041858 */
[----:B------:R-:W1:Y:S04]  /*5e50*/  LDSM.16.MT88.4 R24, [R154+0xd480] ;  /* 0x00d480009a18783b */ /* 0x000e680000004200 */
[----:B------:R-:W-:Y:S01]  /*5e60*/  LDSM.16.MT88.4 R140, [R179+0x1fc80] ;  /* 0x01fc8000b38c783b */ /* 0x000fe20000004200 */
        /* <DEDUP_REMOVED lines=15> */
[-C--:B---3--:R-:W-:Y:S08]  /*5f60*/  HMMA.16816.F32.BF16 R84, R132, R20.reuse, R84 ;  /* 0x000000148454723c */ /* 0x088ff00000041854 */
[C---:B------:R-:W-:Y:S08]  /*5f70*/  HMMA.16816.F32.BF16 R88, R136.reuse, R20, R88 ;  /* 0x000000148858723c */ /* 0x040ff00000041858 */
[-C--:B------:R-:W-:Y:S08]  /*5f80*/  HMMA.16816.F32.BF16 R92, R136, R22.reuse, R92 ;  /* 0x00000016885c723c */ /* 0x080ff0000004185c */
[C---:B------:R-:W-:Y:S01]  /*5f90*/  HMMA.16816.F32.BF16 R96, R132.reuse, R22, R96 ;  /* 0x000000168460723c */ /* 0x040fe20000041860 */
[----:B------:R-:W3:Y:S07]  /*5fa0*/  LDSM.16.MT88.4 R20, [R154+0xe880] ;  /* 0x00e880009a14783b */ /* 0x000eee0000004200 */
[-C--:B-1----:R-:W-:Y:S08]  /*5fb0*/  HMMA.16816.F32.BF16 R100, R132, R24.reuse, R100 ;  /* 0x000000188464723c */ /* 0x082ff00000041864 */
[C---:B------:R-:W-:Y:S08]  /*5fc0*/  HMMA.16816.F32.BF16 R104, R136.reuse, R24, R104 ;  /* 0x000000188868723c */ /* 0x040ff00000041868 */
[-C--:B------:R-:W-:Y:S08]  /*5fd0*/  HMMA.16816.F32.BF16 R108, R136, R26.reuse, R108 ;  /* 0x0000001a886c723c */ /* 0x080ff0000004186c */
[C---:B------:R-:W-:Y:S01]  /*5fe0*/  HMMA.16816.F32.BF16 R112, R132.reuse, R26, R112 ;  /* 0x0000001a8470723c */ /* 0x040fe20000041870 */
[----:B------:R-:W-:Y:S07]  /*5ff0*/  LDSM.16.MT88.4 R24, [R179+0x1dc80] ;  /* 0x01dc8000b318783b */ /* 0x000fee0000004200 */
[-C--:B--2---:R-:W-:Y:S08]  /*6000*/  HMMA.16816.F32.BF16 R116, R132, R16.reuse, R116 ;  /* 0x000000108474723c */ /* 0x084ff00000041874 */
[C---:B------:R-:W-:Y:S08]  /*6010*/  HMMA.16816.F32.BF16 R120, R136.reuse, R16, R120 ;  /* 0x000000108878723c */ /* 0x040ff00000041878 */
[-C--:B------:R-:W-:Y:S01]  /*6020*/  HMMA.16816.F32.BF16 R124, R136, R18.reuse, R124 ;  /* 0x00000012887c723c */ /* 0x080fe2000004187c */
[----:B------:R-:W1:Y:S07]  /*6030*/  LDSM.16.MT88.4 R136, [R154+0xcc80] ;  /* 0x00cc80009a88783b */ /* 0x000e6e0000004200 */
[----:B------:R-:W-:Y:S01]  /*6040*/  HMMA.16816.F32.BF16 R128, R132, R18, R128 ;  /* 0x000000128480723c */ /* 0x000fe20000041880 */
[----:B------:R-:W2:Y:S04]  /*6050*/  LDSM.16.MT88.4 R16, [R154+0xdc80] ;  /* 0x00dc80009a10783b */ /* 0x000ea80000004200 */
        /* <DEDUP_REMOVED lines=9> */
[-C--:B---3--:R-:W-:Y:S08]  /*60f0*/  HMMA.16816.F32.BF16 R116, R8, R20.reuse, R116 ;  /* 0x000000140874723c */ /* 0x088ff00000041874 */
[C---:B------:R-:W-:Y:S08]  /*6100*/  HMMA.16816.F32.BF16 R120, R28.reuse, R20, R120 ;  /* 0x000000141c78723c */ /* 0x040ff00000041878 */
[-C--:B------:R-:W-:Y:S08]  /*6110*/  HMMA.16816.F32.BF16 R124, R28, R22.reuse, R124 ;  /* 0x000000161c7c723c */ /* 0x080ff0000004187c */
[----:B------:R-:W-:Y:S08]  /*6120*/  HMMA.16816.F32.BF16 R128, R8, R22, R128 ;  /* 0x000000160880723c */ /* 0x000ff00000041880 */
[-C--:B-1----:R-:W-:Y:S08]  /*6130*/  HMMA.16816.F32.BF16 R84, R24, R136.reuse, R84 ;  /* 0x000000881854723c */ /* 0x082ff00000041854 */
[C---:B------:R-:W-:Y:S08]  /*6140*/  HMMA.16816.F32.BF16 R88, R140.reuse, R136, R88 ;  /* 0x000000888c58723c */ /* 0x040ff00000041858 */
[-C--:B------:R-:W-:Y:S08]  /*6150*/  HMMA.16816.F32.BF16 R92, R140, R138.reuse, R92 ;  /* 0x0000008a8c5c723c */ /* 0x080ff0000004185c */
[C---:B------:R-:W-:Y:S08]  /*6160*/  HMMA.16816.F32.BF16 R96, R24.reuse, R138, R96 ;  /* 0x0000008a1860723c */ /* 0x040ff00000041860 */
[-C--:B--2---:R-:W-:Y:S08]  /*6170*/  HMMA.16816.F32.BF16 R100, R24, R16.reuse, R100 ;  /* 0x000000101864723c */ /* 0x084ff00000041864 */
        /* <DEDUP_REMOVED lines=57> */
.L_x_1142:
[----:B------:R-:W-:Y:S01]  /*6510*/  USHF.L.U32 UR6, UR18, 0x7, URZ ;  /* 0x0000000712067899 */ /* 0x000fe2000800063f */
[----:B------:R-:W-:Y:S05]  /*6520*/  @P1 BRA `(.L_x_1148) ;  /* 0x000010b000001947 */ /* 0x000fea0003800000 */
[----:B------:R-:W-:Y:S01]  /*6530*/  SHF.R.S32.HI R3, RZ, 0x1f, R198 ;  /* 0x0000001fff037819 */ /* 0x000fe200000114c6 */
[----:B------:R-:W-:Y:S01]  /*6540*/  BAR.SYNC.DEFER_BLOCKING 0x1, 0x100 ;  /* 0x0044000000007b1d */ /* 0x000fe20000010000 */
[----:B------:R-:W-:Y:S01]  /*6550*/  F2FP.BF16.PACK_AB R36, R37, R36 ;  /* 0x000000242524723e */ /* 0x000fe200000010ff */
[----:B------:R-:W-:Y:S01]  /*6560*/  USHF.R.S32.HI UR7, URZ, 0x1f, UR16 ;  /* 0x0000001f3f077899 */ /* 0x000fe20008011410 */
[----:B------:R-:W-:-:S02]  /*6570*/  LEA.HI R0, R3, R198, RZ, 0x2 ;  /* 0x000000c603007211 */ /* 0x000fc400078f10ff */
[----:B------:R-:W-:Y:S01]  /*6580*/  F2FP.BF16.PACK_AB R38, R39, R38 ;  /* 0x000000262726723e */ /* 0x000fe200000010ff */
[----:B------:R-:W-:Y:S01]  /*6590*/  ULDC UR8, c[0x0][0x2f0] ;  /* 0x0000bc0000087ab9 */ /* 0x000fe20000000800 */
[--C-:B------:R-:W-:Y:S01]  /*65a0*/  SHF.R.S32.HI R4, RZ, 0x2, R0.reuse ;  /* 0x00000002ff047819 */ /* 0x100fe20000011400 */
[----:B------:R-:W-:Y:S01]  /*65b0*/  UIADD3 UR8, -UR6, UR8, URZ ;  /* 0x0000000806087290 */ /* 0x000fe2000fffe13f */
[----:B------:R-:W-:Y:S01]  /*65c0*/  SHF.R.S32.HI R2, RZ, 0x1f, R0 ;  /* 0x0000001fff027819 */ /* 0x000fe20000011400 */
[----:B------:R-:W-:Y:S01]  /*65d0*/  ULDC.64 UR4, c[0x0][0x338] ;  /* 0x0000ce0000047ab9 */ /* 0x000fe20000000a00 */
[----:B------:R-:W-:Y:S01]  /*65e0*/  LOP3.LUT R7, R0, 0xfffffffc, RZ, 0xc0, !PT ;  /* 0xfffffffc00077812 */ /* 0x000fe200078ec0ff */
[----:B------:R-:W-:Y:S01]  /*65f0*/  UIMAD UR4, UR7, UR4, URZ ;  /* 0x00000004070472a4 */ /* 0x000fe2000f8e023f */
[-C--:B------:R-:W-:Y:S01]  /*6600*/  LEA.HI R2, R2, R4.reuse, RZ, 0x3 ;  /* 0x0000000402027211 */ /* 0x080fe200078f18ff */
[----:B------:R-:W-:Y:S01]  /*6610*/  UISETP.LT.AND UP0, UPT, UR8, 0x80, UPT ;  /* 0x000000800800788c */ /* 0x000fe2000bf01270 */
[----:B------:R-:W-:Y:S01]  /*6620*/  LEA.HI R0, R0, R4, RZ, 0x1 ;  /* 0x0000000400007211 */ /* 0x000fe200078f08ff */
[----:B------:R-:W-:Y:S01]  /*6630*/  IMAD.IADD R7, R198, 0x1, -R7 ;  /* 0x00000001c6077824 */ /* 0x000fe200078e0a07 */
[----:B------:R-:W-:Y:S01]  /*6640*/  LOP3.LUT R5, R2, 0xfffffff8, RZ, 0xc0, !PT ;  /* 0xfffffff802057812 */ /* 0x000fe200078ec0ff */
[----:B------:R-:W-:Y:S01]  /*6650*/  UIMAD UR5, UR16, UR5, UR4 ;  /* 0x00000005100572a4 */ /* 0x000fe2000f8e0204 */
[----:B------:R-:W-:Y:S01]  /*6660*/  LEA.HI R2, R3, R198, RZ, 0x5 ;  /* 0x000000c603027211 */ /* 0x000fe200078f28ff */
[----:B------:R-:W-:Y:S01]  /*6670*/  USEL UR8, UR8, 0x80, UP0 ;  /* 0x0000008008087887 */ /* 0x000fe20008000000 */
[----:B------:R-:W-:Y:S01]  /*6680*/  F2FP.BF16.PACK_AB R48, R49, R48 ;  /* 0x000000303130723e */ /* 0x000fe200000010ff */
[----:B------:R-:W-:Y:S01]  /*6690*/  IMAD.IADD R6, R4, 0x1, -R5 ;  /* 0x0000000104067824 */ /* 0x000fe200078e0a05 */
[--C-:B------:R-:W-:Y:S01]  /*66a0*/  SHF.R.S32.HI R5, RZ, 0x5, R2.reuse ;  /* 0x00000005ff057819 */ /* 0x100fe20000011402 */
[----:B------:R-:W-:Y:S01]  /*66b0*/  USHF.R.S32.HI UR6, URZ, 0x1f, UR17 ;  /* 0x0000001f3f067899 */ /* 0x000fe20008011411 */
[----:B------:R-:W-:Y:S01]  /*66c0*/  SHF.R.S32.HI R8, RZ, 0x1f, R2 ;  /* 0x0000001fff087819 */ /* 0x000fe20000011402 */
[----:B------:R-:W-:Y:S01]  /*66d0*/  BSSY B0, `(.L_x_1149) ;  /* 0x00000aa000007945 */ /* 0x000fe20003800000 */
[----:B------:R-:W-:-:S02]  /*66e0*/  LEA.HI R2, R6, R6, RZ, 0x1 ;  /* 0x0000000606027211 */ /* 0x000fc400078f08ff */
[----:B------:R-:W-:Y:S02]  /*66f0*/  LEA.HI R10, R8, R5, RZ, 0x2 ;  /* 0x00000005080a7211 */ /* 0x000fe400078f10ff */
[----:B------:R-:W-:Y:S02]  /*6700*/  SHF.R.S32.HI R11, RZ, 0x1, R2 ;  /* 0x00000001ff0b7819 */ /* 0x000fe40000011402 */
[----:B------:R-:W-:Y:S02]  /*6710*/  LEA.HI R8, R3, R198, RZ, 0x7 ;  /* 0x000000c603087211 */ /* 0x000fe400078f38ff */
[----:B------:R-:W-:Y:S01]  /*6720*/  LOP3.LUT R10, R10, 0x7ffffc, RZ, 0xc0, !PT ;  /* 0x007ffffc0a0a7812 */ /* 0x000fe200078ec0ff */
[----:B------:R-:W-:Y:S01]  /*6730*/  IMAD.SHL.U32 R9, R11, 0x40, RZ ;  /* 0x000000400b097824 */ /* 0x000fe200078e00ff */
[----:B------:R-:W-:Y:S02]  /*6740*/  SHF.R.U32.HI R8, RZ, 0x4, R8 ;  /* 0x00000004ff087819 */ /* 0x000fe40000011608 */
[----:B------:R-:W-:Y:S01]  /*6750*/  LOP3.LUT R13, R2, 0x3fffffe, RZ, 0xc0, !PT ;  /* 0x03fffffe020d7812 */ /* 0x000fe200078ec0ff */
[----:B------:R-:W-:Y:S01]  /*6760*/  IMAD.IADD R10, R5, 0x1, -R10 ;  /* 0x00000001050a7824 */ /* 0x000fe200078e0a0a */
[----:B------:R-:W-:-:S02]  /*6770*/  LOP3.LUT R9, R9, 0xc0, RZ, 0xc0, !PT ;  /* 0x000000c009097812 */ /* 0x000fc400078ec0ff */
[----:B------:R-:W-:Y:S01]  /*6780*/  LOP3.LUT P0, RZ, R11, 0x2, RZ, 0xc0, !PT ;  /* 0x000000020bff7812 */ /* 0x000fe2000780c0ff */
[----:B------:R-:W-:Y:S01]  /*6790*/  IMAD.IADD R13, R6, 0x1, -R13 ;  /* 0x00000001060d7824 */ /* 0x000fe200078e0a0d */
[----:B------:R-:W-:Y:S01]  /*67a0*/  LOP3.LUT R8, R9, 0x8, R8, 0xf8, !PT ;  /* 0x0000000809087812 */ /* 0x000fe200078ef808 */
[----:B------:R-:W-:Y:S01]  /*67b0*/  IMAD R10, R10, 0x100, R7 ;  /* 0x000001000a0a7824 */ /* 0x000fe200078e0207 */
[----:B------:R-:W-:Y:S01]  /*67c0*/  SHF.R.U32.HI R9, RZ, 0x3, R9 ;  /* 0x00000003ff097819 */ /* 0x000fe20000011609 */
[----:B------:R-:W-:Y:S01]  /*67d0*/  IMAD.SHL.U32 R6, R7, 0x8, RZ ;  /* 0x0000000807067824 */ /* 0x000fe200078e00ff */
[----:B------:R-:W-:Y:S01]  /*67e0*/  LOP3.LUT R11, R0, 0x3fffffe, RZ, 0xc0, !PT ;  /* 0x03fffffe000b7812 */ /* 0x000fe200078ec0ff */
[----:B------:R-:W-:Y:S01]  /*67f0*/  IMAD R10, R13, 0x10, R10 ;  /* 0x000000100d0a7824 */ /* 0x000fe200078e020a */
[----:B------:R-:W-:Y:S02]  /*6800*/  LOP3.LUT R9, R8, R9, RZ, 0x3c, !PT ;  /* 0x0000000908097212 */ /* 0x000fe400078e3cff */
        /* <DEDUP_REMOVED lines=8> */
[----:B------:R-:W-:-:S02]  /*6890*/  F2FP.BF16.PACK_AB R46, R47, R46 ;  /* 0x0000002e2f2e723e */ /* 0x000fc400000010ff */
[----:B------:R-:W-:Y:S02]  /*68a0*/  F2FP.BF16.PACK_AB R52, R53, R52 ;  /* 0x000000343534723e */ /* 0x000fe400000010ff */
        /* <DEDUP_REMOVED lines=37> */
[----:B------:R1:W-:Y:S01]  /*6b00*/  STS [R9+0x9080], R56 ;  /* 0x0090803809007388 */ /* 0x0003e20000000800 */
        /* <DEDUP_REMOVED lines=15> */
[----:B------:R-:W-:-:S02]  /*6c00*/  LEA.HI R3, R3, R198, RZ, 0x3 ;  /* 0x000000c603037211 */ /* 0x000fc400078f18ff */
[----:B------:R-:W-:Y:S01]  /*6c10*/  F2FP.BF16.PACK_AB R128, R129, R128 ;  /* 0x000000808180723e */ /* 0x000fe200000010ff */
[----:B------:R-:W-:Y:S01]  /*6c20*/  STS [R5+0xa080], R80 ;  /* 0x00a0805005007388 */ /* 0x000fe20000000800 */
[----:B------:R-:W-:Y:S01]  /*6c30*/  F2FP.BF16.PACK_AB R130, R131, R130 ;  /* 0x000000828382723e */ /* 0x000fe200000010ff */
[----:B------:R-:W-:Y:S01]  /*6c40*/  IMAD.SHL.U32 R3, R3, 0x8, RZ ;  /* 0x0000000803037824 */ /* 0x000fe200078e00ff */
        /* <DEDUP_REMOVED lines=8> */
[--C-:B------:R-:W-:Y:S02]  /*6cd0*/  SHF.R.S32.HI R7, RZ, 0x1f, R6.reuse ;  /* 0x0000001fff077819 */ /* 0x100fe40000011406 */
[----:B------:R-:W-:Y:S01]  /*6ce0*/  SHF.R.U32.HI R0, RZ, 0x3, R3 ;  /* 0x00000003ff007819 */ /* 0x000fe20000011603 */
[----:B------:R-:W-:Y:S01]  /*6cf0*/  STS [R5+0xb080], R76 ;  /* 0x00b0804c05007388 */ /* 0x000fe20000000800 */
[----:B------:R-:W-:Y:S02]  /*6d00*/  LOP3.LUT R3, R3, 0x18, R6, 0xf8, !PT ;  /* 0x0000001803037812 */ /* 0x000fe400078ef806 */
[----:B------:R-:W-:Y:S01]  /*6d10*/  ISETP.GE.AND P4, PT, R4, UR8, PT ;  /* 0x0000000804007c0c */ /* 0x000fe2000bf86270 */
[----:B------:R-:W-:Y:S01]  /*6d20*/  STS [R5+0xb280], R78 ;  /* 0x00b2804e05007388 */ /* 0x000fe20000000800 */
[----:B------:R-:W-:Y:S01]  /*6d30*/  LOP3.LUT R3, R3, R0, RZ, 0x3c, !PT ;  /* 0x0000000003037212 */ /* 0x000fe200078e3cff */
[----:B------:R-:W-:-:S02]  /*6d40*/  IMAD.U32 R0, RZ, RZ, UR17 ;  /* 0x00000011ff007e24 */ /* 0x000fc4000f8e00ff */
[----:B------:R-:W-:Y:S02]  /*6d50*/  STS [R9+0x80], R84 ;  /* 0x0000805409007388 */ /* 0x000fe40000000800 */
[----:B------:R-:W-:Y:S02]  /*6d60*/  IMAD.U32 R2, R2, 0x20, R3 ;  /* 0x0000002002027824 */ /* 0x000fe400078e0003 */
[----:B------:R-:W-:Y:S01]  /*6d70*/  STS [R9+0x280], R86 ;  /* 0x0002805609007388 */ /* 0x000fe20000000800 */
[----:B------:R-:W-:Y:S02]  /*6d80*/  IMAD.U32 R3, RZ, RZ, UR16 ;  /* 0x00000010ff037e24 */ /* 0x000fe4000f8e00ff */
[----:B-1----:R-:W-:Y:S01]  /*6d90*/  IMAD.SHL.U32 R56, R2, 0x2, RZ ;  /* 0x0000000202387824 */ /* 0x002fe200078e00ff */
[----:B------:R-:W-:Y:S01]  /*6da0*/  STS [R5+0x80], R96 ;  /* 0x0000806005007388 */ /* 0x000fe20000000800 */
[----:B--2---:R-:W-:Y:S01]  /*6db0*/  IMAD.WIDE.U32 R60, R3, c[0x0][0x338], R6 ;  /* 0x0000ce00033c7a25 */ /* 0x004fe200078e0006 */
[----:B------:R-:W-:-:S02]  /*6dc0*/  IADD3 R2, R6, 0x20, RZ ;  /* 0x0000002006027810 */ /* 0x000fc40007ffe0ff */
[----:B------:R-:W-:Y:S01]  /*6dd0*/  STS [R5+0x280], R98 ;  /* 0x0002806205007388 */ /* 0x000fe20000000800 */
[----:B------:R-:W-:Y:S01]  /*6de0*/  IMAD.U32 R3, RZ, RZ, UR18 ;  /* 0x00000012ff037e24 */ /* 0x000fe2000f8e00ff */
[----:B------:R-:W-:Y:S01]  /*6df0*/  IADD3 R61, R61, UR5, RZ ;  /* 0x000000053d3d7c10 */ /* 0x000fe2000fffe0ff */
[----:B------:R-:W-:Y:S01]  /*6e00*/  ULDC.64 UR4, c[0x0][0x340] ;  /* 0x0000d00000047ab9 */ /* 0x000fe20000000a00 */
[----:B------:R-:W-:Y:S01]  /*6e10*/  STS [R9+0x1080], R88 ;  /* 0x0010805809007388 */ /* 0x000fe20000000800 */
[----:B------:R-:W-:Y:S02]  /*6e20*/  UIMAD UR4, UR6, UR4, URZ ;  /* 0x00000004060472a4 */ /* 0x000fe4000f8e023f */
[----:B------:R-:W-:Y:S01]  /*6e30*/  IMAD.WIDE.U32 R60, R0, c[0x0][0x340], R60 ;  /* 0x0000d000003c7a25 */ /* 0x000fe200078e003c */
[----:B------:R-:W-:Y:S01]  /*6e40*/  STS [R9+0x1280], R90 ;  /* 0x0012805a09007388 */ /* 0x000fe20000000800 */
[----:B------:R-:W-:-:S03]  /*6e50*/  UIMAD UR4, UR17, UR5, UR4 ;  /* 0x00000005110472a4 */ /* 0x000fc6000f8e0204 */
[----:B------:R-:W-:Y:S03]  /*6e60*/  STS [R5+0x1080], R92 ;  /* 0x0010805c05007388 */ /* 0x000fe60000000800 */
[----:B------:R-:W-:Y:S01]  /*6e70*/  IADD3 R57, R61, UR4, RZ ;  /* 0x000000043d397c10 */ /* 0x000fe2000fffe0ff */
        /* <DEDUP_REMOVED lines=18> */
[----:B-1----:R-:W-:-:S05]  /*6fa0*/  SHF.R.S32.HI R5, RZ, 0x1f, R4 ;  /* 0x0000001fff057819 */ /* 0x002fca0000011404 */
[----:B------:R1:W2:Y:S01]  /*6fb0*/  LDS.128 R52, [R56+0x7080] ;  /* 0x0070800038347984 */ /* 0x0002a20000000c00 */
[----:B------:R-:W-:-:S03]  /*6fc0*/  IMAD.WIDE R58, R3, 0x80, R4 ;  /* 0x00000080033a7825 */ /* 0x000fc600078e0204 */
[----:B------:R1:W3:Y:S04]  /*6fd0*/  LDS.128 R48, [R56+0x9080] ;  /* 0x0090800038307984 */ /* 0x0002e80000000c00 */
[----:B------:R1:W4:Y:S04]  /*6fe0*/  LDS.128 R44, [R56+0xb080] ;  /* 0x00b08000382c7984 */ /* 0x0003280000000c00 */
[----:B------:R1:W5:Y:S04]  /*6ff0*/  LDS.128 R40, [R56+0x80] ;  /* 0x0000800038287984 */ /* 0x0003680000000c00 */
        /* <DEDUP_REMOVED lines=23> */
.L_x_1150:
[----:B------:R-:W-:Y:S05]  /*7170*/  BSYNC B0 ;  /* 0x0000000000007941 */ /* 0x000fea0003800000 */
.L_x_1149:
        /* <DEDUP_REMOVED lines=18> */
[----:B--2---:R1:W-:Y:S04]  /*72a0*/  @!P2 STG.E.128 [R4.64], R52 ;  /* 0x000000340400a986 */ /* 0x0043e8000c101d14 */
[----:B---3--:R1:W-:Y:S04]  /*72b0*/  @!P1 STG.E.128 [R4.64+0x40], R48 ;  /* 0x0000403004009986 */ /* 0x0083e8000c101d14 */
[----:B----4-:R1:W-:Y:S02]  /*72c0*/  @!P0 STG.E.128 [R4.64+0x80], R44 ;  /* 0x0000802c04008986 */ /* 0x0103e4000c101d14 */
.L_x_1152:
[----:B------:R-:W-:Y:S05]  /*72d0*/  BSYNC B0 ;  /* 0x0000000000007941 */ /* 0x000fea0003800000 */
.L_x_1151:
[----:B------:R-:W-:Y:S01]  /*72e0*/  ULDC.64 UR4, c[0x0][0x308] ;  /* 0x0000c20000047ab9 */ /* 0x000fe20000000a00 */
[----:B------:R-:W-:Y:S01]  /*72f0*/  MOV R3, UR16 ;  /* 0x0000001000037c02 */ /* 0x000fe20008000f00 */
[----:B------:R-:W-:Y:S01]  /*7300*/  UIMAD UR4, UR7, UR4, URZ ;  /* 0x00000004070472a4 */ /* 0x000fe2000f8e023f */
[----:B------:R-:W-:Y:S01]  /*7310*/  MOV R0, UR17 ;  /* 0x0000001100007c02 */ /* 0x000fe20008000f00 */
[----:B------:R-:W-:Y:S02]  /*7320*/  BSSY B0, `(.L_x_1153) ;  /* 0x0000018000007945 */ /* 0x000fe40003800000 */
[----:B------:R-:W-:Y:S01]  /*7330*/  UIMAD UR16, UR16, UR5, UR4 ;  /* 0x00000005101072a4 */ /* 0x000fe2000f8e0204 */
[----:B-1----:R-:W-:-:S02]  /*7340*/  IMAD.WIDE.U32 R4, R3, c[0x0][0x308], R6 ;  /* 0x0000c20003047a25 */ /* 0x002fc400078e0006 */
        /* <DEDUP_REMOVED lines=18> */
[----:B-----5:R1:W-:Y:S04]  /*7470*/  @!P4 STG.E.128 [R12.64], R40 ;  /* 0x000000280c00c986 */ /* 0x0203e8000c101d14 */
[----:B------:R1:W-:Y:S04]  /*7480*/  @!P2 STG.E.128 [R12.64+0x40], R36 ;  /* 0x000040240c00a986 */ /* 0x0003e8000c101d14 */
[----:B------:R1:W-:Y:S02]  /*7490*/  @!P1 STG.E.128 [R12.64+0x80], R32 ;  /* 0x000080200c009986 */ /* 0x0003e4000c101d14 */
.L_x_1154:
[----:B------:R-:W-:Y:S05]  /*74a0*/  BSYNC B0 ;  /* 0x0000000000007941 */ /* 0x000fea0003800000 */
.L_x_1153:
        /* <DEDUP_REMOVED lines=19> */
.L_x_1148:
[----:B------:R-:W-:Y:S01]  /*75e0*/  SHF.R.S32.HI R3, RZ, 0x1f, R198 ;  /* 0x0000001fff037819 */ /* 0x000fe200000114c6 */
[----:B------:R-:W-:Y:S01]  /*75f0*/  USHF.R.S32.HI UR7, URZ, 0x1f, UR16 ;  /* 0x0000001f3f077899 */ /* 0x000fe20008011410 */
[----:B------:R-:W-:Y:S01]  /*7600*/  IMAD.U32 R8, RZ, RZ, UR17 ;  /* 0x00000011ff087e24 */ /* 0x000fe2000f8e00ff */
[----:B------:R-:W-:Y:S01]  /*7610*/  ULDC.64 UR4, c[0x0][0x308] ;  /* 0x0000c20000047ab9 */ /* 0x000fe20000000a00 */
[----:B------:R-:W-:Y:S01]  /*7620*/  LEA.HI R14, R3, R198, RZ, 0x2 ;  /* 0x000000c6030e7211 */ /* 0x000fe200078f10ff */
[----:B------:R-:W-:Y:S01]  /*7630*/  UIMAD UR4, UR7, UR4, URZ ;  /* 0x00000004070472a4 */ /* 0x000fe2000f8e023f */
[----:B------:R-:W-:Y:S01]  /*7640*/  IMAD.U32 R7, RZ, RZ, UR18 ;  /* 0x00000012ff077e24 */ /* 0x000fe2000f8e00ff */
[----:B------:R-:W-:Y:S01]  /*7650*/  ULDC UR9, c[0x0][0x2f0] ;  /* 0x0000bc0000097ab9 */ /* 0x000fe20000000800 */
[----:B------:R-:W-:Y:S01]  /*7660*/  LOP3.LUT R3, R14, 0x1ffffffc, RZ, 0xc0, !PT ;  /* 0x1ffffffc0e037812 */ /* 0x000fe200078ec0ff */
[----:B------:R-:W-:Y:S01]  /*7670*/  UIMAD UR5, UR16, UR5, UR4 ;  /* 0x00000005100572a4 */ /* 0x000fe2000f8e0204 */
[----:B------:R-:W-:Y:S01]  /*7680*/  SHF.R.S32.HI R14, RZ, 0x2, R14 ;  /* 0x00000002ff0e7819 */ /* 0x000fe2000001140e */
[----:B------:R-:W-:Y:S01]  /*7690*/  UIADD3 UR9, -UR6, UR9, URZ ;  /* 0x0000000906097290 */ /* 0x000fe2000fffe13f */
[----:B------:R-:W-:Y:S01]  /*76a0*/  BSSY B0, `(.L_x_1155) ;  /* 0x0000020000007945 */ /* 0x000fe20003800000 */
[----:B------:R-:W-:Y:S01]  /*76b0*/  IMAD.IADD R3, R198, 0x1, -R3 ;  /* 0x00000001c6037824 */ /* 0x000fe200078e0a03 */
[----:B------:R-:W-:Y:S01]  /*76c0*/  USHF.R.S32.HI UR8, URZ, 0x1f, UR17 ;  /* 0x0000001f3f087899 */ /* 0x000fe20008011411 */
[----:B------:R-:W-:-:S02]  /*76d0*/  SHF.R.S32.HI R15, RZ, 0x1f, R14 ;  /* 0x0000001fff0f7819 */ /* 0x000fc4000001140e */
[----:B------:R-:W-:Y:S01]  /*76e0*/  IMAD.SHL.U32 R12, R3, 0x8, RZ ;  /* 0x00000008030c7824 */ /* 0x000fe200078e00ff */
[----:B------:R-:W-:Y:S01]  /*76f0*/  ISETP.GE.AND P4, PT, R14, UR9, PT ;  /* 0x000000090e007c0c */ /* 0x000fe2000bf86270 */
[----:B------:R-:W-:Y:S02]  /*7700*/  IMAD.U32 R3, RZ, RZ, UR16 ;  /* 0x00000010ff037e24 */ /* 0x000fe4000f8e00ff */
[----:B------:R-:W-:Y:S01]  /*7710*/  IMAD.WIDE R6, R7, 0x80, R14 ;  /* 0x0000008007067825 */ /* 0x000fe200078e020e */
[----:B------:R-:W-:Y:S02]  /*7720*/  SHF.R.S32.HI R13, RZ, 0x1f, R12 ;  /* 0x0000001fff0d7819 */ /* 0x000fe4000001140c */
[----:B------:R-:W-:-:S03]  /*7730*/  IADD3 R4, R12, 0x20, RZ ;  /* 0x000000200c047810 */ /* 0x000fc60007ffe0ff */
[----:B------:R-:W-:-:S05]  /*7740*/  IMAD.WIDE.U32 R2, R3, c[0x0][0x308], R12 ;  /* 0x0000c20003027a25 */ /* 0x000fca00078e000c */
[----:B------:R-:W-:Y:S01]  /*7750*/  IADD3 R3, R3, UR5, RZ ;  /* 0x0000000503037c10 */ /* 0x000fe2000fffe0ff */
[----:B------:R-:W-:Y:S02]  /*7760*/  ULDC.64 UR4, c[0x0][0x310] ;  /* 0x0000c40000047ab9 */ /* 0x000fe40000000a00 */
[----:B------:R-:W-:Y:S02]  /*7770*/  UIMAD UR4, UR8, UR4, URZ ;  /* 0x00000004080472a4 */ /* 0x000fe4000f8e023f */
[----:B------:R-:W-:Y:S01]  /*7780*/  IMAD.WIDE.U32 R8, R8, c[0x0][0x310], R2 ;  /* 0x0000c40008087a25 */ /* 0x000fe200078e0002 */
[----:B------:R-:W-:Y:S01]  /*7790*/  IADD3 R2, R12, 0x40, RZ ;  /* 0x000000400c027810 */ /* 0x000fe20007ffe0ff */
[----:B------:R-:W-:-:S06]  /*77a0*/  UIMAD UR4, UR17, UR5, UR4 ;  /* 0x00000005110472a4 */ /* 0x000fcc000f8e0204 */
        /* <DEDUP_REMOVED lines=15> */
.L_x_1156:
[----:B------:R-:W-:Y:S05]  /*78a0*/  BSYNC B0 ;  /* 0x0000000000007941 */ /* 0x000fea0003800000 */
.L_x_1155:
        /* <DEDUP_REMOVED lines=19> */
.L_x_1158:
[----:B------:R-:W-:Y:S05]  /*79e0*/  BSYNC B0 ;  /* 0x0000000000007941 */ /* 0x000fea0003800000 */
.L_x_1157:
[----:B------:R-:W-:Y:S01]  /*79f0*/  ULDC.64 UR4, c[0x0][0x338] ;  /* 0x0000ce0000047ab9 */ /* 0x000fe20000000a00 */
[----:B------:R-:W-:Y:S01]  /*7a00*/  MOV R3, UR16 ;  /* 0x0000001000037c02 */ /* 0x000fe20008000f00 */
[----:B------:R-:W-:Y:S01]  /*7a10*/  UIMAD UR4, UR7, UR4, URZ ;  /* 0x00000004070472a4 */ /* 0x000fe2000f8e023f */
[----:B------:R-:W-:Y:S01]  /*7a20*/  MOV R8, UR17 ;  /* 0x0000001100087c02 */ /* 0x000fe20008000f00 */
[----:B------:R-:W-:Y:S02]  /*7a30*/  BSSY B0, `(.L_x_1159) ;  /* 0x0000017000007945 */ /* 0x000fe40003800000 */
[----:B------:R-:W-:Y:S01]  /*7a40*/  UIMAD UR16, UR16, UR5, UR4 ;  /* 0x00000005101072a4 */ /* 0x000fe2000f8e0204 */
[----:B--2---:R-:W-:-:S02]  /*7a50*/  IMAD.WIDE.U32 R10, R3, c[0x0][0x338], R12 ;  /* 0x0000ce00030a7a25 */ /* 0x004fc400078e000c */
        /* <DEDUP_REMOVED lines=20> */
.L_x_1160:
[----:B------:R-:W-:Y:S05]  /*7ba0*/  BSYNC B0 ;  /* 0x0000000000007941 */ /* 0x000fea0003800000 */
.L_x_1159:
[----:B------:R-:W-:Y:S05]  /*7bb0*/  @P3 EXIT ;  /* 0x000000000000394d */ /* 0x000fea0003800000 */
[----:B------:R-:W-:Y:S02]  /*7bc0*/  IADD3 R0, P0, R6, 0x40, RZ ;  /* 0x0000004006007810 */ /* 0x000fe40007f1e0ff */
[----:B------:R-:W-:-:S03]  /*7bd0*/  ISETP.GE.AND P1, PT, R12, c[0x0][0x324], PT ;  /* 0x0000c9000c007a0c */ /* 0x000fc60003f26270 */
[----:B------:R-:W-:Y:S01]  /*7be0*/  IMAD.X R6, RZ, RZ, R7, P0 ;  /* 0x000000ffff067224 */ /* 0x000fe200000e0607 */
[----:B------:R-:W-:Y:S02]  /*7bf0*/  MOV R7, R11 ;  /* 0x0000000b00077202 */ /* 0x000fe40000000f00 */
[----:B------:R-:W-:Y:S01]  /*7c00*/  ISETP.GE.AND P0, PT, R4, c[0x0][0x324], PT ;  /* 0x0000c90004007a0c */ /* 0x000fe20003f06270 */
[----:B------:R-:W-:Y:S02]  /*7c10*/  IMAD R3, R6, c[0x0][0x330], RZ ;  /* 0x0000cc0006037a24 */ /* 0x000fe400078e02ff */
[----:B------:R-:W-:Y:S02]  /*7c20*/  IMAD.MOV.U32 R6, RZ, RZ, R8 ;  /* 0x000000ffff067224 */ /* 0x000fe400078e0008 */
[C---:B------:R-:W-:Y:S02]  /*7c30*/  IMAD R3, R0.reuse, c[0x0][0x334], R3 ;  /* 0x0000cd0000037a24 */ /* 0x040fe400078e0203 */
[----:B------:R-:W-:-:S04]  /*7c40*/  IMAD.WIDE.U32 R6, R0, c[0x0][0x330], R6 ;  /* 0x0000cc0000067a25 */ /* 0x000fc800078e0006 */
[----:B------:R-:W-:Y:S01]  /*7c50*/  IMAD.IADD R3, R7, 0x1, R3 ;  /* 0x0000000107037824 */ /* 0x000fe200078e0203 */
[----:B------:R-:W-:-:S04]  /*7c60*/  LEA R4, P2, R6, c[0x0][0x318], 0x1 ;  /* 0x0000c60006047a11 */ /* 0x000fc800078408ff */
[----:B------:R-:W-:-:S05]  /*7c70*/  LEA.HI.X R5, R6, c[0x0][0x31c], R3, 0x1, P2 ;  /* 0x0000c70006057a11 */ /* 0x000fca00010f0c03 */
[----:B------:R3:W-:Y:S01]  /*7c80*/  @!P0 STG.E.128 [R4.64+0x40], RZ ;  /* 0x000040ff04008986 */ /* 0x0007e2000c101d14 */
[----:B------:R-:W-:-:S03]  /*7c90*/  ISETP.GE.AND P0, PT, R2, c[0x0][0x324], PT ;  /* 0x0000c90002007a0c */ /* 0x000fc60003f06270 */
[----:B------:R3:W-:Y:S10]  /*7ca0*/  @!P1 STG.E.128 [R4.64], RZ ;  /* 0x000000ff04009986 */ /* 0x0007f4000c101d14 */
[----:B------:R-:W-:Y:S05]  /*7cb0*/  @P0 EXIT ;  /* 0x000000000000094d */ /* 0x000fea0003800000 */
[----:B------:R-:W-:Y:S01]  /*7cc0*/  STG.E.128 [R4.64+0x80], RZ ;  /* 0x000080ff04007986 */ /* 0x000fe2000c101d14 */
[----:B------:R-:W-:Y:S05]  /*7cd0*/  EXIT ;  /* 0x000000000000794d */ /* 0x000fea0003800000 */
.L_x_1161:
        /* <DEDUP_REMOVED lines=10> */
.L_x_1431:


//--------------------- .text._ZN7cutlass13device_kernelIN5flash19enable_sm80_to_sm89INS1_16FlashAttnBwdSm80INS1_25CollectiveMainloopBwdSm80ILi2ELi2EN4cute5tupleIJNS5_1CILi64EEENS7_ILi128EEENS7_ILi96EEEEEENS_10bfloat16_tEfNS_4arch4Sm80ELb1ELb0ELb1ELb0ELb1ELb0ELb0ELb0ELi2ELi2ELi4ELi2ELb0EEENS1_21CollectiveEpilogueBwdISB_SC_SE_Li256ELb0ELb0ELi2EEENS1_25SingleTileBwdLPTSchedulerILb0ELi128ELb1EEEEEEEEEvNT_6ParamsE --------------------------
	.section	.text._ZN7cutlass13device_kernelIN5flash19enable_sm80_to_sm89INS1_16FlashAttnBwdSm80INS1_25CollectiveMainloopBwdSm80ILi2ELi2EN4cute5tupleIJNS5_1CILi64EEENS7_ILi128EEENS7_ILi96EEEEEENS_10bfloat16_tEfNS_4arch4Sm80ELb1ELb0ELb1ELb0ELb1ELb0ELb0ELb0ELi2ELi2ELi4ELi2ELb0EEENS1_21CollectiveEpilogueBwdISB_SC_SE_Li256ELb0ELb0ELi2EEENS1_25SingleTileBwdLPTSchedulerILb0ELi128ELb1EEEEEEEEEvNT_6ParamsE,"ax",@progbits
	.sectioninfo	@"SHI_REGISTERS=253"
	.align	128
.text._ZN7cutlass13device_kernelIN5flash19enable_sm80_to_sm89INS1_16FlashAttnBwdSm80INS1_25CollectiveMainloopBwdSm80ILi2ELi2EN4cute5tupleIJNS5_1CILi64EEENS7_ILi128EEENS7_ILi96EEEEEENS_10bfloat16_tEfNS_4arch4Sm80ELb1ELb0ELb1ELb0ELb1ELb0ELb0ELb0ELi2ELi2ELi4ELi2ELb0EEENS1_21CollectiveEpilogueBwdISB_SC_SE_Li256ELb0ELb0ELi2EEENS1_25SingleTileBwdLPTSchedulerILb0ELi128ELb1EEEEEEEEEvNT_6ParamsE:
        .type           _ZN7cutlass13device_kernelIN5flash19enable_sm80_to_sm89INS1_16FlashAttnBwdSm80INS1_25CollectiveMainloopBwdSm80ILi2ELi2EN4cute5tupleIJNS5_1CILi64EEENS7_ILi128EEENS7_ILi96EEEEEENS_10bfloat16_tEfNS_4arch4Sm80ELb1ELb0ELb1ELb0ELb1ELb0ELb0ELb0ELi2ELi2ELi4ELi2ELb0EEENS1_21CollectiveEpilogueBwdISB_SC_SE_Li256ELb0ELb0ELi2EEENS1_25SingleTileBwdLPTSchedulerILb0ELi128ELb1EEEEEEEEEvNT_6ParamsE,@function
        .size           _ZN7cutlass13device_kernelIN5flash19enable_sm80_to_sm89INS1_16FlashAttnBwdSm80INS1_25CollectiveMainloopBwdSm80ILi2ELi2EN4cute5tupleIJNS5_1CILi64EEENS7_ILi128EEENS7_ILi96EEEEEENS_10bfloat16_tEfNS_4arch4Sm80ELb1ELb0ELb1ELb0ELb1ELb0ELb0ELb0ELi2ELi2ELi4ELi2ELb0EEENS1_21CollectiveEpilogueBwdISB_SC_SE_Li256ELb0ELb0ELi2EEENS1_25SingleTileBwdLPTSchedulerILb0ELi128ELb1EEEEEEEEEvNT_6ParamsE,(.L_x_1432 - _ZN7cutlass13device_kernelIN5flash19enable_sm80_to_sm89INS1_16FlashAttnBwdSm80INS1_25CollectiveMainloopBwdSm80ILi2ELi2EN4cute5tupleIJNS5_1CILi64EEENS7_ILi128EEENS7_ILi96EEEEEENS_10bfloat16_tEfNS_4arch4Sm80ELb1ELb0ELb1ELb0ELb1ELb0ELb0ELb0ELi2ELi2ELi4ELi2ELb0EEENS1_21CollectiveEpilogueBwdISB_SC_SE_Li256ELb0ELb0ELi2EEENS1_25SingleTileBwdLPTSchedulerILb0ELi128ELb1EEEEEEEEEvNT_6ParamsE)
        .other          _ZN7cutlass13device_kernelIN5flash19enable_sm80_to_sm89INS1_16FlashAttnBwdSm80INS1_25CollectiveMainloopBwdSm80ILi2ELi2EN4cute5tupleIJNS5_1CILi64EEENS7_ILi128EEENS7_ILi96EEEEEENS_10bfloat16_tEfNS_4arch4Sm80ELb1ELb0ELb1ELb0ELb1ELb0ELb0ELb0ELi2ELi2ELi4ELi2ELb0EEENS1_21CollectiveEpilogueBwdISB_SC_SE_Li256ELb0ELb0ELi2EEENS1_25SingleTileBwdLPTSchedulerILb0ELi128ELb1EEEEEEEEEvNT_6ParamsE,@"STO_CUDA_ENTRY STV_DEFAULT"
_ZN7cutlass13device_kernelIN5flash19enable_sm80_to_sm89INS1_16FlashAttnBwdSm80INS1_25CollectiveMainloopBwdSm80ILi2ELi2EN4cute5tupleIJNS5_1CILi64EEENS7_ILi128EEENS7_ILi96EEEEEENS_10bfloat16_tEfNS_4arch4Sm80ELb1ELb0ELb1ELb0ELb1ELb0ELb0ELb0ELi2ELi2ELi4ELi2ELb0EEENS1_21CollectiveEpilogueBwdISB_SC_SE_Li256ELb0ELb0ELi2EEENS1_25SingleTileBwdLPTSchedulerILb0ELi128ELb1EEEEEEEEEvNT_6ParamsE:
        /* <DEDUP_REMOVED lines=27> */
.L_x_1163:
[----:B------:R-:W-:Y:S02]  /*01b0*/  ULDC UR7, c[0x0][0x3ac] ;  /* 0x0000eb0000077ab9 */ /* 0x000fe40000000800 */
[----:B------:R-:W-:Y:S02]  /*01c0*/  UISETP.NE.AND UP0, UPT, UR7, 0x1, UPT ;  /* 0x000000010700788c */ /* 0x000fe4000bf05270 */
[----:B------:R-:W-:Y:S02]  /*01d0*/  ULDC.64 UR4, c[0x0][0x3b0] ;  /* 0x0000ec0000047ab9 */ /* 0x000fe40000000a00 */
[----:B------:R-:W-:Y:S02]  /*01e0*/  UIMAD.WIDE.U32 UR10, UR6, UR4, URZ ;  /* 0x00000004060a72a5 */ /* 0x000fe4000f8e003f */
[----:B------:R-:W-:-:S05]  /*01f0*/  UMOV UR8, UR6 ;  /* 0x0000000600087c82 */ /* 0x000fca0008000000 */
[----:B------:R-:W-:-:S04]  /*0200*/  @UP0 USHF.R.U32.HI UR8, URZ, UR5, UR11 ;  /* 0x000000053f080299 */ /* 0x000fc8000801160b */
[----:B------:R-:W-:Y:S02]  /*0210*/  UIMAD UR7, UR8, UR7, URZ ;  /* 0x00000007080772a4 */ /* 0x000fe4000f8e023f */
.L_x_1164:
[----:B------:R-:W-:Y:S02]  /*0220*/  ULDC.64 UR4, c[0x0][0x3a0] ;  /* 0x0000e80000047ab9 */ /* 0x000fe40000000a00 */
[----:B------:R-:W-:Y:S02]  /*0230*/  UIADD3 UR10, UR6, -UR7, URZ ;  /* 0x80000007060a7290 */ /* 0x000fe4000fffe03f */
[----:B------:R-:W-:Y:S02]  /*0240*/  UISETP.NE.AND UP0, UPT, UR4, 0x1, UPT ;  /* 0x000000010400788c */ /* 0x000fe4000bf05270 */
[----:B------:R-:W-:Y:S02]  /*0250*/  ULDC.64 UR6, c[0x0][0x3a8] ;  /* 0x0000ea0000067ab9 */ /* 0x000fe40000000a00 */
[----:B------:R-:W-:Y:S02]  /*0260*/  UIMAD UR7, UR9, UR7, UR10 ;  /* 0x00000007090772a4 */ /* 0x000fe4000f8e020a */
[----:B------:R-:W-:-:S02]  /*0270*/  ULOP3.LUT UR8, URZ, UR8, URZ, 0x33, !UPT ;  /* 0x000000083f087292 */ /* 0x000fc4000f8e333f */
[----:B------:R-:W-:Y:S02]  /*0280*/  UIMAD.WIDE.U32 UR10, UR7, UR5, URZ ;  /* 0x00000005070a72a5 */ /* 0x000fe4000f8e003f */
[----:B------:R-:W-:Y:S02]  /*0290*/  ULDC UR16, c[0x0][0x394] ;  /* 0x0000e50000107ab9 */ /* 0x000fe40000000800 */
[----:B------:R-:W-:Y:S02]  /*02a0*/  UMOV UR18, UR7 ;  /* 0x0000000700127c82 */ /* 0x000fe40008000000 */
[----:B------:R-:W-:Y:S02]  /*02b0*/  @UP0 USHF.R.U32.HI UR18, URZ, UR6, UR11 ;  /* 0x000000063f120299 */ /* 0x000fe4000801160b */
[----:B------:R-:W-:Y:S02]  /*02c0*/  UIADD3 UR16, UR8, UR16, URZ ;  /* 0x0000001008107290 */ /* 0x000fe4000fffe03f */
[----:B------:R-:W-:-:S04]  /*02d0*/  UIADD3 UR17, -UR18, URZ, URZ ;  /* 0x0000003f12117290 */ /* 0x000fc8000fffe13f */
[----:B------:R-:W-:Y:S01]  /*02e0*/  UIMAD UR17, UR17, UR4, UR7 ;  /* 0x00000004111172a4 */ /* 0x000fe2000f8e0207 */
[----:B------:R-:W-:Y:S05]  /*02f0*/  BRA `(.L_x_1165) ;  /* 0x0000028000007947 */ /* 0x000fea0003800000 */
.L_x_1162:
        /* <DEDUP_REMOVED lines=20> */
.L_x_1166:
[----:B------:R-:W-:Y:S02]  /*0440*/  ULDC UR7, c[0x0][0x3ac] ;  /* 0x0000eb0000077ab9 */ /* 0x000fe40000000800 */
[----:B------:R-:W-:Y:S02]  /*0450*/  UISETP.NE.AND UP0, UPT, UR7, 0x1, UPT ;  /* 0x000000010700788c */ /* 0x000fe4000bf05270 */
[----:B------:R-:W-:Y:S02]  /*0460*/  ULDC.64 UR4, c[0x0][0x3b0] ;  /* 0x0000ec0000047ab9 */ /* 0x000fe40000000a00 */
[----:B------:R-:W-:Y:S02]  /*0470*/  UIMAD.WIDE.U32 UR10, UR6, UR4, URZ ;  /* 0x00000004060a72a5 */ /* 0x000fe4000f8e003f */
[----:B------:R-:W-:-:S05]  /*0480*/  UMOV UR8, UR6 ;  /* 0x0000000600087c82 */ /* 0x000fca0008000000 */
[----:B------:R-:W-:-:S04]  /*0490*/  @UP0 USHF.R.U32.HI UR8, URZ, UR5, UR11 ;  /* 0x000000053f080299 */ /* 0x000fc8000801160b */
[----:B------:R-:W-:Y:S02]  /*04a0*/  UIMAD UR7, UR8, UR7, URZ ;  /* 0x00000007080772a4 */ /* 0x000fe4000f8e023f */
.L_x_1167:
        /* <DEDUP_REMOVED lines=12> */
[----:B------:R-:W-:Y:S02]  /*0570*/  UIMAD UR17, UR17, UR4, UR7 ;  /* 0x00000004111172a4 */ /* 0x000fe4000f8e0207 */
.L_x_1165:
        /* <DEDUP_REMOVED lines=460> */
.L_x_1170:
[----:B------:R-:W-:Y:S05]  /*2240*/  BSYNC B0 ;  /* 0x0000000000007941 */ /* 0x000fea0003800000 */
.L_x_1169:
        /* <DEDUP_REMOVED lines=82> */
.L_x_1173:
        /* <DEDUP_REMOVED lines=207> */
.L_x_1171:
        /* <DEDUP_REMOVED lines=532> */
.L_x_1172:
        /* <DEDUP_REMOVED lines=253> */
.L_x_1168:
        /* <DEDUP_REMOVED lines=198> */
.L_x_1176:
[----:B------:R-:W-:Y:S05]  /*71d0*/  BSYNC B0 ;  /* 0x0000000000007941 */ /* 0x000fea0003800000 */
.L_x_1175:
        /* <DEDUP_REMOVED lines=21> */
.L_x_1178:
[----:B------:R-:W-:Y:S05]  /*7330*/  BSYNC B0 ;  /* 0x0000000000007941 */ /* 0x000fea0003800000 */
.L_x_1177:
        /* <DEDUP_REMOVED lines=28> */
.L_x_1180:
[----:B------:R-:W-:Y:S05]  /*7500*/  BSYNC B0 ;  /* 0x0000000000007941 */ /* 0x000fea0003800000 */
.L_x_1179:
        /* <DEDUP_REMOVED lines=19> */
.L_x_1174:
        /* <DEDUP_REMOVED lines=44> */
.L_x_1182:
[----:B------:R-:W-:Y:S05]  /*7900*/  BSYNC B0 ;  /* 0x0000000000007941 */ /* 0x000fea0003800000 */
.L_x_1181:
        /* <DEDUP_REMOVED lines=19> */
.L_x_1184:
[----:B------:R-:W-:Y:S05]  /*7a40*/  BSYNC B0 ;  /* 0x0000000000007941 */ /* 0x000fea0003800000 */
.L_x_1183:
        /* <DEDUP_REMOVED lines=27> */
.L_x_1186:
[----:B------:R-:W-:Y:S05]  /*7c00*/  BSYNC B0 ;  /* 0x0000000000007941 */ /* 0x000fea0003800000 */
.L_x_1185:
        /* <DEDUP_REMOVED lines=19> */
.L_x_1187:
        /* <DEDUP_REMOVED lines=12> */
.L_x_1432:


//--------------------- .text._ZN7cutlass13device_kernelIN5flash19enable_sm80_to_sm89INS1_16FlashAttnBwdSm80INS1_25CollectiveMainloopBwdSm80ILi2ELi2EN4cute5tupleIJNS5_1CILi64EEENS7_ILi128EEENS7_ILi96EEEEEENS_10bfloat16_tEfNS_4arch4Sm80ELb1ELb0ELb1ELb0ELb0ELb0ELb0ELb0ELi2ELi2ELi4ELi2ELb0EEENS1_24CollectiveEpilogueBwdGQAISB_fSE_Li256ELb0ELb0EEENS1_25SingleTileBwdLPTSchedulerILb0ELi128ELb0EEEEEEEEEvNT_6ParamsE --------------------------
	.section	.text._ZN7cutlass13device_kernelIN5flash19enable_sm80_to_sm89INS1_16FlashAttnBwdSm80INS1_25CollectiveMainloopBwdSm80ILi2ELi2EN4cute5tupleIJNS5_1CILi64EEENS7_ILi128EEENS7_ILi96EEEEEENS_10bfloat16_tEfNS_4arch4Sm80ELb1ELb0ELb1ELb0ELb0ELb0ELb0ELb0ELi2ELi2ELi4ELi2ELb0EEENS1_24CollectiveEpilogueBwdGQAISB_fSE_Li256ELb0ELb0EEENS1_25SingleTileBwdLPTSchedulerILb0ELi128ELb0EEEEEEEEEvNT_6ParamsE,"ax",@progbits
	.sectioninfo	@"SHI_REGISTERS=253"
	.align	128
.text._ZN7cutlass13device_kernelIN5flash19enable_sm80_to_sm89INS1_16FlashAttnBwdSm80INS1_25CollectiveMainloopBwdSm80ILi2ELi2EN4cute5tupleIJNS5_1CILi64EEENS7_ILi128EEENS7_ILi96EEEEEENS_10bfloat16_tEfNS_4arch4Sm80ELb1ELb0ELb1ELb0ELb0ELb0ELb0ELb0ELi2ELi2ELi4ELi2ELb0EEENS1_24CollectiveEpilogueBwdGQAISB_fSE_Li256ELb0ELb0EEENS1_25SingleTileBwdLPTSchedulerILb0ELi128ELb0EEEEEEEEEvNT_6ParamsE:
        .type           _ZN7cutlass13device_kernelIN5flash19enable_sm80_to_sm89INS1_16FlashAttnBwdSm80INS1_25CollectiveMainloopBwdSm80ILi2ELi2EN4cute5tupleIJNS5_1CILi64EEENS7_ILi128EEENS7_ILi96EEEEEENS_10bfloat16_tEfNS_4arch4Sm80ELb1ELb0ELb1ELb0ELb0ELb0ELb0ELb0ELi2ELi2ELi4ELi2ELb0EEENS1_24CollectiveEpilogueBwdGQAISB_fSE_Li256ELb0ELb0EEENS1_25SingleTileBwdLPTSchedulerILb0ELi128ELb0EEEEEEEEEvNT_6ParamsE,@function
        .size           _ZN7cutlass13device_kernelIN5flash19enable_sm80_to_sm89INS1_16FlashAttnBwdSm80INS1_25CollectiveMainloopBwdSm80ILi2ELi2EN4cute5tupleIJNS5_1CILi64EEENS7_ILi128EEENS7_ILi96EEEEEENS_10bfloat16_tEfNS_4arch4Sm80ELb1ELb0ELb1ELb0ELb0ELb0ELb0ELb0ELi2ELi2ELi4ELi2ELb0EEENS1_24CollectiveEpilogueBwdGQAISB_fSE_Li256ELb0ELb0EEENS1_25SingleTileBwdLPTSchedulerILb0ELi128ELb0EEEEEEEEEvNT_6ParamsE,(.L_x_1433 - _ZN7cutlass13device_kernelIN5flash19enable_sm80_to_sm89INS1_16FlashAttnBwdSm80INS1_25CollectiveMainloopBwdSm80ILi2ELi2EN4cute5tupleIJNS5_1CILi64EEENS7_ILi128EEENS7_ILi96EEEEEENS_10bfloat16_tEfNS_4arch4Sm80ELb1ELb0ELb1ELb0ELb0ELb0ELb0ELb0ELi2ELi2ELi4ELi2ELb0EEENS1_24CollectiveEpilogueBwdGQAISB_fSE_Li256ELb0ELb0EEENS1_25SingleTileBwdLPTSchedulerILb0ELi128ELb0EEEEEEEEEvNT_6ParamsE)
        .other          _ZN7cutlass13device_kernelIN5flash19enable_sm80_to_sm89INS1_16FlashAttnBwdSm80INS1_25CollectiveMainloopBwdSm80ILi2ELi2EN4cute5tupleIJNS5_1CILi64EEENS7_ILi128EEENS7_ILi96EEEEEENS_10bfloat16_tEfNS_4arch4Sm80ELb1ELb0ELb1ELb0ELb0ELb0ELb0ELb0ELi2ELi2ELi4ELi2ELb0EEENS1_24CollectiveEpilogueBwdGQAISB_fSE_Li256ELb0ELb0EEENS1_25SingleTileBwdLPTSchedulerILb0ELi128ELb0EEEEEEEEEvNT_6ParamsE,@"STO_CUDA_ENTRY STV_DEFAULT"
_ZN7cutlass13device_kernelIN5flash19enable_sm80_to_sm89INS1_16FlashAttnBwdSm80INS1_25CollectiveMainloopBwdSm80ILi2ELi2EN4cute5tupleIJNS5_1CILi64EEENS7_ILi128EEENS7_ILi96EEEEEENS_10bfloat16_tEfNS_4arch4Sm80ELb1ELb0ELb1ELb0ELb0ELb0ELb0ELb0ELi2ELi2ELi4ELi2ELb0EEENS1_24CollectiveEpilogueBwdGQAISB_fSE_Li256ELb0ELb0EEENS1_25SingleTileBwdLPTSchedulerILb0ELi128ELb0EEEEEEEEEvNT_6ParamsE:
        /* <DEDUP_REMOVED lines=27> */
.L_x_1189:
[----:B------:R-:W-:Y:S02]  /*01b0*/  ULDC UR7, c[0x0][0x3b4] ;  /* 0x0000ed0000077ab9 */ /* 0x000fe40000000800 */
[----:B------:R-:W-:Y:S02]  /*01c0*/  UISETP.NE.AND UP0, UPT, UR7, 0x1, UPT ;  /* 0x000000010700788c */ /* 0x000fe4000bf05270 */
[----:B------:R-:W-:Y:S02]  /*01d0*/  ULDC.64 UR4, c[0x0][0x3b8] ;  /* 0x0000ee0000047ab9 */ /* 0x000fe40000000a00 */
[----:B------:R-:W-:Y:S02]  /*01e0*/  UIMAD.WIDE.U32 UR10, UR6, UR4, URZ ;  /* 0x00000004060a72a5 */ /* 0x000fe4000f8e003f */
[----:B------:R-:W-:-:S05]  /*01f0*/  UMOV UR13, UR6 ;  /* 0x00000006000d7c82 */ /* 0x000fca0008000000 */
[----:B------:R-:W-:-:S04]  /*0200*/  @UP0 USHF.R.U32.HI UR13, URZ, UR5, UR11 ;  /* 0x000000053f0d0299 */ /* 0x000fc8000801160b */
[----:B------:R-:W-:-:S04]  /*0210*/  UIMAD UR7, UR13, UR7, URZ ;  /* 0x000000070d0772a4 */ /* 0x000fc8000f8e023f */
.L_x_1190:
[----:B------:R-:W-:Y:S02]  /*0220*/  UIADD3 UR9, UR6, -UR7, URZ ;  /* 0x8000000706097290 */ /* 0x000fe4000fffe03f */
[----:B------:R-:W-:Y:S02]  /*0230*/  ULDC.64 UR4, c[0x0][0x3b0] ;  /* 0x0000ec0000047ab9 */ /* 0x000fe40000000a00 */
[----:B------:R-:W-:Y:S02]  /*0240*/  ULDC.64 UR6, c[0x0][0x3a8] ;  /* 0x0000ea0000067ab9 */ /* 0x000fe40000000a00 */
[----:B------:R-:W-:Y:S02]  /*0250*/  UISETP.NE.AND UP0, UPT, UR6, 0x1, UPT ;  /* 0x000000010600788c */ /* 0x000fe4000bf05270 */
[----:B------:R-:W-:-:S04]  /*0260*/  UIMAD UR5, UR8, UR5, UR9 ;  /* 0x00000005080572a4 */ /* 0x000fc8000f8e0209 */
[----:B------:R-:W-:-:S03]  /*0270*/  UIMAD.WIDE.U32 UR8, UR5, UR7, URZ ;  /* 0x00000007050872a5 */ /* 0x000fc6000f8e003f */
[----:B------:R-:W-:Y:S02]  /*0280*/  UMOV UR12, UR5 ;  /* 0x00000005000c7c82 */ /* 0x000fe40008000000 */
[----:B------:R-:W-:-:S04]  /*0290*/  @UP0 USHF.R.U32.HI UR12, URZ, UR4, UR9 ;  /* 0x000000043f0c0299 */ /* 0x000fc80008011609 */
[----:B------:R-:W-:-:S04]  /*02a0*/  UIADD3 UR11, -UR12, URZ, URZ ;  /* 0x0000003f0c0b7290 */ /* 0x000fc8000fffe13f */
[----:B------:R-:W-:Y:S01]  /*02b0*/  UIMAD UR11, UR11, UR6, UR5 ;  /* 0x000000060b0b72a4 */ /* 0x000fe2000f8e0205 */
[----:B------:R-:W-:Y:S05]  /*02c0*/  BRA `(.L_x_1191) ;  /* 0x0000025000007947 */ /* 0x000fea0003800000 */
.L_x_1188:
        /* <DEDUP_REMOVED lines=20> */
.L_x_1192:
[----:B------:R-:W-:Y:S02]  /*0410*/  ULDC UR7, c[0x0][0x3b4] ;  /* 0x0000ed0000077ab9 */ /* 0x000fe40000000800 */
[----:B------:R-:W-:Y:S02]  /*0420*/  UISETP.NE.AND UP0, UPT, UR7, 0x1, UPT ;  /* 0x000000010700788c */ /* 0x000fe4000bf05270 */
[----:B------:R-:W-:Y:S02]  /*0430*/  ULDC.64 UR4, c[0x0][0x3b8] ;  /* 0x0000ee0000047ab9 */ /* 0x000fe40000000a00 */
[----:B------:R-:W-:Y:S02]  /*0440*/  UIMAD.WIDE.U32 UR10, UR6, UR4, URZ ;  /* 0x00000004060a72a5 */ /* 0x000fe4000f8e003f */
[----:B------:R-:W-:-:S05]  /*0450*/  UMOV UR13, UR6 ;  /* 0x00000006000d7c82 */ /* 0x000fca0008000000 */
[----:B------:R-:W-:-:S04]  /*0460*/  @UP0 USHF.R.U32.HI UR13, URZ, UR5, UR11 ;  /* 0x000000053f0d0299 */ /* 0x000fc8000801160b */
[----:B------:R-:W-:-:S04]  /*0470*/  UIMAD UR7, UR13, UR7, URZ ;  /* 0x000000070d0772a4 */ /* 0x000fc8000f8e023f */
.L_x_1193:
        /* <DEDUP_REMOVED lines=9> */
[----:B------:R-:W-:Y:S02]  /*0510*/  UIMAD UR11, UR11, UR6, UR5 ;  /* 0x000000060b0b72a4 */ /* 0x000fe4000f8e0205 */
.L_x_1191:
        /* <DEDUP_REMOVED lines=113> */
[----:B------:R-:W-:Y:S01]  /*0c30*/  LOP3.LUT R15, R15, 0xc0, RZ, 0xc0, !PT ;  /* 0x000000c00f0f7812 */ /* 0x000fe200078ec0ff */
[----:B------:R-:W-:Y:S01]  /*0c40*/  USHF.L.U32 UR19, UR9, 0x6, URZ ;  /* 0x0000000609137899 */ /* 0x000fe2000800063f */
[----:B------:R-:W-:Y:S01]  /*0c50*/  SHF.R.S32.HI R209, RZ, 0x1f, R208 ;  /* 0x0000001fffd17819 */ /* 0x000fe200000114d0 */
[----:B------:R-:W-:Y:S01]  /*0c60*/  UIMAD UR5, UR7, UR5, UR4 ;  /* 0x00000005070572a4 */ /* 0x000fe2000f8e0204 */
[----:B------:R-:W-:Y:S01]  /*0c70*/  IMAD.IADD R10, R9, 0x1, -R10 ;  /* 0x00000001090a7824 */ /* 0x000fe200078e0a0a */
[----:B------:R-:W-:Y:S01]  /*0c80*/  LEA.HI R9, R11, R208, RZ, 0x1 ;  /* 0x000000d00b097211 */ /* 0x000fe200078f08ff */
[----:B------:R-:W-:Y:S01]  /*0c90*/  IMAD.U32 R27, RZ, RZ, UR13 ;  /* 0x0000000dff1b7e24 */ /* 0x000fe2000f8e00ff */
[----:B------:R-:W-:Y:S01]  /*0ca0*/  SHF.R.U32.HI R5, RZ, 0x3, R15 ;  /* 0x00000003ff057819 */ /* 0x000fe2000001160f */
[----:B------:R-:W-:Y:S01]  /*0cb0*/  IMAD.U32 R196, RZ, RZ, UR12 ;  /* 0x0000000cffc47e24 */ /* 0x000fe2000f8e00ff */
[----:B------:R-:W-:Y:S01]  /*0cc0*/  IADD3 R21, R21, UR5, RZ ;  /* 0x0000000515157c10 */ /* 0x000fe2000fffe0ff */
[----:B------:R-:W-:Y:S01]  /*0cd0*/  ULDC.64 UR4, c[0x0][0x1e8] ;  /* 0x00007a0000047ab9 */ /* 0x000fe20000000a00 */
[----:B------:R-:W-:Y:S01]  /*0ce0*/  LOP3.LUT R2, R15, 0x18, R12, 0xf8, !PT ;  /* 0x000000180f027812 */ /* 0x000fe200078ef80c */
[----:B------:R-:W-:Y:S01]  /*0cf0*/  UIMAD UR4, UR18, UR4, URZ ;  /* 0x00000004120472a4 */ /* 0x000fe2000f8e023f */
[----:B------:R-:W-:Y:S01]  /*0d00*/  LOP3.LUT R9, R9, 0x7fffffe, RZ, 0xc0, !PT ;  /* 0x07fffffe09097812 */ /* 0x000fe200078ec0ff */
[----:B------:R-:W-:Y:S01]  /*0d10*/  IMAD.WIDE.U32 R14, R14, c[0x0][0x1e8], R20 ;  /* 0x00007a000e0e7a25 */ /* 0x000fe200078e0014 */
[----:B------:R-:W-:Y:S01]  /*0d20*/  LEA.HI R21, R19, R198, RZ, 0x5 ;  /* 0x000000c613157211 */ /* 0x000fe200078f28ff */
[----:B------:R-:W-:Y:S01]  /*0d30*/  UIMAD UR15, UR12, UR5, UR4 ;  /* 0x000000050c0f72a4 */ /* 0x000fe2000f8e0204 */
[----:B------:R-:W-:Y:S01]  /*0d40*/  LOP3.LUT R5, R2, R5, RZ, 0x3c, !PT ;  /* 0x0000000502057212 */ /* 0x000fe200078e3cff */
[----:B------:R-:W-:Y:S01]  /*0d50*/  IMAD.WIDE.U32 R194, R194, c[0x0][0x290], R6 ;  /* 0x0000a400c2c27a25 */ /* 0x000fe200078e0006 */
[----:B------:R-:W-:Y:S01]  /*0d60*/  ULDC.64 UR4, c[0x0][0x1b0] ;  /* 0x00006c0000047ab9 */ /* 0x000fe20000000a00 */
[----:B------:R-:W-:Y:S01]  /*0d70*/  SHF.R.S32.HI R20, RZ, 0x5, R21 ;  /* 0x00000005ff147819 */ /* 0x000fe20000011415 */
[----:B------:R-:W-:Y:S01]  /*0d80*/  UIMAD UR4, UR6, UR4, URZ ;  /* 0x00000004060472a4 */ /* 0x000fe2000f8e023f */
[----:B------:R-:W-:Y:S01]  /*0d90*/  IMAD.IADD R9, R208, 0x1, -R9 ;  /* 0x00000001d0097824 */ /* 0x000fe200078e0a09 */
[C---:B------:R-:W-:Y:S01]  /*0da0*/  IADD3 R188, R12.reuse, 0x40, RZ ;  /* 0x000000400cbc7810 */ /* 0x040fe20007ffe0ff */
[----:B------:R-:W-:Y:S01]  /*0db0*/  IMAD R7, R209, c[0x0][0x178], RZ ;  /* 0x00005e00d1077a24 */ /* 0x000fe200078e02ff */
[----:B------:R-:W-:Y:S01]  /*0dc0*/  UIMAD UR4, UR7, UR5, UR4 ;  /* 0x00000005070472a4 */ /* 0x000fe2000f8e0204 */
[----:B------:R-:W-:Y:S01]  /*0dd0*/  IMAD.WIDE R26, R27, 0x80, R208 ;  /* 0x000000801b1a7825 */ /* 0x000fe200078e02d0 */
[----:B------:R-:W-:-:S02]  /*0de0*/  ISETP.GE.AND P6, PT, R12, c[0x0][0x1cc], PT ;  /* 0x000073000c007a0c */ /* 0x000fc40003fc6270 */
[----:B------:R-:W-:Y:S01]  /*0df0*/  SHF.R.S32.HI R11, RZ, 0x1f, R11 ;  /* 0x0000001fff0b7819 */ /* 0x000fe2000001140b */
[----:B------:R-:W-:-:S03]  /*0e00*/  IMAD.WIDE.U32 R196, R196, c[0x0][0x278], R22 ;  /* 0x00009e00c4c47a25 */ /* 0x000fc600078e0016 */
[----:B------:R-:W-:Y:S01]  /*0e10*/  LEA.HI R11, R11, R208, RZ, 0x3 ;  /* 0x000000d00b0b7211 */ /* 0x000fe200078f18ff */
[----:B------:R-:W-:Y:S01]  /*0e20*/  IMAD R4, R20, 0x8, R9 ;  /* 0x0000000814047824 */ /* 0x000fe200078e0209 */
[----:B------:R-:W-:Y:S01]  /*0e30*/  IADD3 R9, R15, UR15, RZ ;  /* 0x0000000f0f097c10 */ /* 0x000fe2000fffe0ff */
[----:B------:R-:W-:Y:S01]  /*0e40*/  IMAD R2, R208, c[0x0][0x17c], R7 ;  /* 0x00005f00d0027a24 */ /* 0x000fe200078e0207 */
[----:B------:R-:W-:Y:S01]  /*0e50*/  USHF.R.S32.HI UR15, URZ, 0x1f, UR9 ;  /* 0x0000001f3f0f7899 */ /* 0x000fe20008011409 */
[----:B------:R-:W-:Y:S01]  /*0e60*/  IMAD.WIDE.U32 R22, R3, c[0x0][0x1b0], R12 ;  /* 0x00006c0003167a25 */ /* 0x000fe200078e000c */
[----:B------:R-:W-:-:S03]  /*0e70*/  LOP3.LUT R11, R11, 0xfffffff8, RZ, 0xc0, !PT ;  /* 0xfffffff80b0b7812 */ /* 0x000fc600078ec0ff */
[----:B------:R-:W-:Y:S01]  /*0e80*/  IMAD.WIDE.U32 R6, R208, c[0x0][0x178], R12 ;  /* 0x00005e00d0067a25 */ /* 0x000fe200078e000c */
[----:B------:R-:W-:Y:S01]  /*0e90*/  IADD3 R25, R23, UR4, RZ ;  /* 0x0000000417197c10 */ /* 0x000fe2000fffe0ff */
[----:B------:R-:W-:Y:S02]  /*0ea0*/  ULDC UR4, c[0x0][0x198] ;  /* 0x0000660000047ab9 */ /* 0x000fe40000000800 */
[----:B------:R-:W-:Y:S01]  /*0eb0*/  IMAD.MOV.U32 R8, RZ, RZ, R14 ;  /* 0x000000ffff087224 */ /* 0x000fe200078e000e */
[----:B------:R-:W-:Y:S01]  /*0ec0*/  UIADD3 UR14, -UR14, UR4, URZ ;  /* 0x000000040e0e7290 */ /* 0x000fe2000fffe13f */
[----:B------:R-:W-:Y:S02]  /*0ed0*/  IMAD R3, R27, c[0x0][0x1d8], RZ ;  /* 0x000076001b037a24 */ /* 0x000fe400078e02ff */
[----:B------:R-:W-:Y:S01]  /*0ee0*/  IMAD.IADD R7, R7, 0x1, R2 ;  /* 0x0000000107077824 */ /* 0x000fe200078e0202 */
[----:B------:R-:W-:Y:S01]  /*0ef0*/  ULDC.64 UR4, c[0x0][0x1b8] ;  /* 0x00006e0000047ab9 */ /* 0x000fe20000000a00 */
[----:B------:R-:W-:Y:S01]  /*0f00*/  IMAD.MOV.U32 R24, RZ, RZ, R22 ;  /* 0x000000ffff187224 */ /* 0x000fe200078e0016 */
[----:B------:R-:W-:Y:S01]  /*0f10*/  UIMAD UR4, UR18, UR4, URZ ;  /* 0x00000004120472a4 */ /* 0x000fe2000f8e023f */
[----:B------:R-:W-:-:S02]  /*0f20*/  IMAD R2, R26, c[0x0][0x1dc], R3 ;  /* 0x000077001a027a24 */ /* 0x000fc400078e0203 */
[----:B------:R-:W-:Y:S01]  /*0f30*/  IMAD.WIDE.U32 R8, R26, c[0x0][0x1d8], R8 ;  /* 0x000076001a087a25 */ /* 0x000fe200078e0008 */
[----:B------:R-:W-:-:S03]  /*0f40*/  UIMAD UR6, UR12, UR5, UR4 ;  /* 0x000000050c0672a4 */ /* 0x000fc6000f8e0204 */
[----:B------:R-:W-:Y:S01]  /*0f50*/  IMAD.U32 R22, RZ, RZ, UR11 ;  /* 0x0000000bff167e24 */ /* 0x000fe2000f8e00ff */
[----:B------:R-:W-:Y:S01]  /*0f60*/  LEA R28, P0, R8, c[0x0][0x1c0], 0x1 ;  /* 0x00007000081c7a11 */ /* 0x000fe200078008ff */
[----:B------:R-:W-:Y:S01]  /*0f70*/  IMAD.IADD R2, R9, 0x1, R2 ;  /* 0x0000000109027824 */ /* 0x000fe200078e0202 */
[----:B------:R-:W-:Y:S01]  /*0f80*/  ULDC.64 UR4, c[0x0][0x180] ;  /* 0x0000600000047ab9 */ /* 0x000fe20000000a00 */
[----:B------:R-:W-:Y:S01]  /*0f90*/  IMAD.WIDE.U32 R22, R22, c[0x0][0x180], R6 ;  /* 0x0000600016167a25 */ /* 0x000fe200078e0006 */
[----:B------:R-:W-:Y:S01]  /*0fa0*/  IADD3 R6, R12, 0x20, RZ ;  /* 0x000000200c067810 */ /* 0x000fe20007ffe0ff */
[----:B------:R-:W-:Y:S01]  /*0fb0*/  UIMAD UR4, UR8, UR4, URZ ;  /* 0x00000004080472a4 */ /* 0x000fe2000f8e023f */
        /* <DEDUP_REMOVED lines=290> */
.L_x_1196:
[----:B------:R-:W-:Y:S05]  /*21e0*/  BSYNC B0 ;  /* 0x0000000000007941 */ /* 0x000fea0003800000 */
.L_x_1195:
        /* <DEDUP_REMOVED lines=82> */
.L_x_1199:
        /* <DEDUP_REMOVED lines=207> */
.L_x_1197:
        /* <DEDUP_REMOVED lines=532> */
.L_x_1198:
[-C--:B-12-45:R-:W-:Y:S01]  /*5540*/  HMMA.16816.F32.BF16 R4, R28, R2.reuse, RZ ;  /* 0x000000021c04723c */ /* 0x0b6fe200000418ff */
[----:B------:R-:W-:Y:S01]  /*5550*/  LDSM.16.M88.4 R136, [R175+0x1000] ;  /* 0x00100000af88783b */ /* 0x000fe20000000200 */
[----:B------:R-:W-:Y:S02]  /*5560*/  ULDC.64 UR6, c[0x0][0x238] ;  /* 0x00008e0000067ab9 */ /* 0x000fe40000000a00 */
[----:B------:R-:W-:Y:S01]  /*5570*/  UIMAD UR22, UR8, UR6, URZ ;  /* 0x00000006081672a4 */ /* 0x000fe2000f8e023f */
[----:B------:R-:W-:Y:S01]  /*5580*/  LDSM.16.M88.4 R140, [R174+0x1000] ;  /* 0x00100000ae8c783b */ /* 0x000fe20000000200 */
[----:B------:R-:W-:Y:S02]  /*5590*/  USHF.R.S32.HI UR4, URZ, 0x1f, UR12 ;  /* 0x0000001f3f047899 */ /* 0x000fe4000801140c */
[C---:B------:R-:W-:Y:S01]  /*55a0*/  HMMA.16816.F32.BF16 R8, R24.reuse, R2, RZ ;  /* 0x000000021808723c */ /* 0x040fe200000418ff */
[----:B------:R-:W-:Y:S01]  /*55b0*/  LDSM.16.MT88.2 R2, [R178+0x800] ;  /* 0x00080000b202783b */ /* 0x000fe20000004100 */
[----:B------:R-:W-:Y:S02]  /*55c0*/  UIMAD UR22, UR11, UR7, UR22 ;  /* 0x000000070b1672a4 */ /* 0x000fe4000f8e0216 */
[----:B------:R-:W-:Y:S01]  /*55d0*/  UISETP.GE.AND UP3, UPT, UR5, 0x1, UPT ;  /* 0x000000010500788c */ /* 0x000fe2000bf66270 */
[----:B------:R-:W-:Y:S01]  /*55e0*/  LDSM.16.MT88.2 R146, [R178+0x1000] ;  /* 0x00100000b292783b */ /* 0x000fe20000004100 */
[----:B------:R-:W-:Y:S02]  /*55f0*/  ULDC.64 UR6, c[0x0][0x240] ;  /* 0x0000900000067ab9 */ /* 0x000fe40000000a00 */
[-C--:B------:R-:W-:Y:S01]  /*5600*/  HMMA.16816.F32.BF16 R12, R24, R16.reuse, RZ ;  /* 0x00000010180c723c */ /* 0x080fe200000418ff */
[----:B------:R-:W0:Y:S01]  /*5610*/  LDGDEPBAR ;  /* 0x00000000000079af */ /* 0x000e220000000000 */
[----:B------:R-:W-:Y:S02]  /*5620*/  UIMAD UR4, UR4, UR6, URZ ;  /* 0x00000006040472a4 */ /* 0x000fe4000f8e023f */
[----:B------:R-:W-:Y:S02]  /*5630*/  UISETP.GE.AND UP2, UPT, UR21, 0x1, UPT ;  /* 0x000000011500788c */ /* 0x000fe4000bf46270 */
[----:B------:R-:W-:Y:S02]  /*5640*/  UIMAD UR4, UR12, UR7, UR4 ;  /* 0x000000070c0472a4 */ /* 0x000fe4000f8e0204 */
        /* <DEDUP_REMOVED lines=235> */
.L_x_1194:
[----:B------:R-:W-:Y:S05]  /*6500*/  @P1 EXIT ;  /* 0x000000000000194d */ /* 0x000fea0003800000 */
[----:B------:R-:W-:Y:S01]  /*6510*/  UMOV UR6, 0x1 ;  /* 0x0000000100067882 */ /* 0x000fe20000000000 */
[----:B------:R-:W-:Y:S01]  /*6520*/  BAR.SYNC.DEFER_BLOCKING 0x1, 0x100 ;  /* 0x0044000000007b1d */ /* 0x000fe20000010000 */
[----:B------:R-:W-:Y:S01]  /*6530*/  USHF.R.S32.HI UR8, URZ, 0x1f, UR12 ;  /* 0x0000001f3f087899 */ /* 0x000fe2000801140c */
[----:B------:R-:W-:-:S04]  /*6540*/  IMAD.U32 R6, RZ, RZ, UR12 ;  /* 0x0000000cff067e24 */ /* 0x000fc8000f8e00ff */
[----:B------:R-:W-:Y:S02]  /*6550*/  ULDC.64 UR4, c[0x0][0x338] ;  /* 0x0000ce0000047ab9 */ /* 0x000fe40000000a00 */
[----:B------:R-:W-:Y:S02]  /*6560*/  UISETP.NE.AND UP0, UPT, UR6, UR4, UPT ;  /* 0x000000040600728c */ /* 0x000fe4000bf05270 */
[----:B------:R-:W-:Y:S02]  /*6570*/  UIMAD.WIDE.U32 UR6, UR11, UR5, URZ ;  /* 0x000000050b0672a5 */ /* 0x000fe4000f8e003f */
[----:B------:R-:W-:Y:S02]  /*6580*/  UIMAD UR4, UR13, 0x3000, URZ ;  /* 0x000030000d0478a4 */ /* 0x000fe4000f8e023f */
[----:B------:R-:W-:-:S04]  /*6590*/  ULDC UR5, c[0x0][0x340] ;  /* 0x0000d00000057ab9 */ /* 0x000fc80000000800 */
[C---:B------:R-:W-:Y:S01]  /*65a0*/  IADD3 R4, P0, R198.reuse, UR4, RZ ;  /* 0x00000004c6047c10 */ /* 0x040fe2000ff1e0ff */
[----:B------:R-:W-:Y:S02]  /*65b0*/  @UP0 USHF.R.U32.HI UR11, URZ, UR5, UR7 ;  /* 0x000000053f0b0299 */ /* 0x000fe40008011607 */
[----:B------:R-:W-:Y:S02]  /*65c0*/  USHF.R.S32.HI UR7, URZ, 0x1f, UR4 ;  /* 0x0000001f3f077899 */ /* 0x000fe40008011404 */
[----:B------:R-:W-:Y:S02]  /*65d0*/  USHF.R.S32.HI UR6, URZ, 0x1f, UR11 ;  /* 0x0000001f3f067899 */ /* 0x000fe4000801140b */
[----:B------:R-:W-:Y:S01]  /*65e0*/  ULDC.64 UR4, c[0x0][0x328] ;  /* 0x0000ca0000047ab9 */ /* 0x000fe20000000a00 */
[----:B------:R-:W-:Y:S01]  /*65f0*/  IMAD.U32 R9, RZ, RZ, UR11 ;  /* 0x0000000bff097e24 */ /* 0x000fe2000f8e00ff */
[----:B------:R-:W-:Y:S01]  /*6600*/  UIMAD UR4, UR6, UR4, URZ ;  /* 0x00000004060472a4 */ /* 0x000fe2000f8e023f */
[----:B------:R-:W-:Y:S01]  /*6610*/  LEA.HI.X.SX32 R5, R198, UR7, 0x1, P0 ;  /* 0x00000007c6057c11 */ /* 0x000fe200080f0eff */
[----:B------:R-:W-:-:S02]  /*6620*/  IMAD.U32 R2, RZ, RZ, UR11 ;  /* 0x0000000bff027e24 */ /* 0x000fc4000f8e00ff */
[----:B------:R-:W-:Y:S02]  /*6630*/  UIMAD UR7, UR11, UR5, UR4 ;  /* 0x000000050b0772a4 */ /* 0x000fe4000f8e0204 */
[--C-:B------:R-:W-:Y:S01]  /*6640*/  IMAD.WIDE.U32 R8, R9, c[0x0][0x328], R4.reuse ;  /* 0x0000ca0009087a25 */ /* 0x100fe200078e0004 */
[----:B------:R-:W-:Y:S02]  /*6650*/  ULDC.64 UR4, c[0x0][0x300] ;  /* 0x0000c00000047ab9 */ /* 0x000fe40000000a00 */
[----:B------:R-:W-:Y:S01]  /*6660*/  UIMAD UR4, UR6, UR4, URZ ;  /* 0x00000004060472a4 */ /* 0x000fe2000f8e023f */
[----:B------:R-:W-:Y:S01]  /*6670*/  IMAD.WIDE.U32 R2, R2, c[0x0][0x300], R4 ;  /* 0x0000c00002027a25 */ /* 0x000fe200078e0004 */
[----:B------:R-:W-:Y:S01]  /*6680*/  IADD3 R9, R9, UR7, RZ ;  /* 0x0000000709097c10 */ /* 0x000fe2000fffe0ff */
[----:B------:R-:W-:Y:S02]  /*6690*/  ULDC.64 UR6, c[0x0][0x330] ;  /* 0x0000cc0000067ab9 */ /* 0x000fe40000000a00 */
[----:B------:R-:W-:Y:S01]  /*66a0*/  UIMAD UR6, UR8, UR6, URZ ;  /* 0x00000006080672a4 */ /* 0x000fe2000f8e023f */
[----:B------:R-:W-:Y:S01]  /*66b0*/  IMAD.U32 R4, RZ, RZ, UR12 ;  /* 0x0000000cff047e24 */ /* 0x000fe2000f8e00ff */
[----:B------:R-:W-:Y:S01]  /*66c0*/  UIMAD UR9, UR11, UR5, UR4 ;  /* 0x000000050b0972a4 */ /* 0x000fe2000f8e0204 */
[----:B------:R-:W-:Y:S01]  /*66d0*/  IMAD.WIDE.U32 R6, R6, c[0x0][0x330], R8 ;  /* 0x0000cc0006067a25 */ /* 0x000fe200078e0008 */
[----:B------:R-:W-:-:S02]  /*66e0*/  UIMAD UR6, UR12, UR7, UR6 ;  /* 0x000000070c0672a4 */ /* 0x000fc4000f8e0206 */
[----:B------:R-:W-:Y:S02]  /*66f0*/  ULDC.64 UR4, c[0x0][0x308] ;  /* 0x0000c20000047ab9 */ /* 0x000fe40000000a00 */
[C---:B------:R-:W-:Y:S01]  /*6700*/  LEA R10, P1, R6.reuse, c[0x0][0x310], 0x2 ;  /* 0x0000c400060a7a11 */ /* 0x040fe200078210ff */
[----:B------:R-:W-:Y:S01]  /*6710*/  UIMAD UR4, UR8, UR4, URZ ;  /* 0x00000004080472a4 */ /* 0x000fe2000f8e023f */
[----:B------:R-:W-:Y:S02]  /*6720*/  IADD3 R0, R7, UR6, RZ ;  /* 0x0000000607007c10 */ /* 0x000fe4000fffe0ff */
[----:B------:R-:W-:Y:S01]  /*6730*/  IADD3 R3, R3, UR9, RZ ;  /* 0x0000000903037c10 */ /* 0x000fe2000fffe0ff */
[----:B------:R-:W-:Y:S01]  /*6740*/  UIMAD UR4, UR12, UR5, UR4 ;  /* 0x000000050c0472a4 */ /* 0x000fe2000f8e0204 */
[----:B------:R-:W-:-:S03]  /*6750*/  LEA.HI.X R11, R6, c[0x0][0x314], R0, 0x2, P1 ;  /* 0x0000c500060b7a11 */ /* 0x000fc600008f1400 */
[----:B------:R-:W-:Y:S02]  /*6760*/  IMAD.WIDE.U32 R4, R4, c[0x0][0x308], R2 ;  /* 0x0000c20004047a25 */ /* 0x000fe400078e0002 */
[----:B------:R-:W-:Y:S03]  /*6770*/  RED.E.ADD.F32.FTZ.RN.STRONG.GPU [R10.64], R36 ;  /* 0x000000240a00798e */ /* 0x000fe6000c10e790 */
[----:B------:R-:W-:Y:S01]  /*6780*/  IADD3 R2, R5, UR4, RZ ;  /* 0x0000000405027c10 */ /* 0x000fe2000fffe0ff */
[----:B------:R-:W-:Y:S01]  /*6790*/  RED.E.ADD.F32.FTZ.RN.STRONG.GPU [R10.64+0x400], R37 ;  /* 0x000400250a00798e */ /* 0x000fe2000c10e790 */
        /* <DEDUP_REMOVED lines=97> */
.L_x_1200:
        /* <DEDUP_REMOVED lines=13> */
.L_x_1433:


//--------------------- .text._ZN7cutlass13device_kernelIN5flash19enable_sm80_to_sm89INS1_16FlashAttnBwdSm80INS1_25CollectiveMainloopBwdSm80ILi2ELi2EN4cute5tupleIJNS5_1CILi64EEENS7_ILi128EEENS7_ILi96EEEEEENS_10bfloat16_tEfNS_4arch4Sm80ELb1ELb0ELb1ELb0ELb1ELb0ELb0ELb0ELi2ELi2ELi4ELi2ELb0EEENS1_24CollectiveEpilogueBwdGQAISB_fSE_Li256ELb0ELb1EEENS1_25SingleTileBwdLPTSchedulerILb0ELi128ELb1EEEEEEEEEvNT_6ParamsE --------------------------
	.section	.text._ZN7cutlass13device_kernelIN5flash19enable_sm80_to_sm89INS1_16FlashAttnBwdSm80INS1_25CollectiveMainloopBwdSm80ILi2ELi2EN4cute5tupleIJNS5_1CILi64EEENS7_ILi128EEENS7_ILi96EEEEEENS_10bfloat16_tEfNS_4arch4Sm80ELb1ELb0ELb1ELb0ELb1ELb0ELb0ELb0ELi2ELi2ELi4ELi2ELb0EEENS1_24CollectiveEpilogueBwdGQAISB_fSE_Li256ELb0ELb1EEENS1_25SingleTileBwdLPTSchedulerILb0ELi128ELb1EEEEEEEEEvNT_6ParamsE,"ax",@progbits
	.sectioninfo	@"SHI_REGISTERS=253"
	.align	128
.text._ZN7cutlass13device_kernelIN5flash19enable_sm80_to_sm89INS1_16FlashAttnBwdSm80INS1_25CollectiveMainloopBwdSm80ILi2ELi2EN4cute5tupleIJNS5_1CILi64EEENS7_ILi128EEENS7_ILi96EEEEEENS_10bfloat16_tEfNS_4arch4Sm80ELb1ELb0ELb1ELb0ELb1ELb0ELb0ELb0ELi2ELi2ELi4ELi2ELb0EEENS1_24CollectiveEpilogueBwdGQAISB_fSE_Li256ELb0ELb1EEENS1_25SingleTileBwdLPTSchedulerILb0ELi128ELb1EEEEEEEEEvNT_6ParamsE:
        .type           _ZN7cutlass13device_kernelIN5flash19enable_sm80_to_sm89INS1_16FlashAttnBwdSm80INS1_25CollectiveMainloopBwdSm80ILi2ELi2EN4cute5tupleIJNS5_1CILi64EEENS7_ILi128EEENS7_ILi96EEEEEENS_10bfloat16_tEfNS_4arch4Sm80ELb1ELb0ELb1ELb0ELb1ELb0ELb0ELb0ELi2ELi2ELi4ELi2ELb0EEENS1_24CollectiveEpilogueBwdGQAISB_fSE_Li256ELb0ELb1EEENS1_25SingleTileBwdLPTSchedulerILb0ELi128ELb1EEEEEEEEEvNT_6ParamsE,@function
        .size           _ZN7cutlass13device_kernelIN5flash19enable_sm80_to_sm89INS1_16FlashAttnBwdSm80INS1_25CollectiveMainloopBwdSm80ILi2ELi2EN4cute5tupleIJNS5_1CILi64EEENS7_ILi128EEENS7_ILi96EEEEEENS_10bfloat16_tEfNS_4arch4Sm80ELb1ELb0ELb1ELb0ELb1ELb0ELb0ELb0ELi2ELi2ELi4ELi2ELb0EEENS1_24CollectiveEpilogueBwdGQAISB_fSE_Li256ELb0ELb1EEENS1_25SingleTileBwdLPTSchedulerILb0ELi128ELb1EEEEEEEEEvNT_6ParamsE,(.L_x_1434 - _ZN7cutlass13device_kernelIN5flash19enable_sm80_to_sm89INS1_16FlashAttnBwdSm80INS1_25CollectiveMainloopBwdSm80ILi2ELi2EN4cute5tupleIJNS5_1CILi64EEENS7_ILi128EEENS7_ILi96EEEEEENS_10bfloat16_tEfNS_4arch4Sm80ELb1ELb0ELb1ELb0ELb1ELb0ELb0ELb0ELi2ELi2ELi4ELi2ELb0EEENS1_24CollectiveEpilogueBwdGQAISB_fSE_Li256ELb0ELb1EEENS1_25SingleTileBwdLPTSchedulerILb0ELi128ELb1EEEEEEEEEvNT_6ParamsE)
        .other          _ZN7cutlass13device_kernelIN5flash19enable_sm80_to_sm89INS1_16FlashAttnBwdSm80INS1_25CollectiveMainloopBwdSm80ILi2ELi2EN4cute5tupleIJNS5_1CILi64EEENS7_ILi128EEENS7_ILi96EEEEEENS_10bfloat16_tEfNS_4arch4Sm80ELb1ELb0ELb1ELb0ELb1ELb0ELb0ELb0ELi2ELi2ELi4ELi2ELb0EEENS1_24CollectiveEpilogueBwdGQAISB_fSE_Li256ELb0ELb1EEENS1_25SingleTileBwdLPTSchedulerILb0ELi128ELb1EEEEEEEEEvNT_6ParamsE,@"STO_CUDA_ENTRY STV_DEFAULT"
_ZN7cutlass13device_kernelIN5flash19enable_sm80_to_sm89INS1_16FlashAttnBwdSm80INS1_25CollectiveMainloopBwdSm80ILi2ELi2EN4cute5tupleIJNS5_1CILi64EEENS7_ILi128EEENS7_ILi96EEEEEENS_10bfloat16_tEfNS_4arch4Sm80ELb1ELb0ELb1ELb0ELb1ELb0ELb0ELb0ELi2ELi2ELi4ELi2ELb0EEENS1_24CollectiveEpilogueBwdGQAISB_fSE_Li256ELb0ELb1EEENS1_25SingleTileBwdLPTSchedulerILb0ELi128ELb1EEEEEEEEEvNT_6ParamsE:
        /* <DEDUP_REMOVED lines=27> */
.L_x_1202:
[----:B------:R-:W-:Y:S02]  /*01b0*/  ULDC UR7, c[0x0][0x3b4] ;  /* 0x0000ed0000077ab9 */ /* 0x000fe40000000800 */
[----:B------:R-:W-:Y:S02]  /*01c0*/  UISETP.NE.AND UP0, UPT, UR7, 0x1, UPT ;  /* 0x000000010700788c */ /* 0x000fe4000bf05270 */
[----:B------:R-:W-:Y:S02]  /*01d0*/  ULDC.64 UR4, c[0x0][0x3b8] ;  /* 0x0000ee0000047ab9 */ /* 0x000fe40000000a00 */
[----:B------:R-:W-:Y:S02]  /*01e0*/  UIMAD.WIDE.U32 UR10, UR6, UR4, URZ ;  /* 0x00000004060a72a5 */ /* 0x000fe4000f8e003f */
[----:B------:R-:W-:-:S05]  /*01f0*/  UMOV UR8, UR6 ;  /* 0x0000000600087c82 */ /* 0x000fca0008000000 */
[----:B------:R-:W-:-:S04]  /*0200*/  @UP0 USHF.R.U32.HI UR8, URZ, UR5, UR11 ;  /* 0x000000053f080299 */ /* 0x000fc8000801160b */
[----:B------:R-:W-:Y:S02]  /*0210*/  UIMAD UR7, UR8, UR7, URZ ;  /* 0x00000007080772a4 */ /* 0x000fe4000f8e023f */
.L_x_1203:
        /* <DEDUP_REMOVED lines=14> */
.L_x_1201:
        /* <DEDUP_REMOVED lines=20> */
.L_x_1205:
[----:B------:R-:W-:Y:S02]  /*0440*/  ULDC UR7, c[0x0][0x3b4] ;  /* 0x0000ed0000077ab9 */ /* 0x000fe40000000800 */
[----:B------:R-:W-:Y:S02]  /*0450*/  UISETP.NE.AND UP0, UPT, UR7, 0x1, UPT ;  /* 0x000000010700788c */ /* 0x000fe4000bf05270 */
[----:B------:R-:W-:Y:S02]  /*0460*/  ULDC.64 UR4, c[0x0][0x3b8] ;  /* 0x0000ee0000047ab9 */ /* 0x000fe40000000a00 */
[----:B------:R-:W-:Y:S02]  /*0470*/  UIMAD.WIDE.U32 UR10, UR6, UR4, URZ ;  /* 0x00000004060a72a5 */ /* 0x000fe4000f8e003f */
[----:B------:R-:W-:-:S05]  /*0480*/  UMOV UR8, UR6 ;  /* 0x0000000600087c82 */ /* 0x000fca0008000000 */
[----:B------:R-:W-:-:S04]  /*0490*/  @UP0 USHF.R.U32.HI UR8, URZ, UR5, UR11 ;  /* 0x000000053f080299 */ /* 0x000fc8000801160b */
[----:B------:R-:W-:Y:S02]  /*04a0*/  UIMAD UR7, UR8, UR7, URZ ;  /* 0x00000007080772a4 */ /* 0x000fe4000f8e023f */
.L_x_1206:
        /* <DEDUP_REMOVED lines=13> */
.L_x_1204:
        /* <DEDUP_REMOVED lines=460> */
.L_x_1209:
[----:B------:R-:W-:Y:S05]  /*2240*/  BSYNC B0 ;  /* 0x0000000000007941 */ /* 0x000fea0003800000 */
.L_x_1208:
        /* <DEDUP_REMOVED lines=82> */
.L_x_1212:
        /* <DEDUP_REMOVED lines=169> */
[----:B--234-:R-:W-:Y:S01]  /*3200*/  USHF.R.S32.HI UR4, URZ, 0x1f, UR19 ;  /* 0x0000001f3f047899 */ /* 0x01cfe20008011413 */
        /* <DEDUP_REMOVED lines=37> */
.L_x_1210:
[-C--:B-1234-:R-:W-:Y:S01]  /*3460*/  HMMA.16816.F32.BF16 R4, R132, R136.reuse, RZ ;  /* 0x000000888404723c */ /* 0x09efe200000418ff */
        /* <DEDUP_REMOVED lines=531> */
.L_x_1211:
[-C--:B-12-4-:R-:W-:Y:S01]  /*55a0*/  HMMA.16816.F32.BF16 R4, R28, R2.reuse, RZ ;  /* 0x000000021c04723c */ /* 0x096fe200000418ff */
        /* <DEDUP_REMOVED lines=252> */
.L_x_1207:
[----:B------:R-:W-:Y:S05]  /*6570*/  @P1 EXIT ;  /* 0x000000000000194d */ /* 0x000fea0003800000 */
[----:B------:R-:W-:Y:S01]  /*6580*/  UMOV UR4, 0x1 ;  /* 0x0000000100047882 */ /* 0x000fe20000000000 */
[----:B------:R-:W-:Y:S01]  /*6590*/  BAR.SYNC.DEFER_BLOCKING 0x1, 0x100 ;  /* 0x0044000000007b1d */ /* 0x000fe20000010000 */
[----:B------:R-:W-:-:S05]  /*65a0*/  ISETP.NE.AND P1, PT, R198, RZ, PT ;  /* 0x000000ffc600720c */ /* 0x000fca0003f25270 */
[----:B------:R-:W-:Y:S01]  /*65b0*/  ULDC.64 UR6, c[0x0][0x338] ;  /* 0x0000ce0000067ab9 */ /* 0x000fe20000000a00 */
[----:B------:R-:W-:Y:S01]  /*65c0*/  BSSY B0, `(.L_x_1213) ;  /* 0x0000020000007945 */ /* 0x000fe20003800000 */
[----:B------:R-:W-:Y:S02]  /*65d0*/  UISETP.NE.AND UP0, UPT, UR4, UR6, UPT ;  /* 0x000000060400728c */ /* 0x000fe4000bf05270 */
[----:B------:R-:W-:Y:S02]  /*65e0*/  ULDC UR5, c[0x0][0x358] ;  /* 0x0000d60000057ab9 */ /* 0x000fe40000000800 */
[----:B------:R-:W-:Y:S02]  /*65f0*/  UIMAD.WIDE.U32 UR12, UR17, UR7, URZ ;  /* 0x00000007110c72a5 */ /* 0x000fe4000f8e003f */
[----:B------:R-:W-:Y:S02]  /*6600*/  UIMAD UR7, UR16, UR5, URZ ;  /* 0x00000005100772a4 */ /* 0x000fe4000f8e023f */
[----:B------:R-:W-:-:S02]  /*6610*/  ULDC UR11, c[0x0][0x2f4] ;  /* 0x0000bd00000b7ab9 */ /* 0x000fc40000000800 */
[----:B------:R-:W-:Y:S02]  /*6620*/  ULDC UR4, c[0x0][0x340] ;  /* 0x0000d00000047ab9 */ /* 0x000fe40000000800 */
[----:B------:R-:W-:Y:S02]  /*6630*/  UIMAD UR5, UR18, UR11, URZ ;  /* 0x0000000b120572a4 */ /* 0x000fe4000f8e023f */
[----:B------:R-:W-:Y:S02]  /*6640*/  UMOV UR8, UR17 ;  /* 0x0000001100087c82 */ /* 0x000fe40008000000 */
[----:B------:R-:W-:Y:S02]  /*6650*/  UIMAD UR11, UR7, UR11, URZ ;  /* 0x0000000b070b72a4 */ /* 0x000fe4000f8e023f */
[----:B------:R-:W-:Y:S02]  /*6660*/  @UP0 USHF.R.U32.HI UR8, URZ, UR4, UR13 ;  /* 0x000000043f080299 */ /* 0x000fe4000801160d */
[----:B------:R-:W-:-:S02]  /*6670*/  USHF.R.S32.HI UR4, URZ, 0x1f, UR5 ;  /* 0x0000001f3f047899 */ /* 0x000fc40008011405 */
[----:B------:R-:W-:Y:S02]  /*6680*/  USHF.R.S32.HI UR9, URZ, 0x1f, UR11 ;  /* 0x0000001f3f097899 */ /* 0x000fe4000801140b */
[----:B------:R-:W-:Y:S02]  /*6690*/  USHF.R.S32.HI UR10, URZ, 0x1f, UR8 ;  /* 0x0000001f3f0a7899 */ /* 0x000fe40008011408 */
        /* <DEDUP_REMOVED lines=12> */
[----:B------:R-:W-:Y:S05]  /*6760*/  @P1 BRA `(.L_x_1214) ;  /* 0x0000005000001947 */ /* 0x000fea0003800000 */
.L_x_1215:
[----:B------:R-:W2:Y:S01]  /*6770*/  LDG.E.STRONG.GPU R0, [R4.64] ;  /* 0x0000001404007981 */ /* 0x000ea2000c1ef900 */
[----:B------:R-:W-:Y:S01]  /*6780*/  YIELD ;  /* 0x0000000000007946 */ /* 0x000fe20003800000 */
[----:B--2---:R-:W-:Y:S01]  /*6790*/  ISETP.NE.AND P0, PT, R0, UR11, PT ;  /* 0x0000000b00007c0c */ /* 0x004fe2000bf05270 */
[----:B------:R-:W-:-:S12]  /*67a0*/  CCTL.IVALL ;  /* 0x00000000ff00798f */ /* 0x000fd80002000000 */
[----:B------:R-:W-:Y:S05]  /*67b0*/  @P0 BRA `(.L_x_1215) ;  /* 0xffffffb000000947 */ /* 0x000fea000383ffff */
.L_x_1214:
[----:B------:R-:W-:Y:S05]  /*67c0*/  BSYNC B0 ;  /* 0x0000000000007941 */ /* 0x000fea0003800000 */
.L_x_1213:
[----:B------:R-:W-:Y:S01]  /*67d0*/  MOV R2, 0xffffffff ;  /* 0xffffffff00027802 */ /* 0x000fe20000000f00 */
[----:B------:R-:W-:Y:S05]  /*67e0*/  BRA.CONV ~URZ, `(.L_x_1216) ;  /* 0x000000237f007947 */ /* 0x000fea000b800000 */
[----:B------:R-:W-:Y:S02]  /*67f0*/  MOV R0, 0x6810 ;  /* 0x0000681000007802 */ /* 0x000fe40000000f00 */
[----:B------:R-:W-:Y:S05]  /*6800*/  CALL.REL.NOINC `($__internal_10_$__cuda_sm70_warpsync) ;  /* 0x00000b1000007944 */ /* 0x000fea0003c00000 */
.L_x_1216:
[----:B------:R-:W-:Y:S01]  /*6810*/  UIMAD UR4, UR16, 0x3000, URZ ;  /* 0x00003000100478a4 */ /* 0x000fe2000f8e023f */
        /* <DEDUP_REMOVED lines=68> */
[----:B-1----:R-:W-:Y:S05]  /*6c60*/  CALL.REL.NOINC `($__internal_10_$__cuda_sm70_warpsync) ;  /* 0x000006b000007944 */ /* 0x002fea0003c00000 */
.L_x_1217:
        /* <DEDUP_REMOVED lines=12> */
.L_x_1219:
[----:B------:R-:W-:Y:S05]  /*6d30*/  BSYNC B0 ;  /* 0x0000000000007941 */ /* 0x000fea0003800000 */
.L_x_1218:
[----:B------:R-:W-:Y:S01]  /*6d40*/  ULDC.64 UR4, c[0x0][0x348] ;  /* 0x0000d20000047ab9 */ /* 0x000fe20000000a00 */
[----:B------:R-:W-:Y:S01]  /*6d50*/  BSSY B0, `(.L_x_1220) ;  /* 0x000000b000007945 */ /* 0x000fe20003800000 */
[----:B------:R-:W-:-:S04]  /*6d60*/  UIADD3 UR4, UP0, UR7, UR4, URZ ;  /* 0x0000000407047290 */ /* 0x000fc8000ff1e03f */
[----:B------:R-:W-:Y:S02]  /*6d70*/  UIADD3.X UR5, UR9, UR5, URZ, UP0, !UPT ;  /* 0x0000000509057290 */ /* 0x000fe400087fe43f */
[----:B--2---:R-:W-:-:S04]  /*6d80*/  MOV R4, UR4 ;  /* 0x0000000400047c02 */ /* 0x004fc80008000f00 */
[----:B------:R-:W-:Y:S01]  /*6d90*/  MOV R5, UR5 ;  /* 0x0000000500057c02 */ /* 0x000fe20008000f00 */
[----:B------:R-:W-:Y:S05]  /*6da0*/  @P1 BRA `(.L_x_1221) ;  /* 0x0000005000001947 */ /* 0x000fea0003800000 */
.L_x_1222:
[----:B------:R-:W2:Y:S01]  /*6db0*/  LDG.E.STRONG.GPU R0, [R4.64] ;  /* 0x0000001404007981 */ /* 0x000ea2000c1ef900 */
[----:B------:R-:W-:Y:S01]  /*6dc0*/  YIELD ;  /* 0x0000000000007946 */ /* 0x000fe20003800000 */
[----:B--2---:R-:W-:Y:S01]  /*6dd0*/  ISETP.NE.AND P0, PT, R0, UR11, PT ;  /* 0x0000000b00007c0c */ /* 0x004fe2000bf05270 */
[----:B------:R-:W-:-:S12]  /*6de0*/  CCTL.IVALL ;  /* 0x00000000ff00798f */ /* 0x000fd80002000000 */
[----:B------:R-:W-:Y:S05]  /*6df0*/  @P0 BRA `(.L_x_1222) ;  /* 0xffffffb000000947 */ /* 0x000fea000383ffff */
.L_x_1221:
[----:B------:R-:W-:Y:S05]  /*6e00*/  BSYNC B0 ;  /* 0x0000000000007941 */ /* 0x000fea0003800000 */
.L_x_1220:
[----:B------:R-:W-:Y:S05]  /*6e10*/  BRA.CONV ~URZ, `(.L_x_1223) ;  /* 0x000000237f007947 */ /* 0x000fea000b800000 */
[----:B------:R-:W-:Y:S02]  /*6e20*/  MOV R0, 0x6e40 ;  /* 0x00006e4000007802 */ /* 0x000fe40000000f00 */
[----:B-1----:R-:W-:Y:S05]  /*6e30*/  CALL.REL.NOINC `($__internal_10_$__cuda_sm70_warpsync) ;  /* 0x000004e000007944 */ /* 0x002fea0003c00000 */
.L_x_1223:
[----:B------:R-:W-:Y:S01]  /*6e40*/  ULDC.64 UR4, c[0x0][0x300] ;  /* 0x0000c00000047ab9 */ /* 0x000fe20000000a00 */
[----:B------:R-:W-:Y:S01]  /*6e50*/  IMAD.U32 R0, RZ, RZ, UR8 ;  /* 0x00000008ff007e24 */ /* 0x000fe2000f8e00ff */
[----:B------:R-:W-:-:S03]  /*6e60*/  UIMAD UR4, UR10, UR4, URZ ;  /* 0x000000040a0472a4 */ /* 0x000fc6000f8e023f */
[----:B------:R-:W-:Y:S01]  /*6e70*/  IMAD.WIDE.U32 R8, R0, c[0x0][0x300], R6 ;  /* 0x0000c00000087a25 */ /* 0x000fe200078e0006 */
[----:B------:R-:W-:-:S03]  /*6e80*/  UIMAD UR12, UR8, UR5, UR4 ;  /* 0x00000005080c72a4 */ /* 0x000fc6000f8e0204 */
[----:B------:R-:W-:Y:S01]  /*6e90*/  ULDC.64 UR4, c[0x0][0x308] ;  /* 0x0000c20000047ab9 */ /* 0x000fe20000000a00 */
[----:B------:R-:W-:Y:S01]  /*6ea0*/  IMAD.U32 R6, RZ, RZ, UR18 ;  /* 0x00000012ff067e24 */ /* 0x000fe2000f8e00ff */
        /* <DEDUP_REMOVED lines=58> */
[----:B-12---:R-:W-:Y:S05]  /*7250*/  CALL.REL.NOINC `($__internal_10_$__cuda_sm70_warpsync) ;  /* 0x000000c000007944 */ /* 0x006fea0003c00000 */
.L_x_1224:
        /* <DEDUP_REMOVED lines=12> */
        .weak           $__internal_10_$__cuda_sm70_warpsync
        .type           $__internal_10_$__cuda_sm70_warpsync,@function
        .size           $__internal_10_$__cuda_sm70_warpsync,(.L_x_1434 - $__internal_10_$__cuda_sm70_warpsync)
$__internal_10_$__cuda_sm70_warpsync:
[----:B------:R-:W-:Y:S01]  /*7320*/  MOV R8, R0 ;  /* 0x0000000000087202 */ /* 0x000fe20000000f00 */
[----:B------:R-:W-:Y:S04]  /*7330*/  WARPSYNC R2 ;  /* 0x0000000200007348 */ /* 0x000fe80003800000 */
[----:B------:R-:W-:-:S04]  /*7340*/  MOV R9, 0x0 ;  /* 0x0000000000097802 */ /* 0x000fc80000000f00 */
[----:B------:R-:W-:Y:S05]  /*7350*/  RET.REL.NODEC R8 `(_ZN7cutlass13device_kernelIN5flash19enable_sm80_to_sm89INS1_16FlashAttnBwdSm80INS1_25CollectiveMainloopBwdSm80ILi2ELi2EN4cute5tupleIJNS5_1CILi64EEENS7_ILi128EEENS7_ILi96EEEEEENS_10bfloat16_tEfNS_4arch4Sm80ELb1ELb0ELb1ELb0ELb1ELb0ELb0ELb0ELi2ELi2ELi4ELi2ELb0EEENS1_24CollectiveEpilogueBwdGQAISB_fSE_Li256ELb0ELb1EEENS1_25SingleTileBwdLPTSchedulerILb0ELi128ELb1EEEEEEEEEvNT_6ParamsE) ;  /* 0xffff8ca008007950 */ /* 0x000fea0003c3ffff */
.L_x_1225:
        /* <DEDUP_REMOVED lines=10> */
.L_x_1434:


//--------------------- .text._ZN7cutlass13device_kernelIN5flash22FlashAttnBwdPreprocessIN4cute5tupleIJNS3_1CILi64EEENS5_ILi96EEEEEENS_10bfloat16_tEfNS_4arch4Sm80ELb1ELb0EEEEEvNT_6ParamsE --------------------------
	.section	.text._ZN7cutlass13device_kernelIN5flash22FlashAttnBwdPreprocessIN4cute5tupleIJNS3_1CILi64EEENS5_ILi96EEEEEENS_10bfloat16_tEfNS_4arch4Sm80ELb1ELb0EEEEEvNT_6ParamsE,"ax",@progbits
	.sectioninfo	@"SHI_REGISTERS=47"
	.align	128
.text._ZN7cutlass13device_kernelIN5flash22FlashAttnBwdPreprocessIN4cute5tupleIJNS3_1CILi64EEENS5_ILi96EEEEEENS_10bfloat16_tEfNS_4arch4Sm80ELb1ELb0EEEEEvNT_6ParamsE:
        .type           _ZN7cutlass13device_kernelIN5flash22FlashAttnBwdPreprocessIN4cute5tupleIJNS3_1CILi64EEENS5_ILi96EEEEEENS_10bfloat16_tEfNS_4arch4Sm80ELb1ELb0EEEEEvNT_6ParamsE,@function
        .size           _ZN7cutlass13device_kernelIN5flash22FlashAttnBwdPreprocessIN4cute5tupleIJNS3_1CILi64EEENS5_ILi96EEEEEENS_10bfloat16_tEfNS_4arch4Sm80ELb1ELb0EEEEEvNT_6ParamsE,(.L_x_1436 - _ZN7cutlass13device_kernelIN5flash22FlashAttnBwdPreprocessIN4cute5tupleIJNS3_1CILi64EEENS5_ILi96EEEEEENS_10bfloat16_tEfNS_4arch4Sm80ELb1ELb0EEEEEvNT_6ParamsE)
        .other          _ZN7cutlass13device_kernelIN5flash22FlashAttnBwdPreprocessIN4cute5tupleIJNS3_1CILi64EEENS5_ILi96EEEEEENS_10bfloat16_tEfNS_4arch4Sm80ELb1ELb0EEEEEvNT_6ParamsE,@"STO_CUDA_ENTRY STV_DEFAULT"
_ZN7cutlass13device_kernelIN5flash22FlashAttnBwdPreprocessIN4cute5tupleIJNS3_1CILi64EEENS5_ILi96EEEEEENS_10bfloat16_tEfNS_4arch4Sm80ELb1ELb0EEEEEvNT_6ParamsE:
[----:B------:R-:W-:Y:S02]  /*0000*/  IMAD.MOV.U32 R1, RZ, RZ, c[0x0][0x28] ;  /* 0x00000a00ff017624 */ /* 0x000fe400078e00ff */
[----:B------:R-:W0:Y:S01]  /*0010*/  S2R R0, SR_CTAID.X ;  /* 0x0000000000007919 */ /* 0x000e220000002500 */
[----:B------:R-:W-:Y:S01]  /*0020*/  IMAD.MOV.U32 R32, RZ, RZ, 0x7f800000 ;  /* 0x7f800000ff207424 */ /* 0x000fe200078e00ff */
[----:B------:R-:W-:Y:S02]  /*0030*/  ULDC.64 UR6, c[0x0][0x118] ;  /* 0x0000460000067ab9 */ /* 0x000fe40000000a00 */
[----:B------:R-:W1:Y:S04]  /*0040*/  S2R R2, SR_TID.X ;  /* 0x0000000000027919 */ /* 0x000e680000002100 */
[----:B------:R-:W2:Y:S04]  /*0050*/  S2R R3, SR_CTAID.Y ;  /* 0x0000000000037919 */ /* 0x000ea80000002600 */
[----:B------:R-:W3:Y:S01]  /*0060*/  S2R R33, SR_CTAID.Z ;  /* 0x0000000000217919 */ /* 0x000ee20000002700 */
[----:B0-----:R-:W-:Y:S01]  /*0070*/  IMAD.SHL.U32 R5, R0, 0x40, RZ ;  /* 0x0000004000057824 */ /* 0x001fe200078e00ff */
[----:B-1----:R-:W-:-:S04]  /*0080*/  ISETP.GT.AND P0, PT, R2, 0x3f, PT ;  /* 0x0000003f0200780c */ /* 0x002fc80003f04270 */
[----:B------:R-:W-:Y:S02]  /*0090*/  IADD3 R7, -R5, c[0x0][0x168], RZ ;  /* 0x00005a0005077a10 */ /* 0x000fe40007ffe1ff */
[----:B--2---:R-:W-:Y:S02]  /*00a0*/  SHF.R.S32.HI R4, RZ, 0x1f, R3 ;  /* 0x0000001fff047819 */ /* 0x004fe40000011403 */
[----:B------:R-:W-:-:S13]  /*00b0*/  ISETP.GE.OR P1, PT, R2, R7, P0 ;  /* 0x000000070200720c */ /* 0x000fda0000726670 */
[----:B------:R-:W-:Y:S01]  /*00c0*/  @!P1 SHF.R.S32.HI R6, RZ, 0x1f, R2 ;  /* 0x0000001fff069819 */ /* 0x000fe20000011402 */
[----:B------:R-:W-:Y:S01]  /*00d0*/  @!P1 IMAD R10, R4, c[0x0][0x1e0], RZ ;  /* 0x00007800040a9a24 */ /* 0x000fe200078e02ff */
[----:B------:R-:W-:-:S03]  /*00e0*/  @!P1 IADD3 R8, P2, R5, R2, RZ ;  /* 0x0000000205089210 */ /* 0x000fc60007f5e0ff */
[----:B------:R-:W-:Y:S01]  /*00f0*/  @!P1 IMAD R11, R3, c[0x0][0x1e4], R10 ;  /* 0x00007900030b9a24 */ /* 0x000fe200078e020a */
[----:B------:R-:W-:Y:S02]  /*0100*/  @!P1 LEA.HI.X.SX32 R9, R5, R6, 0x1, P2 ;  /* 0x0000000605099211 */ /* 0x000fe400010f0eff */
[----:B---3--:R-:W-:-:S03]  /*0110*/  SHF.R.S32.HI R6, RZ, 0x1f, R33 ;  /* 0x0000001fff067819 */ /* 0x008fc60000011421 */
[----:B------:R-:W-:-:S04]  /*0120*/  @!P1 IMAD.WIDE.U32 R8, R3, c[0x0][0x1e0], R8 ;  /* 0x0000780003089a25 */ /* 0x000fc800078e0008 */
[----:B------:R-:W-:Y:S01]  /*0130*/  @!P1 IMAD R10, R6, c[0x0][0x1e8], RZ ;  /* 0x00007a00060a9a24 */ /* 0x000fe200078e02ff */
[----:B------:R-:W-:-:S03]  /*0140*/  @!P1 IADD3 R9, R9, R11, RZ ;  /* 0x0000000b09099210 */ /* 0x000fc60007ffe0ff */
[C---:B------:R-:W-:Y:S02]  /*0150*/  @!P1 IMAD R11, R33.reuse, c[0x0][0x1ec], R10 ;  /* 0x00007b00210b9a24 */ /* 0x040fe400078e020a */
[----:B------:R-:W-:Y:S01]  /*0160*/  @!P1 IMAD.WIDE.U32 R8, R33, c[0x0][0x1e8], R8 ;  /* 0x00007a0021089a25 */ /* 0x000fe200078e0008 */
[----:B------:R-:W-:-:S03]  /*0170*/  SHF.R.S32.HI R21, RZ, 0x1f, R2 ;  /* 0x0000001fff157819 */ /* 0x000fc60000011402 */
[----:B------:R-:W-:Y:S01]  /*0180*/  @!P1 IMAD.IADD R9, R9, 0x1, R11 ;  /* 0x0000000109099824 */ /* 0x000fe200078e020b */
[C---:B------:R-:W-:Y:S02]  /*0190*/  @!P1 LEA R24, P2, R8.reuse, c[0x0][0x1d8], 0x2 ;  /* 0x0000760008189a11 */ /* 0x040fe400078410ff */
[----:B------:R-:W-:Y:S02]  /*01a0*/  LEA.HI R29, R21, R2, RZ, 0x2 ;  /* 0x00000002151d7211 */ /* 0x000fe400078f10ff */
[----:B------:R-:W-:Y:S02]  /*01b0*/  @!P1 LEA.HI.X R25, R8, c[0x0][0x1dc], R9, 0x2, P2 ;  /* 0x0000770008199a11 */ /* 0x000fe400010f1409 */
[----:B------:R-:W-:-:S03]  /*01c0*/  SHF.R.S32.HI R34, RZ, 0x2, R29 ;  /* 0x00000002ff227819 */ /* 0x000fc6000001141d */
[----:B------:R0:W5:Y:S01]  /*01d0*/  @!P1 LDG.E R32, [R24.64] ;  /* 0x0000000618209981 */ /* 0x000162000c1e1900 */
[----:B------:R-:W-:Y:S01]  /*01e0*/  ISETP.GE.AND P1, PT, R34, R7, PT ;  /* 0x000000072200720c */ /* 0x000fe20003f26270 */
[----:B------:R-:W-:Y:S01]  /*01f0*/  BSSY B0, `(.L_x_1226) ;  /* 0x000002a000007945 */ /* 0x000fe20003800000 */
[----:B------:R-:W-:Y:S01]  /*0200*/  LOP3.LUT R37, R29, 0xfffffffc, RZ, 0xc0, !PT ;  /* 0xfffffffc1d257812 */ /* 0x000fe200078ec0ff */
        /* <DEDUP_REMOVED lines=8> */
[----:B0-----:R-:W-:Y:S01]  /*0290*/  CS2R R24, SRZ ;  /* 0x0000000000187805 */ /* 0x001fe2000001ff00 */
[----:B------:R-:W-:Y:S01]  /*02a0*/  CS2R R26, SRZ ;  /* 0x00000000001a7805 */ /* 0x000fe2000001ff00 */
[----:B------:R-:W-:Y:S01]  /*02b0*/  SHF.R.S32.HI R35, RZ, 0x1f, R34 ;  /* 0x0000001fff237819 */ /* 0x000fe20000011422 */
[----:B------:R-:W-:Y:S01]  /*02c0*/  CS2R R28, SRZ ;  /* 0x00000000001c7805 */ /* 0x000fe2000001ff00 */
[----:B------:R-:W-:Y:S01]  /*02d0*/  CS2R R30, SRZ ;  /* 0x00000000001e7805 */ /* 0x000fe2000001ff00 */
[----:B------:R-:W-:Y:S01]  /*02e0*/  IADD3 R42, -R37, R2, RZ ;  /* 0x00000002252a7210 */ /* 0x000fe20007ffe1ff */
[----:B------:R-:W-:Y:S05]  /*02f0*/  @P1 BRA `(.L_x_1227) ;  /* 0x0000019000001947 */ /* 0x000fea0003800000 */
[----:B------:R-:W-:Y:S02]  /*0300*/  IMAD.SHL.U32 R38, R42, 0x8, RZ ;  /* 0x000000082a267824 */ /* 0x000fe400078e00ff */
[----:B------:R-:W-:-:S02]  /*0310*/  IMAD R36, R4, c[0x0][0x180], RZ ;  /* 0x0000600004247a24 */ /* 0x000fc400078e02ff */
[----:B------:R-:W-:Y:S01]  /*0320*/  IMAD R44, R6, c[0x0][0x188], RZ ;  /* 0x00006200062c7a24 */ /* 0x000fe200078e02ff */
[----:B------:R-:W-:Y:S01]  /*0330*/  SHF.R.S32.HI R39, RZ, 0x1f, R38 ;  /* 0x0000001fff277819 */ /* 0x000fe20000011426 */
[----:B------:R-:W-:Y:S01]  /*0340*/  IMAD R41, R3, c[0x0][0x184], R36 ;  /* 0x0000610003297a24 */ /* 0x000fe200078e0224 */
[----:B------:R-:W-:Y:S01]  /*0350*/  ISETP.GE.AND P2, PT, R38, c[0x0][0x16c], PT ;  /* 0x00005b0026007a0c */ /* 0x000fe20003f46270 */
[----:B------:R-:W-:Y:S02]  /*0360*/  IMAD R43, R33, c[0x0][0x18c], R44 ;  /* 0x00006300212b7a24 */ /* 0x000fe400078e022c */
[----:B------:R-:W-:-:S05]  /*0370*/  IMAD.WIDE.U32 R36, R3, c[0x0][0x180], R38 ;  /* 0x0000600003247a25 */ /* 0x000fca00078e0026 */
[----:B------:R-:W-:Y:S01]  /*0380*/  IADD3 R37, R37, R41, RZ ;  /* 0x0000002925257210 */ /* 0x000fe20007ffe0ff */
[----:B------:R-:W-:-:S04]  /*0390*/  IMAD.WIDE R40, R0, 0x40, R34 ;  /* 0x0000004000287825 */ /* 0x000fc800078e0222 */
[----:B------:R-:W-:-:S04]  /*03a0*/  IMAD.WIDE.U32 R36, R33, c[0x0][0x188], R36 ;  /* 0x0000620021247a25 */ /* 0x000fc800078e0024 */
[----:B------:R-:W-:Y:S01]  /*03b0*/  IMAD R39, R41, c[0x0][0x178], RZ ;  /* 0x00005e0029277a24 */ /* 0x000fe200078e02ff */
[----:B------:R-:W-:Y:S01]  /*03c0*/  IADD3 R41, R38, 0x20, RZ ;  /* 0x0000002026297810 */ /* 0x000fe20007ffe0ff */
[----:B------:R-:W-:Y:S02]  /*03d0*/  IMAD.IADD R37, R37, 0x1, R43 ;  /* 0x0000000125257824 */ /* 0x000fe400078e022b */
[C---:B------:R-:W-:Y:S01]  /*03e0*/  IMAD R39, R40.reuse, c[0x0][0x17c], R39 ;  /* 0x00005f0028277a24 */ /* 0x040fe200078e0227 */
[----:B------:R-:W-:Y:S01]  /*03f0*/  ISETP.GE.AND P3, PT, R41, c[0x0][0x16c], PT ;  /* 0x00005b0029007a0c */ /* 0x000fe20003f66270 */
[----:B------:R-:W-:Y:S01]  /*0400*/  IMAD.WIDE.U32 R36, R40, c[0x0][0x178], R36 ;  /* 0x00005e0028247a25 */ /* 0x000fe200078e0024 */
[----:B------:R-:W-:-:S04]  /*0410*/  IADD3 R40, R38, 0x40, RZ ;  /* 0x0000004026287810 */ /* 0x000fc80007ffe0ff */
[----:B------:R-:W-:Y:S02]  /*0420*/  ISETP.GE.AND P4, PT, R40, c[0x0][0x16c], PT ;  /* 0x00005b0028007a0c */ /* 0x000fe40003f86270 */
[----:B------:R-:W-:Y:S02]  /*0430*/  IADD3 R39, R37, R39, RZ ;  /* 0x0000002725277210 */ /* 0x000fe40007ffe0ff */
[----:B------:R-:W-:-:S04]  /*0440*/  LEA R38, P5, R36, c[0x0][0x160], 0x1 ;  /* 0x0000580024267a11 */ /* 0x000fc800078a08ff */
[----:B------:R-:W-:-:S05]  /*0450*/  LEA.HI.X R39, R36, c[0x0][0x164], R39, 0x1, P5 ;  /* 0x0000590024277a11 */ /* 0x000fca00028f0c27 */
[----:B------:R0:W5:Y:S04]  /*0460*/  @!P2 LDG.E.128 R8, [R38.64] ;  /* 0x000000062608a981 */ /* 0x000168000c1e1d00 */
[----:B------:R0:W5:Y:S04]  /*0470*/  @!P3 LDG.E.128 R12, [R38.64+0x40] ;  /* 0x00004006260cb981 */ /* 0x000168000c1e1d00 */
[----:B------:R0:W5:Y:S02]  /*0480*/  @!P4 LDG.E.128 R24, [R38.64+0x80] ;  /* 0x000080062618c981 */ /* 0x000164000c1e1d00 */
.L_x_1227:
[----:B------:R-:W-:Y:S05]  /*0490*/  BSYNC B0 ;  /* 0x0000000000007941 */ /* 0x000fea0003800000 */
.L_x_1226:
[----:B------:R-:W-:Y:S01]  /*04a0*/  BSSY B0, `(.L_x_1228) ;  /* 0x000001b000007945 */ /* 0x000fe20003800000 */
[----:B------:R-:W-:Y:S05]  /*04b0*/  @P1 BRA `(.L_x_1229) ;  /* 0x0000019000001947 */ /* 0x000fea0003800000 */
[----:B------:R-:W-:Y:S02]  /*04c0*/  IMAD.SHL.U32 R36, R42, 0x8, RZ ;  /* 0x000000082a247824 */ /* 0x000fe400078e00ff */
[----:B0-----:R-:W-:-:S02]  /*04d0*/  IMAD R38, R4, c[0x0][0x1a0], RZ ;  /* 0x0000680004267a24 */ /* 0x001fc400078e02ff */
        /* <DEDUP_REMOVED lines=23> */
.L_x_1229:
[----:B------:R-:W-:Y:S05]  /*0650*/  BSYNC B0 ;  /* 0x0000000000007941 */ /* 0x000fea0003800000 */
.L_x_1228:
[C---:B0----5:R-:W-:Y:S01]  /*0660*/  LOP3.LUT R36, R8.reuse, 0xffff0000, RZ, 0xc0, !PT ;  /* 0xffff000008247812 */ /* 0x061fe200078ec0ff */
[----:B------:R-:W-:Y:S01]  /*0670*/  IMAD.U32 R8, R8, 0x10000, RZ ;  /* 0x0001000008087824 */ /* 0x000fe200078e00ff */
[C---:B------:R-:W-:Y:S01]  /*0680*/  LOP3.LUT R39, R16.reuse, 0xffff0000, RZ, 0xc0, !PT ;  /* 0xffff000010277812 */ /* 0x040fe200078ec0ff */
[----:B------:R-:W-:Y:S01]  /*0690*/  BSSY B0, `(.L_x_1230) ;  /* 0x0000062000007945 */ /* 0x000fe20003800000 */
[----:B------:R-:W-:Y:S01]  /*06a0*/  SHF.L.U32 R37, R16, 0x10, RZ ;  /* 0x0000001010257819 */ /* 0x000fe200000006ff */
[----:B------:R-:W-:Y:S01]  /*06b0*/  IMAD.U32 R16, R9, 0x10000, RZ ;  /* 0x0001000009107824 */ /* 0x000fe200078e00ff */
[----:B------:R-:W-:Y:S01]  /*06c0*/  ISETP.NE.AND P1, PT, R42, RZ, PT ;  /* 0x000000ff2a00720c */ /* 0x000fe20003f25270 */
[----:B------:R-:W-:Y:S01]  /*06d0*/  FMUL.FTZ R36, R36, R39 ;  /* 0x0000002724247220 */ /* 0x000fe20000410000 */
[----:B------:R-:W-:-:S02]  /*06e0*/  SHF.L.U32 R39, R17, 0x10, RZ ;  /* 0x0000001011277819 */ /* 0x000fc400000006ff */
[----:B------:R-:W-:Y:S01]  /*06f0*/  LOP3.LUT R17, R17, 0xffff0000, RZ, 0xc0, !PT ;  /* 0xffff000011117812 */ /* 0x000fe200078ec0ff */
[----:B------:R-:W-:Y:S01]  /*0700*/  FFMA.FTZ R36, R8, R37, R36 ;  /* 0x0000002508247223 */ /* 0x000fe20000010024 */
[----:B------:R-:W-:Y:S01]  /*0710*/  LOP3.LUT R8, R9, 0xffff0000, RZ, 0xc0, !PT ;  /* 0xffff000009087812 */ /* 0x000fe200078ec0ff */
[----:B------:R-:W-:Y:S02]  /*0720*/  IMAD.U32 R9, R10, 0x10000, RZ ;  /* 0x000100000a097824 */ /* 0x000fe400078e00ff */
[----:B------:R-:W-:Y:S01]  /*0730*/  FFMA.FTZ R36, R16, R39, R36 ;  /* 0x0000002710247223 */ /* 0x000fe20000010024 */
[----:B------:R-:W-:-:S03]  /*0740*/  SHF.L.U32 R16, R18, 0x10, RZ ;  /* 0x0000001012107819 */ /* 0x000fc600000006ff */
[----:B------:R-:W-:Y:S01]  /*0750*/  FFMA.FTZ R36, R8, R17, R36 ;  /* 0x0000001108247223 */ /* 0x000fe20000010024 */
[----:B------:R-:W-:Y:S02]  /*0760*/  LOP3.LUT R8, R10, 0xffff0000, RZ, 0xc0, !PT ;  /* 0xffff00000a087812 */ /* 0x000fe400078ec0ff */
[----:B------:R-:W-:Y:S01]  /*0770*/  LOP3.LUT R17, R18, 0xffff0000, RZ, 0xc0, !PT ;  /* 0xffff000012117812 */ /* 0x000fe200078ec0ff */
[----:B------:R-:W-:Y:S01]  /*0780*/  FFMA.FTZ R36, R9, R16, R36 ;  /* 0x0000001009247223 */ /* 0x000fe20000010024 */
[----:B------:R-:W-:Y:S01]  /*0790*/  SHF.L.U32 R16, R19, 0x10, RZ ;  /* 0x0000001013107819 */ /* 0x000fe200000006ff */
[C---:B------:R-:W-:Y:S01]  /*07a0*/  IMAD.U32 R9, R11.reuse, 0x10000, RZ ;  /* 0x000100000b097824 */ /* 0x040fe200078e00ff */
[----:B------:R-:W-:Y:S01]  /*07b0*/  LOP3.LUT R10, R11, 0xffff0000, RZ, 0xc0, !PT ;  /* 0xffff00000b0a7812 */ /* 0x000fe200078ec0ff */
[----:B------:R-:W-:Y:S01]  /*07c0*/  FFMA.FTZ R8, R8, R17, R36 ;  /* 0x0000001108087223 */ /* 0x000fe20000010024 */
[----:B------:R-:W-:Y:S02]  /*07d0*/  LOP3.LUT R19, R19, 0xffff0000, RZ, 0xc0, !PT ;  /* 0xffff000013137812 */ /* 0x000fe400078ec0ff */
[----:B------:R-:W-:Y:S01]  /*07e0*/  SHF.L.U32 R11, R20, 0x10, RZ ;  /* 0x00000010140b7819 */ /* 0x000fe200000006ff */
[----:B------:R-:W-:-:S02]  /*07f0*/  FFMA.FTZ R9, R9, R16, R8 ;  /* 0x0000001009097223 */ /* 0x000fc40000010008 */
[----:B------:R-:W-:Y:S02]  /*0800*/  IMAD.U32 R8, R12, 0x10000, RZ ;  /* 0x000100000c087824 */ /* 0x000fe400078e00ff */
[----:B------:R-:W-:Y:S01]  /*0810*/  FFMA.FTZ R19, R10, R19, R9 ;  /* 0x000000130a137223 */ /* 0x000fe20000010009 */
[----:B------:R-:W-:Y:S01]  /*0820*/  LOP3.LUT R9, R12, 0xffff0000, RZ, 0xc0, !PT ;  /* 0xffff00000c097812 */ /* 0x000fe200078ec0ff */
[----:B------:R-:W-:Y:S01]  /*0830*/  IMAD R16, R4, c[0x0][0x220], RZ ;  /* 0x0000880004107a24 */ /* 0x000fe200078e02ff */
[----:B------:R-:W-:Y:S01]  /*0840*/  LOP3.LUT R10, R20, 0xffff0000, RZ, 0xc0, !PT ;  /* 0xffff0000140a7812 */ /* 0x000fe200078ec0ff */
[----:B------:R-:W-:Y:S01]  /*0850*/  FFMA.FTZ R19, R8, R11, R19 ;  /* 0x0000000b08137223 */ /* 0x000fe20000010013 */
[----:B------:R-:W-:Y:S01]  /*0860*/  SHF.L.U32 R11, R21, 0x10, RZ ;  /* 0x00000010150b7819 */ /* 0x000fe200000006ff */
[C---:B------:R-:W-:Y:S01]  /*0870*/  IMAD.U32 R8, R13.reuse, 0x10000, RZ ;  /* 0x000100000d087824 */ /* 0x040fe200078e00ff */
[----:B------:R-:W-:Y:S01]  /*0880*/  LOP3.LUT R12, R13, 0xffff0000, RZ, 0xc0, !PT ;  /* 0xffff00000d0c7812 */ /* 0x000fe200078ec0ff */
[----:B------:R-:W-:Y:S01]  /*0890*/  FFMA.FTZ R9, R9, R10, R19 ;  /* 0x0000000a09097223 */ /* 0x000fe20000010013 */
[----:B------:R-:W-:-:S02]  /*08a0*/  LOP3.LUT R21, R21, 0xffff0000, RZ, 0xc0, !PT ;  /* 0xffff000015157812 */ /* 0x000fc400078ec0ff */
[----:B------:R-:W-:Y:S01]  /*08b0*/  LOP3.LUT R10, R22, 0xffff0000, RZ, 0xc0, !PT ;  /* 0xffff0000160a7812 */ /* 0x000fe200078ec0ff */
[----:B------:R-:W-:Y:S01]  /*08c0*/  FFMA.FTZ R9, R8, R11, R9 ;  /* 0x0000000b08097223 */ /* 0x000fe20000010009 */
[----:B------:R-:W-:Y:S01]  /*08d0*/  SHF.L.U32 R11, R22, 0x10, RZ ;  /* 0x00000010160b7819 */ /* 0x000fe200000006ff */
[----:B------:R-:W-:Y:S02]  /*08e0*/  IMAD.U32 R8, R14, 0x10000, RZ ;  /* 0x000100000e087824 */ /* 0x000fe400078e00ff */
[----:B------:R-:W-:Y:S01]  /*08f0*/  FFMA.FTZ R12, R12, R21, R9 ;  /* 0x000000150c0c7223 */ /* 0x000fe20000010009 */
[----:B------:R-:W-:Y:S02]  /*0900*/  LOP3.LUT R9, R14, 0xffff0000, RZ, 0xc0, !PT ;  /* 0xffff00000e097812 */ /* 0x000fe400078ec0ff */
[----:B------:R-:W-:Y:S01]  /*0910*/  LOP3.LUT R14, R15, 0xffff0000, RZ, 0xc0, !PT ;  /* 0xffff00000f0e7812 */ /* 0x000fe200078ec0ff */
[----:B------:R-:W-:Y:S01]  /*0920*/  FFMA.FTZ R12, R8, R11, R12 ;  /* 0x0000000b080c7223 */ /* 0x000fe2000001000c */
[----:B------:R-:W-:Y:S01]  /*0930*/  SHF.L.U32 R11, R23, 0x10, RZ ;  /* 0x00000010170b7819 */ /* 0x000fe200000006ff */
[----:B------:R-:W-:Y:S01]  /*0940*/  IMAD.U32 R8, R15, 0x10000, RZ ;  /* 0x000100000f087824 */ /* 0x000fe200078e00ff */
[----:B------:R-:W-:Y:S01]  /*0950*/  LOP3.LUT R23, R23, 0xffff0000, RZ, 0xc0, !PT ;  /* 0xffff000017177812 */ /* 0x000fe200078ec0ff */
[----:B------:R-:W-:Y:S01]  /*0960*/  FFMA.FTZ R9, R9, R10, R12 ;  /* 0x0000000a09097223 */ /* 0x000fe2000001000c */
[----:B------:R-:W-:Y:S01]  /*0970*/  LOP3.LUT R10, R29, 0xffff0000, RZ, 0xc0, !PT ;  /* 0xffff00001d0a7812 */ /* 0x000fe200078ec0ff */
[----:B------:R-:W-:-:S02]  /*0980*/  IMAD R15, R3, c[0x0][0x224], R16 ;  /* 0x00008900030f7a24 */ /* 0x000fc400078e0210 */
[----:B------:R-:W-:Y:S01]  /*0990*/  FFMA.FTZ R11, R8, R11, R9 ;  /* 0x0000000b080b7223 */ /* 0x000fe20000010009 */
[----:B------:R-:W-:Y:S01]  /*09a0*/  SHF.L.U32 R9, R28, 0x10, RZ ;  /* 0x000000101c097819 */ /* 0x000fe200000006ff */
[C---:B------:R-:W-:Y:S01]  /*09b0*/  IMAD.U32 R8, R24.reuse, 0x10000, RZ ;  /* 0x0001000018087824 */ /* 0x040fe200078e00ff */
[----:B------:R-:W-:Y:S01]  /*09c0*/  LOP3.LUT R24, R24, 0xffff0000, RZ, 0xc0, !PT ;  /* 0xffff000018187812 */ /* 0x000fe200078ec0ff */
[----:B------:R-:W-:Y:S01]  /*09d0*/  FFMA.FTZ R14, R14, R23, R11 ;  /* 0x000000170e0e7223 */ /* 0x000fe2000001000b */
[----:B------:R-:W-:-:S03]  /*09e0*/  LOP3.LUT R11, R28, 0xffff0000, RZ, 0xc0, !PT ;  /* 0xffff00001c0b7812 */ /* 0x000fc600078ec0ff */
[----:B------:R-:W-:Y:S01]  /*09f0*/  FFMA.FTZ R14, R8, R9, R14 ;  /* 0x00000009080e7223 */ /* 0x000fe2000001000e */
[----:B------:R-:W-:Y:S01]  /*0a00*/  SHF.L.U32 R9, R29, 0x10, RZ ;  /* 0x000000101d097819 */ /* 0x000fe200000006ff */
[C---:B------:R-:W-:Y:S01]  /*0a10*/  IMAD.U32 R8, R25.reuse, 0x10000, RZ ;  /* 0x0001000019087824 */ /* 0x040fe200078e00ff */
[----:B------:R-:W-:Y:S01]  /*0a20*/  LOP3.LUT R25, R25, 0xffff0000, RZ, 0xc0, !PT ;  /* 0xffff000019197812 */ /* 0x000fe200078ec0ff */
[----:B------:R-:W-:-:S04]  /*0a30*/  FFMA.FTZ R11, R24, R11, R14 ;  /* 0x0000000b180b7223 */ /* 0x000fc8000001000e */
        /* <DEDUP_REMOVED lines=10> */
[----:B------:R-:W-:Y:S01]  /*0ae0*/  FFMA.FTZ R11, R26, R11, R10 ;  /* 0x0000000b1a0b7223 */ /* 0x000fe2000001000a */
[----:B------:R-:W-:-:S03]  /*0af0*/  LOP3.LUT R10, R31, 0xffff0000, RZ, 0xc0, !PT ;  /* 0xffff00001f0a7812 */ /* 0x000fc600078ec0ff */
[----:B------:R-:W-:-:S04]  /*0b00*/  FFMA.FTZ R8, R8, R9, R11 ;  /* 0x0000000908087223 */ /* 0x000fc8000001000b */
[----:B------:R-:W-:Y:S02]  /*0b10*/  FFMA.FTZ R10, R27, R10, R8 ;  /* 0x0000000a1b0a7223 */ /* 0x000fe40000010008 */
[----:B------:R-:W-:-:S03]  /*0b20*/  IMAD.SHL.U32 R8, R2, 0x4, RZ ;  /* 0x0000000402087824 */ /* 0x000fc600078e00ff */
[----:B------:R-:W0:Y:S02]  /*0b30*/  SHFL.BFLY PT, R9, R10, 0x2, 0x1f ;  /* 0x0c401f000a097f89 */ /* 0x000e2400000e0000 */
[----:B------:R-:W-:Y:S01]  /*0b40*/  SHF.R.S32.HI R14, RZ, 0x1f, R8 ;  /* 0x0000001fff0e7819 */ /* 0x000fe20000011408 */
[----:B0-----:R-:W-:Y:S02]  /*0b50*/  FADD.FTZ R11, R10, R9 ;  /* 0x000000090a0b7221 */ /* 0x001fe40000010000 */
[----:B------:R-:W-:-:S03]  /*0b60*/  IMAD R9, R0, 0x1800, RZ ;  /* 0x0000180000097824 */ /* 0x000fc600078e02ff */
[----:B------:R-:W0:Y:S02]  /*0b70*/  SHFL.BFLY PT, R12, R11, 0x1, 0x1f ;  /* 0x0c201f000b0c7f89 */ /* 0x000e2400000e0000 */
[----:B------:R-:W-:-:S04]  /*0b80*/  IADD3 R8, P2, R9, R8, RZ ;  /* 0x0000000809087210 */ /* 0x000fc80007f5e0ff */
[----:B------:R-:W-:Y:S01]  /*0b90*/  LEA.HI.X.SX32 R9, R9, R14, 0x1, P2 ;  /* 0x0000000e09097211 */ /* 0x000fe200010f0eff */
[----:B0-----:R-:W-:Y:S01]  /*0ba0*/  FADD.FTZ R14, R11, R12 ;  /* 0x0000000c0b0e7221 */ /* 0x001fe20000010000 */
[----:B------:R-:W-:Y:S05]  /*0bb0*/  @P1 BRA `(.L_x_1231) ;  /* 0x000000f000001947 */ /* 0x000fea0003800000 */
[----:B------:R-:W-:Y:S01]  /*0bc0*/  IADD3 R10, P1, R5, R34, RZ ;  /* 0x00000022050a7210 */ /* 0x000fe20007f3e0ff */
[----:B------:R-:W-:-:S03]  /*0bd0*/  IMAD R12, R4, c[0x0][0x1c8], RZ ;  /* 0x00007200040c7a24 */ /* 0x000fc600078e02ff */
[----:B------:R-:W-:Y:S01]  /*0be0*/  LEA.HI.X.SX32 R11, R5, R35, 0x1, P1 ;  /* 0x00000023050b7211 */ /* 0x000fe200008f0eff */
[C---:B------:R-:W-:Y:S01]  /*0bf0*/  IMAD R13, R3.reuse, c[0x0][0x1cc], R12 ;  /* 0x00007300030d7a24 */ /* 0x040fe200078e020c */
[----:B------:R-:W-:Y:S01]  /*0c00*/  ISETP.GE.AND P1, PT, R34, R7, PT ;  /* 0x000000072200720c */ /* 0x000fe20003f26270 */
[----:B------:R-:W-:Y:S02]  /*0c10*/  IMAD R12, R6, c[0x0][0x1d0], RZ ;  /* 0x00007400060c7a24 */ /* 0x000fe400078e02ff */
[----:B------:R-:W-:Y:S01]  /*0c20*/  IMAD.WIDE.U32 R10, R3, c[0x0][0x1c8], R10 ;  /* 0x00007200030a7a25 */ /* 0x000fe200078e000a */
[----:B------:R-:W-:-:S04]  /*0c30*/  FSEL R7, R14, RZ, !P1 ;  /* 0x000000ff0e077208 */ /* 0x000fc80004800000 */
[----:B------:R-:W-:Y:S01]  /*0c40*/  IADD3 R11, R11, R13, RZ ;  /* 0x0000000d0b0b7210 */ /* 0x000fe20007ffe0ff */
[----:B------:R-:W-:-:S04]  /*0c50*/  IMAD R13, R33, c[0x0][0x1d4], R12 ;  /* 0x00007500210d7a24 */ /* 0x000fc800078e020c */
[----:B------:R-:W-:-:S04]  /*0c60*/  IMAD.WIDE.U32 R10, R33, c[0x0][0x1d0], R10 ;  /* 0x00007400210a7a25 */ /* 0x000fc800078e000a */
[----:B------:R-:W-:Y:S01]  /*0c70*/  IMAD.IADD R11, R11, 0x1, R13 ;  /* 0x000000010b0b7824 */ /* 0x000fe200078e020d */
[----:B------:R-:W-:-:S04]  /*0c80*/  LEA R12, P2, R10, c[0x0][0x1b0], 0x2 ;  /* 0x00006c000a0c7a11 */ /* 0x000fc800078410ff */
[----:B------:R-:W-:-:S05]  /*0c90*/  LEA.HI.X R13, R10, c[0x0][0x1b4], R11, 0x2, P2 ;  /* 0x00006d000a0d7a11 */ /* 0x000fca00010f140b */
[----:B------:R0:W-:Y:S04]  /*0ca0*/  STG.E [R12.64], R7 ;  /* 0x000000070c007986 */ /* 0x0001e8000c101906 */
.L_x_1231:
[----:B------:R-:W-:Y:S05]  /*0cb0*/  BSYNC B0 ;  /* 0x0000000000007941 */ /* 0x000fea0003800000 */
.L_x_1230:
[----:B------:R-:W-:Y:S01]  /*0cc0*/  ULDC UR4, c[0x0][0x168] ;  /* 0x00005a0000047ab9 */ /* 0x000fe20000000800 */
[----:B------:R-:W-:Y:S01]  /*0cd0*/  IMAD.WIDE.U32 R8, R3, c[0x0][0x220], R8 ;  /* 0x0000880003087a25 */ /* 0x000fe200078e0008 */
[----:B------:R-:W-:Y:S01]  /*0ce0*/  UIADD3 UR4, UR4, 0x3f, URZ ;  /* 0x0000003f04047890 */ /* 0x000fe2000fffe03f */
[----:B------:R-:W-:Y:S01]  /*0cf0*/  ISETP.NE.U32.AND P1, PT, RZ, c[0x0][0x238], PT ;  /* 0x00008e00ff007a0c */ /* 0x000fe20003f25070 */
[----:B------:R-:W-:Y:S01]  /*0d00*/  BSSY B0, `(.L_x_1232) ;  /* 0x0000021000007945 */ /* 0x000fe20003800000 */
[----:B------:R-:W-:Y:S01]  /*0d10*/  IMAD R10, R6, c[0x0][0x228], RZ ;  /* 0x00008a00060a7a24 */ /* 0x000fe200078e02ff */
[----:B------:R-:W-:Y:S01]  /*0d20*/  USHF.R.S32.HI UR5, URZ, 0x1f, UR4 ;  /* 0x0000001f3f057899 */ /* 0x000fe20008011404 */
[----:B------:R-:W-:Y:S02]  /*0d30*/  IADD3 R9, R9, R15, RZ ;  /* 0x0000000f09097210 */ /* 0x000fe40007ffe0ff */
[C---:B------:R-:W-:Y:S01]  /*0d40*/  IMAD R11, R33.reuse, c[0x0][0x22c], R10 ;  /* 0x00008b00210b7a24 */ /* 0x040fe200078e020a */
[----:B------:R-:W-:Y:S01]  /*0d50*/  ULEA.HI UR5, UR5, UR4, URZ, 0x6 ;  /* 0x0000000405057291 */ /* 0x000fe2000f8f303f */
[----:B------:R-:W-:Y:S01]  /*0d60*/  ISETP.NE.AND.EX P1, PT, RZ, c[0x0][0x23c], PT, P1 ;  /* 0x00008f00ff007a0c */ /* 0x000fe20003f25310 */
[----:B------:R-:W-:-:S02]  /*0d70*/  IMAD.WIDE.U32 R8, R33, c[0x0][0x228], R8 ;  /* 0x00008a0021087a25 */ /* 0x000fc400078e0008 */
[----:B------:R-:W-:Y:S01]  /*0d80*/  ULOP3.LUT UR5, UR5, 0xffffffc0, URZ, 0xc0, !UPT ;  /* 0xffffffc005057892 */ /* 0x000fe2000f8ec03f */
[----:B------:R-:W-:Y:S01]  /*0d90*/  ISETP.NE.OR P1, PT, R2, RZ, !P1 ;  /* 0x000000ff0200720c */ /* 0x000fe20004f25670 */
[----:B------:R-:W-:Y:S01]  /*0da0*/  IMAD.IADD R9, R9, 0x1, R11 ;  /* 0x0000000109097824 */ /* 0x000fe200078e020b */
[----:B------:R-:W-:-:S03]  /*0db0*/  LEA R10, P2, R8, c[0x0][0x208], 0x2 ;  /* 0x00008200080a7a11 */ /* 0x000fc600078410ff */
[----:B0-----:R-:W-:Y:S02]  /*0dc0*/  IADD3 R7, -R5, UR5, RZ ;  /* 0x0000000505077c10 */ /* 0x001fe4000fffe1ff */
[----:B------:R-:W-:Y:S02]  /*0dd0*/  LEA.HI.X R11, R8, c[0x0][0x20c], R9, 0x2, P2 ;  /* 0x00008300080b7a11 */ /* 0x000fe400010f1409 */
[----:B------:R-:W-:-:S13]  /*0de0*/  ISETP.GE.OR P0, PT, R2, R7, P0 ;  /* 0x000000070200720c */ /* 0x000fda0000706670 */
[----:B------:R-:W-:Y:S05]  /*0df0*/  @P0 BRA `(.L_x_1233) ;  /* 0x0000011000000947 */ /* 0x000fea0003800000 */
[----:B------:R-:W-:Y:S01]  /*0e00*/  SHF.R.S32.HI R12, RZ, 0x1f, R2 ;  /* 0x0000001fff0c7819 */ /* 0x000fe20000011402 */
[----:B------:R-:W-:Y:S01]  /*0e10*/  IMAD R4, R4, c[0x0][0x1f8], RZ ;  /* 0x00007e0004047a24 */ /* 0x000fe200078e02ff */
[----:B------:R-:W-:Y:S01]  /*0e20*/  IADD3 R8, P0, R5, R2, RZ ;  /* 0x0000000205087210 */ /* 0x000fe20007f1e0ff */
[----:B------:R-:W-:Y:S02]  /*0e30*/  IMAD R6, R6, c[0x0][0x200], RZ ;  /* 0x0000800006067a24 */ /* 0x000fe400078e02ff */
[----:B------:R-:W-:Y:S01]  /*0e40*/  IMAD R7, R3, c[0x0][0x1fc], R4 ;  /* 0x00007f0003077a24 */ /* 0x000fe200078e0204 */
[----:B------:R-:W-:Y:S01]  /*0e50*/  LEA.HI.X.SX32 R9, R5, R12, 0x1, P0 ;  /* 0x0000000c05097211 */ /* 0x000fe200000f0eff */
[C---:B------:R-:W-:Y:S01]  /*0e60*/  FMUL.FTZ R2, R32.reuse, 1.4426950216293334961 ;  /* 0x3fb8aa3b20027820 */ /* 0x040fe20000410000 */
[----:B------:R-:W-:-:S03]  /*0e70*/  FSETP.NEU.FTZ.AND P0, PT, R32, -INF , PT ;  /* 0xff8000002000780b */ /* 0x000fc60003f1d000 */
[----:B------:R-:W-:-:S05]  /*0e80*/  IMAD.WIDE.U32 R4, R3, c[0x0][0x1f8], R8 ;  /* 0x00007e0003047a25 */ /* 0x000fca00078e0008 */
[----:B------:R-:W-:Y:S01]  /*0e90*/  IADD3 R5, R5, R7, RZ ;  /* 0x0000000705057210 */ /* 0x000fe20007ffe0ff */
[----:B------:R-:W-:-:S04]  /*0ea0*/  IMAD R7, R33, c[0x0][0x204], R6 ;  /* 0x0000810021077a24 */ /* 0x000fc800078e0206 */
[----:B------:R-:W-:-:S04]  /*0eb0*/  IMAD.WIDE.U32 R4, R33, c[0x0][0x200], R4 ;  /* 0x0000800021047a25 */ /* 0x000fc800078e0004 */
[----:B------:R-:W-:Y:S01]  /*0ec0*/  IMAD.IADD R5, R5, 0x1, R7 ;  /* 0x0000000105057824 */ /* 0x000fe200078e0207 */
[----:B------:R-:W-:-:S04]  /*0ed0*/  LEA R6, P2, R4, c[0x0][0x1f0], 0x2 ;  /* 0x00007c0004067a11 */ /* 0x000fc800078410ff */
[----:B------:R-:W-:Y:S02]  /*0ee0*/  LEA.HI.X R7, R4, c[0x0][0x1f4], R5, 0x2, P2 ;  /* 0x00007d0004077a11 */ /* 0x000fe400010f1405 */
[----:B------:R-:W-:-:S05]  /*0ef0*/  FSEL R5, R2, RZ, P0 ;  /* 0x000000ff02057208 */ /* 0x000fca0000000000 */
[----:B------:R0:W-:Y:S02]  /*0f00*/  STG.E [R6.64], R5 ;  /* 0x0000000506007986 */ /* 0x0001e4000c101906 */
.L_x_1233:
[----:B------:R-:W-:Y:S05]  /*0f10*/  BSYNC B0 ;  /* 0x0000000000007941 */ /* 0x000fea0003800000 */
.L_x_1232:
[----:B------:R1:W-:Y:S04]  /*0f20*/  STG.E.128 [R10.64], RZ ;  /* 0x000000ff0a007986 */ /* 0x0003e8000c101d06 */
[----:B------:R1:W-:Y:S04]  /*0f30*/  STG.E.128 [R10.64+0x1000], RZ ;  /* 0x001000ff0a007986 */ /* 0x0003e8000c101d06 */
[----:B------:R1:W-:Y:S04]  /*0f40*/  STG.E.128 [R10.64+0x2000], RZ ;  /* 0x002000ff0a007986 */ /* 0x0003e8000c101d06 */
[----:B------:R1:W-:Y:S04]  /*0f50*/  STG.E.128 [R10.64+0x3000], RZ ;  /* 0x003000ff0a007986 */ /* 0x0003e8000c101d06 */
[----:B------:R1:W-:Y:S04]  /*0f60*/  STG.E.128 [R10.64+0x4000], RZ ;  /* 0x004000ff0a007986 */ /* 0x0003e8000c101d06 */
[----:B------:R1:W-:Y:S01]  /*0f70*/  STG.E.128 [R10.64+0x5000], RZ ;  /* 0x005000ff0a007986 */ /* 0x0003e2000c101d06 */
[----:B------:R-:W-:Y:S05]  /*0f80*/  @P1 EXIT ;  /* 0x000000000000194d */ /* 0x000fea0003800000 */
[----:B------:R-:W-:Y:S01]  /*0f90*/  HFMA2.MMA R2, -RZ, RZ, 0, 2.384185791015625e-07 ;  /* 0x00000004ff027435 */ /* 0x000fe200000001ff */
[----:B------:R-:W-:-:S04]  /*0fa0*/  IMAD R0, R0, c[0x0][0x230], R33 ;  /* 0x00008c0000007a24 */ /* 0x000fc800078e0221 */
[----:B------:R-:W-:-:S05]  /*0fb0*/  IMAD R3, R0, c[0x0][0x170], R3 ;  /* 0x00005c0000037a24 */ /* 0x000fca00078e0203 */
[----:B------:R-:W-:-:S05]  /*0fc0*/  IMAD.WIDE R2, R3, R2, c[0x0][0x238] ;  /* 0x00008e0003027625 */ /* 0x000fca00078e0202 */
[----:B------:R-:W-:Y:S01]  /*0fd0*/  STG.E [R2.64], RZ ;  /* 0x000000ff02007986 */ /* 0x000fe2000c101906 */
[----:B------:R-:W-:Y:S05]  /*0fe0*/  EXIT ;  /* 0x000000000000794d */ /* 0x000fea0003800000 */
.L_x_1234:
        /* <DEDUP_REMOVED lines=9> */
.L_x_1436:


//--------------------- .text._ZN7cutlass13device_kernelIN5flash19enable_sm80_to_sm89INS1_16FlashAttnBwdSm80INS1_25CollectiveMainloopBwdSm80ILi2ELi2EN4cute5tupleIJNS5_1CILi64EEENS7_ILi128EEENS7_ILi96EEEEEENS_10bfloat16_tEfNS_4arch4Sm80ELb1ELb0ELb1ELb1ELb0ELb0ELb0ELb0ELi2ELi2ELi4ELi2ELb0EEENS1_21CollectiveEpilogueBwdISB_SC_SE_Li256ELb1ELb0ELi2EEENS1_25SingleTileBwdLPTSchedulerILb1ELi128ELb0EEEEEEEEEvNT_6ParamsE --------------------------
	.section	.text._ZN7cutlass13device_kernelIN5flash19enable_sm80_to_sm89INS1_16FlashAttnBwdSm80INS1_25CollectiveMainloopBwdSm80ILi2ELi2EN4cute5tupleIJNS5_1CILi64EEENS7_ILi128EEENS7_ILi96EEEEEENS_10bfloat16_tEfNS_4arch4Sm80ELb1ELb0ELb1ELb1ELb0ELb0ELb0ELb0ELi2ELi2ELi4ELi2ELb0EEENS1_21CollectiveEpilogueBwdISB_SC_SE_Li256ELb1ELb0ELi2EEENS1_25SingleTileBwdLPTSchedulerILb1ELi128ELb0EEEEEEEEEvNT_6ParamsE,"ax",@progbits
	.sectioninfo	@"SHI_REGISTERS=251"
	.align	128
.text._ZN7cutlass13device_kernelIN5flash19enable_sm80_to_sm89INS1_16FlashAttnBwdSm80INS1_25CollectiveMainloopBwdSm80ILi2ELi2EN4cute5tupleIJNS5_1CILi64EEENS7_ILi128EEENS7_ILi96EEEEEENS_10bfloat16_tEfNS_4arch4Sm80ELb1ELb0ELb1ELb1ELb0ELb0ELb0ELb0ELi2ELi2ELi4ELi2ELb0EEENS1_21CollectiveEpilogueBwdISB_SC_SE_Li256ELb1ELb0ELi2EEENS1_25SingleTileBwdLPTSchedulerILb1ELi128ELb0EEEEEEEEEvNT_6ParamsE:
        .type           _ZN7cutlass13device_kernelIN5flash19enable_sm80_to_sm89INS1_16FlashAttnBwdSm80INS1_25CollectiveMainloopBwdSm80ILi2ELi2EN4cute5tupleIJNS5_1CILi64EEENS7_ILi128EEENS7_ILi96EEEEEENS_10bfloat16_tEfNS_4arch4Sm80ELb1ELb0ELb1ELb1ELb0ELb0ELb0ELb0ELi2ELi2ELi4ELi2ELb0EEENS1_21CollectiveEpilogueBwdISB_SC_SE_Li256ELb1ELb0ELi2EEENS1_25SingleTileBwdLPTSchedulerILb1ELi128ELb0EEEEEEEEEvNT_6ParamsE,@function
        .size           _ZN7cutlass13device_kernelIN5flash19enable_sm80_to_sm89INS1_16FlashAttnBwdSm80INS1_25CollectiveMainloopBwdSm80ILi2ELi2EN4cute5tupleIJNS5_1CILi64EEENS7_ILi128EEENS7_ILi96EEEEEENS_10bfloat16_tEfNS_4arch4Sm80ELb1ELb0ELb1ELb1ELb0ELb0ELb0ELb0ELi2ELi2ELi4ELi2ELb0EEENS1_21CollectiveEpilogueBwdISB_SC_SE_Li256ELb1ELb0ELi2EEENS1_25SingleTileBwdLPTSchedulerILb1ELi128ELb0EEEEEEEEEvNT_6ParamsE,(.L_x_1437 - _ZN7cutlass13device_kernelIN5flash19enable_sm80_to_sm89INS1_16FlashAttnBwdSm80INS1_25CollectiveMainloopBwdSm80ILi2ELi2EN4cute5tupleIJNS5_1CILi64EEENS7_ILi128EEENS7_ILi96EEEEEENS_10bfloat16_tEfNS_4arch4Sm80ELb1ELb0ELb1ELb1ELb0ELb0ELb0ELb0ELi2ELi2ELi4ELi2ELb0EEENS1_21CollectiveEpilogueBwdISB_SC_SE_Li256ELb1ELb0ELi2EEENS1_25SingleTileBwdLPTSchedulerILb1ELi128ELb0EEEEEEEEEvNT_6ParamsE)
        .other          _ZN7cutlass13device_kernelIN5flash19enable_sm80_to_sm89INS1_16FlashAttnBwdSm80INS1_25CollectiveMainloopBwdSm80ILi2ELi2EN4cute5tupleIJNS5_1CILi64EEENS7_ILi128EEENS7_ILi96EEEEEENS_10bfloat16_tEfNS_4arch4Sm80ELb1ELb0ELb1ELb1ELb0ELb0ELb0ELb0ELi2ELi2ELi4ELi2ELb0EEENS1_21CollectiveEpilogueBwdISB_SC_SE_Li256ELb1ELb0ELi2EEENS1_25SingleTileBwdLPTSchedulerILb1ELi128ELb0EEEEEEEEEvNT_6ParamsE,@"STO_CUDA_ENTRY STV_DEFAULT"
_ZN7cutlass13device_kernelIN5flash19enable_sm80_to_sm89INS1_16FlashAttnBwdSm80INS1_25CollectiveMainloopBwdSm80ILi2ELi2EN4cute5tupleIJNS5_1CILi64EEENS7_ILi128EEENS7_ILi96EEEEEENS_10bfloat16_tEfNS_4arch4Sm80ELb1ELb0ELb1ELb1ELb0ELb0ELb0ELb0ELi2ELi2ELi4ELi2ELb0EEENS1_21CollectiveEpilogueBwdISB_SC_SE_Li256ELb1ELb0ELi2EEENS1_25SingleTileBwdLPTSchedulerILb1ELi128ELb0EEEEEEEEEvNT_6ParamsE:
[----:B------:R-:W-:Y:S02]  /*0000*/  MOV R1, c[0x0][0x28] ;  /* 0x00000a0000017a02 */ /* 0x000fe40000000f00 */
[----:B------:R-:W1:Y:S01]  /*0010*/  S2R R2, SR_TID.X ;  /* 0x0000000000027919 */ /* 0x000e620000002100 */
[----:B------:R-:W2:Y:S01]  /*0020*/  S2UR UR4, SR_CTAID.X ;  /* 0x00000000000479c3 */ /* 0x000ea20000002500 */
[----:B------:R-:W-:Y:S01]  /*0030*/  ULDC.64 UR14, c[0x0][0x118] ;  /* 0x00004600000e7ab9 */ /* 0x000fe20000000a00 */
        /* <DEDUP_REMOVED lines=26> */
.L_x_1236:
        /* <DEDUP_REMOVED lines=8> */
.L_x_1237:
        /* <DEDUP_REMOVED lines=22> */
.L_x_1238:
        /* <DEDUP_REMOVED lines=14> */
.L_x_1240:
[----:B------:R-:W-:Y:S02]  /*04a0*/  ULDC UR5, c[0x0][0x3d4] ;  /* 0x0000f50000057ab9 */ /* 0x000fe40000000800 */
.L_x_1239:
[----:B------:R-:W-:-:S04]  /*04b0*/  UIADD3 UR5, UR5, 0x7f, URZ ;  /* 0x0000007f05057890 */ /* 0x000fc8000fffe03f */
[----:B------:R-:W-:-:S04]  /*04c0*/  USHF.R.S32.HI UR4, URZ, 0x1f, UR5 ;  /* 0x0000001f3f047899 */ /* 0x000fc80008011405 */
[----:B------:R-:W-:-:S04]  /*04d0*/  ULEA.HI UR4, UR4, UR5, URZ, 0x7 ;  /* 0x0000000504047291 */ /* 0x000fc8000f8f383f */
[----:B------:R-:W-:-:S04]  /*04e0*/  USHF.R.S32.HI UR4, URZ, 0x7, UR4 ;  /* 0x000000073f047899 */ /* 0x000fc80008011404 */
[----:B------:R-:W-:-:S04]  /*04f0*/  UISETP.GE.AND UP0, UPT, UR13, UR4, UPT ;  /* 0x000000040d00728c */ /* 0x000fc8000bf06270 */
[----:B------:R-:W-:Y:S01]  /*0500*/  USEL UR11, UR11, 0xffffffff, !UP0 ;  /* 0xffffffff0b0b7887 */ /* 0x000fe2000c000000 */
[----:B------:R-:W-:Y:S05]  /*0510*/  BRA `(.L_x_1241) ;  /* 0x0000049000007947 */ /* 0x000fea0003800000 */
.L_x_1235:
        /* <DEDUP_REMOVED lines=22> */
.L_x_1242:
        /* <DEDUP_REMOVED lines=8> */
.L_x_1243:
        /* <DEDUP_REMOVED lines=22> */
.L_x_1244:
        /* <DEDUP_REMOVED lines=14> */
.L_x_1246:
[----:B------:R-:W-:Y:S02]  /*0940*/  ULDC UR5, c[0x0][0x3d4] ;  /* 0x0000f50000057ab9 */ /* 0x000fe40000000800 */
.L_x_1245:
[----:B------:R-:W-:-:S04]  /*0950*/  UIADD3 UR5, UR5, 0x7f, URZ ;  /* 0x0000007f05057890 */ /* 0x000fc8000fffe03f */
[----:B------:R-:W-:-:S04]  /*0960*/  USHF.R.S32.HI UR4, URZ, 0x1f, UR5 ;  /* 0x0000001f3f047899 */ /* 0x000fc80008011405 */
[----:B------:R-:W-:-:S04]  /*0970*/  ULEA.HI UR4, UR4, UR5, URZ, 0x7 ;  /* 0x0000000504047291 */ /* 0x000fc8000f8f383f */
[----:B------:R-:W-:-:S04]  /*0980*/  USHF.R.S32.HI UR4, URZ, 0x7, UR4 ;  /* 0x000000073f047899 */ /* 0x000fc80008011404 */
[----:B------:R-:W-:-:S04]  /*0990*/  UISETP.GE.AND UP0, UPT, UR13, UR4, UPT ;  /* 0x000000040d00728c */ /* 0x000fc8000bf06270 */
[----:B------:R-:W-:-:S06]  /*09a0*/  USEL UR11, UR11, 0xffffffff, !UP0 ;  /* 0xffffffff0b0b7887 */ /* 0x000fcc000c000000 */
.L_x_1241:
        /* <DEDUP_REMOVED lines=23> */
[----:B------:R-:W3:Y:S01]  /*0b20*/  @P0 LDG.E R4, [R10.64] ;  /* 0x0000000e0a040981 */ /* 0x000ee2000c1e1900 */
[----:B------:R-:W-:Y:S01]  /*0b30*/  IMAD.MOV.U32 R5, RZ, RZ, RZ ;  /* 0x000000ffff057224 */ /* 0x000fe200078e00ff */
[----:B------:R-:W-:-:S03]  /*0b40*/  UISETP.NE.AND.EX UP1, UPT, URZ, UR5, UPT, UP1 ;  /* 0x000000053f00728c */ /* 0x000fc6000bf25310 */
[----:B------:R-:W-:Y:S01]  /*0b50*/  ULDC.64 UR4, c[0x0][0x2d0] ;  /* 0x0000b40000047ab9 */ /* 0x000fe20000000a00 */
[----:B------:R1:W5:Y:S01]  /*0b60*/  @P2 LDG.E R3, [R8.64] ;  /* 0x0000000e08032981 */ /* 0x000362000c1e1900 */
[----:B------:R-:W-:Y:S01]  /*0b70*/  UIMAD.WIDE UR4, UR11, UR6, UR4 ;  /* 0x000000060b0472a5 */ /* 0x000fe2000f8e0204 */
[----:B------:R-:W-:-:S05]  /*0b80*/  PLOP3.LUT P1, PT, PT, PT, UP1, 0x80, 0x0 ;  /* 0x000000000000781c */ /* 0x000fca0003f2f018 */
[----:B------:R-:W-:Y:S01]  /*0b90*/  MOV R6, UR4 ;  /* 0x0000000400067c02 */ /* 0x000fe20008000f00 */
[----:B------:R-:W-:-:S07]  /*0ba0*/  IMAD.U32 R7, RZ, RZ, UR5 ;  /* 0x00000005ff077e24 */ /* 0x000fce000f8e00ff */
[----:B------:R1:W5:Y:S01]  /*0bb0*/  @P1 LDG.E R5, [R6.64] ;  /* 0x0000000e06051981 */ /* 0x000362000c1e1900 */
[----:B------:R-:W-:Y:S02]  /*0bc0*/  ULDC UR10, c[0x0][0x168] ;  /* 0x00005a00000a7ab9 */ /* 0x000fe40000000800 */
[----:B------:R-:W-:Y:S02]  /*0bd0*/  UMOV UR7, URZ ;  /* 0x0000003f00077c82 */ /* 0x000fe40008000000 */
[----:B------:R-:W-:Y:S01]  /*0be0*/  ULDC UR9, c[0x0][0x198] ;  /* 0x0000660000097ab9 */ /* 0x000fe20000000800 */
[----:B--2---:R-:W2:Y:S02]  /*0bf0*/  @P2 R2UR UR5, R0 ;  /* 0x00000000000523c2 */ /* 0x004ea400000e0000 */
[----:B--2---:R-:W-:-:S04]  /*0c00*/  @UP2 ULEA UR5, UR11, UR5, 0x6 ;  /* 0x000000050b052291 */ /* 0x004fc8000f8e303f */
[----:B------:R-:W-:-:S04]  /*0c10*/  @UP2 USHF.R.S32.HI UR4, URZ, 0x1f, UR5 ;  /* 0x0000001f3f042899 */ /* 0x000fc80008011405 */
[----:B------:R-:W-:Y:S01]  /*0c20*/  @UP2 ULEA.HI UR4, UR4, UR5, URZ, 0x6 ;  /* 0x0000000504042291 */ /* 0x000fe2000f8f303f */
[----:B---3--:R1:W2:Y:S03]  /*0c30*/  @P0 R2UR UR10, R4 ;  /* 0x00000000040a03c2 */ /* 0x0082a600000e0000 */
[----:B------:R-:W-:Y:S01]  /*0c40*/  @UP2 ULOP3.LUT UR7, UR4, 0xffffffc0, URZ, 0xc0, !UPT ;  /* 0xffffffc004072892 */ /* 0x000fe2000f8ec03f */
[----:B------:R-:W-:Y:S06]  /*0c50*/  @P0 BRA `(.L_x_1247) ;  /* 0x0000006000000947 */ /* 0x000fec0003800000 */
[----:B------:R-:W-:Y:S05]  /*0c60*/  @!P2 BRA `(.L_x_1247) ;  /* 0x000000500000a947 */ /* 0x000fea0003800000 */
[----:B------:R-:W3:Y:S04]  /*0c70*/  LDG.E R0, [R8.64] ;  /* 0x0000000e08007981 */ /* 0x000ee8000c1e1900 */
[----:B-1----:R-:W4:Y:S01]  /*0c80*/  LDG.E R4, [R8.64+0x4] ;  /* 0x0000040e08047981 */ /* 0x002f22000c1e1900 */
[----:B--23--:R-:W1:Y:S08]  /*0c90*/  R2UR UR10, R0 ;  /* 0x00000000000a73c2 */ /* 0x00ce7000000e0000 */
[----:B----4-:R-:W1:Y:S02]  /*0ca0*/  R2UR UR4, R4 ;  /* 0x00000000040473c2 */ /* 0x010e6400000e0000 */
[----:B-1----:R-:W-:-:S06]  /*0cb0*/  UIADD3 UR10, -UR10, UR4, URZ ;  /* 0x000000040a0a7290 */ /* 0x002fcc000fffe13f */
.L_x_1247:
[----:B------:R-:W-:-:S04]  /*0cc0*/  ISETP.NE.U32.AND P0, PT, RZ, c[0x0][0x2e0], PT ;  /* 0x0000b800ff007a0c */ /* 0x000fc80003f05070 */
[----:B------:R-:W-:-:S13]  /*0cd0*/  ISETP.NE.AND.EX P0, PT, RZ, c[0x0][0x2e4], PT, P0 ;  /* 0x0000b900ff007a0c */ /* 0x000fda0003f05300 */
[----:B------:R-:W-:Y:S05]  /*0ce0*/  @!P0 BRA `(.L_x_1248) ;  /* 0x0000007000008947 */ /* 0x000fea0003800000 */
[----:B------:R-:W-:Y:S02]  /*0cf0*/  ULDC.64 UR4, c[0x0][0x2e0] ;  /* 0x0000b80000047ab9 */ /* 0x000fe40000000a00 */
[----:B------:R-:W-:-:S06]  /*0d00*/  UIMAD.WIDE UR4, UR11, UR6, UR4 ;  /* 0x000000060b0472a5 */ /* 0x000fcc000f8e0204 */
[----:B-1----:R-:W-:Y:S02]  /*0d10*/  MOV R6, UR4 ;  /* 0x0000000400067c02 */ /* 0x002fe40008000f00 */
[----:B------:R-:W-:-:S05]  /*0d20*/  MOV R7, UR5 ;  /* 0x0000000500077c02 */ /* 0x000fca0008000f00 */
[----:B------:R-:W3:Y:S02]  /*0d30*/  LDG.E R6, [R6.64] ;  /* 0x0000000e06067981 */ /* 0x000ee4000c1e1900 */
[----:B---3--:R1:W3:Y:S01]  /*0d40*/  R2UR UR9, R6 ;  /* 0x00000000060973c2 */ /* 0x0082e200000e0000 */
[----:B------:R-:W-:Y:S05]  /*0d50*/  BRA `(.L_x_1249) ;  /* 0x0000006000007947 */ /* 0x000fea0003800000 */
.L_x_1248:
[----:B------:R-:W-:Y:S05]  /*0d60*/  @!P1 BRA `(.L_x_1249) ;  /* 0x0000005000009947 */ /* 0x000fea0003800000 */
[----:B------:R-:W3:Y:S04]  /*0d70*/  LDG.E R0, [R6.64] ;  /* 0x0000000e06007981 */ /* 0x000ee8000c1e1900 */
[----:B-1----:R-:W4:Y:S01]  /*0d80*/  LDG.E R4, [R6.64+0x4] ;  /* 0x0000040e06047981 */ /* 0x002f22000c1e1900 */
[----:B---3--:R-:W1:Y:S08]  /*0d90*/  R2UR UR9, R0 ;  /* 0x00000000000973c2 */ /* 0x008e7000000e0000 */
[----:B----4-:R-:W1:Y:S02]  /*0da0*/  R2UR UR4, R4 ;  /* 0x00000000040473c2 */ /* 0x010e6400000e0000 */
[----:B-1----:R-:W-:-:S06]  /*0db0*/  UIADD3 UR9, -UR9, UR4, URZ ;  /* 0x0000000409097290 */ /* 0x002fcc000fffe13f */
.L_x_1249:
[----:B------:R-:W-:Y:S01]  /*0dc0*/  USHF.L.U32 UR16, UR13, 0x7, URZ ;  /* 0x000000070d107899 */ /* 0x000fe2000800063f */
[----:B------:R-:W-:Y:S01]  /*0dd0*/  PLOP3.LUT P1, PT, PT, PT, PT, 0x80, 0x0 ;  /* 0x000000000000781c */ /* 0x000fe20003f2f070 */
[----:B------:R-:W-:Y:S01]  /*0de0*/  ULDC UR4, c[0x0][0x2a4] ;  /* 0x0000a90000047ab9 */ /* 0x000fe20000000800 */
[----:B------:R-:W-:Y:S01]  /*0df0*/  CS2R R126, SRZ ;  /* 0x00000000007e7805 */ /* 0x000fe2000001ff00 */
[----:B--23--:R-:W-:Y:S01]  /*0e00*/  UIADD3 UR6, UR16, UR10, -UR9 ;  /* 0x0000000a10067290 */ /* 0x00cfe2000fffe809 */
        /* <DEDUP_REMOVED lines=61> */
[--C-:B------:R-:W-:Y:S01]  /*11e0*/  SHF.R.S32.HI R23, RZ, 0x1f, R2.reuse ;  /* 0x0000001fff177819 */ /* 0x100fe20000011402 */
[----:B------:R-:W-:Y:S01]  /*11f0*/  USHF.R.S32.HI UR21, URZ, 0x1f, UR12 ;  /* 0x0000001f3f157899 */ /* 0x000fe2000801140c */
[C---:B------:R-:W-:Y:S01]  /*1200*/  IMAD.SHL.U32 R191, R2.reuse, 0x4, RZ ;  /* 0x0000000402bf7824 */ /* 0x040fe200078e00ff */
[----:B------:R-:W-:Y:S01]  /*1210*/  UISETP.NE.AND UP0, UPT, UR4, 0x1, UPT ;  /* 0x000000010400788c */ /* 0x000fe2000bf05270 */
[-C--:B------:R-:W-:Y:S01]  /*1220*/  LEA.HI R17, R23, R2.reuse, RZ, 0x2 ;  /* 0x0000000217117211 */ /* 0x080fe200078f10ff */
[----:B------:R-:W-:Y:S01]  /*1230*/  UIMAD.WIDE.U32 UR22, UR12, UR5, URZ ;  /* 0x000000050c1672a5 */ /* 0x000fe2000f8e003f */
[----:B-1----:R-:W-:Y:S01]  /*1240*/  SHF.R.S32.HI R7, RZ, 0x1f, R2 ;  /* 0x0000001fff077819 */ /* 0x002fe20000011402 */
[----:B------:R-:W-:Y:S01]  /*1250*/  UIMAD UR17, UR7, 0x60, URZ ;  /* 0x00000060071178a4 */ /* 0x000fe2000f8e023f */
[----:B------:R-:W-:Y:S01]  /*1260*/  IADD3 R8, P1, R191, UR7, RZ ;  /* 0x00000007bf087c10 */ /* 0x000fe2000ff3e0ff */
[----:B------:R-:W-:Y:S01]  /*1270*/  ULDC.64 UR4, c[0x0][0x270] ;  /* 0x00009c0000047ab9 */ /* 0x000fe20000000a00 */
[----:B------:R-:W-:Y:S01]  /*1280*/  SHF.R.S32.HI R192, RZ, 0x2, R17 ;  /* 0x00000002ffc07819 */ /* 0x000fe20000011411 */
[----:B------:R-:W-:Y:S01]  /*1290*/  UIMAD UR4, UR21, UR4, URZ ;  /* 0x00000004150472a4 */ /* 0x000fe2000f8e023f */
[----:B------:R-:W-:Y:S01]  /*12a0*/  IMAD.U32 R206, RZ, RZ, UR12 ;  /* 0x0000000cffce7e24 */ /* 0x000fe2000f8e00ff */
[----:B------:R-:W-:Y:S01]  /*12b0*/  IADD3 R6, P0, R2, UR17, RZ ;  /* 0x0000001102067c10 */ /* 0x000fe2000ff1e0ff */
[----:B------:R-:W-:Y:S01]  /*12c0*/  IMAD.U32 R0, RZ, RZ, UR17 ;  /* 0x00000011ff007e24 */ /* 0x000fe2000f8e00ff */
[----:B------:R-:W-:Y:S01]  /*12d0*/  UIMAD UR17, UR12, UR5, UR4 ;  /* 0x000000050c1172a4 */ /* 0x000fe2000f8e0204 */
[----:B------:R-:W-:Y:S01]  /*12e0*/  SHF.R.S32.HI R4, RZ, 0x1f, R192 ;  /* 0x0000001fff047819 */ /* 0x000fe200000114c0 */
[----:B------:R-:W-:Y:S01]  /*12f0*/  USHF.R.S32.HI UR6, URZ, 0x1f, UR7 ;  /* 0x0000001f3f067899 */ /* 0x000fe20008011407 */
[----:B------:R-:W-:Y:S01]  /*1300*/  IMAD.U32 R194, RZ, RZ, UR12 ;  /* 0x0000000cffc27e24 */ /* 0x000fe2000f8e00ff */
[----:B------:R-:W-:Y:S01]  /*1310*/  ULDC.64 UR4, c[0x0][0x288] ;  /* 0x0000a20000047ab9 */ /* 0x000fe20000000a00 */
[----:B------:R-:W-:Y:S01]  /*1320*/  LEA.HI.X.SX32 R7, R0, R7, 0x1, P0 ;  /* 0x0000000700077211 */ /* 0x000fe200000f0eff */
[----:B------:R-:W-:Y:S01]  /*1330*/  UIMAD UR4, UR21, UR4, URZ ;  /* 0x00000004150472a4 */ /* 0x000fe2000f8e023f */
[----:B------:R-:W-:Y:S01]  /*1340*/  LEA.HI R24, R23, R2, RZ, 0x3 ;  /* 0x0000000217187211 */ /* 0x000fe200078f18ff */
[----:B------:R-:W-:Y:S01]  /*1350*/  UMOV UR24, UR12 ;  /* 0x0000000c00187c82 */ /* 0x000fe20008000000 */
[----:B------:R-:W-:Y:S01]  /*1360*/  LEA.HI.X.SX32 R9, R191, UR6, 0x1, P1 ;  /* 0x00000006bf097c11 */ /* 0x000fe200088f0eff */
[----:B------:R-:W-:Y:S01]  /*1370*/  UIMAD UR20, UR12, UR5, UR4 ;  /* 0x000000050c1472a4 */ /* 0x000fe2000f8e0204 */
[----:B-----5:R-:W-:Y:S01]  /*1380*/  IADD3 R31, P1, R192, R3, RZ ;  /* 0x00000003c01f7210 */ /* 0x020fe20007f3e0ff */
[----:B------:R-:W-:Y:S01]  /*1390*/  IMAD.WIDE.U32 R194, R194, c[0x0][0x238], R6 ;  /* 0x00008e00c2c27a25 */ /* 0x000fe200078e0006 */
[----:B------:R-:W-:Y:S01]  /*13a0*/  ULDC.64 UR4, c[0x0][0x238] ;  /* 0x00008e0000047ab9 */ /* 0x000fe20000000a00 */
[----:B------:R-:W-:Y:S01]  /*13b0*/  IADD3 R6, P0, R192, R5, RZ ;  /* 0x00000005c0067210 */ /* 0x000fe20007f1e0ff */
[----:B------:R-:W-:Y:S01]  /*13c0*/  UIMAD UR4, UR21, UR4, URZ ;  /* 0x00000004150472a4 */ /* 0x000fe2000f8e023f */
[-C--:B------:R-:W-:Y:S01]  /*13d0*/  LEA.HI.X.SX32 R0, R3, R4.reuse, 0x1, P1 ;  /* 0x0000000403007211 */ /* 0x080fe200008f0eff */
[----:B------:R-:W-:Y:S01]  /*13e0*/  IMAD.WIDE.U32 R206, R206, c[0x0][0x270], R8 ;  /* 0x00009c00cece7a25 */ /* 0x000fe200078e0008 */
[----:B------:R-:W-:Y:S01]  /*13f0*/  LOP3.LUT R3, R17, 0xfffffffc, RZ, 0xc0, !PT ;  /* 0xfffffffc11037812 */ /* 0x000fe200078ec0ff */
[----:B------:R-:W-:Y:S01]  /*1400*/  UIMAD UR18, UR12, UR5, UR4 ;  /* 0x000000050c1272a4 */ /* 0x000fe2000f8e0204 */
[----:B------:R-:W-:Y:S01]  /*1410*/  LEA.HI.X.SX32 R7, R5, R4, 0x1, P0 ;  /* 0x0000000405077211 */ /* 0x000fe200000f0eff */
[----:B------:R-:W-:Y:S01]  /*1420*/  ULDC.64 UR6, c[0x0][0x1e0] ;  /* 0x0000780000067ab9 */ /* 0x000fe20000000a00 */
[----:B------:R-:W-:Y:S01]  /*1430*/  IADD3 R207, R207, UR17, RZ ;  /* 0x00000011cfcf7c10 */ /* 0x000fe2000fffe0ff */
[----:B------:R-:W-:Y:S01]  /*1440*/  ULDC UR4, c[0x0][0x250] ;  /* 0x0000940000047ab9 */ /* 0x000fe20000000800 */
[----:B------:R-:W-:Y:S01]  /*1450*/  IMAD.IADD R34, R2, 0x1, -R3 ;  /* 0x0000000102227824 */ /* 0x000fe200078e0a03 */
[----:B------:R-:W-:Y:S01]  /*1460*/  @UP0 USHF.R.U32.HI UR24, URZ, UR4, UR23 ;  /* 0x000000043f180299 */ /* 0x000fe20008011617 */
[----:B------:R-:W-:Y:S01]  /*1470*/  IMAD.SHL.U32 R3, R24, 0x8, RZ ;  /* 0x0000000818037824 */ /* 0x000fe200078e00ff */
[----:B------:R-:W-:Y:S01]  /*1480*/  IADD3 R195, R195, UR18, RZ ;  /* 0x00000012c3c37c10 */ /* 0x000fe2000fffe0ff */
[----:B------:R-:W-:Y:S01]  /*1490*/  IMAD.SHL.U32 R14, R34, 0x8, RZ ;  /* 0x00000008220e7824 */ /* 0x000fe200078e00ff */
[----:B------:R-:W-:Y:S01]  /*14a0*/  USHF.R.S32.HI UR17, URZ, 0x1f, UR24 ;  /* 0x0000001f3f117899 */ /* 0x000fe20008011418 */
[----:B------:R-:W-:Y:S01]  /*14b0*/  IMAD.U32 R200, RZ, RZ, UR12 ;  /* 0x0000000cffc87e24 */ /* 0x000fe2000f8e00ff */
[----:B------:R-:W-:Y:S01]  /*14c0*/  ULDC.64 UR4, c[0x0][0x1b0] ;  /* 0x00006c0000047ab9 */ /* 0x000fe20000000a00 */
[----:B------:R-:W-:Y:S01]  /*14d0*/  IMAD.U32 R5, RZ, RZ, UR24 ;  /* 0x00000018ff057e24 */ /* 0x000fe2000f8e00ff */
[----:B------:R-:W-:Y:S01]  /*14e0*/  UIMAD UR6, UR17, UR6, URZ ;  /* 0x00000006110672a4 */ /* 0x000fe2000f8e023f */
[--C-:B------:R-:W-:Y:S01]  /*14f0*/  SHF.R.S32.HI R15, RZ, 0x1f, R14.reuse ;  /* 0x0000001fff0f7819 */ /* 0x100fe2000001140e */
[----:B------:R-:W-:Y:S01]  /*1500*/  UIMAD UR4, UR17, UR4, URZ ;  /* 0x00000004110472a4 */ /* 0x000fe2000f8e023f */
[----:B------:R-:W-:Y:S01]  /*1510*/  IMAD.U32 R18, RZ, RZ, UR13 ;  /* 0x0000000dff127e24 */ /* 0x000fe2000f8e00ff */
[----:B------:R-:W-:Y:S01]  /*1520*/  UIMAD UR6, UR24, UR7, UR6 ;  /* 0x00000007180672a4 */ /* 0x000fe2000f8e0206 */
[----:B------:R-:W-:Y:S01]  /*1530*/  LOP3.LUT R3, R3, 0xc0, RZ, 0xc0, !PT ;  /* 0x000000c003037812 */ /* 0x000fe200078ec0ff */
[----:B------:R-:W-:Y:S01]  /*1540*/  IMAD.WIDE.U32 R10, R5, c[0x0][0x1e0], R14 ;  /* 0x00007800050a7a25 */ /* 0x000fe200078e000e */
[----:B------:R-:W-:Y:S01]  /*1550*/  USHF.R.S32.HI UR17, URZ, 0x1f, UR11 ;  /* 0x0000001f3f117899 */ /* 0x000fe2000801140b */
[----:B------:R-:W-:Y:S01]  /*1560*/  IADD3 R188, R14, 0x40, RZ ;  /* 0x000000400ebc7810 */ /* 0x000fe20007ffe0ff */
[----:B------:R-:W-:Y:S01]  /*1570*/  USEL UR7, UR11, URZ, !UP1 ;  /* 0x0000003f0b077287 */ /* 0x000fe2000c800000 */
[----:B------:R-:W-:Y:S01]  /*1580*/  IMAD.WIDE.U32 R200, R200, c[0x0][0x288], R8 ;  /* 0x0000a200c8c87a25 */ /* 0x000fe200078e0008 */
[----:B------:R-:W-:Y:S01]  /*1590*/  IADD3 R11, R11, UR6, RZ ;  /* 0x000000060b0b7c10 */ /* 0x000fe2000fffe0ff */
[----:B------:R-:W-:Y:S01]  /*15a0*/  USEL UR6, UR17, URZ, !UP1 ;  /* 0x0000003f11067287 */ /* 0x000fe2000c800000 */
[----:B------:R-:W-:Y:S01]  /*15b0*/  LEA.HI R9, R23, R2, RZ, 0x4 ;  /* 0x0000000217097211 */ /* 0x000fe200078f20ff */
[----:B------:R-:W-:Y:S01]  /*15c0*/  UIMAD UR18, UR24, UR5, UR4 ;  /* 0x00000005181272a4 */ /* 0x000fe2000f8e0204 */
[----:B------:R-:W-:Y:S01]  /*15d0*/  IMAD.WIDE.U32 R20, R5, c[0x0][0x1b0], R14 ;  /* 0x00006c0005147a25 */ /* 0x000fe200078e000e */
[----:B------:R-:W-:Y:S01]  /*15e0*/  LOP3.LUT R4, R3, 0x18, R14, 0xf8, !PT ;  /* 0x0000001803047812 */ /* 0x000fe200078ef80e */
[----:B------:R-:W-:Y:S01]  /*15f0*/  ULDC.64 UR4, c[0x0][0x1e8] ;  /* 0x00007a0000047ab9 */ /* 0x000fe20000000a00 */
[----:B------:R-:W-:Y:S01]  /*1600*/  SHF.R.S32.HI R8, RZ, 0x4, R9 ;  /* 0x00000004ff087819 */ /* 0x000fe20000011409 */
[----:B------:R-:W-:Y:S01]  /*1610*/  IMAD.WIDE R18, R18, 0x80, R6 ;  /* 0x0000008012127825 */ /* 0x000fe200078e0206 */
[----:B------:R-:W-:Y:S01]  /*1620*/  UIMAD UR4, UR6, UR4, URZ ;  /* 0x00000004060472a4 */ /* 0x000fe2000f8e023f */
[----:B------:R-:W-:Y:S01]  /*1630*/  SHF.R.U32.HI R7, RZ, 0x3, R3 ;  /* 0x00000003ff077819 */ /* 0x000fe20000011603 */
[----:B------:R-:W-:Y:S01]  /*1640*/  UIADD3 UR16, -UR16, UR9, URZ ;  /* 0x0000000910107290 */ /* 0x000fe2000fffe13f */
[----:B------:R-:W-:Y:S01]  /*1650*/  IMAD.U32 R26, RZ, RZ, UR7 ;  /* 0x00000007ff1a7e24 */ /* 0x000fe2000f8e00ff */
[----:B------:R-:W-:Y:S01]  /*1660*/  IADD3 R201, R201, UR20, RZ ;  /* 0x00000014c9c97c10 */ /* 0x000fe2000fffe0ff */
[----:B------:R-:W-:Y:S01]  /*1670*/  UIMAD UR20, UR7, UR5, UR4 ;  /* 0x00000005071472a4 */ /* 0x000fe2000f8e0204 */
[----:B------:R-:W-:Y:S01]  /*1680*/  IADD3 R5, R21, UR18, RZ ;  /* 0x0000001215057c10 */ /* 0x000fe2000fffe0ff */
[----:B------:R-:W-:Y:S01]  /*1690*/  IMAD.WIDE.U32 R10, R26, c[0x0][0x1e8], R10 ;  /* 0x00007a001a0a7a25 */ /* 0x000fe200078e000a */
[----:B------:R-:W-:Y:S01]  /*16a0*/  LEA.HI R21, R17, R192, RZ, 0x1 ;  /* 0x000000c011157211 */ /* 0x000fe200078f08ff */
[----:B------:R-:W-:Y:S01]  /*16b0*/  ULDC.64 UR4, c[0x0][0x1b8] ;  /* 0x00006e0000047ab9 */ /* 0x000fe20000000a00 */
[----:B------:R-:W-:Y:S01]  /*16c0*/  LOP3.LUT R7, R4, R7, RZ, 0x3c, !PT ;  /* 0x0000000704077212 */ /* 0x000fe200078e3cff */
[----:B------:R-:W-:Y:S01]  /*16d0*/  IMAD.MOV.U32 R4, RZ, RZ, R20 ;  /* 0x000000ffff047224 */ /* 0x000fe200078e0014 */
[----:B------:R-:W-:Y:S01]  /*16e0*/  LEA.HI R13, R9, R8, RZ, 0x1 ;  /* 0x00000008090d7211 */ /* 0x000fe200078f08ff */
[----:B------:R-:W-:Y:S01]  /*16f0*/  UIMAD UR4, UR6, UR4, URZ ;  /* 0x00000004060472a4 */ /* 0x000fe2000f8e023f */
[----:B------:R-:W-:Y:S01]  /*1700*/  LEA.HI R3, R23, R2, RZ, 0x5 ;  /* 0x0000000217037211 */ /* 0x000fe200078f28ff */
[----:B------:R-:W-:Y:S01]  /*1710*/  IMAD.WIDE.U32 R26, R26, c[0x0][0x1b8], R4 ;  /* 0x00006e001a1a7a25 */ /* 0x000fe200078e0004 */
[----:B------:R-:W-:Y:S01]  /*1720*/  LOP3.LUT R21, R21, 0x7fffffe, RZ, 0xc0, !PT ;  /* 0x07fffffe15157812 */ /* 0x000fe200078ec0ff */
[----:B------:R-:W-:Y:S01]  /*1730*/  UIMAD UR4, UR7, UR5, UR4 ;  /* 0x00000005070472a4 */ /* 0x000fe2000f8e0204 */
[----:B------:R-:W-:Y:S01]  /*1740*/  IADD3 R11, R11, UR20, RZ ;  /* 0x000000140b0b7c10 */ /* 0x000fe2000fffe0ff */
[----:B------:R-:W-:Y:S01]  /*1750*/  IMAD R5, R19, c[0x0][0x1d8], RZ ;  /* 0x0000760013057a24 */ /* 0x000fe200078e02ff */
[----:B------:R-:W-:Y:S01]  /*1760*/  LOP3.LUT R13, R13, 0xfffffffe, RZ, 0xc0, !PT ;  /* 0xfffffffe0d0d7812 */ /* 0x000fe200078ec0ff */
[----:B------:R-:W-:Y:S01]  /*1770*/  IMAD.IADD R21, R192, 0x1, -R21 ;  /* 0x00000001c0157824 */ /* 0x000fe200078e0a15 */
[----:B------:R-:W-:Y:S01]  /*1780*/  SHF.R.S32.HI R12, RZ, 0x5, R3 ;  /* 0x00000005ff0c7819 */ /* 0x000fe20000011403 */
[----:B------:R-:W-:Y:S01]  /*1790*/  IMAD R5, R18, c[0x0][0x1dc], R5 ;  /* 0x0000770012057a24 */ /* 0x000fe200078e0205 */
[----:B------:R-:W-:Y:S01]  /*17a0*/  ISETP.GE.AND P3, PT, R14, c[0x0][0x1cc], PT ;  /* 0x000073000e007a0c */ /* 0x000fe20003f66270 */
[----:B------:R-:W-:Y:S01]  /*17b0*/  IMAD.WIDE.U32 R10, R18, c[0x0][0x1d8], R10 ;  /* 0x00007600120a7a25 */ /* 0x000fe200078e000a */
[----:B------:R-:W-:Y:S01]  /*17c0*/  ISETP.GE.AND P1, PT, R188, c[0x0][0x1cc], PT ;  /* 0x00007300bc007a0c */ /* 0x000fe20003f26270 */
[----:B------:R-:W-:Y:S01]  /*17d0*/  ULDC.64 UR6, c[0x0][0x180] ;  /* 0x0000600000067ab9 */ /* 0x000fe20000000a00 */
[----:B------:R-:W-:Y:S01]  /*17e0*/  IADD3 R27, R27, UR4, RZ ;  /* 0x000000041b1b7c10 */ /* 0x000fe2000fffe0ff */
[----:B------:R-:W-:Y:S01]  /*17f0*/  IMAD.IADD R13, R8, 0x1, -R13 ;  /* 0x00000001080d7824 */ /* 0x000fe200078e0a0d */
[----:B------:R-:W-:Y:S01]  /*1800*/  LEA R32, P0, R10, c[0x0][0x1c0], 0x1 ;  /* 0x000070000a207a11 */ /* 0x000fe200078008ff */
[----:B------:R-:W-:Y:S01]  /*1810*/  IMAD R8, R12, 0x8, R21 ;  /* 0x000000080c087824 */ /* 0x000fe200078e0215 */
[----:B------:R-:W-:Y:S01]  /*1820*/  LOP3.LUT R9, R9, 0xfffffff0, RZ, 0xc0, !PT ;  /* 0xfffffff009097812 */ /* 0x000fe200078ec0ff */
[----:B------:R-:W-:Y:S01]  /*1830*/  IMAD.IADD R5, R11, 0x1, R5 ;  /* 0x000000010b057824 */ /* 0x000fe200078e0205 */
[----:B------:R-:W-:Y:S01]  /*1840*/  IADD3 R11, -R192, UR16, RZ ;  /* 0x00000010c00b7c10 */ /* 0x000fe2000fffe1ff */
[----:B------:R-:W-:Y:S01]  /*1850*/  IMAD.U32 R8, R8, 0x20, R7 ;  /* 0x0000002008087824 */ /* 0x000fe200078e0007 */
[----:B------:R-:W-:Y:S01]  /*1860*/  USEL UR17, UR17, URZ, !UP2 ;  /* 0x0000003f11117287 */ /* 0x000fe2000d000000 */
[----:B------:R-:W-:Y:S01]  /*1870*/  IMAD.MOV.U32 R7, RZ, RZ, c[0x0][0x1d8] ;  /* 0x00007600ff077624 */ /* 0x000fe200078e00ff */
[----:B------:R-:W-:Y:S01]  /*1880*/  LEA.HI.X R33, R10, c[0x0][0x1c4], R5, 0x1, P0 ;  /* 0x000071000a217a11 */ /* 0x000fe200000f0c05 */
[----:B------:R-:W-:Y:S01]  /*1890*/  IMAD.MOV.U32 R6, RZ, RZ, c[0x0][0x1dc] ;  /* 0x00007700ff067624 */ /* 0x000fe200078e00ff */
[----:B------:R-:W-:Y:S01]  /*18a0*/  IADD3 R10, R14, 0x20, RZ ;  /* 0x000000200e0a7810 */ /* 0x000fe20007ffe0ff */
[----:B------:R-:W-:Y:S01]  /*18b0*/  IMAD R5, R19, c[0x0][0x1a8], RZ ;  /* 0x00006a0013057a24 */ /* 0x000fe200078e02ff */
[C---:B------:R-:W-:Y:S01]  /*18c0*/  LEA R28, P0, R7.reuse, R32, 0x7 ;  /* 0x00000020071c7211 */ /* 0x040fe200078038ff */
[----:B------:R-:W-:Y:S01]  /*18d0*/  IMAD.WIDE.U32 R26, R18, c[0x0][0x1a8], R26 ;  /* 0x00006a00121a7a25 */ /* 0x000fe200078e001a */
[----:B------:R-:W-:Y:S01]  /*18e0*/  ISETP.GE.AND P2, PT, R10, c[0x0][0x1cc], PT ;  /* 0x000073000a007a0c */ /* 0x000fe20003f46270 */
[----:B------:R-:W-:Y:S01]  /*18f0*/  ULDC.64 UR4, c[0x0][0x188] ;  /* 0x0000620000047ab9 */ /* 0x000fe20000000a00 */
[----:B------:R-:W-:Y:S01]  /*1900*/  LEA.HI.X R29, R7, R33, R6, 0x7, P0 ;  /* 0x00000021071d7211 */ /* 0x000fe200000f3c06 */
[----:B------:R-:W-:Y:S01]  /*1910*/  IMAD R5, R18, c[0x0][0x1ac], R5 ;  /* 0x00006b0012057a24 */ /* 0x000fe200078e0205 */
[----:B------:R-:W-:Y:S01]  /*1920*/  ISETP.LT.OR P6, PT, R11, 0x1, P3 ;  /* 0x000000010b00780c */ /* 0x000fe20001fc1670 */
[----:B------:R-:W-:Y:S01]  /*1930*/  IMAD.SHL.U32 R8, R8, 0x2, RZ ;  /* 0x0000000208087824 */ /* 0x000fe200078e00ff */
[----:B------:R-:W-:Y:S01]  /*1940*/  LOP3.LUT R7, R24, 0xfffffff8, RZ, 0xc0, !PT ;  /* 0xfffffff818077812 */ /* 0x000fe200078ec0ff */
[----:B------:R-:W-:Y:S01]  /*1950*/  IMAD.IADD R5, R27, 0x1, R5 ;  /* 0x000000011b057824 */ /* 0x000fe200078e0205 */
[C---:B------:R-:W-:Y:S01]  /*1960*/  ISETP.LT.OR P5, PT, R11.reuse, 0x1, P2 ;  /* 0x000000010b00780c */ /* 0x040fe200017a1670 */
[C---:B------:R-:W-:Y:S01]  /*1970*/  IMAD.IADD R9, R2.reuse, 0x1, -R9 ;  /* 0x0000000102097824 */ /* 0x040fe200078e0a09 */
[C---:B------:R-:W-:Y:S01]  /*1980*/  ISETP.LT.OR P4, PT, R11.reuse, 0x1, P1 ;  /* 0x000000010b00780c */ /* 0x040fe20000f81670 */
[----:B------:R-:W-:Y:S01]  /*1990*/  IMAD.IADD R18, R2, 0x1, -R7 ;  /* 0x0000000102127824 */ /* 0x000fe200078e0a07 */
[C---:B------:R-:W-:Y:S01]  /*19a0*/  ISETP.LT.OR P3, PT, R11.reuse, 0x41, P3 ;  /* 0x000000410b00780c */ /* 0x040fe20001f61670 */
[----:B------:R-:W-:Y:S01]  /*19b0*/  IMAD.SHL.U32 R25, R12, 0x10, RZ ;  /* 0x000000100c197824 */ /* 0x000fe200078e00ff */
[----:B------:R-:W-:Y:S01]  /*19c0*/  ISETP.LT.OR P2, PT, R11, 0x41, P2 ;  /* 0x000000410b00780c */ /* 0x000fe20001741670 */
[----:B------:R-:W-:Y:S01]  /*19d0*/  IMAD R4, R0, c[0x0][0x178], RZ ;  /* 0x00005e0000047a24 */ /* 0x000fe200078e02ff */
[----:B------:R-:W-:Y:S01]  /*19e0*/  LEA.HI R21, R18, R18, RZ, 0x1 ;  /* 0x0000001212157211 */ /* 0x000fe200078f08ff */
[----:B------:R-:W-:Y:S01]  /*19f0*/  @!PT LDS RZ, [RZ] ;  /* 0x00000000fffff984 */ /* 0x000fe20000000800 */
[----:B------:R-:W-:Y:S01]  /*1a00*/  @!PT LDS RZ, [RZ] ;  /* 0x00000000fffff984 */ /* 0x000fe20000000800 */
[----:B------:R-:W-:Y:S01]  /*1a10*/  @!PT LDS RZ, [RZ] ;  /* 0x00000000fffff984 */ /* 0x000fe20000000800 */
[----:B------:R1:W-:Y:S01]  /*1a20*/  LDGSTS.E.BYPASS.LTC128B.128 [R8+0x6080], [R32.64], !P6 ;  /* 0x0608000020087fae */ /* 0x0003e2000f101d4e */
[----:B------:R-:W-:Y:S01]  /*1a30*/  LEA.HI R6, R23, R2, RZ, 0x6 ;  /* 0x0000000217067211 */ /* 0x000fe200078f30ff */
[----:B------:R-:W-:Y:S01]  /*1a40*/  IMAD R0, R0, c[0x0][0x208], RZ ;  /* 0x0000820000007a24 */ /* 0x000fe200078e02ff */
[----:B------:R-:W-:Y:S01]  /*1a50*/  ISETP.LT.OR P1, PT, R11, 0x41, P1 ;  /* 0x000000410b00780c */ /* 0x000fe20000f21670 */
[----:B------:R1:W-:Y:S01]  /*1a60*/  LDGSTS.E.BYPASS.LTC128B.128 [R8+0x8080], [R32.64+0x40], !P5 ;  /* 0x0808004020087fae */ /* 0x0003e2000e901d4e */
[----:B------:R-:W-:Y:S01]  /*1a70*/  LOP3.LUT R7, R21, 0x7fffffe, RZ, 0xc0, !PT ;  /* 0x07fffffe15077812 */ /* 0x000fe200078ec0ff */
[----:B------:R-:W-:Y:S01]  /*1a80*/  IMAD R4, R31, c[0x0][0x17c], R4 ;  /* 0x00005f001f047a24 */ /* 0x000fe200078e0204 */
[----:B------:R-:W-:Y:S01]  /*1a90*/  SHF.R.S32.HI R6, RZ, 0x6, R6 ;  /* 0x00000006ff067819 */ /* 0x000fe20000011406 */
[----:B------:R1:W-:Y:S01]  /*1aa0*/  LDGSTS.E.BYPASS.LTC128B.128 [R8+0xa080], [R32.64+0x80], !P4 ;  /* 0x0a08008020087fae */ /* 0x0003e2000e101d4e */
[----:B------:R-:W-:Y:S01]  /*1ab0*/  ISETP.GE.AND P5, PT, R10, c[0x0][0x19c], PT ;  /* 0x000067000a007a0c */ /* 0x000fe20003fa6270 */
[----:B------:R-:W-:Y:S01]  /*1ac0*/  IMAD.IADD R7, R18, 0x1, -R7 ;  /* 0x0000000112077824 */ /* 0x000fe200078e0a07 */
[----:B------:R-:W-:Y:S01]  /*1ad0*/  ISETP.GE.AND P4, PT, R188, c[0x0][0x19c], PT ;  /* 0x00006700bc007a0c */ /* 0x000fe20003f86270 */
[----:B------:R-:W-:Y:S01]  /*1ae0*/  IMAD R180, R13, 0x4, R6 ;  /* 0x000000040db47824 */ /* 0x000fe200078e0206 */
[----:B------:R2:W-:Y:S01]  /*1af0*/  LDGSTS.E.BYPASS.LTC128B.128 [R8+0x7080], [R28.64], !P3 ;  /* 0x070800001c087fae */ /* 0x0005e2000d901d4e */
[----:B------:R-:W-:Y:S01]  /*1b00*/  IMAD.SHL.U32 R18, R18, 0x40, RZ ;  /* 0x0000004012127824 */ /* 0x000fe200078e00ff */
[----:B------:R-:W-:Y:S01]  /*1b10*/  ISETP.LT.OR P3, PT, R11, 0x1, P5 ;  /* 0x000000010b00780c */ /* 0x000fe20002f61670 */
[----:B------:R-:W-:Y:S01]  /*1b20*/  IMAD R180, R180, 0x8, R7 ;  /* 0x00000008b4b47824 */ /* 0x000fe200078e0207 */
[----:B------:R2:W-:Y:S01]  /*1b30*/  LDGSTS.E.BYPASS.LTC128B.128 [R8+0x9080], [R28.64+0x40], !P2 ;  /* 0x090800401c087fae */ /* 0x0005e2000d101d4e */
[----:B------:R-:W-:Y:S01]  /*1b40*/  LEA.HI R7, R3, R12, RZ, 0x1 ;  /* 0x0000000c03077211 */ /* 0x000fe200078f08ff */
[C---:B------:R-:W-:Y:S01]  /*1b50*/  IMAD R0, R31.reuse, c[0x0][0x20c], R0 ;  /* 0x000083001f007a24 */ /* 0x040fe200078e0200 */
[----:B------:R-:W-:Y:S01]  /*1b60*/  LOP3.LUT R18, R18, 0x1c0, RZ, 0xc0, !PT ;  /* 0x000001c012127812 */ /* 0x000fe200078ec0ff */
[----:B------:R2:W-:Y:S01]  /*1b70*/  LDGSTS.E.BYPASS.LTC128B.128 [R8+0xb080], [R28.64+0x80], !P1 ;  /* 0x0b0800801c087fae */ /* 0x0005e2000c901d4e */
[----:B------:R-:W-:Y:S01]  /*1b80*/  ISETP.GE.AND P2, PT, R14, c[0x0][0x19c], PT ;  /* 0x000067000e007a0c */ /* 0x000fe20003f46270 */
[----:B------:R-:W-:Y:S01]  /*1b90*/  IMAD.WIDE.U32 R36, R31, c[0x0][0x178], R14 ;  /* 0x00005e001f247a25 */ /* 0x000fe200078e000e */
[----:B------:R-:W-:Y:S01]  /*1ba0*/  LOP3.LUT R7, R7, 0xfffffffe, RZ, 0xc0, !PT ;  /* 0xfffffffe07077812 */ /* 0x000fe200078ec0ff */
[----:B------:R-:W-:Y:S01]  /*1bb0*/  UIMAD UR6, UR21, UR6, URZ ;  /* 0x00000006150672a4 */ /* 0x000fe2000f8e023f */
[----:B------:R-:W-:Y:S01]  /*1bc0*/  LOP3.LUT R25, R18, 0x30, R25, 0xf8, !PT ;  /* 0x0000003012197812 */ /* 0x000fe200078ef819 */
[----:B------:R-:W-:Y:S01]  /*1bd0*/  IMAD.WIDE.U32 R30, R31, c[0x0][0x208], R14 ;  /* 0x000082001f1e7a25 */ /* 0x000fe200078e000e */
[C---:B------:R-:W-:Y:S01]  /*1be0*/  ISETP.LT.OR P1, PT, R11.reuse, 0x1, P2 ;  /* 0x000000010b00780c */ /* 0x040fe20001721670 */
[----:B------:R-:W-:Y:S01]  /*1bf0*/  UIMAD UR4, UR17, UR4, URZ ;  /* 0x00000004110472a4 */ /* 0x000fe2000f8e023f */
[C---:B------:R-:W-:Y:S01]  /*1c00*/  ISETP.LT.OR P6, PT, R11.reuse, 0x1, P4 ;  /* 0x000000010b00780c */ /* 0x040fe200027c1670 */
[----:B------:R-:W-:Y:S01]  /*1c10*/  IMAD.IADD R7, R12, 0x1, -R7 ;  /* 0x000000010c077824 */ /* 0x000fe200078e0a07 */
[----:B------:R-:W-:Y:S01]  /*1c20*/  ISETP.LT.OR P2, PT, R11, 0x41, P2 ;  /* 0x000000410b00780c */ /* 0x000fe20001741670 */
[----:B------:R-:W-:Y:S01]  /*1c30*/  IMAD.IADD R31, R31, 0x1, R0 ;  /* 0x000000011f1f7824 */ /* 0x000fe200078e0200 */
[----:B------:R-:W-:Y:S01]  /*1c40*/  ISETP.LT.OR P5, PT, R11, 0x41, P5 ;  /* 0x000000410b00780c */ /* 0x000fe20002fa1670 */
[----:B------:R-:W-:Y:S01]  /*1c50*/  IMAD.IADD R37, R37, 0x1, R4 ;  /* 0x0000000125257824 */ /* 0x000fe200078e0204 */
[C---:B-1----:R-:W-:Y:S01]  /*1c60*/  LEA R32, P0, R26.reuse, c[0x0][0x190], 0x1 ;  /* 0x000064001a207a11 */ /* 0x042fe200078008ff */
[----:B------:R-:W-:Y:S01]  /*1c70*/  IMAD.U32 R0, RZ, RZ, UR12 ;  /* 0x0000000cff007e24 */ /* 0x000fe2000f8e00ff */
[----:B------:R-:W-:Y:S01]  /*1c80*/  ISETP.LT.OR P4, PT, R11, 0x41, P4 ;  /* 0x000000410b00780c */ /* 0x000fe20002781670 */
[----:B------:R-:W-:Y:S01]  /*1c90*/  USEL UR18, UR11, URZ, !UP2 ;  /* 0x0000003f0b127287 */ /* 0x000fe2000d000000 */
[----:B------:R-:W-:Y:S01]  /*1ca0*/  LEA.HI.X R33, R26, c[0x0][0x194], R5, 0x1, P0 ;  /* 0x000065001a217a11 */ /* 0x000fe200000f0c05 */
[----:B------:R-:W-:Y:S01]  /*1cb0*/  UIMAD UR7, UR12, UR7, UR6 ;  /* 0x000000070c0772a4 */ /* 0x000fe2000f8e0206 */
[----:B------:R-:W-:Y:S01]  /*1cc0*/  ISETP.GE.AND P0, PT, R14, c[0x0][0x16c], PT ;  /* 0x00005b000e007a0c */ /* 0x000fe20003f06270 */
[----:B------:R-:W-:Y:S01]  /*1cd0*/  IMAD.WIDE.U32 R198, R0, c[0x0][0x180], R36 ;  /* 0x0000600000c67a25 */ /* 0x000fe200078e0024 */
[-C--:B------:R-:W-:Y:S01]  /*1ce0*/  LEA.HI R5, R9, R9.reuse, RZ, 0x1 ;  /* 0x0000000909057211 */ /* 0x080fe200078f08ff */
[----:B------:R-:W-:Y:S01]  /*1cf0*/  USHF.R.S32.HI UR20, URZ, 0x1f, UR19 ;  /* 0x0000001f3f147899 */ /* 0x000fe20008011413 */
[----:B------:R-:W-:Y:S01]  /*1d00*/  SEL R26, RZ, 0x1, P0 ;  /* 0x00000001ff1a7807 */ /* 0x000fe20000000000 */
[----:B------:R-:W-:Y:S01]  /*1d10*/  IMAD.SHL.U32 R177, R7, 0x400, RZ ;  /* 0x0000040007b17824 */ /* 0x000fe200078e00ff */
[----:B--2---:R-:W-:Y:S01]  /*1d20*/  SHF.R.S32.HI R28, RZ, 0x1f, R9 ;  /* 0x0000001fff1c7819 */ /* 0x004fe20000011409 */
[----:B------:R-:W-:Y:S01]  /*1d30*/  UIMAD UR6, UR18, UR5, UR4 ;  /* 0x00000005120672a4 */ /* 0x000fe2000f8e0204 */
[----:B------:R-:W-:Y:S01]  /*1d40*/  ISETP.GE.AND P0, PT, R188, c[0x0][0x16c], PT ;  /* 0x00005b00bc007a0c */ /* 0x000fe20003f06270 */
[----:B------:R1:W-:Y:S01]  /*1d50*/  LDGSTS.E.BYPASS.LTC128B.128 [R8+0x80], [R32.64], !P1 ;  /* 0x0008000020087fae */ /* 0x0003e2000c901d4e */
[----:B------:R-:W-:Y:S01]  /*1d60*/  LOP3.LUT R20, R5, 0x7fffffe, RZ, 0xc0, !PT ;  /* 0x07fffffe05147812 */ /* 0x000fe200078ec0ff */
[----:B------:R-:W-:Y:S01]  /*1d70*/  ULDC.64 UR4, c[0x0][0x178] ;  /* 0x00005e0000047ab9 */ /* 0x000fe20000000a00 */
[----:B------:R-:W-:Y:S01]  /*1d80*/  LEA.HI R28, R28, R9, RZ, 0x3 ;  /* 0x000000091c1c7211 */ /* 0x000fe200078f18ff */
[----:B------:R-:W-:Y:S01]  /*1d90*/  UIMAD.WIDE.U32 UR22, UR19, UR4, URZ ;  /* 0x00000004131672a5 */ /* 0x000fe2000f8e003f */
[----:B------:R-:W-:Y:S01]  /*1da0*/  SEL R19, RZ, 0x4, P0 ;  /* 0x00000004ff137807 */ /* 0x000fe20000000000 */
[----:B------:R-:W-:Y:S01]  /*1db0*/  IMAD.IADD R11, R9, 0x1, -R20 ;  /* 0x00000001090b7824 */ /* 0x000fe200078e0a14 */
[----:B------:R-:W-:Y:S01]  /*1dc0*/  ISETP.GE.AND P0, PT, R14, c[0x0][0x1fc], PT ;  /* 0x00007f000e007a0c */ /* 0x000fe20003f06270 */
[----:B------:R-:W-:Y:S01]  /*1dd0*/  IMAD.U32 R196, RZ, RZ, UR18 ;  /* 0x00000012ffc47e24 */ /* 0x000fe2000f8e00ff */
[----:B------:R-:W-:Y:S01]  /*1de0*/  SHF.R.S32.HI R20, RZ, 0x1, R5 ;  /* 0x00000001ff147819 */ /* 0x000fe20000011405 */
[----:B------:R1:W-:Y:S01]  /*1df0*/  LDGSTS.E.BYPASS.LTC128B.128 [R8+0x2080], [R32.64+0x40], !P3 ;  /* 0x0208004020087fae */ /* 0x0003e2000d901d4e */
[----:B------:R-:W-:Y:S01]  /*1e00*/  SHF.R.U32.HI R18, RZ, 0x3, R18 ;  /* 0x00000003ff127819 */ /* 0x000fe20000011612 */
[----:B------:R-:W-:Y:S01]  /*1e10*/  IMAD.WIDE.U32 R206, R196, c[0x0][0x278], R206 ;  /* 0x00009e00c4ce7a25 */ /* 0x000fe200078e00ce */
[----:B------:R-:W-:Y:S01]  /*1e20*/  LOP3.LUT R25, R25, 0x8, R24, 0xf8, !PT ;  /* 0x0000000819197812 */ /* 0x000fe200078ef818 */
[----:B------:R1:W-:Y:S01]  /*1e30*/  LDGSTS.E.BYPASS.LTC128B.128 [R8+0x4080], [R32.64+0x80], !P6 ;  /* 0x0408008020087fae */ /* 0x0003e2000f101d4e */
[----:B------:R-:W-:Y:S01]  /*1e40*/  LOP3.LUT R16, R28, 0xfffffff8, RZ, 0xc0, !PT ;  /* 0xfffffff81c107812 */ /* 0x000fe200078ec0ff */
[----:B------:R-:W-:Y:S01]  /*1e50*/  UMOV UR24, 0x6 ;  /* 0x0000000600187882 */ /* 0x000fe20000000000 */
[----:B------:R-:W-:Y:S01]  /*1e60*/  SHF.R.S32.HI R5, RZ, 0x1f, R5 ;  /* 0x0000001fff057819 */ /* 0x000fe20000011405 */
[----:B------:R-:W-:Y:S01]  /*1e70*/  IMAD.WIDE.U32 R200, R196, c[0x0][0x290], R200 ;  /* 0x0000a400c4c87a25 */ /* 0x000fe200078e00c8 */
[----:B------:R-:W-:-:S02]  /*1e80*/  SEL R12, RZ, 0x1, P0 ;  /* 0x00000001ff0c7807 */ /* 0x000fc40000000000 */
[----:B------:R-:W-:Y:S01]  /*1e90*/  ISETP.GE.AND P0, PT, R10, c[0x0][0x1fc], PT ;  /* 0x00007f000a007a0c */ /* 0x000fe20003f06270 */
[----:B------:R-:W-:Y:S01]  /*1ea0*/  IMAD.IADD R16, R9, 0x1, -R16 ;  /* 0x0000000109107824 */ /* 0x000fe200078e0a10 */
[----:B------:R-:W-:Y:S01]  /*1eb0*/  LOP3.LUT R18, R25, R18, RZ, 0x3c, !PT ;  /* 0x0000001219127212 */ /* 0x000fe200078e3cff */
[----:B------:R-:W-:Y:S01]  /*1ec0*/  IMAD.WIDE.U32 R194, R196, c[0x0][0x240], R194 ;  /* 0x00009000c4c27a25 */ /* 0x000fe200078e00c2 */
[----:B------:R-:W-:Y:S02]  /*1ed0*/  LEA.HI R25, R5, R20, RZ, 0x2 ;  /* 0x0000001405197211 */ /* 0x000fe400078f10ff */
[----:B------:R-:W-:Y:S01]  /*1ee0*/  SEL R9, RZ, 0xffffffff, P0 ;  /* 0xffffffffff097807 */ /* 0x000fe20000000000 */
[----:B------:R-:W-:Y:S01]  /*1ef0*/  IMAD.MOV.U32 R181, RZ, RZ, 0x10 ;  /* 0x00000010ffb57424 */ /* 0x000fe200078e00ff */
[----:B------:R-:W-:Y:S01]  /*1f00*/  ISETP.GE.AND P0, PT, R10, c[0x0][0x16c], PT ;  /* 0x00005b000a007a0c */ /* 0x000fe20003f06270 */
[----:B------:R-:W-:Y:S01]  /*1f10*/  IMAD R179, R13, 0x200, R18 ;  /* 0x000002000db37824 */ /* 0x000fe200078e0212 */
[----:B------:R-:W-:Y:S01]  /*1f20*/  LEA.HI R5, R23, R2, RZ, 0x7 ;  /* 0x0000000217057211 */ /* 0x000fe200078f38ff */
[----:B------:R-:W-:Y:S01]  /*1f30*/  IMAD.SHL.U32 R9, R9, 0x2, RZ ;  /* 0x0000000209097824 */ /* 0x000fe200078e00ff */
[----:B------:R-:W-:Y:S01]  /*1f40*/  LOP3.LUT R23, R25, 0xfffffffc, RZ, 0xc0, !PT ;  /* 0xfffffffc19177812 */ /* 0x000fe200078ec0ff */
[----:B------:R-:W-:Y:S01]  /*1f50*/  IMAD.SHL.U32 R184, R13, 0x8, RZ ;  /* 0x000000080db87824 */ /* 0x000fe200078e00ff */
[----:B------:R-:W-:-:S02]  /*1f60*/  SHF.R.S32.HI R28, RZ, 0x3, R28 ;  /* 0x00000003ff1c7819 */ /* 0x000fc4000001141c */
[----:B------:R-:W-:Y:S01]  /*1f70*/  SEL R22, RZ, 0x2, P0 ;  /* 0x00000002ff167807 */ /* 0x000fe20000000000 */
[----:B------:R-:W-:Y:S01]  /*1f80*/  IMAD.IADD R4, R20, 0x1, -R23 ;  /* 0x0000000114047824 */ /* 0x000fe200078e0a17 */
[----:B------:R-:W-:Y:S01]  /*1f90*/  IADD3 R199, R199, UR7, RZ ;  /* 0x00000007c7c77c10 */ /* 0x000fe2000fffe0ff */
[----:B------:R-:W-:Y:S01]  /*1fa0*/  IMAD.MOV.U32 R23, RZ, RZ, c[0x0][0x1a8] ;  /* 0x00006a00ff177624 */ /* 0x000fe200078e00ff */
[----:B------:R-:W-:Y:S01]  /*1fb0*/  IADD3 R19, R19, R22, R26 ;  /* 0x0000001613137210 */ /* 0x000fe20007ffe01a */
[----:B------:R-:W-:Y:S01]  /*1fc0*/  IMAD R178, R28, 0x8, R11 ;  /* 0x000000081cb27824 */ /* 0x000fe200078e020b */
[----:B------:R-:W-:Y:S01]  /*1fd0*/  UIMAD UR7, UR20, UR4, URZ ;  /* 0x00000004140772a4 */ /* 0x000fe2000f8e023f */
[----:B------:R-:W-:Y:S01]  /*1fe0*/  IMAD.SHL.U32 R22, R13, 0x10, RZ ;  /* 0x000000100d167824 */ /* 0x000fe200078e00ff */
[----:B------:R-:W-:Y:S01]  /*1ff0*/  LOP3.LUT R12, R9, 0x2, R12, 0xe2, !PT ;  /* 0x00000002090c7812 */ /* 0x000fe200078ee20c */
[--C-:B------:R-:W-:Y:S01]  /*2000*/  IMAD R11, R34, 0x2, R177.reuse ;  /* 0x00000002220b7824 */ /* 0x100fe200078e02b1 */
[----:B------:R-:W-:Y:S01]  /*2010*/  UIMAD UR7, UR19, UR5, UR7 ;  /* 0x00000005130772a4 */ /* 0x000fe2000f8e0207 */
[----:B------:R-:W-:Y:S01]  /*2020*/  IMAD R177, R28, 0x200, R177 ;  /* 0x000002001cb17824 */ /* 0x000fe200078e02b1 */
[C---:B------:R-:W-:Y:S01]  /*2030*/  LEA R28, P1, R23.reuse, R32, 0x7 ;  /* 0x00000020171c7211 */ /* 0x040fe200078238ff */
[----:B------:R-:W-:Y:S01]  /*2040*/  IMAD.MOV.U32 R9, RZ, RZ, c[0x0][0x1ac] ;  /* 0x00006b00ff097624 */ /* 0x000fe200078e00ff */
[----:B------:R-:W-:Y:S01]  /*2050*/  SHF.R.U32.HI R5, RZ, 0x4, R5 ;  /* 0x00000004ff057819 */ /* 0x000fe20000011605 */
[----:B------:R-:W-:Y:S01]  /*2060*/  UIADD3 UR7, UR23, UR7, URZ ;  /* 0x0000000717077290 */ /* 0x000fe2000fffe03f */
[----:B------:R-:W-:Y:S01]  /*2070*/  LOP3.LUT R22, R22, 0x10, RZ, 0xc0, !PT ;  /* 0x0000001016167812 */ /* 0x000fe200078ec0ff */
[----:B------:R-:W-:Y:S01]  /*2080*/  IMAD.WIDE.U32 R198, R196, c[0x0][0x188], R198 ;  /* 0x00006200c4c67a25 */ /* 0x000fe200078e00c6 */
[----:B------:R-:W-:Y:S01]  /*2090*/  LEA.HI.X R29, R23, R33, R9, 0x7, P1 ;  /* 0x00000021171d7211 */ /* 0x000fe200008f3c09 */
[----:B------:R-:W-:Y:S01]  /*20a0*/  ULDC.64 UR4, c[0x0][0x278] ;  /* 0x00009e0000047ab9 */ /* 0x000fe20000000a00 */
[----:B------:R-:W-:Y:S01]  /*20b0*/  ISETP.GT.AND P1, PT, R2, 0xf, PT ;  /* 0x0000000f0200780c */ /* 0x000fe20003f24270 */
[----:B------:R-:W-:Y:S01]  /*20c0*/  UIMAD UR4, UR17, UR4, URZ ;  /* 0x00000004110472a4 */ /* 0x000fe2000f8e023f */
[----:B------:R-:W-:Y:S01]  /*20d0*/  LOP3.LUT R5, R22, 0x8, R5, 0xf8, !PT ;  /* 0x0000000816057812 */ /* 0x000fe200078ef805 */
[----:B------:R-:W-:Y:S01]  /*20e0*/  IMAD.U32 R22, RZ, RZ, UR22 ;  /* 0x00000016ff167e24 */ /* 0x000fe2000f8e00ff */
[----:B------:R-:W-:Y:S01]  /*20f0*/  IADD3 R185, R199, UR6, RZ ;  /* 0x00000006c7b97c10 */ /* 0x000fe2000fffe0ff */
[----:B------:R-:W-:Y:S01]  /*2100*/  IMAD.U32 R23, RZ, RZ, UR23 ;  /* 0x00000017ff177e24 */ /* 0x000fe2000f8e00ff */
[----:B------:R-:W-:Y:S01]  /*2110*/  UIMAD UR6, UR18, UR5, UR4 ;  /* 0x00000005120672a4 */ /* 0x000fe2000f8e0204 */
[----:B------:R-:W-:Y:S01]  /*2120*/  IMAD.U32 R0, RZ, RZ, UR7 ;  /* 0x00000007ff007e24 */ /* 0x000fe2000f8e00ff */
[C---:B------:R-:W-:Y:S01]  /*2130*/  LEA R23, P3, R22.reuse, R198, 0x6 ;  /* 0x000000c616177211 */ /* 0x040fe200078630ff */
[----:B------:R-:W-:Y:S01]  /*2140*/  USHF.L.U32 UR23, UR19, 0x6, URZ ;  /* 0x0000000613177899 */ /* 0x000fe2000800063f */
[----:B------:R-:W-:Y:S01]  /*2150*/  IMAD.U32 R34, RZ, RZ, UR12 ;  /* 0x0000000cff227e24 */ /* 0x000fe2000f8e00ff */
[----:B------:R-:W-:Y:S01]  /*2160*/  ULDC.64 UR4, c[0x0][0x210] ;  /* 0x0000840000047ab9 */ /* 0x000fe20000000a00 */
[----:B------:R-:W-:Y:S01]  /*2170*/  LEA.HI.X R0, R22, R185, R0, 0x6, P3 ;  /* 0x000000b916007211 */ /* 0x000fe200018f3400 */
[----:B------:R-:W-:Y:S01]  /*2180*/  USHF.R.S32.HI UR22, URZ, 0x1f, UR23 ;  /* 0x0000001f3f167899 */ /* 0x000fe20008011417 */
[----:B------:R-:W-:Y:S01]  /*2190*/  LEA R22, P6, R23, c[0x0][0x160], 0x1 ;  /* 0x0000580017167a11 */ /* 0x000fe200078c08ff */
[----:B------:R-:W-:Y:S01]  /*21a0*/  UIMAD UR4, UR21, UR4, URZ ;  /* 0x00000004150472a4 */ /* 0x000fe2000f8e023f */
[----:B------:R-:W-:Y:S01]  /*21b0*/  IADD3 R187, R207, UR6, RZ ;  /* 0x00000006cfbb7c10 */ /* 0x000fe2000fffe0ff */
[----:B------:R-:W-:Y:S01]  /*21c0*/  IMAD.WIDE.U32 R34, R34, c[0x0][0x210], R30 ;  /* 0x0000840022227a25 */ /* 0x000fe200078e001e */
[----:B------:R-:W-:Y:S01]  /*21d0*/  @!P1 IADD3 R9, P3, R206, UR23, RZ ;  /* 0x00000017ce099c10 */ /* 0x000fe2000ff7e0ff */
[----:B------:R-:W-:Y:S01]  /*21e0*/  UIMAD UR4, UR12, UR5, UR4 ;  /* 0x000000050c0472a4 */ /* 0x000fe2000f8e0204 */
[----:B------:R-:W-:Y:S01]  /*21f0*/  LEA.HI.X R23, R23, c[0x0][0x164], R0, 0x1, P6 ;  /* 0x0000590017177a11 */ /* 0x000fe200030f0c00 */
[----:B------:R-:W-:Y:S01]  /*2200*/  UIADD3 UR21, -UR23, UR10, URZ ;  /* 0x0000000a17157290 */ /* 0x000fe2000fffe13f */
[----:B------:R-:W-:Y:S01]  /*2210*/  @!P1 IADD3.X R0, R187, UR22, RZ, P3, !PT ;  /* 0x00000016bb009c10 */ /* 0x000fe20009ffe4ff */
[----:B------:R2:W-:Y:S01]  /*2220*/  LDGSTS.E.BYPASS.LTC128B.128 [R8+0x1080], [R28.64], !P2 ;  /* 0x010800001c087fae */ /* 0x0005e2000d101d4e */
[C---:B------:R-:W-:Y:S01]  /*2230*/  @!P1 LEA R30, P3, R9.reuse, c[0x0][0x258], 0x2 ;  /* 0x00009600091e9a11 */ /* 0x040fe200078610ff */
[----:B------:R-:W-:Y:S01]  /*2240*/  ULDC.64 UR6, c[0x0][0x208] ;  /* 0x0000820000067ab9 */ /* 0x000fe20000000a00 */
[----:B------:R-:W-:Y:S01]  /*2250*/  ISETP.GE.AND P6, PT, R188, c[0x0][0x1fc], PT ;  /* 0x00007f00bc007a0c */ /* 0x000fe20003fc6270 */
[----:B------:R-:W-:Y:S01]  /*2260*/  USHF.L.U64.HI UR7, UR6, UR24, UR7 ;  /* 0x0000001806077299 */ /* 0x000fe20008010207 */
[----:B------:R-:W-:Y:S01]  /*2270*/  @!P1 LEA.HI.X R31, R9, c[0x0][0x25c], R0, 0x2, P3 ;  /* 0x00009700091f9a11 */ /* 0x000fe200018f1400 */
[----:B------:R-:W-:Y:S01]  /*2280*/  USHF.L.U32 UR6, UR6, 0x6, URZ ;  /* 0x0000000606067899 */ /* 0x000fe2000800063f */
[----:B------:R-:W-:Y:S01]  /*2290*/  LOP3.LUT P3, RZ, R19, 0x1, RZ, 0xc0, !PT ;  /* 0x0000000113ff7812 */ /* 0x000fe2000786c0ff */
[----:B------:R2:W-:Y:S01]  /*22a0*/  LDGSTS.E.BYPASS.LTC128B.128 [R8+0x3080], [R28.64+0x40], !P5 ;  /* 0x030800401c087fae */ /* 0x0005e2000e901d4e */
[----:B------:R-:W-:Y:S01]  /*22b0*/  IADD3 R35, R35, UR4, RZ ;  /* 0x0000000423237c10 */ /* 0x000fe2000fffe0ff */
[----:B------:R-:W-:Y:S01]  /*22c0*/  ULDC.64 UR4, c[0x0][0x218] ;  /* 0x0000860000047ab9 */ /* 0x000fe20000000a00 */
[----:B------:R-:W-:Y:S01]  /*22d0*/  SEL R9, RZ, 0x4, P6 ;  /* 0x00000004ff097807 */ /* 0x000fe20003000000 */
[----:B------:R-:W-:Y:S01]  /*22e0*/  UIMAD UR4, UR17, UR4, URZ ;  /* 0x00000004110472a4 */ /* 0x000fe2000f8e023f */
[C---:B------:R-:W-:Y:S01]  /*22f0*/  LOP3.LUT P2, RZ, R19.reuse, 0x2, RZ, 0xc0, !PT ;  /* 0x0000000213ff7812 */ /* 0x040fe2000784c0ff */
[----:B------:R-:W-:Y:S01]  /*2300*/  IMAD.WIDE.U32 R196, R196, c[0x0][0x218], R34 ;  /* 0x00008600c4c47a25 */ /* 0x000fe200078e0022 */
[----:B------:R-:W-:Y:S01]  /*2310*/  LOP3.LUT P6, RZ, R19, 0x4, RZ, 0xc0, !PT ;  /* 0x0000000413ff7812 */ /* 0x000fe200078cc0ff */
[----:B------:R-:W-:Y:S01]  /*2320*/  UIMAD UR25, UR18, UR5, UR4 ;  /* 0x00000005121972a4 */ /* 0x000fe2000f8e0204 */
[C---:B------:R-:W-:Y:S01]  /*2330*/  ISETP.GE.OR P3, PT, R192.reuse, UR21, !P3 ;  /* 0x00000015c0007c0c */ /* 0x040fe2000df66670 */
[----:B------:R-:W-:Y:S01]  /*2340*/  UIMAD UR24, UR7, UR19, URZ ;  /* 0x00000013071872a4 */ /* 0x000fe2000f8e023f */
[C---:B------:R-:W-:Y:S01]  /*2350*/  ISETP.GE.OR P2, PT, R192.reuse, UR21, !P2 ;  /* 0x00000015c0007c0c */ /* 0x040fe2000d746670 */
[----:B------:R2:W-:Y:S01]  /*2360*/  LDGSTS.E.BYPASS.LTC128B.128 [R8+0x5080], [R28.64+0x80], !P4 ;  /* 0x050800801c087fae */ /* 0x0005e2000e101d4e */
[----:B------:R-:W-:Y:S01]  /*2370*/  ISETP.GE.OR P6, PT, R192, UR21, !P6 ;  /* 0x00000015c0007c0c */ /* 0x000fe2000f7c6670 */
[----:B------:R-:W-:Y:S01]  /*2380*/  IMAD.MOV.U32 R208, RZ, RZ, R196 ;  /* 0x000000ffffd07224 */ /* 0x000fe200078e00c4 */
[----:B------:R-:W-:Y:S01]  /*2390*/  LOP3.LUT R12, R12, R9, RZ, 0xfc, !PT ;  /* 0x000000090c0c7212 */ /* 0x000fe200078efcff */
[----:B------:R-:W-:Y:S01]  /*23a0*/  IMAD.U32 R9, RZ, RZ, UR6 ;  /* 0x00000006ff097e24 */ /* 0x000fe2000f8e00ff */
[----:B------:R-:W-:Y:S01]  /*23b0*/  IADD3 R209, R197, UR25, RZ ;  /* 0x00000019c5d17c10 */ /* 0x000fe2000fffe0ff */
[----:B------:R-:W0:Y:S01]  /*23c0*/  LDGDEPBAR ;  /* 0x00000000000079af */ /* 0x000e220000000000 */
[C---:B------:R-:W-:Y:S01]  /*23d0*/  LOP3.LUT P4, RZ, R12.reuse, 0x1, RZ, 0xc0, !PT ;  /* 0x000000010cff7812 */ /* 0x040fe2000788c0ff */
[----:B------:R-:W-:Y:S01]  /*23e0*/  UIMAD UR24, UR20, UR6, UR24 ;  /* 0x00000006141872a4 */ /* 0x000fe2000f8e0218 */
[----:B------:R-:W-:Y:S01]  /*23f0*/  SHF.R.S32.HI R17, RZ, 0x1f, R17 ;  /* 0x0000001fff117819 */ /* 0x000fe20000011411 */
[----:B------:R3:W-:Y:S01]  /*2400*/  LDGSTS.E.BYPASS.LTC128B.128 [R8+0xc080], [R22.64], !P3 ;  /* 0x0c08000016087fae */ /* 0x0007e2000d901d4e */
[----:B------:R-:W-:Y:S01]  /*2410*/  LOP3.LUT P3, RZ, R12, 0x2, RZ, 0xc0, !PT ;  /* 0x000000020cff7812 */ /* 0x000fe2000786c0ff */
[----:B-1----:R-:W-:Y:S01]  /*2420*/  IMAD.WIDE.U32 R32, R9, UR19, R208 ;  /* 0x0000001309207c25 */ /* 0x002fe2000f8e00d0 */
[----:B------:R-:W-:Y:S01]  /*2430*/  SEL R189, RZ, 0xffffffff, P0 ;  /* 0xffffffffffbd7807 */ /* 0x000fe20000000000 */
[----:B------:R3:W-:Y:S01]  /*2440*/  LDGSTS.E.BYPASS.LTC128B.128 [R8+0xd080], [R22.64+0x40], !P2 ;  /* 0x0d08004016087fae */ /* 0x0007e2000d101d4e */
[----:B------:R-:W-:Y:S01]  /*2450*/  LEA.HI R17, R17, R192, RZ, 0x3 ;  /* 0x000000c011117211 */ /* 0x000fe200078f18ff */
[----:B------:R-:W-:Y:S01]  /*2460*/  ULDC.64 UR4, c[0x0][0x290] ;  /* 0x0000a40000047ab9 */ /* 0x000fe20000000a00 */
[C---:B------:R-:W-:Y:S01]  /*2470*/  ISETP.GE.OR P0, PT, R192.reuse, UR21, !P3 ;  /* 0x00000015c0007c0c */ /* 0x040fe2000df06670 */
[----:B------:R3:W-:Y:S01]  /*2480*/  LDGSTS.E.BYPASS.LTC128B.128 [R8+0xe080], [R22.64+0x80], !P6 ;  /* 0x0e08008016087fae */ /* 0x0007e2000f101d4e */
[----:B------:R-:W-:Y:S01]  /*2490*/  ISETP.GE.OR P6, PT, R192, UR21, !P4 ;  /* 0x00000015c0007c0c */ /* 0x000fe2000e7c6670 */
[----:B------:R-:W-:Y:S01]  /*24a0*/  UIMAD UR4, UR17, UR4, URZ ;  /* 0x00000004110472a4 */ /* 0x000fe2000f8e023f */
[----:B------:R-:W-:Y:S01]  /*24b0*/  IADD3 R0, R33, UR24, RZ ;  /* 0x0000001821007c10 */ /* 0x000fe2000fffe0ff */
[----:B------:R-:W-:Y:S01]  /*24c0*/  UIADD3 UR20, UR19, 0x1, URZ ;  /* 0x0000000113147890 */ /* 0x000fe2000fffe03f */
[----:B------:R-:W-:Y:S01]  /*24d0*/  SHF.R.S32.HI R21, RZ, 0x1, R21 ;  /* 0x00000001ff157819 */ /* 0x000fe20000011415 */
[----:B------:R-:W-:Y:S01]  /*24e0*/  UIMAD UR4, UR18, UR5, UR4 ;  /* 0x00000005120472a4 */ /* 0x000fe2000f8e0204 */
[----:B------:R-:W-:Y:S01]  /*24f0*/  LOP3.LUT R19, R17, 0xfffffff8, RZ, 0xc0, !PT ;  /* 0xfffffff811137812 */ /* 0x000fe200078ec0ff */
[----:B------:R-:W-:Y:S01]  /*2500*/  @!P1 IMAD.SHL.U32 R17, R2, 0x10, RZ ;  /* 0x0000001002119824 */ /* 0x000fe200078e00ff */
[----:B--2---:R-:W-:Y:S01]  /*2510*/  LEA R28, P5, R32, c[0x0][0x1f0], 0x1 ;  /* 0x00007c00201c7a11 */ /* 0x004fe200078a08ff */
[----:B------:R-:W-:Y:S01]  /*2520*/  IMAD.SHL.U32 R18, R4, 0x40, RZ ;  /* 0x0000004004127824 */ /* 0x000fe200078e00ff */
[----:B------:R-:W-:Y:S01]  /*2530*/  LOP3.LUT P2, RZ, R12, 0x4, RZ, 0xc0, !PT ;  /* 0x000000040cff7812 */ /* 0x000fe2000784c0ff */
[----:B------:R-:W-:Y:S01]  /*2540*/  IMAD.IADD R12, R192, 0x1, -R19 ;  /* 0x00000001c00c7824 */ /* 0x000fe200078e0a13 */
[----:B------:R-:W-:Y:S01]  /*2550*/  LEA.HI.X R29, R32, c[0x0][0x1f4], R0, 0x1, P5 ;  /* 0x00007d00201d7a11 */ /* 0x000fe200028f0c00 */
[----:B------:R1:W-:Y:S01]  /*2560*/  @!P1 LDGSTS.E.BYPASS.LTC128B.128 [R17+0x18080], [R30.64] ;  /* 0x180800001e119fae */ /* 0x0003e2000b901d4e */
[C---:B------:R-:W-:Y:S01]  /*2570*/  LOP3.LUT P5, RZ, R21.reuse, 0x2, RZ, 0xc0, !PT ;  /* 0x0000000215ff7812 */ /* 0x040fe200078ac0ff */
[----:B------:R-:W-:Y:S01]  /*2580*/  IMAD.SHL.U32 R21, R21, 0x40, RZ ;  /* 0x0000004015157824 */ /* 0x000fe200078e00ff */
[----:B------:R-:W-:Y:S01]  /*2590*/  IADD3 R186, R201, UR4, RZ ;  /* 0x00000004c9ba7c10 */ /* 0x000fe2000fffe0ff */
[----:B------:R-:W0:Y:S01]  /*25a0*/  LDGDEPBAR ;  /* 0x00000000000079af */ /* 0x000e220000000000 */
[----:B------:R-:W-:Y:S01]  /*25b0*/  IMAD.SHL.U32 R204, R12, 0x40, RZ ;  /* 0x000000400ccc7824 */ /* 0x000fe200078e00ff */
[----:B------:R-:W-:Y:S01]  /*25c0*/  UISETP.GE.AND UP0, UPT, UR20, UR8, UPT ;  /* 0x000000081400728c */ /* 0x000fe2000bf06270 */
[----:B------:R-:W-:Y:S01]  /*25d0*/  LOP3.LUT R21, R21, 0xc0, RZ, 0xc0, !PT ;  /* 0x000000c015157812 */ /* 0x000fe200078ec0ff */
[----:B------:R2:W-:Y:S01]  /*25e0*/  LDGSTS.E.BYPASS.LTC128B.128 [R8+0x12080], [R28.64], !P6 ;  /* 0x120800001c087fae */ /* 0x0005e2000f101d4e */
[----:B------:R-:W-:Y:S01]  /*25f0*/  ISETP.GE.OR P6, PT, R192, UR21, !P2 ;  /* 0x00000015c0007c0c */ /* 0x000fe2000d7c6670 */
[----:B------:R-:W-:Y:S01]  /*2600*/  IMAD.SHL.U32 R0, R6, 0x8, RZ ;  /* 0x0000000806007824 */ /* 0x000fe200078e00ff */
[----:B------:R-:W-:Y:S01]  /*2610*/  LOP3.LUT R24, R21, 0x8, R24, 0xf8, !PT ;  /* 0x0000000815187812 */ /* 0x000fe200078ef818 */
[----:B------:R2:W-:Y:S01]  /*2620*/  LDGSTS.E.BYPASS.LTC128B.128 [R8+0x13080], [R28.64+0x40], !P0 ;  /* 0x130800401c087fae */ /* 0x0005e2000c101d4e */
[----:B---3--:R-:W-:Y:S01]  /*2630*/  IADD3 R22, P0, R200, UR23, RZ ;  /* 0x00000017c8167c10 */ /* 0x008fe2000ff1e0ff */
[----:B------:R-:W-:Y:S01]  /*2640*/  ULDC.64 UR4, c[0x0][0x240] ;  /* 0x0000900000047ab9 */ /* 0x000fe20000000a00 */
[----:B------:R-:W-:Y:S01]  /*2650*/  SHF.R.U32.HI R21, RZ, 0x3, R21 ;  /* 0x00000003ff157819 */ /* 0x000fe20000011615 */
[----:B------:R-:W-:Y:S01]  /*2660*/  UIMAD UR4, UR17, UR4, URZ ;  /* 0x00000004110472a4 */ /* 0x000fe2000f8e023f */
[----:B------:R-:W-:Y:S01]  /*2670*/  LOP3.LUT R204, R204, 0x1c0, RZ, 0xc0, !PT ;  /* 0x000001c0cccc7812 */ /* 0x000fe200078ec0ff */
[----:B------:R-:W-:Y:S01]  /*2680*/  IMAD.SHL.U32 R178, R178, 0x20, RZ ;  /* 0x00000020b2b27824 */ /* 0x000fe200078e00ff */
[----:B------:R-:W-:Y:S01]  /*2690*/  LOP3.LUT R23, R24, R21, RZ, 0x3c, !PT ;  /* 0x0000001518177212 */ /* 0x000fe200078e3cff */
[----:B------:R-:W-:Y:S01]  /*26a0*/  UIMAD UR4, UR18, UR5, UR4 ;  /* 0x00000005120472a4 */ /* 0x000fe2000f8e0204 */
[----:B------:R-:W-:Y:S01]  /*26b0*/  LOP3.LUT R0, R0, 0x18, RZ, 0xc0, !PT ;  /* 0x0000001800007812 */ /* 0x000fe200078ec0ff */
[----:B------:R2:W-:Y:S01]  /*26c0*/  LDGSTS.E.BYPASS.LTC128B.128 [R8+0x14080], [R28.64+0x80], !P6 ;  /* 0x140800801c087fae */ /* 0x0005e2000f101d4e */
[----:B------:R-:W-:Y:S01]  /*26d0*/  SHF.R.U32.HI R19, RZ, 0x3, R204 ;  /* 0x00000003ff137819 */ /* 0x000fe200000116cc */
[----:B------:R-:W-:Y:S01]  /*26e0*/  IMAD.SHL.U32 R189, R189, 0x2, RZ ;  /* 0x00000002bdbd7824 */ /* 0x000fe200078e00ff */
[----:B------:R-:W-:Y:S01]  /*26f0*/  LOP3.LUT P6, RZ, R16, 0x4, RZ, 0xc0, !PT ;  /* 0x0000000410ff7812 */ /* 0x000fe200078cc0ff */
[----:B------:R-:W-:Y:S01]  /*2700*/  IMAD.U32 R180, R180, 0x20, R23 ;  /* 0x00000020b4b47824 */ /* 0x000fe200078e0017 */
[----:B-1----:R-:W-:-:S02]  /*2710*/  IADD3.X R17, R186, UR22, RZ, P0, !PT ;  /* 0x00000016ba117c10 */ /* 0x002fc400087fe4ff */
[C---:B------:R-:W-:Y:S02]  /*2720*/  LEA R20, P0, R22.reuse, c[0x0][0x280], 0x2 ;  /* 0x0000a00016147a11 */ /* 0x040fe400078010ff */
[----:B------:R-:W-:Y:S02]  /*2730*/  LOP3.LUT R204, R19, R204, R0, 0x1e, !PT ;  /* 0x000000cc13cc7212 */ /* 0x000fe400078e1e00 */
[----:B------:R-:W-:Y:S02]  /*2740*/  LEA.HI.X R21, R22, c[0x0][0x284], R17, 0x2, P0 ;  /* 0x0000a10016157a11 */ /* 0x000fe400000f1411 */
[----:B------:R-:W-:Y:S01]  /*2750*/  LOP3.LUT R17, R3, 0xffffffe0, RZ, 0xc0, !PT ;  /* 0xffffffe003117812 */ /* 0x000fe200078ec0ff */
[----:B------:R-:W-:Y:S01]  /*2760*/  IMAD.IADD R204, R11, 0x1, R204 ;  /* 0x000000010bcc7824 */ /* 0x000fe200078e02cc */
[----:B------:R-:W-:Y:S02]  /*2770*/  LOP3.LUT P0, RZ, R4, 0x2, RZ, 0xc0, !PT ;  /* 0x0000000204ff7812 */ /* 0x000fe4000780c0ff */
[----:B------:R-:W-:Y:S01]  /*2780*/  SEL R3, R181, 0xfffffff0, !P5 ;  /* 0xfffffff0b5037807 */ /* 0x000fe20006800000 */
[----:B------:R-:W-:Y:S01]  /*2790*/  IMAD.IADD R4, R2, 0x1, -R17 ;  /* 0x0000000102047824 */ /* 0x000fe200078e0a11 */
[C---:B------:R-:W-:Y:S01]  /*27a0*/  LOP3.LUT P5, RZ, R16.reuse, 0x2, RZ, 0xc0, !PT ;  /* 0x0000000210ff7812 */ /* 0x040fe200078ac0ff */
[----:B------:R-:W-:Y:S01]  /*27b0*/  IMAD.SHL.U32 R16, R16, 0x40, RZ ;  /* 0x0000004010107824 */ /* 0x000fe200078e00ff */
[----:B------:R-:W-:Y:S01]  /*27c0*/  LOP3.LUT R18, R18, 0xc0, RZ, 0xc0, !PT ;  /* 0x000000c012127812 */ /* 0x000fe200078ec0ff */
[----:B------:R-:W-:Y:S01]  /*27d0*/  IMAD.SHL.U32 R204, R204, 0x2, RZ ;  /* 0x00000002cccc7824 */ /* 0x000fe200078e00ff */
[----:B------:R-:W-:-:S02]  /*27e0*/  SHF.R.S32.HI R17, RZ, 0x1f, R4 ;  /* 0x0000001fff117819 */ /* 0x000fc40000011404 */
[----:B------:R-:W-:Y:S02]  /*27f0*/  LOP3.LUT R16, R16, 0x1c0, RZ, 0xc0, !PT ;  /* 0x000001c010107812 */ /* 0x000fe400078ec0ff */
[----:B------:R-:W-:Y:S02]  /*2800*/  SEL R174, R181, 0xfffffff0, !P5 ;  /* 0xfffffff0b5ae7807 */ /* 0x000fe40006800000 */
[----:B------:R-:W-:Y:S02]  /*2810*/  PLOP3.LUT P5, PT, PT, PT, UP0, 0x80, 0x0 ;  /* 0x000000000000781c */ /* 0x000fe40003faf008 */
[----:B------:R-:W-:Y:S01]  /*2820*/  LEA.HI R11, R17, R4, RZ, 0x2 ;  /* 0x00000004110b7211 */ /* 0x000fe200078f10ff */
[----:B------:R-:W-:Y:S01]  /*2830*/  @!P1 IMAD.SHL.U32 R17, R2, 0x10, RZ ;  /* 0x0000001002119824 */ /* 0x000fe200078e00ff */
[----:B------:R-:W-:Y:S02]  /*2840*/  LOP3.LUT R184, R184, 0x8, RZ, 0xc0, !PT ;  /* 0x00000008b8b87812 */ /* 0x000fe400078ec0ff */
[----:B------:R-:W-:-:S02]  /*2850*/  SHF.R.U32.HI R19, RZ, 0x3, R16 ;  /* 0x00000003ff137819 */ /* 0x000fc40000011610 */
[----:B------:R-:W-:Y:S01]  /*2860*/  SHF.R.U32.HI R13, RZ, 0x3, R18 ;  /* 0x00000003ff0d7819 */ /* 0x000fe20000011612 */
[----:B------:R2:W-:Y:S01]  /*2870*/  @!P1 LDGSTS.E.BYPASS.LTC128B.128 [R17+0x18280], [R20.64] ;  /* 0x1828000014119fae */ /* 0x0005e2000b901d4e */
[----:B------:R-:W-:Y:S02]  /*2880*/  SHF.R.S32.HI R190, RZ, 0x2, R11 ;  /* 0x00000002ffbe7819 */ /* 0x000fe4000001140b */
[----:B------:R-:W-:Y:S01]  /*2890*/  LOP3.LUT R16, R19, R16, R184, 0x1e, !PT ;  /* 0x0000001013107212 */ /* 0x000fe200078e1eb8 */
[----:B------:R-:W0:Y:S01]  /*28a0*/  LDGDEPBAR ;  /* 0x00000000000079af */ /* 0x000e220000000000 */
[----:B------:R-:W-:Y:S01]  /*28b0*/  LOP3.LUT R5, R13, R5, R18, 0x1e, !PT ;  /* 0x000000050d057212 */ /* 0x000fe200078e1e12 */
[----:B------:R-:W-:Y:S01]  /*28c0*/  IMAD R190, R7, 0x10, R190 ;  /* 0x0000001007be7824 */ /* 0x000fe200078e02be */
[-C--:B------:R-:W-:Y:S01]  /*28d0*/  LOP3.LUT R184, R13, R18.reuse, R184, 0x1e, !PT ;  /* 0x000000120db87212 */ /* 0x080fe200078e1eb8 */
[----:B------:R-:W-:Y:S01]  /*28e0*/  IMAD R7, R7, 0x200, R178 ;  /* 0x0000020007077824 */ /* 0x000fe200078e02b2 */
[----:B------:R-:W-:Y:S01]  /*28f0*/  LOP3.LUT R13, R13, R18, R0, 0x1e, !PT ;  /* 0x000000120d0d7212 */ /* 0x000fe200078e1e00 */
[----:B------:R-:W-:Y:S01]  /*2900*/  IMAD.MOV.U32 R0, RZ, RZ, 0x20 ;  /* 0x00000020ff007424 */ /* 0x000fe200078e00ff */
[----:B------:R-:W0:Y:S01]  /*2910*/  LDGDEPBAR ;  /* 0x00000000000079af */ /* 0x000e220000000000 */
[----:B------:R-:W-:Y:S01]  /*2920*/  IADD3 R193, R195, UR4, RZ ;  /* 0x00000004c3c17c10 */ /* 0x000fe2000fffe0ff */
[----:B------:R-:W-:Y:S01]  /*2930*/  IMAD.IADD R182, R178, 0x1, R5 ;  /* 0x00000001b2b67824 */ /* 0x000fe200078e0205 */
[----:B------:R-:W-:Y:S01]  /*2940*/  LOP3.LUT R189, R189, 0x2, R26, 0xe2, !PT ;  /* 0x00000002bdbd7812 */ /* 0x000fe200078ee21a */
[----:B------:R-:W-:Y:S01]  /*2950*/  IMAD.IADD R177, R177, 0x1, R16 ;  /* 0x00000001b1b17824 */ /* 0x000fe200078e0210 */
[----:B------:R-:W-:Y:S01]  /*2960*/  SEL R0, R0, 0xffffffe0, !P6 ;  /* 0xffffffe000007807 */ /* 0x000fe20007000000 */
[----:B------:R-:W-:Y:S01]  /*2970*/  IMAD.IADD R184, R7, 0x1, R184 ;  /* 0x0000000107b87824 */ /* 0x000fe200078e02b8 */
[----:B------:R-:W-:Y:S01]  /*2980*/  IADD3 R203, R8, 0xc080, RZ ;  /* 0x0000c08008cb7810 */ /* 0x000fe20007ffe0ff */
[----:B------:R-:W-:Y:S01]  /*2990*/  IMAD.IADD R178, R178, 0x1, R13 ;  /* 0x00000001b2b27824 */ /* 0x000fe200078e020d */
[----:B------:R-:W-:-:S02]  /*29a0*/  IADD3 R202, R8, 0x12080, RZ ;  /* 0x0001208008ca7810 */ /* 0x000fc40007ffe0ff */
[----:B------:R-:W-:Y:S02]  /*29b0*/  SEL R181, R181, 0xfffffff0, !P0 ;  /* 0xfffffff0b5b57807 */ /* 0x000fe40004000000 */
[----:B------:R-:W-:Y:S01]  /*29c0*/  IADD3 R5, R204, 0x18480, RZ ;  /* 0x00018480cc057810 */ /* 0x000fe20007ffe0ff */
[----:B------:R-:W-:Y:S05]  /*29d0*/  @P5 BRA `(.L_x_1251) ;  /* 0x000001a000005947 */ /* 0x000fea0003800000 */
[----:B------:R-:W-:Y:S01]  /*29e0*/  USHF.R.S32.HI UR4, URZ, 0x1f, UR20 ;  /* 0x0000001f3f047899 */ /* 0x000fe20008011414 */
[----:B--2---:R-:W-:Y:S01]  /*29f0*/  IMAD.WIDE.U32 R16, R9, UR20, R208 ;  /* 0x0000001409107c25 */ /* 0x004fe2000f8e00d0 */
[----:B------:R-:W-:Y:S01]  /*2a00*/  UIMAD UR7, UR7, UR20, URZ ;  /* 0x00000014070772a4 */ /* 0x000fe2000f8e023f */
[----:B------:R-:W-:Y:S01]  /*2a10*/  BSSY B0, `(.L_x_1251) ;  /* 0x0000016000007945 */ /* 0x000fe20003800000 */
[----:B------:R-:W-:Y:S02]  /*2a20*/  USHF.L.U32 UR5, UR20, 0x6, URZ ;  /* 0x0000000614057899 */ /* 0x000fe4000800063f */
[----:B------:R-:W-:Y:S01]  /*2a30*/  UIMAD UR4, UR4, UR6, UR7 ;  /* 0x00000006040472a4 */ /* 0x000fe2000f8e0207 */
[----:B------:R-:W-:Y:S01]  /*2a40*/  LEA R18, P5, R16, c[0x0][0x1f0], 0x1 ;  /* 0x00007c0010127a11 */ /* 0x000fe200078a08ff */
        /* <DEDUP_REMOVED lines=18> */
.L_x_1252:
[----:B------:R-:W-:Y:S05]  /*2b70*/  BSYNC B0 ;  /* 0x0000000000007941 */ /* 0x000fea0003800000 */
.L_x_1251:
        /* <DEDUP_REMOVED lines=10> */
[----:B------:R-:W-:Y:S01]  /*2c20*/  LEA R177, R177, 0x1c480, 0x1 ;  /* 0x0001c480b1b17811 */ /* 0x000fe200078e08ff */
[----:B------:R-:W-:Y:S01]  /*2c30*/  CS2R R128, SRZ ;  /* 0x0000000000807805 */ /* 0x000fe2000001ff00 */
[----:B------:R-:W-:Y:S01]  /*2c40*/  IADD3 R205, R204, 0x184c0, RZ ;  /* 0x000184c0cccd7810 */ /* 0x000fe20007ffe0ff */
[----:B------:R-:W-:Y:S01]  /*2c50*/  IMAD.IADD R210, R6, 0x1, -R7 ;  /* 0x0000000106d27824 */ /* 0x000fe200078e0a07 */
[----:B------:R-:W-:Y:S01]  /*2c60*/  LEA R176, R174, R177, 0x1 ;  /* 0x000000b1aeb07211 */ /* 0x000fe200078e08ff */
[----:B------:R-:W-:Y:S01]  /*2c70*/  IMAD R175, R0, 0x2, R177 ;  /* 0x0000000200af7824 */ /* 0x000fe200078e02b1 */
[----:B------:R-:W-:Y:S01]  /*2c80*/  LEA R178, R178, 0x80, 0x1 ;  /* 0x00000080b2b27811 */ /* 0x000fe200078e08ff */
[----:B------:R-:W-:Y:S01]  /*2c90*/  IMAD R210, R210, 0x4, R11 ;  /* 0x00000004d2d27824 */ /* 0x000fe200078e020b */
[----:B------:R-:W-:Y:S01]  /*2ca0*/  CS2R R126, SRZ ;  /* 0x00000000007e7805 */ /* 0x000fe2000001ff00 */
[----:B------:R-:W-:Y:S01]  /*2cb0*/  @P0 IADD3 R205, R5, -0x40, RZ ;  /* 0xffffffc005cd0810 */ /* 0x000fe20007ffe0ff */
        /* <DEDUP_REMOVED lines=49> */
[----:B------:R-:W-:Y:S01]  /*2fd0*/  IADD3 R211, -R210, UR16, RZ ;  /* 0x00000010d2d37c10 */ /* 0x000fe2000fffe1ff */
[----:B------:R-:W-:Y:S01]  /*2fe0*/  IMAD.IADD R173, R184, 0x1, R181 ;  /* 0x00000001b8ad7824 */ /* 0x000fe200078e02b5 */
[----:B------:R-:W-:-:S02]  /*2ff0*/  UMOV UR5, URZ ;  /* 0x0000003f00057c82 */ /* 0x000fc40008000000 */
[----:B------:R-:W-:Y:S02]  /*3000*/  UMOV UR17, 0x1 ;  /* 0x0000000100117882 */ /* 0x000fe40000000000 */
[----:B------:R-:W-:Y:S02]  /*3010*/  UMOV UR16, URZ ;  /* 0x0000003f00107c82 */ /* 0x000fe40008000000 */
.L_x_1255:
        /* <DEDUP_REMOVED lines=13> */
[----:B--2---:R-:W-:Y:S02]  /*30f0*/  SHF.L.U32 R2, R148, 0x1, RZ ;  /* 0x0000000194027819 */ /* 0x004fe400000006ff */
[----:B------:R-:W-:Y:S01]  /*3100*/  PLOP3.LUT P0, PT, PT, PT, UP0, 0x80, 0x0 ;  /* 0x000000000000781c */ /* 0x000fe20003f0f008 */
[----:B------:R-:W-:Y:S08]  /*3110*/  LDSM.16.M88.4 R136, [R180+0x80] ;  /* 0x00008000b488783b */ /* 0x000ff00000000200 */
[----:B------:R-:W2:Y:S08]  /*3120*/  LDSM.16.M88.4 R132, [R3+0xc080] ;  /* 0x00c080000384783b */ /* 0x000eb00000000200 */
[----:B------:R-:W3:Y:S08]  /*3130*/  LDSM.16.M88.4 R140, [R3+0xc880] ;  /* 0x00c88000038c783b */ /* 0x000ef00000000200 */
[----:B------:R-:W4:Y:S08]  /*3140*/  LDSM.16.M88.4 R144, [R180+0x1080] ;  /* 0x00108000b490783b */ /* 0x000f300000000200 */
[----:B------:R-:W-:Y:S08]  /*3150*/  LDSM.16.M88.4 R152, [R172+0x80] ;  /* 0x00008000ac98783b */ /* 0x000ff00000000200 */
[----:B------:R-:W5:Y:S01]  /*3160*/  LDSM.16.M88.4 R148, [R2+0xc080] ;  /* 0x00c080000294783b */ /* 0x000f620000000200 */
[-C--:B--2---:R-:W-:Y:S07]  /*3170*/  HMMA.16816.F32.BF16 R4, R132, R136.reuse, RZ ;  /* 0x000000888404723c */ /* 0x084fee00000418ff */
[----:B------:R-:W-:Y:S01]  /*3180*/  LDSM.16.M88.4 R156, [R172+0x1080] ;  /* 0x00108000ac9c783b */ /* 0x000fe20000000200 */
[C---:B-1-3--:R-:W-:Y:S07]  /*3190*/  HMMA.16816.F32.BF16 R8, R140.reuse, R136, RZ ;  /* 0x000000888c08723c */ /* 0x04afee00000418ff */
[----:B------:R-:W-:Y:S01]  /*31a0*/  LDSM.16.M88.4 R164, [R180+0x2080] ;  /* 0x00208000b4a4783b */ /* 0x000fe20000000200 */
[-C--:B------:R-:W-:Y:S07]  /*31b0*/  HMMA.16816.F32.BF16 R12, R140, R138.reuse, RZ ;  /* 0x0000008a8c0c723c */ /* 0x080fee00000418ff */
[----:B------:R-:W-:Y:S01]  /*31c0*/  LDSM.16.M88.4 R160, [R3+0xd080] ;  /* 0x00d0800003a0783b */ /* 0x000fe20000000200 */
[C---:B------:R-:W-:Y:S07]  /*31d0*/  HMMA.16816.F32.BF16 R16, R132.reuse, R138, RZ ;  /* 0x0000008a8410723c */ /* 0x040fee00000418ff */
[----:B------:R-:W1:Y:S01]  /*31e0*/  LDSM.16.M88.4 R136, [R2+0xc880] ;  /* 0x00c880000288783b */ /* 0x000e620000000200 */
[-C--:B----4-:R-:W-:Y:S07]  /*31f0*/  HMMA.16816.F32.BF16 R20, R132, R144.reuse, RZ ;  /* 0x000000908414723c */ /* 0x090fee00000418ff */
        /* <DEDUP_REMOVED lines=11> */
[-C--:B-----5:R-:W-:Y:S05]  /*32b0*/  HMMA.16816.F32.BF16 R4, R148, R152.reuse, R4 ;  /* 0x000000989404723c */ /* 0x0a0fea0000041804 */
        /* <DEDUP_REMOVED lines=135> */
[----:B------:R-:W-:Y:S02]  /*3b30*/  UIMAD UR18, UR18, -0x40, UR10 ;  /* 0xffffffc0121278a4 */ /* 0x000fe4000f8e020a */
        /* <DEDUP_REMOVED lines=12> */
[C---:B------:R-:W-:Y:S01]  /*3c00*/  LOP3.LUT P0, RZ, R189.reuse, 0x2, RZ, 0xc0, !PT ;  /* 0x00000002bdff7812 */ /* 0x040fe2000780c0ff */
[----:B------:R-:W-:Y:S01]  /*3c10*/  @!P1 IMAD R2, R2, 0x40, R191 ;  /* 0x0000004002029824 */ /* 0x000fe200078e02bf */
[----:B------:R-:W-:Y:S01]  /*3c20*/  LEA.HI.X R11, R4, c[0x0][0x164], R3, 0x1, P5 ;  /* 0x00005900040b7a11 */ /* 0x000fe200028f0c03 */
[----:B------:R-:W-:Y:S01]  /*3c30*/  IMAD.U32 R4, RZ, RZ, UR17 ;  /* 0x00000011ff047e24 */ /* 0x000fe2000f8e00ff */
[----:B------:R-:W-:Y:S01]  /*3c40*/  LOP3.LUT P5, RZ, R189, 0x1, RZ, 0xc0, !PT ;  /* 0x00000001bdff7812 */ /* 0x000fe200078ac0ff */
[----:B------:R-:W-:Y:S01]  /*3c50*/  @!P1 IMAD.SHL.U32 R5, R2, 0x4, RZ ;  /* 0x0000000402059824 */ /* 0x000fe200078e00ff */
[----:B------:R-:W-:Y:S01]  /*3c60*/  ISETP.GE.OR P0, PT, R192, UR18, !P0 ;  /* 0x00000012c0007c0c */ /* 0x000fe2000c706670 */
[----:B------:R-:W-:Y:S01]  /*3c70*/  IMAD R3, R4, 0x3000, R203 ;  /* 0x0000300004037824 */ /* 0x000fe200078e02cb */
[----:B------:R-:W-:Y:S02]  /*3c80*/  ISETP.GE.OR P5, PT, R192, UR18, !P5 ;  /* 0x00000012c0007c0c */ /* 0x000fe4000efa6670 */
[----:B------:R-:W-:Y:S11]  /*3c90*/  ISETP.GE.OR P6, PT, R188, c[0x0][0x16c], !P6 ;  /* 0x00005b00bc007a0c */ /* 0x000ff600077c6670 */
[----:B------:R-:W-:Y:S01]  /*3ca0*/  @!PT LDS RZ, [RZ] ;  /* 0x00000000fffff984 */ /* 0x000fe20000000800 */
[----:B------:R-:W-:Y:S01]  /*3cb0*/  @!PT LDS RZ, [RZ] ;  /* 0x00000000fffff984 */ /* 0x000fe20000000800 */
[----:B------:R-:W-:Y:S01]  /*3cc0*/  @!PT LDS RZ, [RZ] ;  /* 0x00000000fffff984 */ /* 0x000fe20000000800 */
[----:B------:R2:W-:Y:S06]  /*3cd0*/  LDGSTS.E.BYPASS.LTC128B.128 [R3], [R10.64], !P5 ;  /* 0x000000000a037fae */ /* 0x0005ec000e901d4e */
[----:B------:R2:W-:Y:S06]  /*3ce0*/  LDGSTS.E.BYPASS.LTC128B.128 [R3+0x1000], [R10.64+0x40], !P0 ;  /* 0x010000400a037fae */ /* 0x0005ec000c101d4e */
[----:B------:R2:W-:Y:S06]  /*3cf0*/  LDGSTS.E.BYPASS.LTC128B.128 [R3+0x2000], [R10.64+0x80], !P6 ;  /* 0x020000800a037fae */ /* 0x0005ec000f101d4e */
[----:B------:R2:W-:Y:S02]  /*3d00*/  @!P1 LDGSTS.E.BYPASS.LTC128B.128 [R5+0x18080], [R8.64] ;  /* 0x1808000008059fae */ /* 0x0005e4000b901d4e */
.L_x_1253:
[-C--:B-1234-:R-:W-:Y:S01]  /*3d10*/  HMMA.16816.F32.BF16 R4, R132, R136.reuse, RZ ;  /* 0x000000888404723c */ /* 0x09efe200000418ff */
[----:B------:R-:W-:Y:S01]  /*3d20*/  LDSM.16.M88.4 R164, [R180+0x8080] ;  /* 0x00808000b4a4783b */ /* 0x000fe20000000200 */
[----:B------:R-:W-:Y:S02]  /*3d30*/  UMOV UR4, 0x1800 ;  /* 0x0000180000047882 */ /* 0x000fe40000000000 */
[----:B------:R-:W-:Y:S02]  /*3d40*/  UIMAD UR4, UR5, UR4, 0x800 ;  /* 0x00000800050474a4 */ /* 0x000fe4000f8e0204 */
[----:B------:R-:W-:Y:S02]  /*3d50*/  ULEA UR7, UR19, 0x1, 0x6 ;  /* 0x0000000113077891 */ /* 0x000fe4000f8e303f */
[C---:B------:R-:W-:Y:S01]  /*3d60*/  HMMA.16816.F32.BF16 R8, R140.reuse, R136, RZ ;  /* 0x000000888c08723c */ /* 0x040fe200000418ff */
[----:B------:R-:W0:Y:S01]  /*3d70*/  LDGDEPBAR ;  /* 0x00000000000079af */ /* 0x000e220000000000 */
[----:B------:R-:W-:Y:S02]  /*3d80*/  USHF.L.U32 UR6, UR13, 0x7, URZ ;  /* 0x000000070d067899 */ /* 0x000fe4000800063f */
[----:B------:R-:W-:Y:S01]  /*3d90*/  IADD3 R2, R184, UR4, RZ ;  /* 0x00000004b8027c10 */ /* 0x000fe2000fffe0ff */
[----:B------:R-:W-:Y:S02]  /*3da0*/  UIADD3 UR18, UR19, 0x2, URZ ;  /* 0x0000000213127890 */ /* 0x000fe4000fffe03f */
[----:B------:R-:W-:Y:S01]  /*3db0*/  UIADD3 UR6, UR9, UR7, -UR6 ;  /* 0x0000000709067290 */ /* 0x000fe2000fffe806 */
[-C--:B------:R-:W-:Y:S01]  /*3dc0*/  HMMA.16816.F32.BF16 R12, R140, R138.reuse, RZ ;  /* 0x0000008a8c0c723c */ /* 0x080fe200000418ff */
[----:B------:R-:W-:Y:S01]  /*3dd0*/  SHF.L.U32 R3, R2, 0x1, RZ ;  /* 0x0000000102037819 */ /* 0x000fe200000006ff */
[----:B------:R-:W-:Y:S04]  /*3de0*/  UISETP.GE.AND UP0, UPT, UR18, UR8, UPT ;  /* 0x000000081200728c */ /* 0x000fe8000bf06270 */
[----:B------:R-:W-:Y:S02]  /*3df0*/  LDSM.16.M88.4 R168, [R3+0x12880] ;  /* 0x0128800003a8783b */ /* 0x000fe40000000200 */
[C---:B------:R-:W-:Y:S06]  /*3e00*/  HMMA.16816.F32.BF16 R16, R132.reuse, R138, RZ ;  /* 0x0000008a8410723c */ /* 0x040fec00000418ff */
[----:B------:R-:W1:Y:S02]  /*3e10*/  LDSM.16.M88.4 R136, [R3+0x12080] ;  /* 0x012080000388783b */ /* 0x000e640000000200 */
[-C--:B------:R-:W-:Y:S08]  /*3e20*/  HMMA.16816.F32.BF16 R20, R132, R144.reuse, RZ ;  /* 0x000000908414723c */ /* 0x080ff000000418ff */
[C---:B------:R-:W-:Y:S08]  /*3e30*/  HMMA.16816.F32.BF16 R24, R140.reuse, R144, RZ ;  /* 0x000000908c18723c */ /* 0x040ff000000418ff */
[-C--:B------:R-:W-:Y:S07]  /*3e40*/  HMMA.16816.F32.BF16 R28, R140, R146.reuse, RZ ;  /* 0x000000928c1c723c */ /* 0x080fee00000418ff */
[----:B------:R-:W-:Y:S01]  /*3e50*/  IADD3 R140, R184, UR4, R181 ;  /* 0x00000004b88c7c10 */ /* 0x000fe2000fffe0b5 */
[----:B------:R-:W-:Y:S01]  /*3e60*/  HMMA.16816.F32.BF16 R32, R132, R146, RZ ;  /* 0x000000928420723c */ /* 0x000fe200000418ff */
[----:B------:R-:W2:Y:S03]  /*3e70*/  LDSM.16.M88.4 R132, [R180+0x9080] ;  /* 0x00908000b484783b */ /* 0x000ea60000000200 */
[----:B------:R-:W-:Y:S04]  /*3e80*/  SHF.L.U32 R2, R140, 0x1, RZ ;  /* 0x000000018c027819 */ /* 0x000fe800000006ff */
[-C--:B------:R-:W-:Y:S01]  /*3e90*/  HMMA.16816.F32.BF16 R4, R148, R152.reuse, R4 ;  /* 0x000000989404723c */ /* 0x080fe20000041804 */
[----:B------:R-:W-:Y:S07]  /*3ea0*/  LDSM.16.M88.4 R144, [R172+0x8080] ;  /* 0x00808000ac90783b */ /* 0x000fee0000000200 */
[C---:B------:R-:W-:Y:S01]  /*3eb0*/  HMMA.16816.F32.BF16 R8, R156.reuse, R152, R8 ;  /* 0x000000989c08723c */ /* 0x040fe20000041808 */
[----:B------:R-:W3:Y:S07]  /*3ec0*/  LDSM.16.M88.4 R140, [R2+0x12080] ;  /* 0x01208000028c783b */ /* 0x000eee0000000200 */
[-C--:B------:R-:W-:Y:S08]  /*3ed0*/  HMMA.16816.F32.BF16 R12, R156, R154.reuse, R12 ;  /* 0x0000009a9c0c723c */ /* 0x080ff0000004180c */
[C---:B------:R-:W-:Y:S01]  /*3ee0*/  HMMA.16816.F32.BF16 R16, R148.reuse, R154, R16 ;  /* 0x0000009a9410723c */ /* 0x040fe20000041810 */
[----:B------:R-:W4:Y:S07]  /*3ef0*/  LDSM.16.M88.4 R152, [R2+0x12880] ;  /* 0x012880000298783b */ /* 0x000f2e0000000200 */
[-C--:B------:R-:W-:Y:S08]  /*3f00*/  HMMA.16816.F32.BF16 R20, R148, R160.reuse, R20 ;  /* 0x000000a09414723c */ /* 0x080ff00000041814 */
[C---:B------:R-:W-:Y:S08]  /*3f10*/  HMMA.16816.F32.BF16 R24, R156.reuse, R160, R24 ;  /* 0x000000a09c18723c */ /* 0x040ff00000041818 */
[-C--:B------:R-:W-:Y:S07]  /*3f20*/  HMMA.16816.F32.BF16 R28, R156, R162.reuse, R28 ;  /* 0x000000a29c1c723c */ /* 0x080fee000004181c */
[----:B------:R-:W-:Y:S01]  /*3f30*/  MOV R157, UR10 ;  /* 0x0000000a009d7c02 */ /* 0x000fe20008000f00 */
[----:B------:R-:W-:Y:S01]  /*3f40*/  HMMA.16816.F32.BF16 R32, R148, R162, R32 ;  /* 0x000000a29420723c */ /* 0x000fe20000041820 */
[----:B------:R-:W5:Y:S03]  /*3f50*/  LDSM.16.M88.4 R148, [R172+0x9080] ;  /* 0x00908000ac94783b */ /* 0x000f660000000200 */
[----:B------:R-:W-:Y:S04]  /*3f60*/  IADD3 R157, R190, UR6, -R157 ;  /* 0x00000006be9d7c10 */ /* 0x000fe8000fffe89d */
[-C--:B-1----:R-:W-:Y:S05]  /*3f70*/  HMMA.16816.F32.BF16 R4, R136, R164.reuse, R4 ;  /* 0x000000a48804723c */ /* 0x082fea0000041804 */
[----:B------:R-:W-:Y:S03]  /*3f80*/  IADD3 R156, -R210, R157, RZ ;  /* 0x0000009dd29c7210 */ /* 0x000fe60007ffe1ff */
[C---:B------:R-:W-:Y:S04]  /*3f90*/  HMMA.16816.F32.BF16 R8, R168.reuse, R164, R8 ;  /* 0x000000a4a808723c */ /* 0x040fe80000041808 */
[----:B------:R-:W-:Y:S02]  /*3fa0*/  IADD3 R162, R156, 0x8, RZ ;  /* 0x000000089ca27810 */ /* 0x000fe40007ffe0ff */
[----:B------:R-:W-:Y:S02]  /*3fb0*/  IMNMX R161, R211, R156, PT ;  /* 0x0000009cd3a17217 */ /* 0x000fe40003800200 */
[-C--:B------:R-:W-:Y:S03]  /*3fc0*/  HMMA.16816.F32.BF16 R12, R168, R166.reuse, R12 ;  /* 0x000000a6a80c723c */ /* 0x080fe6000004180c */
[----:B------:R-:W-:Y:S05]  /*3fd0*/  ISETP.GT.AND P0, PT, R161, RZ, PT ;  /* 0x000000ffa100720c */ /* 0x000fea0003f04270 */
        /* <DEDUP_REMOVED lines=8> */
[C---:B----4-:R-:W-:Y:S08]  /*4060*/  HMMA.16816.F32.BF16 R8, R152.reuse, R144, R8 ;  /* 0x000000909808723c */ /* 0x050ff00000041808 */
[-C--:B------:R-:W-:Y:S08]  /*4070*/  HMMA.16816.F32.BF16 R12, R152, R146.reuse, R12 ;  /* 0x00000092980c723c */ /* 0x080ff0000004180c */
[C---:B------:R-:W-:Y:S01]  /*4080*/  HMMA.16816.F32.BF16 R16, R140.reuse, R146, R16 ;  /* 0x000000928c10723c */ /* 0x040fe20000041810 */
[----:B------:R2:W3:Y:S07]  /*4090*/  LDSM.16.M88.4 R144, [R3+0x13880] ;  /* 0x013880000390783b */ /* 0x0004ee0000000200 */
[-C--:B-----5:R-:W-:Y:S08]  /*40a0*/  HMMA.16816.F32.BF16 R20, R140, R148.reuse, R20 ;  /* 0x000000948c14723c */ /* 0x0a0ff00000041814 */
[C---:B------:R-:W-:Y:S07]  /*40b0*/  HMMA.16816.F32.BF16 R24, R152.reuse, R148, R24 ;  /* 0x000000949818723c */ /* 0x040fee0000041818 */
[----:B------:R-:W-:Y:S01]  /*40c0*/  FSEL R149, R215, -INF , P0 ;  /* 0xff800000d7957808 */ /* 0x000fe20000000000 */
[-C--:B------:R-:W-:Y:S03]  /*40d0*/  HMMA.16816.F32.BF16 R28, R152, R150.reuse, R28 ;  /* 0x00000096981c723c */ /* 0x080fe6000004181c */
[----:B------:R-:W-:Y:S01]  /*40e0*/  ISETP.GT.AND P0, PT, R161, 0x1, PT ;  /* 0x00000001a100780c */ /* 0x000fe20003f04270 */
[--C-:B--2---:R-:W-:Y:S02]  /*40f0*/  FFMA.FTZ R3, R149, c[0x0][0x29c], -R248.reuse ;  /* 0x0000a70095037a23 */ /* 0x104fe400000108f8 */
[----:B------:R-:W-:Y:S01]  /*4100*/  FFMA.FTZ R215, -R215, R215, 1 ;  /* 0x3f800000d7d77423 */ /* 0x000fe200000101d7 */
[C---:B------:R-:W-:Y:S01]  /*4110*/  FSEL R149, R216.reuse, -INF , P0 ;  /* 0xff800000d8957808 */ /* 0x040fe20000000000 */
[----:B------:R-:W-:Y:S01]  /*4120*/  HMMA.16816.F32.BF16 R32, R140, R150, R32 ;  /* 0x000000968c20723c */ /* 0x000fe20000041820 */
[----:B------:R-:W2:Y:S01]  /*4130*/  LDSM.16.M88.4 R140, [R180+0xb080] ;  /* 0x00b08000b48c783b */ /* 0x000ea20000000200 */
[----:B------:R-:W4:Y:S02]  /*4140*/  MUFU.EX2 R3, R3 ;  /* 0x0000000300037308 */ /* 0x000f240000000800 */
[----:B------:R-:W-:Y:S01]  /*4150*/  ISETP.GT.AND P0, PT, R161, 0x20, PT ;  /* 0x00000020a100780c */ /* 0x000fe20003f04270 */
[--C-:B------:R-:W-:Y:S02]  /*4160*/  FFMA.FTZ R158, R149, c[0x0][0x29c], -R248.reuse ;  /* 0x0000a700959e7a23 */ /* 0x100fe400000108f8 */
[----:B------:R-:W-:Y:S01]  /*4170*/  FFMA.FTZ R216, -R216, R216, 1 ;  /* 0x3f800000d8d87423 */ /* 0x000fe200000101d8 */
[-C--:B-1----:R-:W-:Y:S04]  /*4180*/  HMMA.16816.F32.BF16 R4, R132, R136.reuse, R4 ;  /* 0x000000888404723c */ /* 0x082fe80000041804 */
[----:B------:R-:W1:Y:S01]  /*4190*/  MUFU.EX2 R158, R158 ;  /* 0x0000009e009e7308 */ /* 0x000e620000000800 */
[----:B------:R-:W-:Y:S02]  /*41a0*/  FSEL R149, R224, -INF , P0 ;  /* 0xff800000e0957808 */ /* 0x000fe40000000000 */
[----:B------:R-:W-:Y:S01]  /*41b0*/  ISETP.GT.AND P0, PT, R161, 0x21, PT ;  /* 0x00000021a100780c */ /* 0x000fe20003f04270 */
[C---:B---3--:R-:W-:Y:S04]  /*41c0*/  HMMA.16816.F32.BF16 R8, R144.reuse, R136, R8 ;  /* 0x000000889008723c */ /* 0x048fe80000041808 */
[--C-:B------:R-:W-:Y:S01]  /*41d0*/  FFMA.FTZ R157, R149, c[0x0][0x29c], -R248.reuse ;  /* 0x0000a700959d7a23 */ /* 0x100fe200000108f8 */
[----:B------:R-:W-:Y:S02]  /*41e0*/  FSEL R149, R225, -INF , P0 ;  /* 0xff800000e1957808 */ /* 0x000fe40000000000 */
[----:B------:R-:W-:Y:S01]  /*41f0*/  ISETP.GT.AND P0, PT, R161, 0x40, PT ;  /* 0x00000040a100780c */ /* 0x000fe20003f04270 */
[-C--:B------:R-:W-:Y:S02]  /*4200*/  HMMA.16816.F32.BF16 R12, R144, R138.reuse, R12 ;  /* 0x0000008a900c723c */ /* 0x080fe4000004180c */
[----:B------:R-:W3:Y:S02]  /*4210*/  MUFU.EX2 R157, R157 ;  /* 0x0000009d009d7308 */ /* 0x000ee40000000800 */
[--C-:B------:R-:W-:Y:S01]  /*4220*/  FFMA.FTZ R160, R149, c[0x0][0x29c], -R248.reuse ;  /* 0x0000a70095a07a23 */ /* 0x100fe200000108f8 */
[----:B------:R-:W-:Y:S01]  /*4230*/  FSEL R153, R228, -INF , P0 ;  /* 0xff800000e4997808 */ /* 0x000fe20000000000 */
[----:B------:R-:W-:Y:S01]  /*4240*/  LDSM.16.M88.4 R148, [R172+0xa080] ;  /* 0x00a08000ac94783b */ /* 0x000fe20000000200 */
[----:B------:R-:W-:Y:S01]  /*4250*/  ISETP.GT.AND P0, PT, R161, 0x41, PT ;  /* 0x00000041a100780c */ /* 0x000fe20003f04270 */
[C---:B------:R-:W-:Y:S04]  /*4260*/  HMMA.16816.F32.BF16 R16, R132.reuse, R138, R16 ;  /* 0x0000008a8410723c */ /* 0x040fe80000041810 */
[--C-:B------:R-:W-:Y:S01]  /*4270*/  FFMA.FTZ R159, R153, c[0x0][0x29c], -R248.reuse ;  /* 0x0000a700999f7a23 */ /* 0x100fe200000108f8 */
[----:B------:R-:W5:Y:S01]  /*4280*/  MUFU.EX2 R160, R160 ;  /* 0x000000a000a07308 */ /* 0x000f620000000800 */
[----:B------:R-:W1:Y:S01]  /*4290*/  LDSM.16.M88.4 R136, [R2+0x13080] ;  /* 0x013080000288783b */ /* 0x000e620000000200 */
[----:B------:R-:W-:Y:S01]  /*42a0*/  FSEL R163, R229, -INF , P0 ;  /* 0xff800000e5a37808 */ /* 0x000fe20000000000 */
[-C--:B--2---:R-:W-:Y:S03]  /*42b0*/  HMMA.16816.F32.BF16 R20, R132, R140.reuse, R20 ;  /* 0x0000008c8414723c */ /* 0x084fe60000041814 */
[C---:B------:R-:W-:Y:S03]  /*42c0*/  ISETP.GT.AND P0, PT, R161.reuse, 0x60, PT ;  /* 0x00000060a100780c */ /* 0x040fe60003f04270 */
[----:B------:R2:W3:Y:S01]  /*42d0*/  LDSM.16.M88.4 R152, [R2+0x13880] ;  /* 0x013880000298783b */ /* 0x0004e20000000200 */
[----:B------:R-:W-:Y:S01]  /*42e0*/  MUFU.EX2 R159, R159 ;  /* 0x0000009f009f7308 */ /* 0x000fe20000000800 */
[C---:B------:R-:W-:Y:S07]  /*42f0*/  HMMA.16816.F32.BF16 R24, R144.reuse, R140, R24 ;  /* 0x0000008c9018723c */ /* 0x040fee0000041818 */
[C---:B------:R-:W-:Y:S01]  /*4300*/  FSEL R141, R242.reuse, -INF , P0 ;  /* 0xff800000f28d7808 */ /* 0x040fe20000000000 */
[-C--:B------:R-:W-:Y:S03]  /*4310*/  HMMA.16816.F32.BF16 R28, R144, R142.reuse, R28 ;  /* 0x0000008e901c723c */ /* 0x080fe6000004181c */
[----:B------:R-:W-:Y:S01]  /*4320*/  ISETP.GT.AND P0, PT, R161, 0x61, PT ;  /* 0x00000061a100780c */ /* 0x000fe20003f04270 */
[--C-:B------:R-:W-:Y:S02]  /*4330*/  FFMA.FTZ R140, R163, c[0x0][0x29c], -R248.reuse ;  /* 0x0000a700a38c7a23 */ /* 0x100fe400000108f8 */
[----:B------:R-:W-:Y:S01]  /*4340*/  FFMA.FTZ R242, -R242, R242, 1 ;  /* 0x3f800000f2f27423 */ /* 0x000fe200000101f2 */
[----:B------:R-:W-:Y:S01]  /*4350*/  IMNMX R144, R211, R162, PT ;  /* 0x000000a2d3907217 */ /* 0x000fe20003800200 */
[----:B------:R-:W-:Y:S01]  /*4360*/  HMMA.16816.F32.BF16 R32, R132, R142, R32 ;  /* 0x0000008e8420723c */ /* 0x000fe20000041820 */
[----:B------:R-:W4:Y:S01]  /*4370*/  LDSM.16.M88.4 R132, [R172+0xb080] ;  /* 0x00b08000ac84783b */ /* 0x000f220000000200 */
[----:B------:R-:W-:Y:S02]  /*4380*/  MUFU.EX2 R140, R140 ;  /* 0x0000008c008c7308 */ /* 0x000fe40000000800 */
[--C-:B--2---:R-:W-:Y:S01]  /*4390*/  FFMA.FTZ R2, R141, c[0x0][0x29c], -R248.reuse ;  /* 0x0000a7008d027a23 */ /* 0x104fe200000108f8 */
[C---:B------:R-:W-:Y:S01]  /*43a0*/  FSEL R141, R243.reuse, -INF , P0 ;  /* 0xff800000f38d7808 */ /* 0x040fe20000000000 */
[----:B------:R-:W-:Y:S01]  /*43b0*/  FFMA.FTZ R243, -R243, R243, 1 ;  /* 0x3f800000f3f37423 */ /* 0x000fe200000101f3 */
[C---:B------:R-:W-:Y:S02]  /*43c0*/  ISETP.GT.AND P0, PT, R144.reuse, RZ, PT ;  /* 0x000000ff9000720c */ /* 0x040fe40003f04270 */
[C---:B------:R-:W-:Y:S02]  /*43d0*/  ISETP.GT.AND P6, PT, R144.reuse, 0x21, PT ;  /* 0x000000219000780c */ /* 0x040fe40003fc4270 */
[----:B------:R-:W-:Y:S01]  /*43e0*/  ISETP.GT.AND P5, PT, R144, 0x40, PT ;  /* 0x000000409000780c */ /* 0x000fe20003fa4270 */
[----:B------:R-:W-:Y:S01]  /*43f0*/  FFMA.FTZ R248, R141, c[0x0][0x29c], -R248 ;  /* 0x0000a7008df87a23 */ /* 0x000fe200000108f8 */
[-C--:B-1----:R-:W-:Y:S01]  /*4400*/  HMMA.16816.F32.BF16 R4, R136, R148.reuse, R4 ;  /* 0x000000948804723c */ /* 0x082fe20000041804 */
[----:B------:R-:W1:Y:S04]  /*4410*/  MUFU.EX2 R2, R2 ;  /* 0x0000000200027308 */ /* 0x000e680000000800 */
[C---:B------:R-:W-:Y:S01]  /*4420*/  FSEL R146, R212.reuse, -INF , P0 ;  /* 0xff800000d4927808 */ /* 0x040fe20000000000 */
[----:B------:R-:W-:Y:S01]  /*4430*/  FFMA.FTZ R212, -R212, R212, 1 ;  /* 0x3f800000d4d47423 */ /* 0x000fe200000101d4 */
[----:B------:R-:W-:Y:S01]  /*4440*/  ISETP.GT.AND P0, PT, R144, 0x1, PT ;  /* 0x000000019000780c */ /* 0x000fe20003f04270 */
[C---:B---3--:R-:W-:Y:S03]  /*4450*/  HMMA.16816.F32.BF16 R8, R152.reuse, R148, R8 ;  /* 0x000000949808723c */ /* 0x048fe60000041808 */
[----:B------:R-:W2:Y:S01]  /*4460*/  MUFU.EX2 R141, R248 ;  /* 0x000000f8008d7308 */ /* 0x000ea20000000800 */
[--C-:B------:R-:W-:Y:S01]  /*4470*/  FFMA.FTZ R142, R146, c[0x0][0x29c], -R247.reuse ;  /* 0x0000a700928e7a23 */ /* 0x100fe200000108f7 */
[C---:B------:R-:W-:Y:S01]  /*4480*/  FSEL R146, R213.reuse, -INF , P0 ;  /* 0xff800000d5927808 */ /* 0x040fe20000000000 */
[----:B------:R-:W-:Y:S01]  /*4490*/  FFMA.FTZ R213, -R213, R213, 1 ;  /* 0x3f800000d5d57423 */ /* 0x000fe200000101d5 */
[----:B------:R-:W-:Y:S01]  /*44a0*/  ISETP.GT.AND P0, PT, R144, 0x20, PT ;  /* 0x000000209000780c */ /* 0x000fe20003f04270 */
[-C--:B------:R-:W-:Y:S04]  /*44b0*/  HMMA.16816.F32.BF16 R12, R152, R150.reuse, R12 ;  /* 0x00000096980c723c */ /* 0x080fe8000004180c */
[--C-:B------:R-:W-:Y:S01]  /*44c0*/  FFMA.FTZ R143, R146, c[0x0][0x29c], -R247.reuse ;  /* 0x0000a700928f7a23 */ /* 0x100fe200000108f7 */
[----:B------:R-:W-:Y:S01]  /*44d0*/  FSEL R146, R226, -INF , P0 ;  /* 0xff800000e2927808 */ /* 0x000fe20000000000 */
[----:B------:R-:W-:Y:S01]  /*44e0*/  MUFU.EX2 R142, R142 ;  /* 0x0000008e008e7308 */ /* 0x000fe20000000800 */
[----:B------:R-:W-:Y:S01]  /*44f0*/  ISETP.GT.AND P0, PT, R144, 0x41, PT ;  /* 0x000000419000780c */ /* 0x000fe20003f04270 */
[C---:B------:R-:W-:Y:S04]  /*4500*/  HMMA.16816.F32.BF16 R16, R136.reuse, R150, R16 ;  /* 0x000000968810723c */ /* 0x040fe80000041810 */
[----:B------:R-:W-:Y:S01]  /*4510*/  FSEL R148, R227, -INF , P6 ;  /* 0xff800000e3947808 */ /* 0x000fe20003000000 */
[--C-:B------:R-:W-:Y:S01]  /*4520*/  FFMA.FTZ R145, R146, c[0x0][0x29c], -R247.reuse ;  /* 0x0000a70092917a23 */ /* 0x100fe200000108f7 */
[----:B------:R-:W-:Y:S02]  /*4530*/  ISETP.GT.AND P6, PT, R144, 0x60, PT ;  /* 0x000000609000780c */ /* 0x000fe40003fc4270 */
[-C--:B----4-:R-:W-:Y:S01]  /*4540*/  HMMA.16816.F32.BF16 R20, R136, R132.reuse, R20 ;  /* 0x000000848814723c */ /* 0x090fe20000041814 */
[----:B------:R-:W-:Y:S03]  /*4550*/  MUFU.EX2 R143, R143 ;  /* 0x0000008f008f7308 */ /* 0x000fe60000000800 */
[----:B------:R-:W-:Y:S01]  /*4560*/  FSEL R146, R230, -INF , P5 ;  /* 0xff800000e6927808 */ /* 0x000fe20002800000 */
[--C-:B------:R-:W-:Y:S01]  /*4570*/  FFMA.FTZ R148, R148, c[0x0][0x29c], -R247.reuse ;  /* 0x0000a70094947a23 */ /* 0x100fe200000108f7 */
[----:B------:R-:W-:Y:S01]  /*4580*/  ISETP.GT.AND P5, PT, R144, 0x61, PT ;  /* 0x000000619000780c */ /* 0x000fe20003fa4270 */
[----:B------:R-:W-:Y:S01]  /*4590*/  FFMA.FTZ R230, -R230, R230, 1 ;  /* 0x3f800000e6e67423 */ /* 0x000fe200000101e6 */
[C---:B------:R-:W-:Y:S01]  /*45a0*/  HMMA.16816.F32.BF16 R24, R152.reuse, R132, R24 ;  /* 0x000000849818723c */ /* 0x040fe20000041818 */
[----:B------:R-:W3:Y:S02]  /*45b0*/  LDS R144, [R239+0x18280] ;  /* 0x01828000ef907984 */ /* 0x000ee40000000800 */
[----:B------:R-:W-:Y:S01]  /*45c0*/  MUFU.EX2 R148, R148 ;  /* 0x0000009400947308 */ /* 0x000fe20000000800 */
[----:B------:R-:W-:Y:S01]  /*45d0*/  IADD3 R162, R156, 0x20, RZ ;  /* 0x000000209ca27810 */ /* 0x000fe20007ffe0ff */
[--C-:B------:R-:W-:Y:S01]  /*45e0*/  FFMA.FTZ R146, R146, c[0x0][0x29c], -R247.reuse ;  /* 0x0000a70092927a23 */ /* 0x100fe200000108f7 */
[C---:B------:R-:W-:Y:S01]  /*45f0*/  FSEL R164, R231.reuse, -INF , P0 ;  /* 0xff800000e7a47808 */ /* 0x040fe20000000000 */
[----:B------:R-:W-:Y:S01]  /*4600*/  FFMA.FTZ R231, -R231, R231, 1 ;  /* 0x3f800000e7e77423 */ /* 0x000fe200000101e7 */
[-C--:B------:R-:W-:Y:S04]  /*4610*/  HMMA.16816.F32.BF16 R28, R152, R134.reuse, R28 ;  /* 0x00000086981c723c */ /* 0x080fe8000004181c */
[----:B------:R-:W-:Y:S01]  /*4620*/  IMNMX R162, R211, R162, PT ;  /* 0x000000a2d3a27217 */ /* 0x000fe20003800200 */
[----:B------:R-:W-:Y:S01]  /*4630*/  MUFU.EX2 R146, R146 ;  /* 0x0000009200927308 */ /* 0x000fe20000000800 */
[--C-:B------:R-:W-:Y:S01]  /*4640*/  FFMA.FTZ R163, R164, c[0x0][0x29c], -R247.reuse ;  /* 0x0000a700a4a37a23 */ /* 0x100fe200000108f7 */
[----:B------:R-:W-:Y:S01]  /*4650*/  FSEL R168, R245, -INF , P6 ;  /* 0xff800000f5a87808 */ /* 0x000fe20003000000 */
[----:B------:R-:W-:Y:S01]  /*4660*/  HMMA.16816.F32.BF16 R32, R136, R134, R32 ;  /* 0x000000868820723c */ /* 0x000fe20000041820 */
[----:B------:R-:W4:Y:S03]  /*4670*/  LDS R138, [R239+0x182a0] ;  /* 0x0182a000ef8a7984 */ /* 0x000f260000000800 */
[----:B------:R-:W-:Y:S01]  /*4680*/  ISETP.GT.AND P0, PT, R162, RZ, PT ;  /* 0x000000ffa200720c */ /* 0x000fe20003f04270 */
[--C-:B------:R-:W-:Y:S01]  /*4690*/  FFMA.FTZ R168, R168, c[0x0][0x29c], -R247.reuse ;  /* 0x0000a700a8a87a23 */ /* 0x100fe200000108f7 */
[----:B------:R-:W-:Y:S01]  /*46a0*/  FSEL R150, R246, -INF , P5 ;  /* 0xff800000f6967808 */ /* 0x000fe20002800000 */
[----:B------:R-:W1:Y:S01]  /*46b0*/  MUFU.EX2 R145, R145 ;  /* 0x0000009100917308 */ /* 0x000e620000000800 */
[----:B------:R-:W-:Y:S01]  /*46c0*/  FSEL R161, R214, -INF , P0 ;  /* 0xff800000d6a17808 */ /* 0x000fe20000000000 */
[----:B------:R-:W-:Y:S01]  /*46d0*/  FFMA.FTZ R139, -R224, R224, 1 ;  /* 0x3f800000e08b7423 */ /* 0x000fe200000101e0 */
[----:B------:R-:W-:Y:S02]  /*46e0*/  ISETP.GT.AND P0, PT, R162, 0x21, PT ;  /* 0x00000021a200780c */ /* 0x000fe40003f04270 */
[----:B------:R-:W-:Y:S01]  /*46f0*/  FFMA.FTZ R247, R150, c[0x0][0x29c], -R247 ;  /* 0x0000a70096f77a23 */ /* 0x000fe200000108f7 */
[----:B------:R-:W-:Y:S01]  /*4700*/  ISETP.GT.AND P5, PT, R162, 0x20, PT ;  /* 0x00000020a200780c */ /* 0x000fe20003fa4270 */
[--C-:B------:R-:W-:Y:S01]  /*4710*/  FFMA.FTZ R152, R161, c[0x0][0x29c], -R244.reuse ;  /* 0x0000a700a1987a23 */ /* 0x100fe200000108f4 */
[----:B------:R-:W-:Y:S01]  /*4720*/  FSEL R147, R221, -INF , P0 ;  /* 0xff800000dd937808 */ /* 0x000fe20000000000 */
[----:B------:R-:W-:Y:S01]  /*4730*/  FFMA.FTZ R214, -R214, R214, 1 ;  /* 0x3f800000d6d67423 */ /* 0x000fe200000101d6 */
[----:B------:R-:W1:Y:S01]  /*4740*/  MUFU.EX2 R163, R163 ;  /* 0x000000a300a37308 */ /* 0x000e620000000800 */
[----:B------:R-:W-:Y:S02]  /*4750*/  IADD3 R156, R156, 0x28, RZ ;  /* 0x000000289c9c7810 */ /* 0x000fe40007ffe0ff */
[----:B------:R-:W-:Y:S01]  /*4760*/  FFMA.FTZ R147, R147, c[0x0][0x29c], -R244 ;  /* 0x0000a70093937a23 */ /* 0x000fe200000108f4 */
[----:B------:R-:W-:Y:S02]  /*4770*/  ISETP.GT.AND P6, PT, R162, 0x1, PT ;  /* 0x00000001a200780c */ /* 0x000fe40003fc4270 */
[----:B------:R-:W-:Y:S01]  /*4780*/  FSEL R149, R220, -INF , P5 ;  /* 0xff800000dc957808 */ /* 0x000fe20002800000 */
[--C-:B---3--:R-:W-:Y:S01]  /*4790*/  FADD.FTZ R154, R4, -R144.reuse ;  /* 0x80000090049a7221 */ /* 0x108fe20000010000 */
[----:B------:R-:W-:Y:S01]  /*47a0*/  FSEL R151, R217, -INF , P6 ;  /* 0xff800000d9977808 */ /* 0x000fe20003000000 */
[--C-:B------:R-:W-:Y:S01]  /*47b0*/  FADD.FTZ R153, R5, -R144.reuse ;  /* 0x8000009005997221 */ /* 0x100fe20000010000 */
[----:B------:R-:W3:Y:S01]  /*47c0*/  MUFU.EX2 R247, R247 ;  /* 0x000000f700f77308 */ /* 0x000ee20000000800 */
[----:B------:R-:W-:Y:S01]  /*47d0*/  FMUL.FTZ R154, R3, R154 ;  /* 0x0000009a039a7220 */ /* 0x000fe20000410000 */
[C---:B------:R-:W-:Y:S01]  /*47e0*/  F2FP.BF16.PACK_AB R3, R158.reuse, R3 ;  /* 0x000000039e03723e */ /* 0x040fe200000010ff */
[----:B------:R-:W-:Y:S01]  /*47f0*/  FMUL.FTZ R153, R158, R153 ;  /* 0x000000999e997220 */ /* 0x000fe20000410000 */
[----:B------:R-:W-:Y:S01]  /*4800*/  IMNMX R167, R211, R156, PT ;  /* 0x0000009cd3a77217 */ /* 0x000fe20003800200 */
[--C-:B------:R-:W-:Y:S01]  /*4810*/  FADD.FTZ R16, R16, -R144.reuse ;  /* 0x8000009010107221 */ /* 0x100fe20000010000 */
[C---:B------:R-:W-:Y:S01]  /*4820*/  ISETP.GT.AND P6, PT, R162.reuse, 0x40, PT ;  /* 0x00000040a200780c */ /* 0x040fe20003fc4270 */
[--C-:B------:R-:W-:Y:S01]  /*4830*/  FADD.FTZ R17, R17, -R144.reuse ;  /* 0x8000009011117221 */ /* 0x100fe20000010000 */
[----:B------:R-:W-:Y:S01]  /*4840*/  ISETP.GT.AND P5, PT, R162, 0x41, PT ;  /* 0x00000041a200780c */ /* 0x000fe20003fa4270 */
[--C-:B------:R-:W-:Y:S01]  /*4850*/  FADD.FTZ R20, R20, -R144.reuse ;  /* 0x8000009014147221 */ /* 0x100fe20000010000 */
[----:B------:R1:W-:Y:S01]  /*4860*/  MUFU.EX2 R158, R147 ;  /* 0x00000093009e7308 */ /* 0x0003e20000000800 */
[----:B------:R-:W-:Y:S01]  /*4870*/  FADD.FTZ R21, R21, -R144 ;  /* 0x8000009015157221 */ /* 0x000fe20000010000 */
[----:B------:R-:W-:Y:S01]  /*4880*/  ISETP.GT.AND P0, PT, R162, 0x60, PT ;  /* 0x00000060a200780c */ /* 0x000fe20003f04270 */
[----:B------:R-:W-:Y:S01]  /*4890*/  FMUL.FTZ R154, R154, R215 ;  /* 0x000000d79a9a7220 */ /* 0x000fe20000410000 */
[----:B------:R-:W-:Y:S01]  /*48a0*/  FSEL R165, R232, -INF , P6 ;  /* 0xff800000e8a57808 */ /* 0x000fe20003000000 */
[----:B------:R-:W-:Y:S01]  /*48b0*/  FMUL.FTZ R153, R153, R216 ;  /* 0x000000d899997220 */ /* 0x000fe20000410000 */
[----:B------:R-:W-:Y:S01]  /*48c0*/  FSEL R183, R233, -INF , P5 ;  /* 0xff800000e9b77808 */ /* 0x000fe20002800000 */
[----:B------:R-:W-:Y:S01]  /*48d0*/  FMUL.FTZ R16, R157, R16 ;  /* 0x000000109d107220 */ /* 0x000fe20000410000 */
[----:B------:R-:W-:Y:S01]  /*48e0*/  ISETP.GT.AND P6, PT, R162, 0x61, PT ;  /* 0x00000061a200780c */ /* 0x000fe20003fc4270 */
[C---:B-----5:R-:W-:Y:S01]  /*48f0*/  FMUL.FTZ R17, R160.reuse, R17 ;  /* 0x00000011a0117220 */ /* 0x060fe20000410000 */
[----:B------:R-:W-:Y:S01]  /*4900*/  F2FP.BF16.PACK_AB R153, R153, R154 ;  /* 0x0000009a9999723e */ /* 0x000fe200000010ff */
[----:B------:R-:W5:Y:S01]  /*4910*/  MUFU.EX2 R168, R168 ;  /* 0x000000a800a87308 */ /* 0x000f620000000800 */
[----:B------:R-:W-:Y:S01]  /*4920*/  F2FP.BF16.PACK_AB R154, R160, R157 ;  /* 0x0000009da09a723e */ /* 0x000fe200000010ff */
[----:B------:R-:W-:Y:S01]  /*4930*/  FFMA.FTZ R160, -R225, R225, 1 ;  /* 0x3f800000e1a07423 */ /* 0x000fe200000101e1 */
[----:B------:R-:W-:Y:S01]  /*4940*/  ISETP.GT.AND P5, PT, R167, RZ, PT ;  /* 0x000000ffa700720c */ /* 0x000fe20003fa4270 */
[----:B------:R-:W-:Y:S01]  /*4950*/  FMUL.FTZ R16, R16, R139 ;  /* 0x0000008b10107220 */ /* 0x000fe20000410000 */
[----:B------:R-:W-:Y:S01]  /*4960*/  FSEL R171, R236, -INF , P0 ;  /* 0xff800000ecab7808 */ /* 0x000fe20000000000 */
[----:B------:R-:W-:Y:S01]  /*4970*/  FMUL.FTZ R17, R17, R160 ;  /* 0x000000a011117220 */ /* 0x000fe20000410000 */
[----:B------:R-:W-:Y:S01]  /*4980*/  ISETP.GT.AND P0, PT, R167, 0x1, PT ;  /* 0x00000001a700780c */ /* 0x000fe20003f04270 */
[----:B------:R-:W-:Y:S01]  /*4990*/  FFMA.FTZ R149, R149, c[0x0][0x29c], -R244 ;  /* 0x0000a70095957a23 */ /* 0x000fe200000108f4 */
[----:B------:R-:W-:Y:S01]  /*49a0*/  FSEL R169, R237, -INF , P6 ;  /* 0xff800000eda97808 */ /* 0x000fe20003000000 */
[----:B----4-:R-:W-:Y:S01]  /*49b0*/  FADD.FTZ R18, R18, -R138 ;  /* 0x8000008a12127221 */ /* 0x010fe20000010000 */
[----:B------:R-:W-:Y:S01]  /*49c0*/  F2FP.BF16.PACK_AB R16, R17, R16 ;  /* 0x000000101110723e */ /* 0x000fe200000010ff */
[----:B------:R-:W-:Y:S01]  /*49d0*/  FFMA.FTZ R151, R151, c[0x0][0x29c], -R244 ;  /* 0x0000a70097977a23 */ /* 0x000fe200000108f4 */
[----:B------:R-:W-:Y:S01]  /*49e0*/  FSEL R166, R218, -INF , P5 ;  /* 0xff800000daa67808 */ /* 0x000fe20002800000 */
[--C-:B-1----:R-:W-:Y:S01]  /*49f0*/  FADD.FTZ R147, R32, -R144.reuse ;  /* 0x8000009020937221 */ /* 0x102fe20000010000 */
[----:B------:R-:W-:Y:S01]  /*4a00*/  ISETP.GT.AND P6, PT, R167, 0x20, PT ;  /* 0x00000020a700780c */ /* 0x000fe20003fc4270 */
[----:B------:R-:W-:Y:S01]  /*4a10*/  FADD.FTZ R144, R33, -R144 ;  /* 0x8000009021907221 */ /* 0x000fe20000010000 */
[----:B------:R-:W1:Y:S01]  /*4a20*/  MUFU.EX2 R149, R149 ;  /* 0x0000009500957308 */ /* 0x000e620000000800 */
[----:B------:R-:W-:Y:S01]  /*4a30*/  FMUL.FTZ R147, R2, R147 ;  /* 0x0000009302937220 */ /* 0x000fe20000410000 */
[C---:B--2---:R-:W-:Y:S01]  /*4a40*/  F2FP.BF16.PACK_AB R2, R141.reuse, R2 ;  /* 0x000000028d02723e */ /* 0x044fe200000010ff */
[----:B------:R-:W-:Y:S01]  /*4a50*/  FMUL.FTZ R144, R141, R144 ;  /* 0x000000908d907220 */ /* 0x000fe20000410000 */
[----:B------:R-:W-:Y:S01]  /*4a60*/  FSEL R164, R219, -INF , P0 ;  /* 0xff800000dba47808 */ /* 0x000fe20000000000 */
[----:B------:R-:W2:Y:S01]  /*4a70*/  LDS R141, [R239+0x18300] ;  /* 0x01830000ef8d7984 */ /* 0x000ea20000000800 */
[----:B------:R-:W-:Y:S01]  /*4a80*/  FMUL.FTZ R20, R159, R20 ;  /* 0x000000149f147220 */ /* 0x000fe20000410000 */
[----:B------:R-:W-:Y:S01]  /*4a90*/  F2FP.BF16.PACK_AB R159, R140, R159 ;  /* 0x0000009f8c9f723e */ /* 0x000fe200000010ff */
[----:B------:R-:W-:Y:S01]  /*4aa0*/  FFMA.FTZ R139, -R228, R228, 1 ;  /* 0x3f800000e48b7423 */ /* 0x000fe200000101e4 */
[----:B------:R-:W-:Y:S01]  /*4ab0*/  ISETP.GT.AND P5, PT, R167, 0x21, PT ;  /* 0x00000021a700780c */ /* 0x000fe20003fa4270 */
[--C-:B------:R-:W-:Y:S01]  /*4ac0*/  FADD.FTZ R17, R22, -R138.reuse ;  /* 0x8000008a16117221 */ /* 0x100fe20000010000 */
[----:B------:R-:W-:Y:S01]  /*4ad0*/  FSEL R162, R222, -INF , P6 ;  /* 0xff800000dea27808 */ /* 0x000fe20003000000 */
[----:B------:R-:W-:Y:S01]  /*4ae0*/  FMUL.FTZ R21, R140, R21 ;  /* 0x000000158c157220 */ /* 0x000fe20000410000 */
[----:B------:R-:W-:Y:S01]  /*4af0*/  MUFU.EX2 R152, R152 ;  /* 0x0000009800987308 */ /* 0x000fe20000000800 */
[----:B------:R-:W-:Y:S01]  /*4b00*/  FFMA.FTZ R140, -R229, R229, 1 ;  /* 0x3f800000e58c7423 */ /* 0x000fe200000101e5 */
[----:B------:R-:W-:Y:S01]  /*4b10*/  FSEL R156, R223, -INF , P5 ;  /* 0xff800000df9c7808 */ /* 0x000fe20002800000 */
[--C-:B------:R-:W-:Y:S01]  /*4b20*/  FADD.FTZ R22, R23, -R138.reuse ;  /* 0x8000008a17167221 */ /* 0x100fe20000010000 */
[----:B------:R-:W4:Y:S01]  /*4b30*/  LDS R239, [R239+0x18320] ;  /* 0x01832000efef7984 */ /* 0x000f220000000800 */
[----:B------:R-:W-:Y:S01]  /*4b40*/  FMUL.FTZ R18, R145, R18 ;  /* 0x0000001291127220 */ /* 0x000fe20000410000 */
[----:B------:R-:W-:Y:S01]  /*4b50*/  ISETP.GT.AND P0, PT, R167, 0x40, PT ;  /* 0x00000040a700780c */ /* 0x000fe20003f04270 */
[----:B------:R-:W-:Y:S01]  /*4b60*/  FFMA.FTZ R23, -R226, R226, 1 ;  /* 0x3f800000e2177423 */ /* 0x000fe200000101e2 */
[----:B------:R-:W-:Y:S01]  /*4b70*/  STS [R204+0x18480], R3 ;  /* 0x01848003cc007388 */ /* 0x000fe20000000800 */
[----:B------:R-:W-:Y:S01]  /*4b80*/  FMUL.FTZ R17, R146, R17 ;  /* 0x0000001192117220 */ /* 0x000fe20000410000 */
[----:B------:R-:W1:Y:S01]  /*4b90*/  MUFU.EX2 R151, R151 ;  /* 0x0000009700977308 */ /* 0x000e620000000800 */
[----:B------:R-:W-:Y:S01]  /*4ba0*/  FMUL.FTZ R20, R20, R139 ;  /* 0x0000008b14147220 */ /* 0x000fe20000410000 */
[----:B------:R-:W-:Y:S01]  /*4bb0*/  F2FP.BF16.PACK_AB R139, R143, R142 ;  /* 0x0000008e8f8b723e */ /* 0x000fe200000010ff */
[----:B------:R-:W-:Y:S01]  /*4bc0*/  FMUL.FTZ R21, R21, R140 ;  /* 0x0000008c15157220 */ /* 0x000fe20000410000 */
[----:B------:R-:W-:Y:S01]  /*4bd0*/  ISETP.GT.AND P6, PT, R167, 0x41, PT ;  /* 0x00000041a700780c */ /* 0x000fe20003fc4270 */
[--C-:B------:R-:W-:Y:S01]  /*4be0*/  FADD.FTZ R33, R6, -R138.reuse ;  /* 0x8000008a06217221 */ /* 0x100fe20000010000 */
[----:B------:R-:W-:Y:S01]  /*4bf0*/  FSEL R150, R234, -INF , P0 ;  /* 0xff800000ea967808 */ /* 0x000fe20000000000 */
[--C-:B------:R-:W-:Y:S01]  /*4c00*/  FADD.FTZ R140, R7, -R138.reuse ;  /* 0x8000008a078c7221 */ /* 0x100fe20000010000 */
[----:B------:R-:W-:Y:S01]  /*4c10*/  F2FP.BF16.PACK_AB R21, R21, R20 ;  /* 0x000000141515723e */ /* 0x000fe200000010ff */
[----:B------:R-:W-:Y:S01]  /*4c20*/  FMUL.FTZ R22, R163, R22 ;  /* 0x00000016a3167220 */ /* 0x000fe20000410000 */
[----:B------:R-:W-:Y:S01]  /*4c30*/  F2FP.BF16.PACK_AB R20, R148, R145 ;  /* 0x000000919414723e */ /* 0x000fe200000010ff */
[--C-:B------:R-:W-:Y:S01]  /*4c40*/  FADD.FTZ R19, R19, -R138.reuse ;  /* 0x8000008a13137221 */ /* 0x100fe20000010000 */
[----:B------:R-:W-:Y:S01]  /*4c50*/  STS [R204+0x18880], R139 ;  /* 0x0188808bcc007388 */ /* 0x000fe20000000800 */
[----:B------:R-:W-:Y:S01]  /*4c60*/  FMUL.FTZ R18, R18, R23 ;  /* 0x0000001712127220 */ /* 0x000fe20000410000 */
[C---:B------:R-:W-:Y:S01]  /*4c70*/  ISETP.GT.AND P5, PT, R167.reuse, 0x60, PT ;  /* 0x00000060a700780c */ /* 0x040fe20003fa4270 */
[--C-:B------:R-:W-:Y:S01]  /*4c80*/  FFMA.FTZ R166, R166, c[0x0][0x29c], -R241.reuse ;  /* 0x0000a700a6a67a23 */ /* 0x100fe200000108f1 */
[----:B------:R-:W-:Y:S01]  /*4c90*/  STS [R205], R154 ;  /* 0x0000009acd007388 */ /* 0x000fe20000000800 */
[--C-:B------:R-:W-:Y:S01]  /*4ca0*/  FADD.FTZ R23, R34, -R138.reuse ;  /* 0x8000008a22177221 */ /* 0x100fe20000010000 */
[----:B------:R-:W-:Y:S01]  /*4cb0*/  ISETP.GT.AND P0, PT, R167, 0x61, PT ;  /* 0x00000061a700780c */ /* 0x000fe20003f04270 */
[----:B------:R-:W-:Y:S01]  /*4cc0*/  FADD.FTZ R138, R35, -R138 ;  /* 0x8000008a238a7221 */ /* 0x000fe20000010000 */
[----:B------:R-:W-:Y:S01]  /*4cd0*/  STS [R205+0x400], R20 ;  /* 0x00040014cd007388 */ /* 0x000fe20000000800 */
[--C-:B------:R-:W-:Y:S01]  /*4ce0*/  FFMA.FTZ R164, R164, c[0x0][0x29c], -R241.reuse ;  /* 0x0000a700a4a47a23 */ /* 0x100fe200000108f1 */
[----:B------:R-:W-:Y:S01]  /*4cf0*/  MUFU.EX2 R166, R166 ;  /* 0x000000a600a67308 */ /* 0x000fe20000000800 */
[----:B------:R-:W-:Y:S01]  /*4d00*/  FMUL.FTZ R33, R142, R33 ;  /* 0x000000218e217220 */ /* 0x000fe20000410000 */
[----:B------:R-:W-:Y:S01]  /*4d10*/  FSEL R248, R235, -INF , P6 ;  /* 0xff800000ebf87808 */ /* 0x000fe20003000000 */
[----:B------:R-:W-:Y:S01]  /*4d20*/  FMUL.FTZ R140, R143, R140 ;  /* 0x0000008c8f8c7220 */ /* 0x000fe20000410000 */
[----:B------:R-:W-:Y:S01]  /*4d30*/  FSEL R216, R238, -INF , P5 ;  /* 0xff800000eed87808 */ /* 0x000fe20002800000 */
[----:B------:R-:W-:Y:S01]  /*4d40*/  FMUL.FTZ R17, R17, R230 ;  /* 0x000000e611117220 */ /* 0x000fe20000410000 */
[----:B------:R-:W-:Y:S01]  /*4d50*/  FSEL R170, R240, -INF , P0 ;  /* 0xff800000f0aa7808 */ /* 0x000fe20000000000 */
[----:B------:R-:W-:Y:S01]  /*4d60*/  FMUL.FTZ R22, R22, R231 ;  /* 0x000000e716167220 */ /* 0x000fe20000410000 */
[----:B------:R-:W-:Y:S01]  /*4d70*/  F2FP.BF16.PACK_AB R143, R163, R146 ;  /* 0x00000092a38f723e */ /* 0x000fe200000010ff */
[----:B------:R-:W-:Y:S01]  /*4d80*/  FFMA.FTZ R145, -R246, R246, 1 ;  /* 0x3f800000f6917423 */ /* 0x000fe200000101f6 */
[----:B------:R-:W2:Y:S01]  /*4d90*/  MUFU.EX2 R35, R164 ;  /* 0x000000a400237308 */ /* 0x000ea20000000800 */
[--C-:B------:R-:W-:Y:S01]  /*4da0*/  FFMA.FTZ R162, R162, c[0x0][0x29c], -R241.reuse ;  /* 0x0000a700a2a27a23 */ /* 0x100fe200000108f1 */
[----:B------:R-:W-:Y:S01]  /*4db0*/  PLOP3.LUT P0, PT, PT, PT, UP0, 0x80, 0x0 ;  /* 0x000000000000781c */ /* 0x000fe20003f0f008 */
[----:B---3--:R-:W-:Y:S02]  /*4dc0*/  FMUL.FTZ R138, R247, R138 ;  /* 0x0000008af78a7220 */ /* 0x008fe40000410000 */
[----:B------:R-:W-:Y:S02]  /*4dd0*/  FFMA.FTZ R156, R156, c[0x0][0x29c], -R241 ;  /* 0x0000a7009c9c7a23 */ /* 0x000fe400000108f1 */
[----:B------:R-:W-:Y:S02]  /*4de0*/  FMUL.FTZ R33, R33, R212 ;  /* 0x000000d421217220 */ /* 0x000fe40000410000 */
[----:B------:R-:W-:Y:S01]  /*4df0*/  FMUL.FTZ R140, R140, R213 ;  /* 0x000000d58c8c7220 */ /* 0x000fe20000410000 */
[----:B------:R-:W-:Y:S01]  /*4e00*/  MUFU.EX2 R162, R162 ;  /* 0x000000a200a27308 */ /* 0x000fe20000000800 */
[----:B------:R-:W-:Y:S01]  /*4e10*/  FMUL.FTZ R138, R138, R145 ;  /* 0x000000918a8a7220 */ /* 0x000fe20000410000 */
[----:B------:R-:W-:Y:S01]  /*4e20*/  F2FP.BF16.PACK_AB R145, R22, R17 ;  /* 0x000000111691723e */ /* 0x000fe200000010ff */
[----:B------:R-:W-:Y:S01]  /*4e30*/  FMUL.FTZ R19, R148, R19 ;  /* 0x0000001394137220 */ /* 0x000fe20000410000 */
[----:B------:R-:W-:Y:S01]  /*4e40*/  F2FP.BF16.PACK_AB R33, R140, R33 ;  /* 0x000000218c21723e */ /* 0x000fe200000010ff */
[----:B-----5:R-:W-:Y:S01]  /*4e50*/  FMUL.FTZ R23, R168, R23 ;  /* 0x00000017a8177220 */ /* 0x020fe20000410000 */
[----:B-1----:R-:W-:Y:S01]  /*4e60*/  F2FP.BF16.PACK_AB R22, R158, R149 ;  /* 0x000000959e16723e */ /* 0x002fe200000010ff */
[----:B------:R-:W-:Y:S01]  /*4e70*/  FFMA.FTZ R140, -R227, R227, 1 ;  /* 0x3f800000e38c7423 */ /* 0x000fe200000101e3 */
[----:B------:R-:W-:Y:S01]  /*4e80*/  F2FP.BF16.PACK_AB R168, R247, R168 ;  /* 0x000000a8f7a8723e */ /* 0x000fe200000010ff */
[----:B------:R-:W-:Y:S01]  /*4e90*/  FFMA.FTZ R34, -R245, R245, 1 ;  /* 0x3f800000f5227423 */ /* 0x000fe200000101f5 */
[----:B------:R-:W1:Y:S01]  /*4ea0*/  MUFU.EX2 R17, R156 ;  /* 0x0000009c00117308 */ /* 0x000e620000000800 */
[----:B------:R-:W-:Y:S02]  /*4eb0*/  FMUL.FTZ R19, R19, R140 ;  /* 0x0000008c13137220 */ /* 0x000fe40000410000 */
[----:B------:R-:W-:Y:S02]  /*4ec0*/  FMUL.FTZ R23, R23, R34 ;  /* 0x0000002217177220 */ /* 0x000fe40000410000 */
[--C-:B--2---:R-:W-:Y:S01]  /*4ed0*/  FADD.FTZ R12, R12, -R141.reuse ;  /* 0x8000008d0c0c7221 */ /* 0x104fe20000010000 */
[----:B------:R-:W-:Y:S01]  /*4ee0*/  F2FP.BF16.PACK_AB R18, R19, R18 ;  /* 0x000000121312723e */ /* 0x000fe200000010ff */
[--C-:B------:R-:W-:Y:S01]  /*4ef0*/  FADD.FTZ R13, R13, -R141.reuse ;  /* 0x8000008d0d0d7221 */ /* 0x100fe20000010000 */
[----:B------:R-:W-:Y:S01]  /*4f00*/  F2FP.BF16.PACK_AB R138, R138, R23 ;  /* 0x000000178a8a723e */ /* 0x000fe200000010ff */
[----:B------:R-:W-:Y:S02]  /*4f10*/  FMUL.FTZ R12, R149, R12 ;  /* 0x0000000c950c7220 */ /* 0x000fe40000410000 */
[--C-:B------:R-:W-:Y:S02]  /*4f20*/  FADD.FTZ R19, R8, -R141.reuse ;  /* 0x8000008d08137221 */ /* 0x100fe40000010000 */
[----:B------:R-:W-:Y:S01]  /*4f30*/  FADD.FTZ R8, R9, -R141 ;  /* 0x8000008d09087221 */ /* 0x000fe20000010000 */
[----:B------:R-:W-:Y:S01]  /*4f40*/  F2FP.BF16.PACK_AB R9, R151, R152 ;  /* 0x000000989709723e */ /* 0x000fe200000010ff */
[----:B------:R-:W-:Y:S02]  /*4f50*/  FFMA.FTZ R23, -R220, R220, 1 ;  /* 0x3f800000dc177423 */ /* 0x000fe400000101dc */
[----:B------:R-:W-:Y:S02]  /*4f60*/  FFMA.FTZ R34, -R221, R221, 1 ;  /* 0x3f800000dd227423 */ /* 0x000fe400000101dd */
[----:B------:R-:W-:Y:S01]  /*4f70*/  FMUL.FTZ R13, R158, R13 ;  /* 0x0000000d9e0d7220 */ /* 0x000fe20000410000 */
[----:B------:R4:W-:Y:S01]  /*4f80*/  STS [R204+0x19480], R9 ;  /* 0x01948009cc007388 */ /* 0x0009e20000000800 */
[----:B------:R-:W-:Y:S02]  /*4f90*/  FMUL.FTZ R19, R152, R19 ;  /* 0x0000001398137220 */ /* 0x000fe40000410000 */
[----:B------:R-:W-:Y:S02]  /*4fa0*/  FMUL.FTZ R8, R151, R8 ;  /* 0x0000000897087220 */ /* 0x000fe40000410000 */
[----:B------:R-:W-:Y:S02]  /*4fb0*/  FMUL.FTZ R12, R12, R23 ;  /* 0x000000170c0c7220 */ /* 0x000fe40000410000 */
[----:B------:R-:W-:Y:S02]  /*4fc0*/  FMUL.FTZ R13, R13, R34 ;  /* 0x000000220d0d7220 */ /* 0x000fe40000410000 */
[----:B------:R-:W-:Y:S02]  /*4fd0*/  FFMA.FTZ R217, -R217, R217, 1 ;  /* 0x3f800000d9d97423 */ /* 0x000fe400000101d9 */
[----:B------:R-:W-:Y:S01]  /*4fe0*/  FMUL.FTZ R19, R19, R214 ;  /* 0x000000d613137220 */ /* 0x000fe20000410000 */
[----:B------:R-:W-:Y:S01]  /*4ff0*/  F2FP.BF16.PACK_AB R12, R13, R12 ;  /* 0x0000000c0d0c723e */ /* 0x000fe200000010ff */
[----:B------:R-:W-:Y:S01]  /*5000*/  FMUL.FTZ R8, R8, R217 ;  /* 0x000000d908087220 */ /* 0x000fe20000410000 */
[----:B------:R-:W-:Y:S01]  /*5010*/  F2FP.BF16.PACK_AB R13, R35, R166 ;  /* 0x000000a6230d723e */ /* 0x000fe200000010ff */
[--C-:B------:R-:W-:Y:S02]  /*5020*/  FFMA.FTZ R150, R150, c[0x0][0x29c], -R241.reuse ;  /* 0x0000a70096967a23 */ /* 0x100fe400000108f1 */
[--C-:B------:R-:W-:Y:S01]  /*5030*/  FFMA.FTZ R165, R165, c[0x0][0x29c], -R244.reuse ;  /* 0x0000a700a5a57a23 */ /* 0x100fe200000108f4 */
[----:B------:R-:W-:Y:S01]  /*5040*/  F2FP.BF16.PACK_AB R19, R8, R19 ;  /* 0x000000130813723e */ /* 0x000fe200000010ff */
[----:B------:R-:W-:Y:S01]  /*5050*/  STS [R204+0x19880], R13 ;  /* 0x0198800dcc007388 */ /* 0x000fe20000000800 */
[----:B-1----:R-:W-:Y:S01]  /*5060*/  F2FP.BF16.PACK_AB R8, R17, R162 ;  /* 0x000000a21108723e */ /* 0x002fe200000010ff */
[--C-:B------:R-:W-:Y:S01]  /*5070*/  FFMA.FTZ R248, R248, c[0x0][0x29c], -R241.reuse ;  /* 0x0000a700f8f87a23 */ /* 0x100fe200000108f1 */
[----:B------:R-:W-:Y:S01]  /*5080*/  MUFU.EX2 R150, R150 ;  /* 0x0000009600967308 */ /* 0x000fe20000000800 */
[----:B------:R-:W-:Y:S01]  /*5090*/  STS [R205+0x1000], R22 ;  /* 0x00100016cd007388 */ /* 0x000fe20000000800 */
[--C-:B------:R-:W-:Y:S02]  /*50a0*/  FFMA.FTZ R183, R183, c[0x0][0x29c], -R244.reuse ;  /* 0x0000a700b7b77a23 */ /* 0x100fe400000108f4 */
[--C-:B------:R-:W-:Y:S01]  /*50b0*/  FFMA.FTZ R171, R171, c[0x0][0x29c], -R244.reuse ;  /* 0x0000a700abab7a23 */ /* 0x100fe200000108f4 */
[----:B------:R1:W-:Y:S01]  /*50c0*/  STS [R205+0x1400], R8 ;  /* 0x00140008cd007388 */ /* 0x0003e20000000800 */
[----:B------:R-:W-:Y:S02]  /*50d0*/  FFMA.FTZ R244, R169, c[0x0][0x29c], -R244 ;  /* 0x0000a700a9f47a23 */ /* 0x000fe400000108f4 */
[--C-:B------:R-:W-:Y:S01]  /*50e0*/  FFMA.FTZ R216, R216, c[0x0][0x29c], -R241.reuse ;  /* 0x0000a700d8d87a23 */ /* 0x100fe200000108f1 */
[----:B------:R-:W-:Y:S01]  /*50f0*/  STS [R204+0x1a480], R159 ;  /* 0x01a4809fcc007388 */ /* 0x000fe20000000800 */
[----:B------:R-:W-:Y:S01]  /*5100*/  FFMA.FTZ R241, R170, c[0x0][0x29c], -R241 ;  /* 0x0000a700aaf17a23 */ /* 0x000fe200000108f1 */
[----:B------:R-:W2:Y:S01]  /*5110*/  MUFU.EX2 R23, R248 ;  /* 0x000000f800177308 */ /* 0x000ea20000000800 */
[--C-:B------:R-:W-:Y:S01]  /*5120*/  FADD.FTZ R24, R24, -R141.reuse ;  /* 0x8000008d18187221 */ /* 0x100fe20000010000 */
[----:B------:R-:W-:Y:S01]  /*5130*/  STS [R204+0x1a880], R143 ;  /* 0x01a8808fcc007388 */ /* 0x000fe20000000800 */
[--C-:B------:R-:W-:Y:S02]  /*5140*/  FADD.FTZ R25, R25, -R141.reuse ;  /* 0x8000008d19197221 */ /* 0x100fe40000010000 */
[----:B------:R-:W-:Y:S01]  /*5150*/  FFMA.FTZ R34, -R233, R233, 1 ;  /* 0x3f800000e9227423 */ /* 0x000fe200000101e9 */
[----:B------:R-:W-:Y:S01]  /*5160*/  STS [R205+0x2000], R2 ;  /* 0x00200002cd007388 */ /* 0x000fe20000000800 */
[--C-:B------:R-:W-:Y:S02]  /*5170*/  FADD.FTZ R28, R28, -R141.reuse ;  /* 0x8000008d1c1c7221 */ /* 0x100fe40000010000 */
[----:B------:R-:W-:Y:S01]  /*5180*/  FADD.FTZ R29, R29, -R141 ;  /* 0x8000008d1d1d7221 */ /* 0x000fe20000010000 */
[----:B------:R-:W3:Y:S01]  /*5190*/  MUFU.EX2 R165, R165 ;  /* 0x000000a500a57308 */ /* 0x000ee20000000800 */
[----:B------:R-:W-:Y:S01]  /*51a0*/  STS [R205+0x2400], R168 ;  /* 0x002400a8cd007388 */ /* 0x000fe20000000800 */
[----:B------:R-:W-:Y:S02]  /*51b0*/  FFMA.FTZ R141, -R232, R232, 1 ;  /* 0x3f800000e88d7423 */ /* 0x000fe400000101e8 */
[--C-:B----4-:R-:W-:Y:S02]  /*51c0*/  FADD.FTZ R9, R14, -R239.reuse ;  /* 0x800000ef0e097221 */ /* 0x110fe40000010000 */
[----:B------:R-:W-:Y:S02]  /*51d0*/  FFMA.FTZ R218, -R218, R218, 1 ;  /* 0x3f800000dada7423 */ /* 0x000fe400000101da */
[----:B------:R-:W-:Y:S02]  /*51e0*/  FFMA.FTZ R219, -R219, R219, 1 ;  /* 0x3f800000dbdb7423 */ /* 0x000fe400000101db */
[----:B------:R-:W4:Y:S01]  /*51f0*/  MUFU.EX2 R32, R183 ;  /* 0x000000b700207308 */ /* 0x000f220000000800 */
[--C-:B-1----:R-:W-:Y:S02]  /*5200*/  FADD.FTZ R8, R15, -R239.reuse ;  /* 0x800000ef0f087221 */ /* 0x102fe40000010000 */
[----:B------:R-:W-:Y:S01]  /*5210*/  FMUL.FTZ R9, R162, R9 ;  /* 0x00000009a2097220 */ /* 0x000fe20000410000 */
[----:B--2---:R-:W-:Y:S01]  /*5220*/  F2FP.BF16.PACK_AB R3, R23, R150 ;  /* 0x000000961703723e */ /* 0x004fe200000010ff */
[----:B------:R-:W-:Y:S02]  /*5230*/  FMUL.FTZ R8, R17, R8 ;  /* 0x0000000811087220 */ /* 0x000fe40000410000 */
[----:B------:R-:W-:Y:S02]  /*5240*/  FFMA.FTZ R222, -R222, R222, 1 ;  /* 0x3f800000dede7423 */ /* 0x000fe400000101de */
[----:B------:R1:W-:Y:S01]  /*5250*/  STS [R204+0x1b880], R3 ;  /* 0x01b88003cc007388 */ /* 0x0003e20000000800 */
[----:B------:R-:W-:Y:S01]  /*5260*/  MUFU.EX2 R171, R171 ;  /* 0x000000ab00ab7308 */ /* 0x000fe20000000800 */
[----:B------:R-:W-:Y:S02]  /*5270*/  FFMA.FTZ R223, -R223, R223, 1 ;  /* 0x3f800000dfdf7423 */ /* 0x000fe400000101df */
[----:B------:R-:W-:Y:S02]  /*5280*/  FMUL.FTZ R9, R9, R222 ;  /* 0x000000de09097220 */ /* 0x000fe40000410000 */
[----:B---3--:R-:W-:Y:S02]  /*5290*/  FMUL.FTZ R24, R165, R24 ;  /* 0x00000018a5187220 */ /* 0x008fe40000410000 */
[----:B------:R-:W-:Y:S02]  /*52a0*/  FMUL.FTZ R8, R8, R223 ;  /* 0x000000df08087220 */ /* 0x000fe40000410000 */
[----:B------:R-:W-:Y:S01]  /*52b0*/  FMUL.FTZ R24, R24, R141 ;  /* 0x0000008d18187220 */ /* 0x000fe20000410000 */
[----:B------:R-:W2:Y:S01]  /*52c0*/  MUFU.EX2 R244, R244 ;  /* 0x000000f400f47308 */ /* 0x000ea20000000800 */
[----:B------:R-:W-:Y:S01]  /*52d0*/  FFMA.FTZ R235, -R235, R235, 1 ;  /* 0x3f800000ebeb7423 */ /* 0x000fe200000101eb */
[----:B------:R-:W-:Y:S01]  /*52e0*/  F2FP.BF16.PACK_AB R8, R8, R9 ;  /* 0x000000090808723e */ /* 0x000fe200000010ff */
[----:B------:R-:W-:Y:S01]  /*52f0*/  FFMA.FTZ R234, -R234, R234, 1 ;  /* 0x3f800000eaea7423 */ /* 0x000fe200000101ea */
[C---:B----4-:R-:W-:Y:S01]  /*5300*/  F2FP.BF16.PACK_AB R165, R32.reuse, R165 ;  /* 0x000000a520a5723e */ /* 0x050fe200000010ff */
[----:B------:R-:W-:Y:S02]  /*5310*/  FMUL.FTZ R25, R32, R25 ;  /* 0x0000001920197220 */ /* 0x000fe40000410000 */
[----:B------:R-:W-:Y:S02]  /*5320*/  FMUL.FTZ R147, R147, R242 ;  /* 0x000000f293937220 */ /* 0x000fe40000410000 */
[----:B------:R-:W-:Y:S01]  /*5330*/  STS [R204+0x1b480], R165 ;  /* 0x01b480a5cc007388 */ /* 0x000fe20000000800 */
[----:B------:R-:W-:Y:S01]  /*5340*/  MUFU.EX2 R216, R216 ;  /* 0x000000d800d87308 */ /* 0x000fe20000000800 */
[----:B------:R-:W-:Y:S02]  /*5350*/  FMUL.FTZ R25, R25, R34 ;  /* 0x0000002219197220 */ /* 0x000fe40000410000 */
[----:B------:R-:W-:Y:S02]  /*5360*/  FMUL.FTZ R144, R144, R243 ;  /* 0x000000f390907220 */ /* 0x000fe40000410000 */
[--C-:B-1----:R-:W-:Y:S01]  /*5370*/  FADD.FTZ R3, R26, -R239.reuse ;  /* 0x800000ef1a037221 */ /* 0x102fe20000010000 */
[----:B------:R-:W-:Y:S01]  /*5380*/  F2FP.BF16.PACK_AB R141, R25, R24 ;  /* 0x00000018198d723e */ /* 0x000fe200000010ff */
[--C-:B------:R-:W-:Y:S01]  /*5390*/  FADD.FTZ R25, R10, -R239.reuse ;  /* 0x800000ef0a197221 */ /* 0x100fe20000010000 */
[----:B------:R-:W-:Y:S01]  /*53a0*/  F2FP.BF16.PACK_AB R144, R144, R147 ;  /* 0x000000939090723e */ /* 0x000fe200000010ff */
[--C-:B------:R-:W-:Y:S01]  /*53b0*/  FADD.FTZ R10, R11, -R239.reuse ;  /* 0x800000ef0b0a7221 */ /* 0x100fe20000010000 */
[----:B------:R-:W1:Y:S01]  /*53c0*/  MUFU.EX2 R241, R241 ;  /* 0x000000f100f17308 */ /* 0x000e620000000800 */
[----:B------:R-:W-:Y:S02]  /*53d0*/  FMUL.FTZ R25, R166, R25 ;  /* 0x00000019a6197220 */ /* 0x000fe40000410000 */
[----:B------:R-:W-:Y:S01]  /*53e0*/  FMUL.FTZ R10, R35, R10 ;  /* 0x0000000a230a7220 */ /* 0x000fe20000410000 */
[----:B--2---:R-:W-:Y:S01]  /*53f0*/  F2FP.BF16.PACK_AB R32, R244, R171 ;  /* 0x000000abf420723e */ /* 0x004fe200000010ff */
[----:B------:R-:W-:Y:S02]  /*5400*/  FMUL.FTZ R25, R25, R218 ;  /* 0x000000da19197220 */ /* 0x000fe40000410000 */
[----:B------:R-:W-:Y:S02]  /*5410*/  FMUL.FTZ R10, R10, R219 ;  /* 0x000000db0a0a7220 */ /* 0x000fe40000410000 */
[----:B------:R-:W-:Y:S01]  /*5420*/  STS [R205+0x3000], R32 ;  /* 0x00300020cd007388 */ /* 0x000fe20000000800 */
[----:B------:R-:W-:Y:S02]  /*5430*/  FMUL.FTZ R3, R150, R3 ;  /* 0x0000000396037220 */ /* 0x000fe40000410000 */
[----:B------:R-:W-:Y:S01]  /*5440*/  F2FP.BF16.PACK_AB R25, R10, R25 ;  /* 0x000000190a19723e */ /* 0x000fe200000010ff */
[--C-:B------:R-:W-:Y:S02]  /*5450*/  FADD.FTZ R10, R27, -R239.reuse ;  /* 0x800000ef1b0a7221 */ /* 0x100fe40000010000 */
[--C-:B------:R-:W-:Y:S02]  /*5460*/  FADD.FTZ R9, R30, -R239.reuse ;  /* 0x800000ef1e097221 */ /* 0x100fe40000010000 */
[----:B------:R-:W-:Y:S02]  /*5470*/  FMUL.FTZ R10, R23, R10 ;  /* 0x0000000a170a7220 */ /* 0x000fe40000410000 */
[----:B------:R-:W-:Y:S02]  /*5480*/  FMUL.FTZ R3, R3, R234 ;  /* 0x000000ea03037220 */ /* 0x000fe40000410000 */
[----:B------:R-:W-:Y:S02]  /*5490*/  FMUL.FTZ R10, R10, R235 ;  /* 0x000000eb0a0a7220 */ /* 0x000fe40000410000 */
[----:B------:R-:W-:Y:S01]  /*54a0*/  FFMA.FTZ R147, -R236, R236, 1 ;  /* 0x3f800000ec937423 */ /* 0x000fe200000101ec */
[----:B-1----:R-:W-:Y:S01]  /*54b0*/  F2FP.BF16.PACK_AB R2, R241, R216 ;  /* 0x000000d8f102723e */ /* 0x002fe200000010ff */
[----:B------:R-:W-:Y:S01]  /*54c0*/  FFMA.FTZ R11, -R240, R240, 1 ;  /* 0x3f800000f00b7423 */ /* 0x000fe200000101f0 */
[----:B------:R-:W-:Y:S01]  /*54d0*/  F2FP.BF16.PACK_AB R139, R10, R3 ;  /* 0x000000030a8b723e */ /* 0x000fe200000010ff */
[----:B------:R-:W-:Y:S01]  /*54e0*/  FMUL.FTZ R28, R171, R28 ;  /* 0x0000001cab1c7220 */ /* 0x000fe20000410000 */
[----:B------:R-:W-:Y:S01]  /*54f0*/  MOV R3, UR5 ;  /* 0x0000000500037c02 */ /* 0x000fe20008000f00 */
[----:B------:R1:W-:Y:S01]  /*5500*/  STS [R205+0x3400], R2 ;  /* 0x00340002cd007388 */ /* 0x0003e20000000800 */
[----:B------:R-:W-:Y:S02]  /*5510*/  FMUL.FTZ R29, R244, R29 ;  /* 0x0000001df41d7220 */ /* 0x000fe40000410000 */
[----:B------:R-:W-:Y:S01]  /*5520*/  FFMA.FTZ R140, -R237, R237, 1 ;  /* 0x3f800000ed8c7423 */ /* 0x000fe200000101ed */
[----:B------:R-:W-:Y:S01]  /*5530*/  BAR.SYNC.DEFER_BLOCKING 0x0 ;  /* 0x0000000000007b1d */ /* 0x000fe20000010000 */
[----:B------:R-:W-:Y:S02]  /*5540*/  FMUL.FTZ R9, R216, R9 ;  /* 0x00000009d8097220 */ /* 0x000fe40000410000 */
[----:B------:R-:W-:Y:S02]  /*5550*/  FFMA.FTZ R238, -R238, R238, 1 ;  /* 0x3f800000eeee7423 */ /* 0x000fe400000101ee */
[----:B------:R-:W-:Y:S02]  /*5560*/  FMUL.FTZ R28, R28, R147 ;  /* 0x000000931c1c7220 */ /* 0x000fe40000410000 */
[----:B------:R-:W-:Y:S02]  /*5570*/  FMUL.FTZ R29, R29, R140 ;  /* 0x0000008c1d1d7220 */ /* 0x000fe40000410000 */
[----:B------:R-:W-:Y:S02]  /*5580*/  FMUL.FTZ R9, R9, R238 ;  /* 0x000000ee09097220 */ /* 0x000fe40000410000 */
[----:B------:R-:W-:Y:S01]  /*5590*/  IMAD R3, R3, 0x1800, R182 ;  /* 0x0000180003037824 */ /* 0x000fe200078e02b6 */
[----:B------:R-:W-:Y:S04]  /*55a0*/  F2FP.BF16.PACK_AB R140, R29, R28 ;  /* 0x0000001c1d8c723e */ /* 0x000fe800000010ff */
        /* <DEDUP_REMOVED lines=122> */
[C---:B------:R-:W-:Y:S01]  /*5d50*/  ISETP.GE.OR P5, PT, R192.reuse, UR18, !P3 ;  /* 0x00000012c0007c0c */ /* 0x040fe2000dfa6670 */
[----:B------:R-:W-:Y:S01]  /*5d60*/  IMAD.U32 R4, RZ, RZ, UR16 ;  /* 0x00000010ff047e24 */ /* 0x000fe2000f8e00ff */
[----:B------:R-:W-:Y:S01]  /*5d70*/  LEA.HI.X R9, R7, c[0x0][0x284], R6, 0x2, P0 ;  /* 0x0000a10007097a11 */ /* 0x000fe200000f1406 */
[----:B------:R-:W-:Y:S01]  /*5d80*/  IMAD R6, R5, 0x3000, R202 ;  /* 0x0000300005067824 */ /* 0x000fe200078e02ca */
[----:B------:R-:W-:Y:S01]  /*5d90*/  ISETP.GE.OR P0, PT, R192, UR18, !P2 ;  /* 0x00000012c0007c0c */ /* 0x000fe2000d706670 */
[----:B------:R-:W-:Y:S03]  /*5da0*/  @!P1 IMAD R4, R4, 0x40, R191 ;  /* 0x0000004004049824 */ /* 0x000fe600078e02bf */
[----:B------:R-:W-:Y:S01]  /*5db0*/  @!PT LDS RZ, [RZ] ;  /* 0x00000000fffff984 */ /* 0x000fe20000000800 */
[----:B------:R-:W-:Y:S01]  /*5dc0*/  @!PT LDS RZ, [RZ] ;  /* 0x00000000fffff984 */ /* 0x000fe20000000800 */
[----:B------:R-:W-:Y:S01]  /*5dd0*/  @!PT LDS RZ, [RZ] ;  /* 0x00000000fffff984 */ /* 0x000fe20000000800 */
[----:B------:R1:W-:Y:S01]  /*5de0*/  LDGSTS.E.BYPASS.LTC128B.128 [R6], [R10.64], !P6 ;  /* 0x000000000a067fae */ /* 0x0003e2000f101d4e */
[----:B------:R-:W-:Y:S05]  /*5df0*/  @!P1 IMAD.SHL.U32 R7, R4, 0x4, RZ ;  /* 0x0000000404079824 */ /* 0x000fea00078e00ff */
[----:B------:R1:W-:Y:S06]  /*5e00*/  LDGSTS.E.BYPASS.LTC128B.128 [R6+0x1000], [R10.64+0x40], !P5 ;  /* 0x010000400a067fae */ /* 0x0003ec000e901d4e */
[----:B------:R1:W-:Y:S06]  /*5e10*/  LDGSTS.E.BYPASS.LTC128B.128 [R6+0x2000], [R10.64+0x80], !P0 ;  /* 0x020000800a067fae */ /* 0x0003ec000c101d4e */
[----:B------:R1:W-:Y:S02]  /*5e20*/  @!P1 LDGSTS.E.BYPASS.LTC128B.128 [R7+0x18280], [R8.64] ;  /* 0x1828000008079fae */ /* 0x0003e4000b901d4e */
.L_x_1254:
        /* <DEDUP_REMOVED lines=239> */
.L_x_1250:
[----:B------:R-:W-:Y:S01]  /*6d20*/  USHF.L.U32 UR6, UR13, 0x7, URZ ;  /* 0x000000070d067899 */ /* 0x000fe2000800063f */
[----:B------:R-:W-:Y:S05]  /*6d30*/  @P1 BRA `(.L_x_1256) ;  /* 0x000012b000001947 */ /* 0x000fea0003800000 */
[----:B------:R-:W2:Y:S01]  /*6d40*/  S2R R0, SR_TID.X ;  /* 0x0000000000007919 */ /* 0x000ea20000002100 */
        /* <DEDUP_REMOVED lines=15> */
[----:B------:R-:W-:Y:S01]  /*6e40*/  F2FP.BF16.PACK_AB R54, R55, R54 ;  /* 0x000000363736723e */ /* 0x000fe200000010ff */
[----:B------:R-:W-:Y:S01]  /*6e50*/  IMAD.U32 R12, RZ, RZ, UR4 ;  /* 0x00000004ff0c7e24 */ /* 0x000fe2000f8e00ff */
[----:B------:R-:W-:-:S02]  /*6e60*/  F2FP.BF16.PACK_AB R64, R65, R64 ;  /* 0x000000404140723e */ /* 0x000fc400000010ff */
[----:B------:R-:W-:Y:S02]  /*6e70*/  F2FP.BF16.PACK_AB R66, R67, R66 ;  /* 0x000000424342723e */ /* 0x000fe400000010ff */
[----:B--2--5:R-:W-:Y:S02]  /*6e80*/  SHF.R.S32.HI R3, RZ, 0x1f, R0 ;  /* 0x0000001fff037819 */ /* 0x024fe40000011400 */
[----:B------:R-:W-:Y:S02]  /*6e90*/  F2FP.BF16.PACK_AB R56, R57, R56 ;  /* 0x000000383938723e */ /* 0x000fe400000010ff */
[CC--:B------:R-:W-:Y:S02]  /*6ea0*/  LEA.HI R2, R3.reuse, R0.reuse, RZ, 0x2 ;  /* 0x0000000003027211 */ /* 0x0c0fe400078f10ff */
[----:B-1----:R-:W-:Y:S02]  /*6eb0*/  LEA.HI R6, R3, R0, RZ, 0x5 ;  /* 0x0000000003067211 */ /* 0x002fe400078f28ff */
[----:B------:R-:W-:-:S02]  /*6ec0*/  SHF.R.S32.HI R5, RZ, 0x2, R2 ;  /* 0x00000002ff057819 */ /* 0x000fc40000011402 */
[----:B------:R-:W-:Y:S02]  /*6ed0*/  SHF.R.S32.HI R4, RZ, 0x1f, R2 ;  /* 0x0000001fff047819 */ /* 0x000fe40000011402 */
[--C-:B------:R-:W-:Y:S02]  /*6ee0*/  SHF.R.S32.HI R7, RZ, 0x5, R6.reuse ;  /* 0x00000005ff077819 */ /* 0x100fe40000011406 */
[----:B------:R-:W-:Y:S02]  /*6ef0*/  LEA.HI R4, R4, R5, RZ, 0x3 ;  /* 0x0000000504047211 */ /* 0x000fe400078f18ff */
[----:B------:R-:W-:Y:S02]  /*6f00*/  SHF.R.S32.HI R10, RZ, 0x1f, R6 ;  /* 0x0000001fff0a7819 */ /* 0x000fe40000011406 */
[----:B------:R-:W-:Y:S02]  /*6f10*/  LOP3.LUT R4, R4, 0xfffffff8, RZ, 0xc0, !PT ;  /* 0xfffffff804047812 */ /* 0x000fe400078ec0ff */
[----:B------:R-:W-:-:S02]  /*6f20*/  LEA.HI R10, R10, R7, RZ, 0x2 ;  /* 0x000000070a0a7211 */ /* 0x000fc400078f10ff */
[----:B------:R-:W-:Y:S01]  /*6f30*/  LOP3.LUT R13, R2, 0xfffffffc, RZ, 0xc0, !PT ;  /* 0xfffffffc020d7812 */ /* 0x000fe200078ec0ff */
[----:B------:R-:W-:Y:S01]  /*6f40*/  IMAD.IADD R4, R5, 0x1, -R4 ;  /* 0x0000000105047824 */ /* 0x000fe200078e0a04 */
[----:B------:R-:W-:Y:S02]  /*6f50*/  LEA.HI R9, R3, R0, RZ, 0x7 ;  /* 0x0000000003097211 */ /* 0x000fe400078f38ff */
[----:B------:R-:W-:Y:S01]  /*6f60*/  LOP3.LUT R10, R10, 0x7ffffc, RZ, 0xc0, !PT ;  /* 0x007ffffc0a0a7812 */ /* 0x000fe200078ec0ff */
[----:B------:R-:W-:Y:S01]  /*6f70*/  IMAD.IADD R2, R0, 0x1, -R13 ;  /* 0x0000000100027824 */ /* 0x000fe200078e0a0d */
[----:B------:R-:W-:Y:S02]  /*6f80*/  LEA.HI R6, R4, R4, RZ, 0x1 ;  /* 0x0000000404067211 */ /* 0x000fe400078f08ff */
[----:B------:R-:W-:Y:S01]  /*6f90*/  SHF.R.U32.HI R9, RZ, 0x4, R9 ;  /* 0x00000004ff097819 */ /* 0x000fe20000011609 */
[----:B------:R-:W-:Y:S01]  /*6fa0*/  IMAD.IADD R15, R7, 0x1, -R10 ;  /* 0x00000001070f7824 */ /* 0x000fe200078e0a0a */
[----:B------:R-:W-:-:S02]  /*6fb0*/  SHF.R.S32.HI R8, RZ, 0x1, R6 ;  /* 0x00000001ff087819 */ /* 0x000fc40000011406 */
[----:B------:R-:W-:Y:S02]  /*6fc0*/  LOP3.LUT R13, R6, 0x3fffffe, RZ, 0xc0, !PT ;  /* 0x03fffffe060d7812 */ /* 0x000fe400078ec0ff */
[C---:B------:R-:W-:Y:S01]  /*6fd0*/  LOP3.LUT P0, RZ, R8.reuse, 0x2, RZ, 0xc0, !PT ;  /* 0x0000000208ff7812 */ /* 0x040fe2000780c0ff */
[----:B------:R-:W-:Y:S01]  /*6fe0*/  IMAD.SHL.U32 R11, R8, 0x40, RZ ;  /* 0x00000040080b7824 */ /* 0x000fe200078e00ff */
[----:B------:R-:W-:Y:S01]  /*6ff0*/  F2FP.BF16.PACK_AB R58, R59, R58 ;  /* 0x0000003a3b3a723e */ /* 0x000fe200000010ff */
[----:B------:R-:W-:Y:S01]  /*7000*/  IMAD.IADD R13, R4, 0x1, -R13 ;  /* 0x00000001040d7824 */ /* 0x000fe200078e0a0d */
[----:B------:R-:W-:Y:S01]  /*7010*/  F2FP.BF16.PACK_AB R60, R61, R60 ;  /* 0x0000003c3d3c723e */ /* 0x000fe200000010ff */
[----:B------:R-:W-:Y:S01]  /*7020*/  IMAD R4, R15, 0x100, R2 ;  /* 0x000001000f047824 */ /* 0x000fe200078e0202 */
[----:B------:R-:W-:Y:S02]  /*7030*/  LOP3.LUT R6, R11, 0xc0, RZ, 0xc0, !PT ;  /* 0x000000c00b067812 */ /* 0x000fe400078ec0ff */
[----:B------:R-:W-:Y:S01]  /*7040*/  F2FP.BF16.PACK_AB R62, R63, R62 ;  /* 0x0000003e3f3e723e */ /* 0x000fe200000010ff */
[----:B------:R-:W-:Y:S01]  /*7050*/  IMAD R4, R13, 0x10, R4 ;  /* 0x000000100d047824 */ /* 0x000fe200078e0204 */
[----:B------:R-:W-:Y:S01]  /*7060*/  LOP3.LUT R9, R6, 0x8, R9, 0xf8, !PT ;  /* 0x0000000806097812 */ /* 0x000fe200078ef809 */
[----:B------:R-:W-:Y:S01]  /*7070*/  IMAD.U32 R13, RZ, RZ, UR5 ;  /* 0x00000005ff0d7e24 */ /* 0x000fe2000f8e00ff */
[----:B------:R-:W-:Y:S01]  /*7080*/  SHF.R.U32.HI R6, RZ, 0x3, R6 ;  /* 0x00000003ff067819 */ /* 0x000fe20000011606 */
[----:B------:R-:W-:Y:S01]  /*7090*/  ULDC.64 UR4, c[0x0][0x360] ;  /* 0x0000d80000047ab9 */ /* 0x000fe20000000a00 */
[----:B------:R-:W-:-:S02]  /*70a0*/  F2FP.BF16.PACK_AB R68, R69, R68 ;  /* 0x000000444544723e */ /* 0x000fc400000010ff */
[----:B------:R-:W-:Y:S02]  /*70b0*/  LOP3.LUT R9, R9, R6, RZ, 0x3c, !PT ;  /* 0x0000000609097212 */ /* 0x000fe400078e3cff */
[----:B------:R-:W-:Y:S02]  /*70c0*/  F2FP.BF16.PACK_AB R70, R71, R70 ;  /* 0x000000464746723e */ /* 0x000fe400000010ff */
[----:B------:R-:W-:Y:S01]  /*70d0*/  F2FP.BF16.PACK_AB R80, R81, R80 ;  /* 0x000000505150723e */ /* 0x000fe200000010ff */
[----:B------:R-:W-:Y:S01]  /*70e0*/  IMAD.U32 R4, R4, 0x2, R9 ;  /* 0x0000000204047824 */ /* 0x000fe200078e0009 */
[----:B------:R-:W-:Y:S02]  /*70f0*/  F2FP.BF16.PACK_AB R82, R83, R82 ;  /* 0x000000525352723e */ /* 0x000fe400000010ff */
[----:B------:R-:W-:Y:S01]  /*7100*/  F2FP.BF16.PACK_AB R72, R73, R72 ;  /* 0x000000484948723e */ /* 0x000fe200000010ff */
[----:B------:R-:W-:Y:S01]  /*7110*/  IMAD.SHL.U32 R9, R4, 0x2, RZ ;  /* 0x0000000204097824 */ /* 0x000fe200078e00ff */
[----:B------:R-:W-:Y:S01]  /*7120*/  BAR.SYNC.DEFER_BLOCKING 0x1, 0x100 ;  /* 0x0044000000007b1d */ /* 0x000fe20000010000 */
[----:B------:R-:W-:-:S02]  /*7130*/  F2FP.BF16.PACK_AB R74, R75, R74 ;  /* 0x0000004a4b4a723e */ /* 0x000fc400000010ff */
[----:B------:R-:W-:Y:S02]  /*7140*/  F2FP.BF16.PACK_AB R76, R77, R76 ;  /* 0x0000004c4d4c723e */ /* 0x000fe400000010ff */
[C---:B------:R-:W-:Y:S02]  /*7150*/  IADD3 R11, R9.reuse, 0x20, RZ ;  /* 0x00000020090b7810 */ /* 0x040fe40007ffe0ff */
[----:B------:R-:W-:Y:S02]  /*7160*/  @P0 IADD3 R11, R9, -0x20, RZ ;  /* 0xffffffe0090b0810 */ /* 0x000fe40007ffe0ff */
[----:B------:R-:W-:Y:S02]  /*7170*/  F2FP.BF16.PACK_AB R78, R79, R78 ;  /* 0x0000004e4f4e723e */ /* 0x000fe400000010ff */
[----:B------:R-:W-:Y:S02]  /*7180*/  F2FP.BF16.PACK_AB R84, R85, R84 ;  /* 0x000000545554723e */ /* 0x000fe400000010ff */
[----:B------:R-:W-:-:S02]  /*7190*/  F2FP.BF16.PACK_AB R86, R87, R86 ;  /* 0x000000565756723e */ /* 0x000fc400000010ff */
[----:B------:R-:W-:Y:S02]  /*71a0*/  F2FP.BF16.PACK_AB R96, R97, R96 ;  /* 0x000000606160723e */ /* 0x000fe400000010ff */
[----:B------:R-:W-:Y:S02]  /*71b0*/  F2FP.BF16.PACK_AB R98, R99, R98 ;  /* 0x000000626362723e */ /* 0x000fe400000010ff */
[----:B------:R-:W-:Y:S02]  /*71c0*/  F2FP.BF16.PACK_AB R88, R89, R88 ;  /* 0x000000585958723e */ /* 0x000fe400000010ff */
        /* <DEDUP_REMOVED lines=67> */
[----:B------:R2:W-:Y:S04]  /*7600*/  STS [R11+0x5280], R126 ;  /* 0x0052807e0b007388 */ /* 0x0005e80000000800 */
[----:B------:R-:W-:Y:S01]  /*7610*/  BAR.SYNC.DEFER_BLOCKING 0x1, 0x100 ;  /* 0x0044000000007b1d */ /* 0x000fe20000010000 */
[----:B------:R-:W-:-:S04]  /*7620*/  UISETP.NE.U32.AND UP0, UPT, URZ, UR4, UPT ;  /* 0x000000043f00728c */ /* 0x000fc8000bf05070 */
[----:B------:R-:W-:Y:S01]  /*7630*/  UISETP.NE.AND.EX UP0, UPT, URZ, UR5, UPT, UP0 ;  /* 0x000000053f00728c */ /* 0x000fe2000bf05300 */
[----:B------:R-:W3:Y:S02]  /*7640*/  @P1 LDG.E R6, [R12.64] ;  /* 0x0000000e0c061981 */ /* 0x000ee4000c1e1900 */
[----:B------:R-:W-:-:S03]  /*7650*/  ULDC.64 UR4, c[0x0][0x360] ;  /* 0x0000d80000047ab9 */ /* 0x000fc60000000a00 */
[----:B------:R-:W-:-:S05]  /*7660*/  PLOP3.LUT P0, PT, PT, PT, UP0, 0x80, 0x0 ;  /* 0x000000000000781c */ /* 0x000fca0003f0f008 */
[----:B------:R-:W-:Y:S01]  /*7670*/  @UP0 UIMAD.WIDE UR4, UR11, UR7, UR4 ;  /* 0x000000070b0402a5 */ /* 0x000fe2000f8e0204 */
[----:B------:R-:W-:-:S05]  /*7680*/  IMAD.MOV.U32 R4, RZ, RZ, c[0x0][0x2f0] ;  /* 0x0000bc00ff047624 */ /* 0x000fca00078e00ff */
[----:B------:R-:W-:Y:S02]  /*7690*/  IMAD.U32 R8, RZ, RZ, UR4 ;  /* 0x00000004ff087e24 */ /* 0x000fe4000f8e00ff */
[----:B-1----:R-:W-:-:S05]  /*76a0*/  IMAD.U32 R9, RZ, RZ, UR5 ;  /* 0x00000005ff097e24 */ /* 0x002fca000f8e00ff */
[----:B------:R2:W5:Y:S01]  /*76b0*/  @P0 LDG.E R4, [R8.64] ;  /* 0x0000000e08040981 */ /* 0x000562000c1e1900 */
[----:B------:R-:W-:Y:S02]  /*76c0*/  UMOV UR16, URZ ;  /* 0x0000003f00107c82 */ /* 0x000fe40008000000 */
[----:B------:R-:W-:Y:S01]  /*76d0*/  UMOV UR17, URZ ;  /* 0x0000003f00117c82 */ /* 0x000fe20008000000 */
[----:B---3--:R-:W1:Y:S02]  /*76e0*/  @P1 R2UR UR5, R6 ;  /* 0x00000000060513c2 */ /* 0x008e6400000e0000 */
[----:B-1----:R-:W-:Y:S02]  /*76f0*/  @UP1 USHF.R.S32.HI UR4, URZ, 0x1f, UR5 ;  /* 0x0000001f3f041899 */ /* 0x002fe40008011405 */
[----:B------:R-:W-:-:S05]  /*7700*/  @UP1 UMOV UR16, UR5 ;  /* 0x0000000500101c82 */ /* 0x000fca0008000000 */
[----:B------:R-:W-:Y:S01]  /*7710*/  @UP1 UMOV UR17, UR4 ;  /* 0x0000000400111c82 */ /* 0x000fe20008000000 */
[----:B------:R-:W-:Y:S05]  /*7720*/  @P0 BRA `(.L_x_1257) ;  /* 0x0000004000000947 */ /* 0x000fea0003800000 */
[----:B--2---:R-:W-:Y:S05]  /*7730*/  @!P1 BRA `(.L_x_1257) ;  /* 0x0000003000009947 */ /* 0x004fea0003800000 */
[----:B-----5:R-:W2:Y:S04]  /*7740*/  LDG.E R4, [R12.64] ;  /* 0x0000000e0c047981 */ /* 0x020ea8000c1e1900 */
[----:B------:R-:W2:Y:S02]  /*7750*/  LDG.E R9, [R12.64+0x4] ;  /* 0x0000040e0c097981 */ /* 0x000ea4000c1e1900 */
[----:B--2---:R-:W-:Y:S02]  /*7760*/  IADD3 R4, -R4, R9, RZ ;  /* 0x0000000904047210 */ /* 0x004fe40007ffe1ff */
.L_x_1257:
[----:B--2---:R-:W-:Y:S01]  /*7770*/  LEA.HI R9, R3, R0, RZ, 0x3 ;  /* 0x0000000003097211 */ /* 0x004fe200078f18ff */
        /* <DEDUP_REMOVED lines=18> */
[----:B------:R-:W-:Y:S01]  /*78a0*/  ISETP.GE.AND P4, PT, R5, R4, PT ;  /* 0x000000040500720c */ /* 0x000fe20003f86270 */
[----:B------:R-:W-:Y:S01]  /*78b0*/  USEL UR8, UR8, URZ, !UP1 ;  /* 0x0000003f08087287 */ /* 0x000fe2000c800000 */
[----:B------:R-:W-:Y:S01]  /*78c0*/  LOP3.LUT R3, R3, R0, RZ, 0x3c, !PT ;  /* 0x0000000003037212 */ /* 0x000fe200078e3cff */
[----:B------:R-:W-:Y:S01]  /*78d0*/  IMAD.U32 R0, RZ, RZ, UR12 ;  /* 0x0000000cff007e24 */ /* 0x000fe2000f8e00ff */
[C---:B------:R-:W-:Y:S01]  /*78e0*/  IADD3 R58, P0, R5.reuse, UR16, RZ ;  /* 0x00000010053a7c10 */ /* 0x040fe2000ff1e0ff */
[----:B------:R-:W-:Y:S02]  /*78f0*/  BSSY B0, `(.L_x_1258) ;  /* 0x000002a000007945 */ /* 0x000fe40003800000 */
[----:B------:R-:W-:Y:S01]  /*7900*/  IMAD.U32 R2, R2, 0x20, R3 ;  /* 0x0000002002027824 */ /* 0x000fe200078e0003 */
[----:B------:R-:W-:Y:S01]  /*7910*/  LEA.HI.X.SX32 R59, R5, UR17, 0x1, P0 ;  /* 0x00000011053b7c11 */ /* 0x000fe200080f0eff */
[----:B------:R-:W-:Y:S01]  /*7920*/  IMAD.WIDE.U32 R60, R0, c[0x0][0x338], R56 ;  /* 0x0000ce00003c7a25 */ /* 0x000fe200078e0038 */
[----:B------:R-:W-:-:S03]  /*7930*/  IADD3 R3, R56, 0x20, RZ ;  /* 0x0000002038037810 */ /* 0x000fc60007ffe0ff */
[----:B------:R-:W-:Y:S01]  /*7940*/  IMAD.SHL.U32 R7, R2, 0x2, RZ ;  /* 0x0000000202077824 */ /* 0x000fe200078e00ff */
[----:B------:R-:W-:Y:S01]  /*7950*/  IADD3 R61, R61, UR5, RZ ;  /* 0x000000053d3d7c10 */ /* 0x000fe2000fffe0ff */
[----:B------:R-:W-:Y:S01]  /*7960*/  ULDC.64 UR4, c[0x0][0x340] ;  /* 0x0000d00000047ab9 */ /* 0x000fe20000000a00 */
[----:B------:R-:W-:Y:S01]  /*7970*/  IMAD.U32 R0, RZ, RZ, UR11 ;  /* 0x0000000bff007e24 */ /* 0x000fe2000f8e00ff */
[----:B------:R-:W-:Y:S01]  /*7980*/  UIMAD UR4, UR8, UR4, URZ ;  /* 0x00000004080472a4 */ /* 0x000fe2000f8e023f */
[----:B------:R1:W2:Y:S01]  /*7990*/  LDS.128 R52, [R7+0x7080] ;  /* 0x0070800007347984 */ /* 0x0002a20000000c00 */
[----:B------:R-:W-:Y:S02]  /*79a0*/  IMAD.U32 R2, RZ, RZ, UR13 ;  /* 0x0000000dff027e24 */ /* 0x000fe4000f8e00ff */
[----:B------:R-:W-:Y:S01]  /*79b0*/  UIMAD UR4, UR11, UR5, UR4 ;  /* 0x000000050b0472a4 */ /* 0x000fe2000f8e0204 */
[----:B------:R1:W3:Y:S01]  /*79c0*/  LDS.128 R48, [R7+0x9080] ;  /* 0x0090800007307984 */ /* 0x0002e20000000c00 */
[----:B------:R-:W-:-:S03]  /*79d0*/  IMAD.WIDE.U32 R60, R0, c[0x0][0x340], R60 ;  /* 0x0000d000003c7a25 */ /* 0x000fc600078e003c */
[----:B------:R1:W4:Y:S01]  /*79e0*/  LDS.128 R44, [R7+0xb080] ;  /* 0x00b08000072c7984 */ /* 0x0003220000000c00 */
[----:B------:R-:W-:Y:S01]  /*79f0*/  IMAD.WIDE R58, R2, 0x80, R58 ;  /* 0x00000080023a7825 */ /* 0x000fe200078e023a */
[----:B------:R-:W-:Y:S02]  /*7a00*/  IADD3 R63, R61, UR4, RZ ;  /* 0x000000043d3f7c10 */ /* 0x000fe4000fffe0ff */
        /* <DEDUP_REMOVED lines=13> */
[C---:B------:R-:W-:Y:S01]  /*7ae0*/  IMAD R6, R58.reuse, c[0x0][0x334], R6 ;  /* 0x0000cd003a067a24 */ /* 0x040fe200078e0206 */
        /* <DEDUP_REMOVED lines=10> */
.L_x_1259:
[----:B------:R-:W-:Y:S05]  /*7b90*/  BSYNC B0 ;  /* 0x0000000000007941 */ /* 0x000fea0003800000 */
.L_x_1258:
[----:B------:R-:W-:Y:S01]  /*7ba0*/  IADD3 R5, R5, 0x40, RZ ;  /* 0x0000004005057810 */ /* 0x000fe20007ffe0ff */
[----:B------:R-:W-:Y:S03]  /*7bb0*/  BSSY B0, `(.L_x_1260) ;  /* 0x0000014000007945 */ /* 0x000fe60003800000 */
[----:B------:R-:W-:-:S13]  /*7bc0*/  ISETP.GE.AND P3, PT, R5, R4, PT ;  /* 0x000000040500720c */ /* 0x000fda0003f66270 */
[----:B------:R-:W-:Y:S05]  /*7bd0*/  @P3 BRA `(.L_x_1261) ;  /* 0x0000011000003947 */ /* 0x000fea0003800000 */
[----:B------:R-:W-:Y:S01]  /*7be0*/  IADD3 R5, P0, R58, 0x40, RZ ;  /* 0x000000403a057810 */ /* 0x000fe20007f1e0ff */
[----:B------:R-:W-:Y:S01]  /*7bf0*/  IMAD.MOV.U32 R6, RZ, RZ, R60 ;  /* 0x000000ffff067224 */ /* 0x000fe200078e003c */
[C---:B------:R-:W-:Y:S01]  /*7c00*/  IADD3 R2, R56.reuse, 0x40, RZ ;  /* 0x0000004038027810 */ /* 0x040fe20007ffe0ff */
[----:B-1----:R-:W-:Y:S01]  /*7c10*/  IMAD.MOV.U32 R7, RZ, RZ, R63 ;  /* 0x000000ffff077224 */ /* 0x002fe200078e003f */
[----:B------:R-:W-:Y:S01]  /*7c20*/  ISETP.GE.AND P2, PT, R56, c[0x0][0x324], PT ;  /* 0x0000c90038007a0c */ /* 0x000fe20003f46270 */
[----:B------:R-:W-:Y:S01]  /*7c30*/  IMAD.X R4, RZ, RZ, R59, P0 ;  /* 0x000000ffff047224 */ /* 0x000fe200000e063b */
[----:B------:R-:W-:Y:S01]  /*7c40*/  ISETP.GE.AND P0, PT, R2, c[0x0][0x324], PT ;  /* 0x0000c90002007a0c */ /* 0x000fe20003f06270 */
[----:B------:R-:W-:Y:S01]  /*7c50*/  IMAD.WIDE.U32 R6, R5, c[0x0][0x330], R6 ;  /* 0x0000cc0005067a25 */ /* 0x000fe200078e0006 */
[----:B------:R-:W-:-:S03]  /*7c60*/  ISETP.GE.AND P1, PT, R3, c[0x0][0x324], PT ;  /* 0x0000c90003007a0c */ /* 0x000fc60003f26270 */
[----:B------:R-:W-:Y:S01]  /*7c70*/  IMAD R4, R4, c[0x0][0x330], RZ ;  /* 0x0000cc0004047a24 */ /* 0x000fe200078e02ff */
[----:B--2---:R-:W-:-:S03]  /*7c80*/  LEA R8, P5, R6, c[0x0][0x318], 0x1 ;  /* 0x0000c60006087a11 */ /* 0x004fc600078a08ff */
[----:B------:R-:W-:-:S04]  /*7c90*/  IMAD R4, R5, c[0x0][0x334], R4 ;  /* 0x0000cd0005047a24 */ /* 0x000fc800078e0204 */
[----:B------:R-:W-:-:S05]  /*7ca0*/  IMAD.IADD R4, R7, 0x1, R4 ;  /* 0x0000000107047824 */ /* 0x000fca00078e0204 */
[----:B------:R-:W-:-:S05]  /*7cb0*/  LEA.HI.X R9, R6, c[0x0][0x31c], R4, 0x1, P5 ;  /* 0x0000c70006097a11 */ /* 0x000fca00028f0c04 */
[----:B------:R1:W-:Y:S04]  /*7cc0*/  @!P2 STG.E.128 [R8.64], R52 ;  /* 0x000000340800a986 */ /* 0x0003e8000c101d0e */
[----:B---3--:R1:W-:Y:S04]  /*7cd0*/  @!P1 STG.E.128 [R8.64+0x40], R48 ;  /* 0x0000403008009986 */ /* 0x0083e8000c101d0e */
[----:B----4-:R1:W-:Y:S02]  /*7ce0*/  @!P0 STG.E.128 [R8.64+0x80], R44 ;  /* 0x0000802c08008986 */ /* 0x0103e4000c101d0e */
.L_x_1261:
[----:B------:R-:W-:Y:S05]  /*7cf0*/  BSYNC B0 ;  /* 0x0000000000007941 */ /* 0x000fea0003800000 */
.L_x_1260:
[----:B------:R-:W-:Y:S01]  /*7d00*/  ULDC.64 UR4, c[0x0][0x308] ;  /* 0x0000c20000047ab9 */ /* 0x000fe20000000a00 */
[----:B------:R-:W-:Y:S01]  /*7d10*/  MOV R5, UR12 ;  /* 0x0000000c00057c02 */ /* 0x000fe20008000f00 */
[----:B------:R-:W-:Y:S01]  /*7d20*/  UIMAD UR4, UR7, UR4, URZ ;  /* 0x00000004070472a4 */ /* 0x000fe2000f8e023f */
[----:B------:R-:W-:Y:S03]  /*7d30*/  BSSY B0, `(.L_x_1262) ;  /* 0x0000018000007945 */ /* 0x000fe60003800000 */
[----:B------:R-:W-:Y:S01]  /*7d40*/  UIMAD UR12, UR12, UR5, UR4 ;  /* 0x000000050c0c72a4 */ /* 0x000fe2000f8e0204 */
[----:B-1----:R-:W-:-:S02]  /*7d50*/  IMAD.WIDE.U32 R6, R5, c[0x0][0x308], R56 ;  /* 0x0000c20005067a25 */ /* 0x002fc400078e0038 */
[----:B------:R-:W-:Y:S02]  /*7d60*/  ULDC.64 UR4, c[0x0][0x310] ;  /* 0x0000c40000047ab9 */ /* 0x000fe40000000a00 */
[----:B------:R-:W-:Y:S01]  /*7d70*/  UIMAD UR4, UR8, UR4, URZ ;  /* 0x00000004080472a4 */ /* 0x000fe2000f8e023f */
[----:B------:R-:W-:-:S03]  /*7d80*/  IADD3 R7, R7, UR12, RZ ;  /* 0x0000000c07077c10 */ /* 0x000fc6000fffe0ff */
[----:B------:R-:W-:Y:S02]  /*7d90*/  UIMAD UR4, UR11, UR5, UR4 ;  /* 0x000000050b0472a4 */ /* 0x000fe4000f8e0204 */
[----:B------:R-:W-:-:S05]  /*7da0*/  IMAD.WIDE.U32 R6, R0, c[0x0][0x310], R6 ;  /* 0x0000c40000067a25 */ /* 0x000fca00078e0006 */
[----:B--2---:R-:W-:Y:S01]  /*7db0*/  IADD3 R9, R7, UR4, RZ ;  /* 0x0000000407097c10 */ /* 0x004fe2000fffe0ff */
        /* <DEDUP_REMOVED lines=15> */
.L_x_1263:
[----:B------:R-:W-:Y:S05]  /*7eb0*/  BSYNC B0 ;  /* 0x0000000000007941 */ /* 0x000fea0003800000 */
.L_x_1262:
        /* <DEDUP_REMOVED lines=19> */
.L_x_1256:
[----:B------:R-:W-:Y:S02]  /*7ff0*/  ULDC.64 UR4, c[0x0][0x358] ;  /* 0x0000d60000047ab9 */ /* 0x000fe40000000a00 */
[----:B------:R-:W-:-:S02]  /*8000*/  UISETP.NE.U32.AND UP1, UPT, URZ, UR4, UPT ;  /* 0x000000043f00728c */ /* 0x000fc4000bf25070 */
[----:B------:R-:W-:Y:S02]  /*8010*/  UMOV UR7, 0x4 ;  /* 0x0000000400077882 */ /* 0x000fe40000000000 */
[----:B------:R-:W-:-:S03]  /*8020*/  UISETP.NE.AND.EX UP1, UPT, URZ, UR5, UPT, UP1 ;  /* 0x000000053f00728c */ /* 0x000fc6000bf25310 */
[----:B------:R-:W-:Y:S02]  /*8030*/  ULDC.64 UR4, c[0x0][0x358] ;  /* 0x0000d60000047ab9 */ /* 0x000fe40000000a00 */
[----:B------:R-:W-:Y:S01]  /*8040*/  UIMAD.WIDE UR4, UR11, UR7, UR4 ;  /* 0x000000070b0472a5 */ /* 0x000fe2000f8e0204 */
[----:B------:R-:W-:-:S05]  /*8050*/  PLOP3.LUT P1, PT, PT, PT, UP1, 0x80, 0x0 ;  /* 0x000000000000781c */ /* 0x000fca0003f2f018 */
[----:B-1----:R-:W-:Y:S01]  /*8060*/  IMAD.U32 R6, RZ, RZ, UR4 ;  /* 0x00000004ff067e24 */ /* 0x002fe2000f8e00ff */
[----:B------:R-:W-:Y:S01]  /*8070*/  MOV R7, UR5 ;  /* 0x0000000500077c02 */ /* 0x000fe20008000f00 */
[----:B------:R-:W-:-:S06]  /*8080*/  ULDC.64 UR4, c[0x0][0x360] ;  /* 0x0000d80000047ab9 */ /* 0x000fcc0000000a00 */
[----:B------:R-:W2:Y:S01]  /*8090*/  @P1 LDG.E R0, [R6.64] ;  /* 0x0000000e06001981 */ /* 0x000ea2000c1e1900 */
[----:B------:R-:W-:Y:S01]  /*80a0*/  UISETP.NE.U32.AND UP0, UPT, URZ, UR4, UPT ;  /* 0x000000043f00728c */ /* 0x000fe2000bf05070 */
[----:B-----5:R-:W-:-:S03]  /*80b0*/  IMAD.MOV.U32 R3, RZ, RZ, c[0x0][0x2f0] ;  /* 0x0000bc00ff037624 */ /* 0x020fc600078e00ff */
        /* <DEDUP_REMOVED lines=15> */
[----:B-----5:R-:W2:Y:S04]  /*81b0*/  LDG.E R3, [R6.64] ;  /* 0x0000000e06037981 */ /* 0x020ea8000c1e1900 */
[----:B------:R-:W2:Y:S02]  /*81c0*/  LDG.E R0, [R6.64+0x4] ;  /* 0x0000040e06007981 */ /* 0x000ea4000c1e1900 */
[----:B--2---:R-:W-:Y:S02]  /*81d0*/  IADD3 R3, -R3, R0, RZ ;  /* 0x0000000003037210 */ /* 0x004fe40007ffe1ff */
.L_x_1264:
        /* <DEDUP_REMOVED lines=10> */
[----:B------:R-:W-:Y:S01]  /*8280*/  USEL UR8, UR8, URZ, !UP1 ;  /* 0x0000003f08087287 */ /* 0x000fe2000c800000 */
[----:B-1----:R-:W-:-:S04]  /*8290*/  SHF.R.S32.HI R5, RZ, 0x1f, R0 ;  /* 0x0000001fff057819 */ /* 0x002fc80000011400 */
[----:B------:R-:W-:-:S04]  /*82a0*/  LEA.HI R2, R5, R0, RZ, 0x2 ;  /* 0x0000000005027211 */ /* 0x000fc800078f10ff */
[----:B------:R-:W-:Y:S02]  /*82b0*/  LOP3.LUT R5, R2, 0x1ffffffc, RZ, 0xc0, !PT ;  /* 0x1ffffffc02057812 */ /* 0x000fe400078ec0ff */
[----:B------:R-:W-:-:S03]  /*82c0*/  SHF.R.S32.HI R2, RZ, 0x2, R2 ;  /* 0x00000002ff027819 */ /* 0x000fc60000011402 */
[----:B------:R-:W-:Y:S01]  /*82d0*/  IMAD.IADD R5, R0, 0x1, -R5 ;  /* 0x0000000100057824 */ /* 0x000fe200078e0a05 */
[C---:B------:R-:W-:Y:S01]  /*82e0*/  ISETP.GE.AND P4, PT, R2.reuse, R3, PT ;  /* 0x000000030200720c */ /* 0x040fe20003f86270 */
[----:B------:R-:W-:Y:S01]  /*82f0*/  IMAD.U32 R0, RZ, RZ, UR11 ;  /* 0x0000000bff007e24 */ /* 0x000fe2000f8e00ff */
[----:B------:R-:W-:Y:S01]  /*8300*/  IADD3 R4, P0, R2, UR16, RZ ;  /* 0x0000001002047c10 */ /* 0x000fe2000ff1e0ff */
[----:B------:R-:W-:Y:S02]  /*8310*/  IMAD.SHL.U32 R14, R5, 0x8, RZ ;  /* 0x00000008050e7824 */ /* 0x000fe400078e00ff */
[----:B------:R-:W-:-:S03]  /*8320*/  IMAD.U32 R5, RZ, RZ, UR12 ;  /* 0x0000000cff057e24 */ /* 0x000fc6000f8e00ff */
[----:B------:R-:W-:Y:S02]  /*8330*/  SHF.R.S32.HI R15, RZ, 0x1f, R14 ;  /* 0x0000001fff0f7819 */ /* 0x000fe4000001140e */
[----:B------:R-:W-:-:S03]  /*8340*/  IADD3 R6, R14, 0x20, RZ ;  /* 0x000000200e067810 */ /* 0x000fc60007ffe0ff */
[----:B------:R-:W-:Y:S01]  /*8350*/  IMAD.WIDE.U32 R8, R5, c[0x0][0x308], R14 ;  /* 0x0000c20005087a25 */ /* 0x000fe200078e000e */
[----:B------:R-:W-:-:S04]  /*8360*/  LEA.HI.X.SX32 R5, R2, UR17, 0x1, P0 ;  /* 0x0000001102057c11 */ /* 0x000fc800080f0eff */
[----:B------:R-:W-:Y:S01]  /*8370*/  IADD3 R9, R9, UR5, RZ ;  /* 0x0000000509097c10 */ /* 0x000fe2000fffe0ff */
[----:B------:R-:W-:Y:S01]  /*8380*/  ULDC.64 UR4, c[0x0][0x310] ;  /* 0x0000c40000047ab9 */ /* 0x000fe20000000a00 */
[----:B------:R-:W-:Y:S01]  /*8390*/  IMAD.WIDE R10, R10, 0x80, R4 ;  /* 0x000000800a0a7825 */ /* 0x000fe200078e0204 */
[----:B------:R-:W-:Y:S01]  /*83a0*/  UIMAD UR4, UR8, UR4, URZ ;  /* 0x00000004080472a4 */ /* 0x000fe2000f8e023f */
[----:B------:R-:W-:Y:S02]  /*83b0*/  IADD3 R5, R14, 0x40, RZ ;  /* 0x000000400e057810 */ /* 0x000fe40007ffe0ff */
[----:B------:R-:W-:Y:S01]  /*83c0*/  IMAD.WIDE.U32 R8, R0, c[0x0][0x310], R8 ;  /* 0x0000c40000087a25 */ /* 0x000fe200078e0008 */
        /* <DEDUP_REMOVED lines=16> */
.L_x_1266:
[----:B------:R-:W-:Y:S05]  /*84d0*/  BSYNC B0 ;  /* 0x0000000000007941 */ /* 0x000fea0003800000 */
.L_x_1265:
        /* <DEDUP_REMOVED lines=19> */
.L_x_1268:
[----:B------:R-:W-:Y:S05]  /*8610*/  BSYNC B0 ;  /* 0x0000000000007941 */ /* 0x000fea0003800000 */
.L_x_1267:
[----:B------:R-:W-:Y:S01]  /*8620*/  ULDC.64 UR4, c[0x0][0x338] ;  /* 0x0000ce0000047ab9 */ /* 0x000fe20000000a00 */
[----:B------:R-:W-:Y:S01]  /*8630*/  MOV R3, UR12 ;  /* 0x0000000c00037c02 */ /* 0x000fe20008000f00 */
        /* <DEDUP_REMOVED lines=24> */
.L_x_1270:
[----:B------:R-:W-:Y:S05]  /*87c0*/  BSYNC B0 ;  /* 0x0000000000007941 */ /* 0x000fea0003800000 */
.L_x_1269:
[----:B------:R-:W-:Y:S05]  /*87d0*/  @P3 EXIT ;  /* 0x000000000000394d */ /* 0x000fea0003800000 */
[----:B------:R-:W-:Y:S01]  /*87e0*/  IADD3 R0, P0, R10, 0x40, RZ ;  /* 0x000000400a007810 */ /* 0x000fe20007f1e0ff */
[----:B------:R-:W-:Y:S01]  /*87f0*/  IMAD.MOV.U32 R9, RZ, RZ, R13 ;  /* 0x000000ffff097224 */ /* 0x000fe200078e000d */
[----:B------:R-:W-:-:S03]  /*8800*/  ISETP.GE.AND P1, PT, R14, c[0x0][0x324], PT ;  /* 0x0000c9000e007a0c */ /* 0x000fc60003f26270 */
[----:B------:R-:W-:Y:S01]  /*8810*/  IMAD.X R10, RZ, RZ, R11, P0 ;  /* 0x000000ffff0a7224 */ /* 0x000fe200000e060b */
[----:B------:R-:W-:Y:S01]  /*8820*/  ISETP.GE.AND P0, PT, R6, c[0x0][0x324], PT ;  /* 0x0000c90006007a0c */ /* 0x000fe20003f06270 */
[----:B------:R-:W-:-:S04]  /*8830*/  IMAD.WIDE.U32 R8, R0, c[0x0][0x330], R8 ;  /* 0x0000cc0000087a25 */ /* 0x000fc800078e0008 */
[----:B--2---:R-:W-:Y:S01]  /*8840*/  IMAD R3, R10, c[0x0][0x330], RZ ;  /* 0x0000cc000a037a24 */ /* 0x004fe200078e02ff */
        /* <DEDUP_REMOVED lines=10> */
.L_x_1271:
        /* <DEDUP_REMOVED lines=9> */
.L_x_1437:


//--------------------- .text._ZN7cutlass13device_kernelIN5flash19enable_sm80_to_sm89INS1_16FlashAttnBwdSm80INS1_25CollectiveMainloopBwdSm80ILi2ELi2EN4cute5tupleIJNS5_1CILi64EEENS7_ILi128EEENS7_ILi96EEEEEENS_10bfloat16_tEfNS_4arch4Sm80ELb1ELb0ELb1ELb1ELb1ELb0ELb0ELb0ELi2ELi2ELi4ELi2ELb0EEENS1_21CollectiveEpilogueBwdISB_SC_SE_Li256ELb1ELb0ELi2EEENS1_25SingleTileBwdLPTSchedulerILb1ELi128ELb1EEEEEEEEEvNT_6ParamsE --------------------------
	.section	.text._ZN7cutlass13device_kernelIN5flash19enable_sm80_to_sm89INS1_16FlashAttnBwdSm80INS1_25CollectiveMainloopBwdSm80ILi2ELi2EN4cute5tupleIJNS5_1CILi64EEENS7_ILi128EEENS7_ILi96EEEEEENS_10bfloat16_tEfNS_4arch4Sm80ELb1ELb0ELb1ELb1ELb1ELb0ELb0ELb0ELi2ELi2ELi4ELi2ELb0EEENS1_21CollectiveEpilogueBwdISB_SC_SE_Li256ELb1ELb0ELi2EEENS1_25SingleTileBwdLPTSchedulerILb1ELi128ELb1EEEEEEEEEvNT_6ParamsE,"ax",@progbits
	.sectioninfo	@"SHI_REGISTERS=253"
	.align	128
.text._ZN7cutlass13device_kernelIN5flash19enable_sm80_to_sm89INS1_16FlashAttnBwdSm80INS1_25CollectiveMainloopBwdSm80ILi2ELi2EN4cute5tupleIJNS5_1CILi64EEENS7_ILi128EEENS7_ILi96EEEEEENS_10bfloat16_tEfNS_4arch4Sm80ELb1ELb0ELb1ELb1ELb1ELb0ELb0ELb0ELi2ELi2ELi4ELi2ELb0EEENS1_21CollectiveEpilogueBwdISB_SC_SE_Li256ELb1ELb0ELi2EEENS1_25SingleTileBwdLPTSchedulerILb1ELi128ELb1EEEEEEEEEvNT_6ParamsE:
        .type           _ZN7cutlass13device_kernelIN5flash19enable_sm80_to_sm89INS1_16FlashAttnBwdSm80INS1_25CollectiveMainloopBwdSm80ILi2ELi2EN4cute5tupleIJNS5_1CILi64EEENS7_ILi128EEENS7_ILi96EEEEEENS_10bfloat16_tEfNS_4arch4Sm80ELb1ELb0ELb1ELb1ELb1ELb0ELb0ELb0ELi2ELi2ELi4ELi2ELb0EEENS1_21CollectiveEpilogueBwdISB_SC_SE_Li256ELb1ELb0ELi2EEENS1_25SingleTileBwdLPTSchedulerILb1ELi128ELb1EEEEEEEEEvNT_6ParamsE,@function
        .size           _ZN7cutlass13device_kernelIN5flash19enable_sm80_to_sm89INS1_16FlashAttnBwdSm80INS1_25CollectiveMainloopBwdSm80ILi2ELi2EN4cute5tupleIJNS5_1CILi64EEENS7_ILi128EEENS7_ILi96EEEEEENS_10bfloat16_tEfNS_4arch4Sm80ELb1ELb0ELb1ELb1ELb1ELb0ELb0ELb0ELi2ELi2ELi4ELi2ELb0EEENS1_21CollectiveEpilogueBwdISB_SC_SE_Li256ELb1ELb0ELi2EEENS1_25SingleTileBwdLPTSchedulerILb1ELi128ELb1EEEEEEEEEvNT_6ParamsE,(.L_x_1438 - _ZN7cutlass13device_kernelIN5flash19enable_sm80_to_sm89INS1_16FlashAttnBwdSm80INS1_25CollectiveMainloopBwdSm80ILi2ELi2EN4cute5tupleIJNS5_1CILi64EEENS7_ILi128EEENS7_ILi96EEEEEENS_10bfloat16_tEfNS_4arch4Sm80ELb1ELb0ELb1ELb1ELb1ELb0ELb0ELb0ELi2ELi2ELi4ELi2ELb0EEENS1_21CollectiveEpilogueBwdISB_SC_SE_Li256ELb1ELb0ELi2EEENS1_25SingleTileBwdLPTSchedulerILb1ELi128ELb1EEEEEEEEEvNT_6ParamsE)
        .other          _ZN7cutlass13device_kernelIN5flash19enable_sm80_to_sm89INS1_16FlashAttnBwdSm80INS1_25CollectiveMainloopBwdSm80ILi2ELi2EN4cute5tupleIJNS5_1CILi64EEENS7_ILi128EEENS7_ILi96EEEEEENS_10bfloat16_tEfNS_4arch4Sm80ELb1ELb0ELb1ELb1ELb1ELb0ELb0ELb0ELi2ELi2ELi4ELi2ELb0EEENS1_21CollectiveEpilogueBwdISB_SC_SE_Li256ELb1ELb0ELi2EEENS1_25SingleTileBwdLPTSchedulerILb1ELi128ELb1EEEEEEEEEvNT_6ParamsE,@"STO_CUDA_ENTRY STV_DEFAULT"
_ZN7cutlass13device_kernelIN5flash19enable_sm80_to_sm89INS1_16FlashAttnBwdSm80INS1_25CollectiveMainloopBwdSm80ILi2ELi2EN4cute5tupleIJNS5_1CILi64EEENS7_ILi128EEENS7_ILi96EEEEEENS_10bfloat16_tEfNS_4arch4Sm80ELb1ELb0ELb1ELb1ELb1ELb0ELb0ELb0ELi2ELi2ELi4ELi2ELb0EEENS1_21CollectiveEpilogueBwdISB_SC_SE_Li256ELb1ELb0ELi2EEENS1_25SingleTileBwdLPTSchedulerILb1ELi128ELb1EEEEEEEEEvNT_6ParamsE:
        /* <DEDUP_REMOVED lines=29> */
.L_x_1273:
[----:B------:R-:W-:Y:S02]  /*01d0*/  ULDC UR7, c[0x0][0x3ac] ;  /* 0x0000eb0000077ab9 */ /* 0x000fe40000000800 */
[----:B------:R-:W-:Y:S02]  /*01e0*/  UISETP.NE.AND UP0, UPT, UR7, 0x1, UPT ;  /* 0x000000010700788c */ /* 0x000fe4000bf05270 */
[----:B------:R-:W-:Y:S02]  /*01f0*/  ULDC.64 UR4, c[0x0][0x3b0] ;  /* 0x0000ec0000047ab9 */ /* 0x000fe40000000a00 */
[----:B------:R-:W-:Y:S02]  /*0200*/  UIMAD.WIDE.U32 UR10, UR6, UR4, URZ ;  /* 0x00000004060a72a5 */ /* 0x000fe4000f8e003f */
[----:B------:R-:W-:-:S05]  /*0210*/  UMOV UR9, UR6 ;  /* 0x0000000600097c82 */ /* 0x000fca0008000000 */
[----:B------:R-:W-:-:S04]  /*0220*/  @UP0 USHF.R.U32.HI UR9, URZ, UR5, UR11 ;  /* 0x000000053f090299 */ /* 0x000fc8000801160b */
[----:B------:R-:W-:-:S04]  /*0230*/  UIMAD UR7, UR9, UR7, URZ ;  /* 0x00000007090772a4 */ /* 0x000fc8000f8e023f */
.L_x_1274:
        /* <DEDUP_REMOVED lines=13> */
[----:B------:R-:W-:Y:S01]  /*0310*/  IMAD.U32 R193, RZ, RZ, UR4 ;  /* 0x00000004ffc17e24 */ /* 0x000fe2000f8e00ff */
        /* <DEDUP_REMOVED lines=9> */
.L_x_1275:
        /* <DEDUP_REMOVED lines=14> */
.L_x_1277:
[----:B------:R-:W-:Y:S02]  /*0490*/  ULDC UR5, c[0x0][0x3d4] ;  /* 0x0000f50000057ab9 */ /* 0x000fe40000000800 */
.L_x_1276:
        /* <DEDUP_REMOVED lines=9> */
.L_x_1272:
        /* <DEDUP_REMOVED lines=21> */
.L_x_1279:
[----:B------:R-:W-:Y:S02]  /*0680*/  ULDC UR7, c[0x0][0x3ac] ;  /* 0x0000eb0000077ab9 */ /* 0x000fe40000000800 */
[----:B------:R-:W-:Y:S02]  /*0690*/  UISETP.NE.AND UP0, UPT, UR7, 0x1, UPT ;  /* 0x000000010700788c */ /* 0x000fe4000bf05270 */
[----:B------:R-:W-:Y:S02]  /*06a0*/  ULDC.64 UR4, c[0x0][0x3b0] ;  /* 0x0000ec0000047ab9 */ /* 0x000fe40000000a00 */
[----:B------:R-:W-:Y:S02]  /*06b0*/  UIMAD.WIDE.U32 UR10, UR6, UR4, URZ ;  /* 0x00000004060a72a5 */ /* 0x000fe4000f8e003f */
[----:B------:R-:W-:-:S05]  /*06c0*/  UMOV UR9, UR6 ;  /* 0x0000000600097c82 */ /* 0x000fca0008000000 */
[----:B------:R-:W-:-:S04]  /*06d0*/  @UP0 USHF.R.U32.HI UR9, URZ, UR5, UR11 ;  /* 0x000000053f090299 */ /* 0x000fc8000801160b */
[----:B------:R-:W-:-:S04]  /*06e0*/  UIMAD UR7, UR9, UR7, URZ ;  /* 0x00000007090772a4 */ /* 0x000fc8000f8e023f */
.L_x_1280:
        /* <DEDUP_REMOVED lines=23> */
.L_x_1281:
        /* <DEDUP_REMOVED lines=14> */
.L_x_1283:
[----:B------:R-:W-:Y:S02]  /*0940*/  ULDC UR5, c[0x0][0x3d4] ;  /* 0x0000f50000057ab9 */ /* 0x000fe40000000800 */
.L_x_1282:
        /* <DEDUP_REMOVED lines=8> */
.L_x_1278:
        /* <DEDUP_REMOVED lines=34> */
[----:B------:R-:W-:Y:S01]  /*0bf0*/  ULDC UR8, c[0x0][0x198] ;  /* 0x0000660000087ab9 */ /* 0x000fe20000000800 */
[----:B--2---:R-:W2:Y:S02]  /*0c00*/  @P2 R2UR UR5, R0 ;  /* 0x00000000000523c2 */ /* 0x004ea400000e0000 */
[----:B--2---:R-:W-:-:S04]  /*0c10*/  @UP2 ULEA UR5, UR10, UR5, 0x6 ;  /* 0x000000050a052291 */ /* 0x004fc8000f8e303f */
[----:B------:R-:W-:-:S04]  /*0c20*/  @UP2 USHF.R.S32.HI UR4, URZ, 0x1f, UR5 ;  /* 0x0000001f3f042899 */ /* 0x000fc80008011405 */
[----:B------:R-:W-:Y:S01]  /*0c30*/  @UP2 ULEA.HI UR4, UR4, UR5, URZ, 0x6 ;  /* 0x0000000504042291 */ /* 0x000fe2000f8f303f */
[----:B---3--:R1:W2:Y:S02]  /*0c40*/  @P0 R2UR UR9, R4 ;  /* 0x00000000040903c2 */ /* 0x0082a400000e0000 */
[----:B------:R-:W-:Y:S02]  /*0c50*/  UMOV UR5, URZ ;  /* 0x0000003f00057c82 */ /* 0x000fe40008000000 */
        /* <DEDUP_REMOVED lines=8> */
.L_x_1284:
        /* <DEDUP_REMOVED lines=10> */
.L_x_1285:
[----:B------:R-:W-:Y:S05]  /*0d80*/  @!P1 BRA `(.L_x_1286) ;  /* 0x0000005000009947 */ /* 0x000fea0003800000 */
[----:B------:R-:W3:Y:S04]  /*0d90*/  LDG.E R0, [R6.64] ;  /* 0x0000000c06007981 */ /* 0x000ee8000c1e1900 */
[----:B-1----:R-:W4:Y:S01]  /*0da0*/  LDG.E R4, [R6.64+0x4] ;  /* 0x0000040c06047981 */ /* 0x002f22000c1e1900 */
[----:B---3--:R-:W1:Y:S08]  /*0db0*/  R2UR UR8, R0 ;  /* 0x00000000000873c2 */ /* 0x008e7000000e0000 */
[----:B----4-:R-:W1:Y:S02]  /*0dc0*/  R2UR UR4, R4 ;  /* 0x00000000040473c2 */ /* 0x010e6400000e0000 */
[----:B-1----:R-:W-:-:S06]  /*0dd0*/  UIADD3 UR8, -UR8, UR4, URZ ;  /* 0x0000000408087290 */ /* 0x002fcc000fffe13f */
.L_x_1286:
        /* <DEDUP_REMOVED lines=66> */
[----:B------:R-:W-:Y:S01]  /*1200*/  UIMAD UR4, UR5, 0x60, URZ ;  /* 0x00000060050478a4 */ /* 0x000fe2000f8e023f */
[--C-:B-1----:R-:W-:Y:S01]  /*1210*/  SHF.R.S32.HI R9, RZ, 0x1f, R2.reuse ;  /* 0x0000001fff097819 */ /* 0x102fe20000011402 */
[----:B------:R-:W-:Y:S01]  /*1220*/  IMAD.MOV.U32 R21, RZ, RZ, R193 ;  /* 0x000000ffff157224 */ /* 0x000fe200078e00c1 */
[----:B------:R-:W-:Y:S01]  /*1230*/  SHF.R.S32.HI R7, RZ, 0x1f, R2 ;  /* 0x0000001fff077819 */ /* 0x000fe20000011402 */
[----:B------:R-:W-:Y:S01]  /*1240*/  IMAD.U32 R18, RZ, RZ, UR11 ;  /* 0x0000000bff127e24 */ /* 0x000fe2000f8e00ff */
[----:B------:R-:W-:Y:S01]  /*1250*/  ISETP.NE.AND P2, PT, R0, 0x1, PT ;  /* 0x000000010000780c */ /* 0x000fe20003f45270 */
[----:B------:R-:W-:Y:S01]  /*1260*/  IMAD.U32 R0, RZ, RZ, UR4 ;  /* 0x00000004ff007e24 */ /* 0x000fe2000f8e00ff */
[-C--:B------:R-:W-:Y:S01]  /*1270*/  LEA.HI R17, R9, R2.reuse, RZ, 0x2 ;  /* 0x0000000209117211 */ /* 0x080fe200078f10ff */
[C---:B------:R-:W-:Y:S01]  /*1280*/  IMAD.SHL.U32 R191, R2.reuse, 0x4, RZ ;  /* 0x0000000402bf7824 */ /* 0x040fe200078e00ff */
[----:B------:R-:W-:Y:S01]  /*1290*/  IADD3 R26, P0, R2, UR4, RZ ;  /* 0x00000004021a7c10 */ /* 0x000fe2000ff1e0ff */
[----:B------:R-:W-:Y:S01]  /*12a0*/  USHF.R.S32.HI UR4, URZ, 0x1f, UR5 ;  /* 0x0000001f3f047899 */ /* 0x000fe20008011405 */
[----:B------:R-:W-:Y:S01]  /*12b0*/  SHF.R.S32.HI R192, RZ, 0x2, R17 ;  /* 0x00000002ffc07819 */ /* 0x000fe20000011411 */
[----:B------:R-:W-:Y:S01]  /*12c0*/  USHF.R.S32.HI UR15, URZ, 0x1f, UR10 ;  /* 0x0000001f3f0f7899 */ /* 0x000fe2000801140a */
[----:B------:R-:W-:Y:S01]  /*12d0*/  LEA.HI.X.SX32 R27, R0, R7, 0x1, P0 ;  /* 0x00000007001b7211 */ /* 0x000fe200000f0eff */
[----:B------:R-:W-:Y:S01]  /*12e0*/  USEL UR17, UR10, URZ, !UP1 ;  /* 0x0000003f0a117287 */ /* 0x000fe2000c800000 */
[----:B------:R-:W-:Y:S01]  /*12f0*/  SHF.R.S32.HI R0, RZ, 0x1f, R192 ;  /* 0x0000001fff007819 */ /* 0x000fe200000114c0 */
[----:B------:R-:W-:Y:S01]  /*1300*/  USEL UR16, UR15, URZ, !UP1 ;  /* 0x0000003f0f107287 */ /* 0x000fe2000c800000 */
[C---:B-----5:R-:W-:Y:S01]  /*1310*/  IADD3 R6, P0, R192.reuse, R5, RZ ;  /* 0x00000005c0067210 */ /* 0x060fe20007f1e0ff */
[----:B------:R-:W-:Y:S01]  /*1320*/  @P2 IMAD.HI.U32 R7, R193, c[0x0][0x24c], RZ ;  /* 0x00009300c1072a27 */ /* 0x000fe200078e00ff */
[----:B------:R-:W-:Y:S01]  /*1330*/  LEA.HI R13, R9, R2, RZ, 0x4 ;  /* 0x00000002090d7211 */ /* 0x000fe200078f20ff */
[----:B------:R-:W-:Y:S01]  /*1340*/  UIADD3 UR14, -UR14, UR8, URZ ;  /* 0x000000080e0e7290 */ /* 0x000fe2000fffe13f */
[----:B------:R-:W-:Y:S01]  /*1350*/  IADD3 R23, P1, R192, R3, RZ ;  /* 0x00000003c0177210 */ /* 0x000fe20007f3e0ff */
[----:B------:R-:W-:Y:S01]  /*1360*/  IMAD.WIDE.U32 R26, R193, c[0x0][0x238], R26 ;  /* 0x00008e00c11a7a25 */ /* 0x000fe200078e001a */
[----:B------:R-:W-:Y:S01]  /*1370*/  @P2 SHF.R.U32.HI R21, RZ, c[0x0][0x250], R7 ;  /* 0x00009400ff152a19 */ /* 0x000fe20000011607 */
[----:B------:R-:W-:Y:S01]  /*1380*/  USEL UR15, UR15, URZ, !UP2 ;  /* 0x0000003f0f0f7287 */ /* 0x000fe2000d000000 */
[----:B------:R-:W-:Y:S01]  /*1390*/  LEA.HI.X.SX32 R7, R5, R0, 0x1, P0 ;  /* 0x0000000005077211 */ /* 0x000fe200000f0eff */
[----:B------:R-:W-:Y:S01]  /*13a0*/  IMAD.U32 R36, RZ, RZ, UR17 ;  /* 0x00000011ff247e24 */ /* 0x000fe2000f8e00ff */
[----:B------:R-:W-:Y:S01]  /*13b0*/  SHF.R.S32.HI R4, RZ, 0x4, R13 ;  /* 0x00000004ff047819 */ /* 0x000fe2000001140d */
[----:B------:R-:W-:Y:S01]  /*13c0*/  IMAD.MOV.U32 R181, RZ, RZ, 0x10 ;  /* 0x00000010ffb57424 */ /* 0x000fe200078e00ff */
[----:B------:R-:W-:Y:S01]  /*13d0*/  LEA.HI R24, R9, R2, RZ, 0x3 ;  /* 0x0000000209187211 */ /* 0x000fe200078f18ff */
[----:B------:R-:W-:Y:S01]  /*13e0*/  IMAD.WIDE R18, R18, 0x80, R6 ;  /* 0x0000008012127825 */ /* 0x000fe200078e0206 */
[----:B------:R-:W-:-:S02]  /*13f0*/  LOP3.LUT R5, R17, 0xfffffffc, RZ, 0xc0, !PT ;  /* 0xfffffffc11057812 */ /* 0x000fc400078ec0ff */
[----:B------:R-:W-:Y:S02]  /*1400*/  LEA.HI R11, R13, R4, RZ, 0x1 ;  /* 0x000000040d0b7211 */ /* 0x000fe400078f08ff */
[----:B------:R-:W-:Y:S01]  /*1410*/  LEA.HI.X.SX32 R32, R3, R0, 0x1, P1 ;  /* 0x0000000003207211 */ /* 0x000fe200008f0eff */
[----:B------:R-:W-:Y:S01]  /*1420*/  IMAD.SHL.U32 R3, R24, 0x8, RZ ;  /* 0x0000000818037824 */ /* 0x000fe200078e00ff */
[----:B------:R-:W-:Y:S01]  /*1430*/  LOP3.LUT R11, R11, 0xfffffffe, RZ, 0xc0, !PT ;  /* 0xfffffffe0b0b7812 */ /* 0x000fe200078ec0ff */
[----:B------:R-:W-:Y:S01]  /*1440*/  IMAD.IADD R16, R2, 0x1, -R5 ;  /* 0x0000000102107824 */ /* 0x000fe200078e0a05 */
[----:B------:R-:W-:Y:S02]  /*1450*/  SHF.R.S32.HI R0, RZ, 0x1f, R193 ;  /* 0x0000001fff007819 */ /* 0x000fe400000114c1 */
[----:B------:R-:W-:Y:S01]  /*1460*/  LOP3.LUT R3, R3, 0xc0, RZ, 0xc0, !PT ;  /* 0x000000c003037812 */ /* 0x000fe200078ec0ff */
[----:B------:R-:W-:Y:S01]  /*1470*/  IMAD.SHL.U32 R14, R16, 0x8, RZ ;  /* 0x00000008100e7824 */ /* 0x000fe200078e00ff */
[----:B------:R-:W-:Y:S01]  /*1480*/  IADD3 R28, P0, R191, UR5, RZ ;  /* 0x00000005bf1c7c10 */ /* 0x000fe2000ff1e0ff */
[----:B------:R-:W-:Y:S01]  /*1490*/  IMAD.IADD R11, R4, 0x1, -R11 ;  /* 0x00000001040b7824 */ /* 0x000fe200078e0a0b */
[----:B------:R-:W-:Y:S01]  /*14a0*/  SHF.R.U32.HI R7, RZ, 0x3, R3 ;  /* 0x00000003ff077819 */ /* 0x000fe20000011603 */
[C---:B------:R-:W-:Y:S01]  /*14b0*/  IMAD R194, R0.reuse, c[0x0][0x238], RZ ;  /* 0x00008e0000c27a24 */ /* 0x040fe200078e02ff */
[--C-:B------:R-:W-:Y:S01]  /*14c0*/  LOP3.LUT R4, R3, 0x18, R14.reuse, 0xf8, !PT ;  /* 0x0000001803047812 */ /* 0x100fe200078ef80e */
[----:B------:R-:W-:Y:S01]  /*14d0*/  IMAD R206, R0, c[0x0][0x270], RZ ;  /* 0x00009c0000ce7a24 */ /* 0x000fe200078e02ff */
[----:B------:R-:W-:Y:S01]  /*14e0*/  SHF.R.S32.HI R15, RZ, 0x1f, R14 ;  /* 0x0000001fff0f7819 */ /* 0x000fe2000001140e */
[C---:B------:R-:W-:Y:S01]  /*14f0*/  IMAD R194, R193.reuse, c[0x0][0x23c], R194 ;  /* 0x00008f00c1c27a24 */ /* 0x040fe200078e02c2 */
[----:B------:R-:W-:Y:S01]  /*1500*/  LOP3.LUT R7, R4, R7, RZ, 0x3c, !PT ;  /* 0x0000000704077212 */ /* 0x000fe200078e3cff */
[----:B------:R-:W-:Y:S01]  /*1510*/  IMAD R206, R193, c[0x0][0x274], R206 ;  /* 0x00009d00c1ce7a24 */ /* 0x000fe200078e02ce */
[----:B------:R-:W-:Y:S01]  /*1520*/  SHF.R.S32.HI R4, RZ, 0x1f, R21 ;  /* 0x0000001fff047819 */ /* 0x000fe20000011415 */
[----:B------:R-:W-:Y:S01]  /*1530*/  IMAD.IADD R195, R27, 0x1, R194 ;  /* 0x000000011bc37824 */ /* 0x000fe200078e02c2 */
[----:B------:R-:W-:Y:S01]  /*1540*/  LEA.HI.X.SX32 R29, R191, UR4, 0x1, P0 ;  /* 0x00000004bf1d7c11 */ /* 0x000fe200080f0eff */
[----:B------:R-:W-:Y:S01]  /*1550*/  IMAD.MOV.U32 R194, RZ, RZ, R26 ;  /* 0x000000ffffc27224 */ /* 0x000fe200078e001a */
[----:B------:R-:W-:Y:S01]  /*1560*/  ULDC.64 UR4, c[0x0][0x1e8] ;  /* 0x00007a0000047ab9 */ /* 0x000fe20000000a00 */
[----:B------:R-:W-:Y:S01]  /*1570*/  IMAD R6, R4, c[0x0][0x1e0], RZ ;  /* 0x0000780004067a24 */ /* 0x000fe200078e02ff */
[----:B------:R-:W-:Y:S01]  /*1580*/  UIMAD UR4, UR16, UR4, URZ ;  /* 0x00000004100472a4 */ /* 0x000fe2000f8e023f */
[----:B------:R-:W-:Y:S01]  /*1590*/  IMAD.WIDE.U32 R26, R21, c[0x0][0x1e0], R14 ;  /* 0x00007800151a7a25 */ /* 0x000fe200078e000e */
[----:B------:R-:W-:-:S02]  /*15a0*/  IADD3 R10, R14, 0x20, RZ ;  /* 0x000000200e0a7810 */ /* 0x000fc40007ffe0ff */
[----:B------:R-:W-:Y:S01]  /*15b0*/  UIMAD UR18, UR17, UR5, UR4 ;  /* 0x00000005111272a4 */ /* 0x000fe2000f8e0204 */
[----:B------:R-:W-:Y:S01]  /*15c0*/  IMAD R3, R21, c[0x0][0x1e4], R6 ;  /* 0x0000790015037a24 */ /* 0x000fe200078e0206 */
[----:B------:R-:W-:Y:S01]  /*15d0*/  ISETP.GE.AND P5, PT, R14, c[0x0][0x1cc], PT ;  /* 0x000073000e007a0c */ /* 0x000fe20003fa6270 */
[----:B------:R-:W-:Y:S01]  /*15e0*/  IMAD R4, R4, c[0x0][0x1b0], RZ ;  /* 0x00006c0004047a24 */ /* 0x000fe200078e02ff */
[----:B------:R-:W-:Y:S01]  /*15f0*/  ISETP.GE.AND P6, PT, R10, c[0x0][0x1cc], PT ;  /* 0x000073000a007a0c */ /* 0x000fe20003fc6270 */
[----:B------:R-:W-:Y:S01]  /*1600*/  IMAD.IADD R27, R27, 0x1, R3 ;  /* 0x000000011b1b7824 */ /* 0x000fe200078e0203 */
[----:B------:R-:W-:Y:S01]  /*1610*/  IADD3 R188, R14, 0x40, RZ ;  /* 0x000000400ebc7810 */ /* 0x000fe20007ffe0ff */
[C---:B------:R-:W-:Y:S01]  /*1620*/  IMAD R3, R21.reuse, c[0x0][0x1b4], R4 ;  /* 0x00006d0015037a24 */ /* 0x040fe200078e0204 */
[----:B------:R-:W-:Y:S01]  /*1630*/  ULDC.64 UR4, c[0x0][0x1b8] ;  /* 0x00006e0000047ab9 */ /* 0x000fe20000000a00 */
[----:B------:R-:W-:Y:S01]  /*1640*/  IMAD.WIDE.U32 R4, R21, c[0x0][0x1b0], R14 ;  /* 0x00006c0015047a25 */ /* 0x000fe200078e000e */
[----:B------:R-:W-:Y:S01]  /*1650*/  LEA.HI R21, R17, R192, RZ, 0x1 ;  /* 0x000000c011157211 */ /* 0x000fe200078f08ff */
[----:B------:R-:W-:Y:S01]  /*1660*/  UIMAD UR4, UR16, UR4, URZ ;  /* 0x00000004100472a4 */ /* 0x000fe2000f8e023f */
[----:B------:R-:W-:Y:S01]  /*1670*/  LOP3.LUT R13, R13, 0xfffffff0, RZ, 0xc0, !PT ;  /* 0xfffffff00d0d7812 */ /* 0x000fe200078ec0ff */
[----:B------:R-:W-:Y:S01]  /*1680*/  IMAD.IADD R5, R5, 0x1, R3 ;  /* 0x0000000105057824 */ /* 0x000fe200078e0203 */
[----:B------:R-:W-:Y:S01]  /*1690*/  LEA.HI R3, R9, R2, RZ, 0x5 ;  /* 0x0000000209037211 */ /* 0x000fe200078f28ff */
[C---:B------:R-:W-:Y:S01]  /*16a0*/  IMAD.WIDE.U32 R26, R36.reuse, c[0x0][0x1e8], R26 ;  /* 0x00007a00241a7a25 */ /* 0x040fe200078e001a */
[----:B------:R-:W-:Y:S01]  /*16b0*/  LOP3.LUT R21, R21, 0x7fffffe, RZ, 0xc0, !PT ;  /* 0x07fffffe15157812 */ /* 0x000fe200078ec0ff */
[----:B------:R-:W-:Y:S01]  /*16c0*/  UIMAD UR4, UR17, UR5, UR4 ;  /* 0x00000005110472a4 */ /* 0x000fe2000f8e0204 */
[----:B------:R-:W-:Y:S01]  /*16d0*/  SHF.R.S32.HI R20, RZ, 0x5, R3 ;  /* 0x00000005ff147819 */ /* 0x000fe20000011403 */
[----:B------:R-:W-:Y:S01]  /*16e0*/  IMAD.WIDE.U32 R36, R36, c[0x0][0x1b8], R4 ;  /* 0x00006e0024247a25 */ /* 0x000fe200078e0004 */
[----:B------:R-:W-:Y:S01]  /*16f0*/  IADD3 R27, R27, UR18, RZ ;  /* 0x000000121b1b7c10 */ /* 0x000fe2000fffe0ff */
[----:B------:R-:W-:Y:S01]  /*1700*/  USEL UR16, UR10, URZ, !UP2 ;  /* 0x0000003f0a107287 */ /* 0x000fe2000d000000 */
[----:B------:R-:W-:Y:S01]  /*1710*/  SHF.R.S32.HI R17, RZ, 0x1f, R17 ;  /* 0x0000001fff117819 */ /* 0x000fe20000011411 */
[----:B------:R-:W-:Y:S01]  /*1720*/  IMAD.IADD R21, R192, 0x1, -R21 ;  /* 0x00000001c0157824 */ /* 0x000fe200078e0a15 */
[----:B------:R-:W-:Y:S01]  /*1730*/  IADD3 R37, R37, UR4, RZ ;  /* 0x0000000425257c10 */ /* 0x000fe2000fffe0ff */
[----:B------:R-:W-:Y:S01]  /*1740*/  IMAD R5, R19, c[0x0][0x1d8], RZ ;  /* 0x0000760013057a24 */ /* 0x000fe200078e02ff */
[----:B------:R-:W-:Y:S01]  /*1750*/  ULDC.64 UR4, c[0x0][0x278] ;  /* 0x00009e0000047ab9 */ /* 0x000fe20000000a00 */
[----:B------:R-:W-:Y:S01]  /*1760*/  IMAD R8, R20, 0x8, R21 ;  /* 0x0000000814087824 */ /* 0x000fe200078e0215 */
[----:B------:R-:W-:Y:S01]  /*1770*/  UIMAD UR4, UR15, UR4, URZ ;  /* 0x000000040f0472a4 */ /* 0x000fe2000f8e023f */
[----:B------:R-:W-:Y:S01]  /*1780*/  IMAD.WIDE.U32 R30, R193, c[0x0][0x270], R28 ;  /* 0x00009c00c11e7a25 */ /* 0x000fe200078e001c */
[----:B------:R-:W-:Y:S01]  /*1790*/  USHF.R.S32.HI UR17, URZ, 0x1f, UR7 ;  /* 0x0000001f3f117899 */ /* 0x000fe20008011407 */
[----:B------:R-:W-:Y:S01]  /*17a0*/  LEA.HI R17, R17, R192, RZ, 0x3 ;  /* 0x000000c011117211 */ /* 0x000fe200078f18ff */
[----:B------:R-:W-:Y:S01]  /*17b0*/  UIMAD UR18, UR16, UR5, UR4 ;  /* 0x00000005101272a4 */ /* 0x000fe2000f8e0204 */
[----:B------:R-:W-:Y:S01]  /*17c0*/  IMAD.U32 R8, R8, 0x20, R7 ;  /* 0x0000002008087824 */ /* 0x000fe200078e0007 */
[----:B------:R-:W-:Y:S01]  /*17d0*/  IADD3 R7, -R192, UR14, RZ ;  /* 0x0000000ec0077c10 */ /* 0x000fe2000fffe1ff */
[C---:B------:R-:W-:Y:S01]  /*17e0*/  IMAD R5, R18.reuse, c[0x0][0x1dc], R5 ;  /* 0x0000770012057a24 */ /* 0x040fe200078e0205 */
[----:B------:R-:W-:Y:S01]  /*17f0*/  ULDC.64 UR4, c[0x0][0x178] ;  /* 0x00005e0000047ab9 */ /* 0x000fe20000000a00 */
[----:B------:R-:W-:Y:S01]  /*1800*/  IMAD.WIDE.U32 R26, R18, c[0x0][0x1d8], R26 ;  /* 0x00007600121a7a25 */ /* 0x000fe200078e001a */
[C---:B------:R-:W-:Y:S01]  /*1810*/  ISETP.LT.OR P4, PT, R7.reuse, 0x1, P5 ;  /* 0x000000010700780c */ /* 0x040fe20002f81670 */
[----:B------:R-:W-:Y:S01]  /*1820*/  UIMAD UR19, UR17, UR4, URZ ;  /* 0x00000004111372a4 */ /* 0x000fe2000f8e023f */
[----:B------:R-:W-:Y:S01]  /*1830*/  ISETP.LT.OR P3, PT, R7, 0x1, P6 ;  /* 0x000000010700780c */ /* 0x000fe20003761670 */
[----:B------:R-:W-:Y:S01]  /*1840*/  IMAD.IADD R207, R31, 0x1, R206 ;  /* 0x000000011fcf7824 */ /* 0x000fe200078e02ce */
[----:B------:R-:W-:Y:S01]  /*1850*/  ISETP.LT.OR P6, PT, R7, 0x41, P6 ;  /* 0x000000410700780c */ /* 0x000fe200037c1670 */
[----:B------:R-:W-:Y:S01]  /*1860*/  IMAD.MOV.U32 R206, RZ, RZ, R30 ;  /* 0x000000ffffce7224 */ /* 0x000fe200078e001e */
[----:B------:R-:W-:Y:S01]  /*1870*/  LEA R30, P0, R26, c[0x0][0x1c0], 0x1 ;  /* 0x000070001a1e7a11 */ /* 0x000fe200078008ff */
[----:B------:R-:W-:Y:S01]  /*1880*/  IMAD.IADD R5, R27, 0x1, R5 ;  /* 0x000000011b057824 */ /* 0x000fe200078e0205 */
[----:B------:R-:W-:Y:S01]  /*1890*/  UIMAD.WIDE.U32 UR20, UR7, UR4, URZ ;  /* 0x00000004071472a5 */ /* 0x000fe2000f8e003f */
[----:B------:R-:W-:Y:S01]  /*18a0*/  IMAD.SHL.U32 R8, R8, 0x2, RZ ;  /* 0x0000000208087824 */ /* 0x000fe200078e00ff */
[----:B------:R-:W-:Y:S01]  /*18b0*/  UIMAD UR19, UR7, UR5, UR19 ;  /* 0x00000005071372a4 */ /* 0x000fe2000f8e0213 */
[----:B------:R-:W-:Y:S01]  /*18c0*/  IMAD.MOV.U32 R21, RZ, RZ, c[0x0][0x1d8] ;  /* 0x00007600ff157624 */ /* 0x000fe200078e00ff */
[----:B------:R-:W-:Y:S01]  /*18d0*/  LEA.HI.X R31, R26, c[0x0][0x1c4], R5, 0x1, P0 ;  /* 0x000071001a1f7a11 */ /* 0x000fe200000f0c05 */
[----:B------:R-:W-:Y:S01]  /*18e0*/  IMAD R5, R19, c[0x0][0x1a8], RZ ;  /* 0x00006a0013057a24 */ /* 0x000fe200078e02ff */
[----:B------:R-:W-:Y:S01]  /*18f0*/  ISETP.GE.AND P0, PT, R188, c[0x0][0x1cc], PT ;  /* 0x00007300bc007a0c */ /* 0x000fe20003f06270 */
[----:B------:R-:W-:Y:S01]  /*1900*/  IMAD.MOV.U32 R6, RZ, RZ, c[0x0][0x1dc] ;  /* 0x00007700ff067624 */ /* 0x000fe200078e00ff */
[----:B------:R-:W-:Y:S01]  /*1910*/  LOP3.LUT R19, R24, 0xfffffff8, RZ, 0xc0, !PT ;  /* 0xfffffff818137812 */ /* 0x000fe200078ec0ff */
[----:B------:R-:W-:Y:S01]  /*1920*/  @!PT LDS RZ, [RZ] ;  /* 0x00000000fffff984 */ /* 0x000fe20000000800 */
[----:B------:R-:W-:Y:S01]  /*1930*/  @!PT LDS RZ, [RZ] ;  /* 0x00000000fffff984 */ /* 0x000fe20000000800 */
[----:B------:R-:W-:Y:S01]  /*1940*/  @!PT LDS RZ, [RZ] ;  /* 0x00000000fffff984 */ /* 0x000fe20000000800 */
[----:B------:R1:W-:Y:S01]  /*1950*/  LDGSTS.E.BYPASS.LTC128B.128 [R8+0x6080], [R30.64], !P4 ;  /* 0x060800001e087fae */ /* 0x0003e2000e101d4c */
[----:B------:R-:W-:Y:S01]  /*1960*/  ISETP.LT.OR P2, PT, R7, 0x1, P0 ;  /* 0x000000010700780c */ /* 0x000fe20000741670 */
[C---:B------:R-:W-:Y:S01]  /*1970*/  IMAD.IADD R26, R2.reuse, 0x1, -R13 ;  /* 0x00000001021a7824 */ /* 0x040fe200078e0a0d */
[----:B------:R-:W-:Y:S01]  /*1980*/  LEA R38, P1, R21, R30, 0x7 ;  /* 0x0000001e15267211 */ /* 0x000fe200078238ff */
[----:B------:R1:W-:Y:S01]  /*1990*/  LDGSTS.E.BYPASS.LTC128B.128 [R8+0x8080], [R30.64+0x40], !P3 ;  /* 0x080800401e087fae */ /* 0x0003e2000d901d4c */
[----:B------:R-:W-:Y:S01]  /*19a0*/  ISETP.LT.OR P3, PT, R7, 0x41, P5 ;  /* 0x000000410700780c */ /* 0x000fe20002f61670 */
[----:B------:R-:W-:Y:S01]  /*19b0*/  IMAD.IADD R12, R2, 0x1, -R19 ;  /* 0x00000001020c7824 */ /* 0x000fe200078e0a13 */
[----:B------:R-:W-:Y:S01]  /*19c0*/  LEA.HI.X R39, R21, R31, R6, 0x7, P1 ;  /* 0x0000001f15277211 */ /* 0x000fe200008f3c06 */
[C---:B------:R-:W-:Y:S01]  /*19d0*/  IMAD R5, R18.reuse, c[0x0][0x1ac], R5 ;  /* 0x00006b0012057a24 */ /* 0x040fe200078e0205 */
[----:B------:R-:W-:Y:S01]  /*19e0*/  ISETP.LT.OR P0, PT, R7, 0x41, P0 ;  /* 0x000000410700780c */ /* 0x000fe20000701670 */
[----:B------:R-:W-:Y:S01]  /*19f0*/  IMAD.WIDE.U32 R36, R18, c[0x0][0x1a8], R36 ;  /* 0x00006a0012247a25 */ /* 0x000fe200078e0024 */
[----:B------:R-:W-:Y:S01]  /*1a00*/  LEA.HI R6, R9, R2, RZ, 0x6 ;  /* 0x0000000209067211 */ /* 0x000fe200078f30ff */
[----:B------:R-:W-:Y:S01]  /*1a10*/  ULDC.64 UR4, c[0x0][0x188] ;  /* 0x0000620000047ab9 */ /* 0x000fe20000000a00 */
[----:B------:R-:W-:Y:S01]  /*1a20*/  LEA.HI R21, R12, R12, RZ, 0x1 ;  /* 0x0000000c0c157211 */ /* 0x000fe200078f08ff */
[----:B------:R1:W-:Y:S01]  /*1a30*/  LDGSTS.E.BYPASS.LTC128B.128 [R8+0xa080], [R30.64+0x80], !P2 ;  /* 0x0a0800801e087fae */ /* 0x0003e2000d101d4c */
[----:B------:R-:W-:Y:S01]  /*1a40*/  ISETP.GE.AND P2, PT, R14, c[0x0][0x19c], PT ;  /* 0x000067000e007a0c */ /* 0x000fe20003f46270 */
[----:B------:R-:W-:Y:S01]  /*1a50*/  IMAD.IADD R5, R37, 0x1, R5 ;  /* 0x0000000125057824 */ /* 0x000fe200078e0205 */
[----:B------:R-:W-:Y:S01]  /*1a60*/  ISETP.GE.AND P5, PT, R10, c[0x0][0x19c], PT ;  /* 0x000067000a007a0c */ /* 0x000fe20003fa6270 */
[----:B------:R2:W-:Y:S01]  /*1a70*/  LDGSTS.E.BYPASS.LTC128B.128 [R8+0x7080], [R38.64], !P3 ;  /* 0x0708000026087fae */ /* 0x0005e2000d901d4c */
[----:B------:R-:W-:Y:S01]  /*1a80*/  ISETP.GE.AND P4, PT, R188, c[0x0][0x19c], PT ;  /* 0x00006700bc007a0c */ /* 0x000fe20003f86270 */
[----:B------:R-:W-:Y:S01]  /*1a90*/  IMAD R202, R0, c[0x0][0x288], RZ ;  /* 0x0000a20000ca7a24 */ /* 0x000fe200078e02ff */
[----:B------:R-:W-:Y:S01]  /*1aa0*/  SHF.R.S32.HI R6, RZ, 0x6, R6 ;  /* 0x00000006ff067819 */ /* 0x000fe20000011406 */
[----:B------:R2:W-:Y:S01]  /*1ab0*/  LDGSTS.E.BYPASS.LTC128B.128 [R8+0x9080], [R38.64+0x40], !P6 ;  /* 0x0908004026087fae */ /* 0x0005e2000f101d4c */
[----:B------:R-:W-:Y:S01]  /*1ac0*/  LOP3.LUT R13, R21, 0x7fffffe, RZ, 0xc0, !PT ;  /* 0x07fffffe150d7812 */ /* 0x000fe200078ec0ff */
[----:B------:R-:W-:Y:S01]  /*1ad0*/  IMAD R202, R193, c[0x0][0x28c], R202 ;  /* 0x0000a300c1ca7a24 */ /* 0x000fe200078e02ca */
[----:B------:R-:W-:Y:S01]  /*1ae0*/  ISETP.LT.OR P1, PT, R7, 0x1, P2 ;  /* 0x000000010700780c */ /* 0x000fe20001721670 */
[----:B------:R-:W-:Y:S01]  /*1af0*/  IMAD R180, R11, 0x4, R6 ;  /* 0x000000040bb47824 */ /* 0x000fe200078e0206 */
[C---:B------:R-:W-:Y:S01]  /*1b00*/  ISETP.LT.OR P3, PT, R7.reuse, 0x1, P5 ;  /* 0x000000010700780c */ /* 0x040fe20002f61670 */
[----:B------:R-:W-:Y:S01]  /*1b10*/  IMAD.IADD R13, R12, 0x1, -R13 ;  /* 0x000000010c0d7824 */ /* 0x000fe200078e0a0d */
[C---:B------:R-:W-:Y:S01]  /*1b20*/  ISETP.LT.OR P6, PT, R7.reuse, 0x1, P4 ;  /* 0x000000010700780c */ /* 0x040fe200027c1670 */
[----:B------:R2:W-:Y:S01]  /*1b30*/  LDGSTS.E.BYPASS.LTC128B.128 [R8+0xb080], [R38.64+0x80], !P0 ;  /* 0x0b08008026087fae */ /* 0x0005e2000c101d4c */
[C---:B------:R-:W-:Y:S01]  /*1b40*/  ISETP.LT.OR P2, PT, R7.reuse, 0x41, P2 ;  /* 0x000000410700780c */ /* 0x040fe20001741670 */
[----:B------:R-:W-:Y:S01]  /*1b50*/  IMAD R180, R180, 0x8, R13 ;  /* 0x00000008b4b47824 */ /* 0x000fe200078e020d */
[C---:B------:R-:W-:Y:S01]  /*1b60*/  ISETP.LT.OR P5, PT, R7.reuse, 0x41, P5 ;  /* 0x000000410700780c */ /* 0x040fe20002fa1670 */
[----:B------:R-:W-:Y:S01]  /*1b70*/  IMAD.SHL.U32 R12, R12, 0x40, RZ ;  /* 0x000000400c0c7824 */ /* 0x000fe200078e00ff */
[----:B------:R-:W-:Y:S01]  /*1b80*/  ISETP.LT.OR P4, PT, R7, 0x41, P4 ;  /* 0x000000410700780c */ /* 0x000fe20002781670 */
[----:B------:R-:W-:Y:S01]  /*1b90*/  IMAD.WIDE.U32 R28, R193, c[0x0][0x288], R28 ;  /* 0x0000a200c11c7a25 */ /* 0x000fe200078e001c */
[----:B------:R-:W-:Y:S01]  /*1ba0*/  SHF.R.S32.HI R7, RZ, 0x1f, R26 ;  /* 0x0000001fff077819 */ /* 0x000fe2000001141a */
[----:B------:R-:W-:Y:S01]  /*1bb0*/  UIMAD UR4, UR15, UR4, URZ ;  /* 0x000000040f0472a4 */ /* 0x000fe2000f8e023f */
[-C--:B------:R-:W-:Y:S01]  /*1bc0*/  LEA.HI R18, R26, R26.reuse, RZ, 0x1 ;  /* 0x0000001a1a127211 */ /* 0x080fe200078f08ff */
[----:B------:R-:W-:Y:S01]  /*1bd0*/  IMAD R4, R32, c[0x0][0x178], RZ ;  /* 0x00005e0020047a24 */ /* 0x000fe200078e02ff */
[----:B-1----:R-:W-:Y:S01]  /*1be0*/  LEA.HI R30, R7, R26, RZ, 0x3 ;  /* 0x0000001a071e7211 */ /* 0x002fe200078f18ff */
[----:B------:R-:W-:Y:S01]  /*1bf0*/  IMAD.IADD R203, R29, 0x1, R202 ;  /* 0x000000011dcb7824 */ /* 0x000fe200078e02ca */
[----:B------:R-:W-:Y:S01]  /*1c00*/  LEA R34, P0, R36, c[0x0][0x190], 0x1 ;  /* 0x0000640024227a11 */ /* 0x000fe200078008ff */
[----:B------:R-:W-:Y:S01]  /*1c10*/  IMAD.MOV.U32 R202, RZ, RZ, R28 ;  /* 0x000000ffffca7224 */ /* 0x000fe200078e001c */
[----:B------:R-:W-:Y:S01]  /*1c20*/  LOP3.LUT R25, R18, 0x7fffffe, RZ, 0xc0, !PT ;  /* 0x07fffffe12197812 */ /* 0x000fe200078ec0ff */
[C---:B------:R-:W-:Y:S01]  /*1c30*/  IMAD R4, R23.reuse, c[0x0][0x17c], R4 ;  /* 0x00005f0017047a24 */ /* 0x040fe200078e0204 */
[----:B------:R-:W-:Y:S01]  /*1c40*/  LOP3.LUT R13, R30, 0xfffffff8, RZ, 0xc0, !PT ;  /* 0xfffffff81e0d7812 */ /* 0x000fe200078ec0ff */
[----:B------:R-:W-:Y:S01]  /*1c50*/  IMAD.WIDE.U32 R28, R23, c[0x0][0x178], R14 ;  /* 0x00005e00171c7a25 */ /* 0x000fe200078e000e */
[----:B------:R-:W-:Y:S01]  /*1c60*/  LEA.HI.X R35, R36, c[0x0][0x194], R5, 0x1, P0 ;  /* 0x0000650024237a11 */ /* 0x000fe200000f0c05 */
[----:B------:R-:W-:Y:S01]  /*1c70*/  UIADD3 UR19, UR21, UR19, URZ ;  /* 0x0000001315137290 */ /* 0x000fe2000fffe03f */
[----:B------:R-:W-:Y:S01]  /*1c80*/  LEA.HI R7, R3, R20, RZ, 0x1 ;  /* 0x0000001403077211 */ /* 0x000fe200078f08ff */
[----:B------:R-:W-:Y:S01]  /*1c90*/  IMAD.IADD R25, R26, 0x1, -R25 ;  /* 0x000000011a197824 */ /* 0x000fe200078e0a19 */
[----:B------:R-:W-:Y:S01]  /*1ca0*/  ISETP.GE.AND P0, PT, R14, c[0x0][0x16c], PT ;  /* 0x00005b000e007a0c */ /* 0x000fe20003f06270 */
[----:B------:R-:W-:Y:S01]  /*1cb0*/  IMAD.IADD R13, R26, 0x1, -R13 ;  /* 0x000000011a0d7824 */ /* 0x000fe200078e0a0d */
[----:B------:R-:W-:Y:S01]  /*1cc0*/  LOP3.LUT R7, R7, 0xfffffffe, RZ, 0xc0, !PT ;  /* 0xfffffffe07077812 */ /* 0x000fe200078ec0ff */
[----:B------:R-:W-:Y:S01]  /*1cd0*/  IMAD.SHL.U32 R5, R20, 0x10, RZ ;  /* 0x0000001014057824 */ /* 0x000fe200078e00ff */
[----:B------:R-:W-:Y:S01]  /*1ce0*/  SEL R26, RZ, 0x1, P0 ;  /* 0x00000001ff1a7807 */ /* 0x000fe20000000000 */
[----:B------:R-:W-:Y:S01]  /*1cf0*/  IMAD.IADD R31, R29, 0x1, R4 ;  /* 0x000000011d1f7824 */ /* 0x000fe200078e0204 */
[----:B------:R-:W-:Y:S01]  /*1d00*/  ISETP.GE.AND P0, PT, R188, c[0x0][0x16c], PT ;  /* 0x00005b00bc007a0c */ /* 0x000fe20003f06270 */
[----:B------:R-:W-:Y:S01]  /*1d10*/  IMAD.IADD R7, R20, 0x1, -R7 ;  /* 0x0000000114077824 */ /* 0x000fe200078e0a07 */
[----:B------:R-:W-:Y:S01]  /*1d20*/  SHF.R.S32.HI R30, RZ, 0x3, R30 ;  /* 0x00000003ff1e7819 */ /* 0x000fe2000001141e */
[----:B------:R-:W-:Y:S01]  /*1d30*/  IMAD R32, R32, c[0x0][0x208], RZ ;  /* 0x0000820020207a24 */ /* 0x000fe200078e02ff */
[----:B------:R-:W-:Y:S01]  /*1d40*/  SEL R19, RZ, 0x4, P0 ;  /* 0x00000004ff137807 */ /* 0x000fe20000000000 */
[----:B------:R-:W-:Y:S01]  /*1d50*/  IMAD.SHL.U32 R177, R7, 0x400, RZ ;  /* 0x0000040007b17824 */ /* 0x000fe200078e00ff */
[----:B------:R-:W-:Y:S01]  /*1d60*/  ISETP.GE.AND P0, PT, R10, c[0x0][0x16c], PT ;  /* 0x00005b000a007a0c */ /* 0x000fe20003f06270 */
[----:B------:R-:W-:Y:S01]  /*1d70*/  IMAD R178, R30, 0x8, R25 ;  /* 0x000000081eb27824 */ /* 0x000fe200078e0219 */
[----:B------:R-:W-:Y:S01]  /*1d80*/  LOP3.LUT R12, R12, 0x1c0, RZ, 0xc0, !PT ;  /* 0x000001c00c0c7812 */ /* 0x000fe200078ec0ff */
[--C-:B------:R-:W-:Y:S01]  /*1d90*/  IMAD R16, R16, 0x2, R177.reuse ;  /* 0x0000000210107824 */ /* 0x100fe200078e02b1 */
[----:B------:R-:W-:Y:S01]  /*1da0*/  SEL R20, RZ, 0x2, P0 ;  /* 0x00000002ff147807 */ /* 0x000fe20000000000 */
[----:B------:R-:W-:Y:S01]  /*1db0*/  IMAD R177, R30, 0x200, R177 ;  /* 0x000002001eb17824 */ /* 0x000fe200078e02b1 */
[----:B------:R-:W-:Y:S01]  /*1dc0*/  SHF.R.S32.HI R30, RZ, 0x1f, R18 ;  /* 0x0000001fff1e7819 */ /* 0x000fe20000011412 */
[----:B------:R2:W-:Y:S01]  /*1dd0*/  LDGSTS.E.BYPASS.LTC128B.128 [R8+0x80], [R34.64], !P1 ;  /* 0x0008000022087fae */ /* 0x0005e2000c901d4c */
[----:B------:R-:W-:Y:S01]  /*1de0*/  IADD3 R20, R19, R20, R26 ;  /* 0x0000001413147210 */ /* 0x000fe20007ffe01a */
[C---:B------:R-:W-:Y:S01]  /*1df0*/  IMAD R32, R23.reuse, c[0x0][0x20c], R32 ;  /* 0x0000830017207a24 */ /* 0x040fe200078e0220 */
[----:B------:R-:W-:Y:S01]  /*1e00*/  SHF.R.S32.HI R19, RZ, 0x1, R18 ;  /* 0x00000001ff137819 */ /* 0x000fe20000011412 */
[----:B------:R-:W-:Y:S01]  /*1e10*/  IMAD.WIDE.U32 R22, R23, c[0x0][0x208], R14 ;  /* 0x0000820017167a25 */ /* 0x000fe200078e000e */
[----:B------:R-:W-:Y:S01]  /*1e20*/  LOP3.LUT R5, R12, 0x30, R5, 0xf8, !PT ;  /* 0x000000300c057812 */ /* 0x000fe200078ef805 */
[----:B------:R-:W-:Y:S01]  /*1e30*/  UIMAD UR4, UR16, UR5, UR4 ;  /* 0x00000005100472a4 */ /* 0x000fe2000f8e0204 */
[----:B------:R-:W-:Y:S01]  /*1e40*/  LEA.HI R30, R30, R19, RZ, 0x2 ;  /* 0x000000131e1e7211 */ /* 0x000fe200078f10ff */
[----:B------:R-:W-:Y:S01]  /*1e50*/  IMAD.IADD R33, R23, 0x1, R32 ;  /* 0x0000000117217824 */ /* 0x000fe200078e0220 */
[----:B------:R-:W-:Y:S01]  /*1e60*/  SHF.R.U32.HI R12, RZ, 0x3, R12 ;  /* 0x00000003ff0c7819 */ /* 0x000fe2000001160c */
[----:B------:R-:W-:Y:S01]  /*1e70*/  IMAD.MOV.U32 R32, RZ, RZ, R22 ;  /* 0x000000ffff207224 */ /* 0x000fe200078e0016 */
[----:B------:R-:W-:Y:S01]  /*1e80*/  LOP3.LUT R30, R30, 0xfffffffc, RZ, 0xc0, !PT ;  /* 0xfffffffc1e1e7812 */ /* 0x000fe200078ec0ff */
[----:B------:R-:W-:Y:S01]  /*1e90*/  IMAD.U32 R196, RZ, RZ, UR16 ;  /* 0x00000010ffc47e24 */ /* 0x000fe2000f8e00ff */
[----:B------:R-:W-:Y:S01]  /*1ea0*/  LOP3.LUT R5, R5, 0x8, R24, 0xf8, !PT ;  /* 0x0000000805057812 */ /* 0x000fe200078ef818 */
[----:B------:R-:W-:Y:S01]  /*1eb0*/  IMAD.U32 R36, RZ, RZ, UR20 ;  /* 0x00000014ff247e24 */ /* 0x000fe2000f8e00ff */
[----:B------:R2:W-:Y:S01]  /*1ec0*/  LDGSTS.E.BYPASS.LTC128B.128 [R8+0x2080], [R34.64+0x40], !P3 ;  /* 0x0208004022087fae */ /* 0x0005e2000d901d4c */
[----:B------:R-:W-:Y:S01]  /*1ed0*/  IMAD.IADD R4, R19, 0x1, -R30 ;  /* 0x0000000113047824 */ /* 0x000fe200078e0a1e */
[----:B------:R-:W-:Y:S01]  /*1ee0*/  LOP3.LUT R18, R5, R12, RZ, 0x3c, !PT ;  /* 0x0000000c05127212 */ /* 0x000fe200078e3cff */
[----:B------:R-:W-:Y:S01]  /*1ef0*/  IMAD.MOV.U32 R19, RZ, RZ, c[0x0][0x1a8] ;  /* 0x00006a00ff137624 */ /* 0x000fe200078e00ff */
[----:B------:R-:W-:Y:S01]  /*1f00*/  LEA.HI R5, R9, R2, RZ, 0x7 ;  /* 0x0000000209057211 */ /* 0x000fe200078f38ff */
[----:B------:R-:W-:Y:S01]  /*1f10*/  IMAD.SHL.U32 R12, R11, 0x10, RZ ;  /* 0x000000100b0c7824 */ /* 0x000fe200078e00ff */
[----:B------:R-:W-:Y:S01]  /*1f20*/  USHF.L.U32 UR20, UR7, 0x6, URZ ;  /* 0x0000000607147899 */ /* 0x000fe2000800063f */
[----:B------:R-:W-:Y:S01]  /*1f30*/  IMAD.MOV.U32 R30, RZ, RZ, R28 ;  /* 0x000000ffff1e7224 */ /* 0x000fe200078e001c */
[----:B------:R-:W-:Y:S01]  /*1f40*/  LEA R28, P1, R19, R34, 0x7 ;  /* 0x00000022131c7211 */ /* 0x000fe200078238ff */
[----:B------:R-:W-:Y:S01]  /*1f50*/  IMAD.MOV.U32 R9, RZ, RZ, c[0x0][0x1ac] ;  /* 0x00006b00ff097624 */ /* 0x000fe200078e00ff */
[----:B------:R-:W-:Y:S01]  /*1f60*/  SHF.R.U32.HI R5, RZ, 0x4, R5 ;  /* 0x00000004ff057819 */ /* 0x000fe20000011605 */
[----:B------:R-:W-:Y:S01]  /*1f70*/  IMAD.WIDE.U32 R30, R193, c[0x0][0x180], R30 ;  /* 0x00006000c11e7a25 */ /* 0x000fe200078e001e */
[----:B------:R-:W-:Y:S01]  /*1f80*/  LOP3.LUT R12, R12, 0x10, RZ, 0xc0, !PT ;  /* 0x000000100c0c7812 */ /* 0x000fe200078ec0ff */
[----:B------:R2:W-:Y:S01]  /*1f90*/  LDGSTS.E.BYPASS.LTC128B.128 [R8+0x4080], [R34.64+0x80], !P6 ;  /* 0x0408008022087fae */ /* 0x0005e2000f101d4c */
[----:B------:R-:W-:Y:S01]  /*1fa0*/  LEA.HI.X R29, R19, R35, R9, 0x7, P1 ;  /* 0x00000023131d7211 */ /* 0x000fe200008f3c09 */
[----:B------:R-:W-:Y:S01]  /*1fb0*/  IMAD.WIDE.U32 R206, R196, c[0x0][0x278], R206 ;  /* 0x00009e00c4ce7a25 */ /* 0x000fe200078e00ce */
[----:B------:R-:W-:Y:S01]  /*1fc0*/  LOP3.LUT R5, R12, 0x8, R5, 0xf8, !PT ;  /* 0x000000080c057812 */ /* 0x000fe200078ef805 */
[----:B------:R-:W-:Y:S01]  /*1fd0*/  UIADD3 UR22, -UR20, UR9, URZ ;  /* 0x0000000914167290 */ /* 0x000fe2000fffe13f */
[----:B------:R-:W-:Y:S01]  /*1fe0*/  ISETP.GE.AND P1, PT, R14, c[0x0][0x1fc], PT ;  /* 0x00007f000e007a0c */ /* 0x000fe20003f26270 */
[C---:B------:R-:W-:Y:S01]  /*1ff0*/  IMAD R12, R0.reuse, c[0x0][0x180], RZ ;  /* 0x00006000000c7a24 */ /* 0x040fe200078e02ff */
[----:B------:R-:W-:Y:S01]  /*2000*/  IADD3 R187, R207, UR18, RZ ;  /* 0x00000012cfbb7c10 */ /* 0x000fe2000fffe0ff */
[----:B------:R-:W-:Y:S01]  /*2010*/  IMAD R0, R0, c[0x0][0x210], RZ ;  /* 0x0000840000007a24 */ /* 0x000fe200078e02ff */
[----:B------:R-:W-:Y:S01]  /*2020*/  SEL R22, RZ, 0x1, P1 ;  /* 0x00000001ff167807 */ /* 0x000fe20000800000 */
[----:B------:R-:W-:Y:S01]  /*2030*/  IMAD R12, R193, c[0x0][0x184], R12 ;  /* 0x00006100c10c7a24 */ /* 0x000fe200078e020c */
[----:B------:R-:W-:Y:S01]  /*2040*/  ISETP.GE.AND P1, PT, R10, c[0x0][0x1fc], PT ;  /* 0x00007f000a007a0c */ /* 0x000fe20003f26270 */
[----:B------:R-:W-:Y:S01]  /*2050*/  UMOV UR18, 0x6 ;  /* 0x0000000600127882 */ /* 0x000fe20000000000 */
[----:B------:R-:W-:Y:S01]  /*2060*/  IMAD.U32 R37, RZ, RZ, UR21 ;  /* 0x00000015ff257e24 */ /* 0x000fe2000f8e00ff */
[----:B------:R1:W-:Y:S01]  /*2070*/  LDGSTS.E.BYPASS.LTC128B.128 [R8+0x1080], [R28.64], !P2 ;  /* 0x010800001c087fae */ /* 0x0003e2000d101d4c */
[----:B------:R-:W-:Y:S01]  /*2080*/  IMAD.IADD R31, R31, 0x1, R12 ;  /* 0x000000011f1f7824 */ /* 0x000fe200078e020c */
[----:B------:R-:W-:Y:S01]  /*2090*/  SEL R19, RZ, 0xffffffff, P1 ;  /* 0xffffffffff137807 */ /* 0x000fe20000800000 */
[----:B------:R-:W-:Y:S01]  /*20a0*/  IMAD.U32 R12, RZ, RZ, UR19 ;  /* 0x00000013ff0c7e24 */ /* 0x000fe2000f8e00ff */
[----:B------:R-:W-:Y:S01]  /*20b0*/  ISETP.GT.AND P1, PT, R2, 0xf, PT ;  /* 0x0000000f0200780c */ /* 0x000fe20003f24270 */
[----:B------:R-:W-:Y:S01]  /*20c0*/  IMAD.WIDE.U32 R198, R196, c[0x0][0x188], R30 ;  /* 0x00006200c4c67a25 */ /* 0x000fe200078e001e */
[----:B------:R-:W-:Y:S01]  /*20d0*/  USHF.R.S32.HI UR19, URZ, 0x1f, UR20 ;  /* 0x0000001f3f137899 */ /* 0x000fe20008011414 */
[----:B------:R-:W-:Y:S01]  /*20e0*/  LOP3.LUT P2, RZ, R20, 0x2, RZ, 0xc0, !PT ;  /* 0x0000000214ff7812 */ /* 0x000fe2000784c0ff */
[----:B------:R1:W-:Y:S01]  /*20f0*/  LDGSTS.E.BYPASS.LTC128B.128 [R8+0x3080], [R28.64+0x40], !P5 ;  /* 0x030800401c087fae */ /* 0x0003e2000e901d4c */
[----:B------:R-:W-:Y:S01]  /*2100*/  IMAD.SHL.U32 R19, R19, 0x2, RZ ;  /* 0x0000000213137824 */ /* 0x000fe200078e00ff */
[----:B------:R-:W-:Y:S01]  /*2110*/  IADD3 R185, R199, UR4, RZ ;  /* 0x00000004c7b97c10 */ /* 0x000fe2000fffe0ff */
[----:B------:R-:W-:Y:S01]  /*2120*/  ULDC.64 UR4, c[0x0][0x208] ;  /* 0x0000820000047ab9 */ /* 0x000fe20000000a00 */
[C---:B------:R-:W-:Y:S01]  /*2130*/  LEA R30, P3, R36.reuse, R198, 0x6 ;  /* 0x000000c6241e7211 */ /* 0x040fe200078630ff */
[----:B------:R-:W-:Y:S01]  /*2140*/  USHF.L.U64.HI UR18, UR4, UR18, UR5 ;  /* 0x0000001204127299 */ /* 0x000fe20008010205 */
[----:B------:R-:W-:Y:S01]  /*2150*/  LOP3.LUT R19, R19, 0x2, R22, 0xe2, !PT ;  /* 0x0000000213137812 */ /* 0x000fe200078ee216 */
[----:B------:R-:W-:Y:S01]  /*2160*/  USHF.L.U32 UR21, UR4, 0x6, URZ ;  /* 0x0000000604157899 */ /* 0x000fe2000800063f */
[----:B------:R-:W-:Y:S01]  /*2170*/  LEA.HI.X R9, R36, R185, R12, 0x6, P3 ;  /* 0x000000b924097211 */ /* 0x000fe200018f340c */
[C---:B------:R-:W-:Y:S01]  /*2180*/  IMAD R0, R193.reuse, c[0x0][0x214], R0 ;  /* 0x00008500c1007a24 */ /* 0x040fe200078e0200 */
[----:B------:R-:W-:Y:S01]  /*2190*/  LEA R22, P6, R30, c[0x0][0x160], 0x1 ;  /* 0x000058001e167a11 */ /* 0x000fe200078c08ff */
[----:B------:R-:W-:Y:S01]  /*21a0*/  IMAD.WIDE.U32 R32, R193, c[0x0][0x210], R32 ;  /* 0x00008400c1207a25 */ /* 0x000fe200078e0020 */
[----:B------:R-:W-:Y:S01]  /*21b0*/  @!P1 IADD3 R12, P3, R206, UR20, RZ ;  /* 0x00000014ce0c9c10 */ /* 0x000fe2000ff7e0ff */
[----:B------:R-:W-:Y:S01]  /*21c0*/  ULDC.64 UR4, c[0x0][0x218] ;  /* 0x0000860000047ab9 */ /* 0x000fe20000000a00 */
[----:B------:R-:W-:Y:S01]  /*21d0*/  LEA.HI.X R23, R30, c[0x0][0x164], R9, 0x1, P6 ;  /* 0x000059001e177a11 */ /* 0x000fe200030f0c09 */
[----:B------:R-:W-:Y:S01]  /*21e0*/  UIMAD UR4, UR15, UR4, URZ ;  /* 0x000000040f0472a4 */ /* 0x000fe2000f8e023f */
[----:B------:R-:W-:Y:S01]  /*21f0*/  @!P1 IADD3.X R9, R187, UR19, RZ, P3, !PT ;  /* 0x00000013bb099c10 */ /* 0x000fe20009ffe4ff */
[----:B------:R-:W-:Y:S01]  /*2200*/  IMAD.IADD R33, R33, 0x1, R0 ;  /* 0x0000000121217824 */ /* 0x000fe200078e0200 */
[----:B------:R-:W-:Y:S01]  /*2210*/  @!P1 LEA R30, P3, R12, c[0x0][0x258], 0x2 ;  /* 0x000096000c1e9a11 */ /* 0x000fe200078610ff */
[----:B------:R-:W-:Y:S01]  /*2220*/  IMAD.WIDE.U32 R202, R196, c[0x0][0x290], R202 ;  /* 0x0000a400c4ca7a25 */ /* 0x000fe200078e00ca */
[----:B------:R-:W-:Y:S01]  /*2230*/  ISETP.GE.AND P6, PT, R188, c[0x0][0x1fc], PT ;  /* 0x00007f00bc007a0c */ /* 0x000fe20003fc6270 */
[----:B------:R-:W-:Y:S01]  /*2240*/  UIMAD UR24, UR16, UR5, UR4 ;  /* 0x00000005101872a4 */ /* 0x000fe2000f8e0204 */
[----:B------:R-:W-:Y:S01]  /*2250*/  @!P1 LEA.HI.X R31, R12, c[0x0][0x25c], R9, 0x2, P3 ;  /* 0x000097000c1f9a11 */ /* 0x000fe200018f1409 */
[----:B------:R-:W-:Y:S01]  /*2260*/  IMAD.WIDE.U32 R194, R196, c[0x0][0x240], R194 ;  /* 0x00009000c4c27a25 */ /* 0x000fe200078e00c2 */
[----:B------:R-:W-:Y:S01]  /*2270*/  LOP3.LUT P3, RZ, R20, 0x1, RZ, 0xc0, !PT ;  /* 0x0000000114ff7812 */ /* 0x000fe2000786c0ff */
[----:B------:R-:W-:Y:S01]  /*2280*/  UIMAD UR23, UR18, UR7, URZ ;  /* 0x00000007121772a4 */ /* 0x000fe2000f8e023f */
[----:B------:R-:W-:Y:S01]  /*2290*/  SEL R12, RZ, 0x4, P6 ;  /* 0x00000004ff0c7807 */ /* 0x000fe20003000000 */
[----:B------:R-:W-:Y:S01]  /*22a0*/  IMAD.WIDE.U32 R196, R196, c[0x0][0x218], R32 ;  /* 0x00008600c4c47a25 */ /* 0x000fe200078e0020 */
[----:B------:R-:W-:Y:S01]  /*22b0*/  LOP3.LUT P6, RZ, R20, 0x4, RZ, 0xc0, !PT ;  /* 0x0000000414ff7812 */ /* 0x000fe200078cc0ff */
[----:B------:R1:W-:Y:S01]  /*22c0*/  LDGSTS.E.BYPASS.LTC128B.128 [R8+0x5080], [R28.64+0x80], !P4 ;  /* 0x050800801c087fae */ /* 0x0003e2000e101d4c */
[C---:B------:R-:W-:Y:S01]  /*22d0*/  ISETP.GE.OR P3, PT, R192.reuse, UR22, !P3 ;  /* 0x00000016c0007c0c */ /* 0x040fe2000df66670 */
[----:B------:R-:W-:Y:S01]  /*22e0*/  IMAD.U32 R9, RZ, RZ, UR21 ;  /* 0x00000015ff097e24 */ /* 0x000fe2000f8e00ff */
[C---:B------:R-:W-:Y:S01]  /*22f0*/  ISETP.GE.OR P2, PT, R192.reuse, UR22, !P2 ;  /* 0x00000016c0007c0c */ /* 0x040fe2000d746670 */
[----:B------:R-:W-:Y:S01]  /*2300*/  IMAD.MOV.U32 R210, RZ, RZ, R196 ;  /* 0x000000ffffd27224 */ /* 0x000fe200078e00c4 */
[----:B------:R-:W-:Y:S01]  /*2310*/  ISETP.GE.OR P6, PT, R192, UR22, !P6 ;  /* 0x00000016c0007c0c */ /* 0x000fe2000f7c6670 */
[----:B------:R-:W0:Y:S01]  /*2320*/  LDGDEPBAR ;  /* 0x00000000000079af */ /* 0x000e220000000000 */
[----:B------:R-:W-:Y:S01]  /*2330*/  LOP3.LUT R12, R19, R12, RZ, 0xfc, !PT ;  /* 0x0000000c130c7212 */ /* 0x000fe200078efcff */
[----:B------:R-:W-:Y:S01]  /*2340*/  UIMAD UR23, UR17, UR21, UR23 ;  /* 0x00000015111772a4 */ /* 0x000fe2000f8e0217 */
[----:B------:R-:W-:Y:S01]  /*2350*/  IADD3 R211, R197, UR24, RZ ;  /* 0x00000018c5d37c10 */ /* 0x000fe2000fffe0ff */
[----:B------:R-:W-:Y:S01]  /*2360*/  ULDC.64 UR4, c[0x0][0x290] ;  /* 0x0000a40000047ab9 */ /* 0x000fe20000000a00 */
[C---:B------:R-:W-:Y:S01]  /*2370*/  LOP3.LUT P4, RZ, R12.reuse, 0x1, RZ, 0xc0, !PT ;  /* 0x000000010cff7812 */ /* 0x040fe2000788c0ff */
[----:B------:R-:W-:Y:S01]  /*2380*/  UIMAD UR4, UR15, UR4, URZ ;  /* 0x000000040f0472a4 */ /* 0x000fe2000f8e023f */
[----:B------:R-:W-:Y:S01]  /*2390*/  SEL R189, RZ, 0xffffffff, P0 ;  /* 0xffffffffffbd7807 */ /* 0x000fe20000000000 */
[----:B------:R3:W-:Y:S01]  /*23a0*/  LDGSTS.E.BYPASS.LTC128B.128 [R8+0xc080], [R22.64], !P3 ;  /* 0x0c08000016087fae */ /* 0x0007e2000d901d4c */
[----:B------:R-:W-:Y:S01]  /*23b0*/  LOP3.LUT P3, RZ, R12, 0x2, RZ, 0xc0, !PT ;  /* 0x000000020cff7812 */ /* 0x000fe2000786c0ff */
[----:B------:R-:W-:Y:S01]  /*23c0*/  IMAD.WIDE.U32 R32, R9, UR7, R210 ;  /* 0x0000000709207c25 */ /* 0x000fe2000f8e00d2 */
[----:B------:R-:W-:Y:S01]  /*23d0*/  SHF.R.S32.HI R21, RZ, 0x1, R21 ;  /* 0x00000001ff157819 */ /* 0x000fe20000011415 */
[----:B------:R3:W-:Y:S01]  /*23e0*/  LDGSTS.E.BYPASS.LTC128B.128 [R8+0xd080], [R22.64+0x40], !P2 ;  /* 0x0d08004016087fae */ /* 0x0007e2000d101d4c */
[C---:B------:R-:W-:Y:S01]  /*23f0*/  ISETP.GE.OR P0, PT, R192.reuse, UR22, !P3 ;  /* 0x00000016c0007c0c */ /* 0x040fe2000df06670 */
[----:B------:R-:W-:Y:S01]  /*2400*/  UIMAD UR4, UR16, UR5, UR4 ;  /* 0x00000005100472a4 */ /* 0x000fe2000f8e0204 */
[----:B------:R-:W-:Y:S01]  /*2410*/  IADD3 R0, R33, UR23, RZ ;  /* 0x0000001721007c10 */ /* 0x000fe2000fffe0ff */
[----:B------:R3:W-:Y:S01]  /*2420*/  LDGSTS.E.BYPASS.LTC128B.128 [R8+0xe080], [R22.64+0x80], !P6 ;  /* 0x0e08008016087fae */ /* 0x0007e2000f101d4c */
[----:B------:R-:W-:Y:S01]  /*2430*/  ISETP.GE.OR P6, PT, R192, UR22, !P4 ;  /* 0x00000016c0007c0c */ /* 0x000fe2000e7c6670 */
[----:B------:R-:W-:Y:S01]  /*2440*/  IMAD R179, R11, 0x200, R18 ;  /* 0x000002000bb37824 */ /* 0x000fe200078e0212 */
[----:B------:R-:W-:Y:S01]  /*2450*/  LOP3.LUT R19, R17, 0xfffffff8, RZ, 0xc0, !PT ;  /* 0xfffffff811137812 */ /* 0x000fe200078ec0ff */
[----:B------:R-:W-:Y:S01]  /*2460*/  @!P1 IMAD.SHL.U32 R17, R2, 0x10, RZ ;  /* 0x0000001002119824 */ /* 0x000fe200078e00ff */
[----:B-1----:R-:W-:Y:S01]  /*2470*/  LEA R28, P5, R32, c[0x0][0x1f0], 0x1 ;  /* 0x00007c00201c7a11 */ /* 0x002fe200078a08ff */
[----:B------:R-:W-:Y:S01]  /*2480*/  UIADD3 UR17, UR7, 0x1, URZ ;  /* 0x0000000107117890 */ /* 0x000fe2000fffe03f */
        /* <DEDUP_REMOVED lines=12> */
[----:B------:R-:W-:Y:S01]  /*2550*/  IMAD.SHL.U32 R0, R6, 0x8, RZ ;  /* 0x0000000806007824 */ /* 0x000fe200078e00ff */
[----:B------:R-:W-:Y:S01]  /*2560*/  LOP3.LUT R19, R19, 0x1c0, RZ, 0xc0, !PT ;  /* 0x000001c013137812 */ /* 0x000fe200078ec0ff */
[----:B------:R-:W-:Y:S01]  /*2570*/  IMAD.SHL.U32 R18, R4, 0x40, RZ ;  /* 0x0000004004127824 */ /* 0x000fe200078e00ff */
[----:B------:R2:W-:Y:S01]  /*2580*/  LDGSTS.E.BYPASS.LTC128B.128 [R8+0x13080], [R28.64+0x40], !P0 ;  /* 0x130800401c087fae */ /* 0x0005e2000c101d4c */
[----:B------:R-:W-:Y:S01]  /*2590*/  LOP3.LUT R24, R21, 0x8, R24, 0xf8, !PT ;  /* 0x0000000815187812 */ /* 0x000fe200078ef818 */
[----:B------:R-:W-:Y:S01]  /*25a0*/  IMAD.SHL.U32 R184, R11, 0x8, RZ ;  /* 0x000000080bb87824 */ /* 0x000fe200078e00ff */
[----:B------:R-:W-:Y:S01]  /*25b0*/  SHF.R.U32.HI R21, RZ, 0x3, R21 ;  /* 0x00000003ff157819 */ /* 0x000fe20000011615 */
[----:B------:R-:W-:Y:S01]  /*25c0*/  ULDC.64 UR4, c[0x0][0x240] ;  /* 0x0000900000047ab9 */ /* 0x000fe20000000a00 */
[----:B---3--:R-:W-:Y:S01]  /*25d0*/  IADD3 R22, P0, R202, UR20, RZ ;  /* 0x00000014ca167c10 */ /* 0x008fe2000ff1e0ff */
[----:B------:R-:W-:Y:S01]  /*25e0*/  UIMAD UR4, UR15, UR4, URZ ;  /* 0x000000040f0472a4 */ /* 0x000fe2000f8e023f */
[----:B------:R-:W-:Y:S01]  /*25f0*/  LOP3.LUT R23, R24, R21, RZ, 0x3c, !PT ;  /* 0x0000001518177212 */ /* 0x000fe200078e3cff */
[----:B------:R-:W-:Y:S01]  /*2600*/  IMAD.SHL.U32 R178, R178, 0x20, RZ ;  /* 0x00000020b2b27824 */ /* 0x000fe200078e00ff */
[----:B------:R-:W-:Y:S01]  /*2610*/  LOP3.LUT R0, R0, 0x18, RZ, 0xc0, !PT ;  /* 0x0000001800007812 */ /* 0x000fe200078ec0ff */
[----:B------:R-:W-:Y:S01]  /*2620*/  UIMAD UR4, UR16, UR5, UR4 ;  /* 0x00000005100472a4 */ /* 0x000fe2000f8e0204 */
[----:B------:R-:W-:Y:S01]  /*2630*/  SHF.R.U32.HI R205, RZ, 0x3, R19 ;  /* 0x00000003ffcd7819 */ /* 0x000fe20000011613 */
[----:B------:R-:W-:Y:S01]  /*2640*/  IMAD.SHL.U32 R189, R189, 0x2, RZ ;  /* 0x00000002bdbd7824 */ /* 0x000fe200078e00ff */
[----:B------:R-:W-:Y:S01]  /*2650*/  ISETP.GE.OR P6, PT, R192, UR22, !P2 ;  /* 0x00000016c0007c0c */ /* 0x000fe2000d7c6670 */
[----:B------:R-:W-:Y:S01]  /*2660*/  IMAD.U32 R180, R180, 0x20, R23 ;  /* 0x00000020b4b47824 */ /* 0x000fe200078e0017 */
[----:B-1----:R-:W-:-:S02]  /*2670*/  IADD3.X R17, R186, UR19, RZ, P0, !PT ;  /* 0x00000013ba117c10 */ /* 0x002fc400087fe4ff */
[C---:B------:R-:W-:Y:S02]  /*2680*/  LEA R20, P0, R22.reuse, c[0x0][0x280], 0x2 ;  /* 0x0000a00016147a11 */ /* 0x040fe400078010ff */
[----:B------:R-:W-:Y:S01]  /*2690*/  LOP3.LUT R205, R205, R19, R0, 0x1e, !PT ;  /* 0x00000013cdcd7212 */ /* 0x000fe200078e1e00 */
[----:B------:R-:W-:Y:S01]  /*26a0*/  IMAD.SHL.U32 R19, R13, 0x40, RZ ;  /* 0x000000400d137824 */ /* 0x000fe200078e00ff */
[----:B------:R-:W-:Y:S02]  /*26b0*/  LEA.HI.X R21, R22, c[0x0][0x284], R17, 0x2, P0 ;  /* 0x0000a10016157a11 */ /* 0x000fe400000f1411 */
[----:B------:R-:W-:Y:S01]  /*26c0*/  LOP3.LUT R17, R3, 0xffffffe0, RZ, 0xc0, !PT ;  /* 0xffffffe003117812 */ /* 0x000fe200078ec0ff */
[----:B------:R-:W-:Y:S01]  /*26d0*/  IMAD.IADD R205, R16, 0x1, R205 ;  /* 0x0000000110cd7824 */ /* 0x000fe200078e02cd */
[----:B------:R-:W-:Y:S01]  /*26e0*/  LOP3.LUT P0, RZ, R4, 0x2, RZ, 0xc0, !PT ;  /* 0x0000000204ff7812 */ /* 0x000fe2000780c0ff */
[----:B------:R2:W-:Y:S01]  /*26f0*/  LDGSTS.E.BYPASS.LTC128B.128 [R8+0x14080], [R28.64+0x80], !P6 ;  /* 0x140800801c087fae */ /* 0x0005e2000f101d4c */
[----:B------:R-:W-:Y:S01]  /*2700*/  SEL R3, R181, 0xfffffff0, !P5 ;  /* 0xfffffff0b5037807 */ /* 0x000fe20006800000 */
[----:B------:R-:W-:Y:S01]  /*2710*/  IMAD.IADD R4, R2, 0x1, -R17 ;  /* 0x0000000102047824 */ /* 0x000fe200078e0a11 */
[----:B------:R-:W-:Y:S01]  /*2720*/  LOP3.LUT P5, RZ, R13, 0x2, RZ, 0xc0, !PT ;  /* 0x000000020dff7812 */ /* 0x000fe200078ac0ff */
[----:B------:R-:W-:Y:S01]  /*2730*/  IMAD.SHL.U32 R205, R205, 0x2, RZ ;  /* 0x00000002cdcd7824 */ /* 0x000fe200078e00ff */
[----:B------:R-:W-:-:S02]  /*2740*/  LOP3.LUT R19, R19, 0x1c0, RZ, 0xc0, !PT ;  /* 0x000001c013137812 */ /* 0x000fc400078ec0ff */
[----:B------:R-:W-:Y:S02]  /*2750*/  SHF.R.S32.HI R11, RZ, 0x1f, R4 ;  /* 0x0000001fff0b7819 */ /* 0x000fe40000011404 */
[----:B------:R-:W-:Y:S02]  /*2760*/  SEL R174, R181, 0xfffffff0, !P5 ;  /* 0xfffffff0b5ae7807 */ /* 0x000fe40006800000 */
[----:B------:R-:W-:Y:S02]  /*2770*/  LOP3.LUT R18, R18, 0xc0, RZ, 0xc0, !PT ;  /* 0x000000c012127812 */ /* 0x000fe400078ec0ff */
[----:B------:R-:W-:Y:S02]  /*2780*/  LOP3.LUT R184, R184, 0x8, RZ, 0xc0, !PT ;  /* 0x00000008b8b87812 */ /* 0x000fe400078ec0ff */
[----:B------:R-:W-:Y:S02]  /*2790*/  SHF.R.U32.HI R17, RZ, 0x3, R19 ;  /* 0x00000003ff117819 */ /* 0x000fe40000011613 */
[----:B------:R-:W-:-:S02]  /*27a0*/  PLOP3.LUT P5, PT, PT, PT, UP0, 0x80, 0x0 ;  /* 0x000000000000781c */ /* 0x000fc40003faf008 */
[----:B------:R-:W-:Y:S02]  /*27b0*/  LEA.HI R11, R11, R4, RZ, 0x2 ;  /* 0x000000040b0b7211 */ /* 0x000fe400078f10ff */
[----:B------:R-:W-:Y:S02]  /*27c0*/  LOP3.LUT P6, RZ, R13, 0x4, RZ, 0xc0, !PT ;  /* 0x000000040dff7812 */ /* 0x000fe400078cc0ff */
[----:B------:R-:W-:Y:S02]  /*27d0*/  SHF.R.U32.HI R13, RZ, 0x3, R18 ;  /* 0x00000003ff0d7819 */ /* 0x000fe40000011612 */
[----:B------:R-:W-:Y:S01]  /*27e0*/  LOP3.LUT R16, R17, R19, R184, 0x1e, !PT ;  /* 0x0000001311107212 */ /* 0x000fe200078e1eb8 */
[----:B------:R-:W-:Y:S01]  /*27f0*/  @!P1 IMAD.SHL.U32 R17, R2, 0x10, RZ ;  /* 0x0000001002119824 */ /* 0x000fe200078e00ff */
[----:B------:R-:W-:Y:S02]  /*2800*/  SHF.R.S32.HI R190, RZ, 0x2, R11 ;  /* 0x00000002ffbe7819 */ /* 0x000fe4000001140b */
[----:B------:R-:W-:Y:S01]  /*2810*/  LOP3.LUT R5, R13, R5, R18, 0x1e, !PT ;  /* 0x000000050d057212 */ /* 0x000fe200078e1e12 */
[----:B------:R-:W-:Y:S01]  /*2820*/  IMAD.IADD R177, R177, 0x1, R16 ;  /* 0x00000001b1b17824 */ /* 0x000fe200078e0210 */
[CC--:B------:R-:W-:Y:S01]  /*2830*/  LOP3.LUT R184, R13.reuse, R18.reuse, R184, 0x1e, !PT ;  /* 0x000000120db87212 */ /* 0x0c0fe200078e1eb8 */
[----:B------:R2:W-:Y:S01]  /*2840*/  @!P1 LDGSTS.E.BYPASS.LTC128B.128 [R17+0x18280], [R20.64] ;  /* 0x1828000014119fae */ /* 0x0005e2000b901d4c */
[----:B------:R-:W-:Y:S01]  /*2850*/  LOP3.LUT R13, R13, R18, R0, 0x1e, !PT ;  /* 0x000000120d0d7212 */ /* 0x000fe200078e1e00 */
[----:B------:R-:W-:Y:S01]  /*2860*/  IMAD R190, R7, 0x10, R190 ;  /* 0x0000001007be7824 */ /* 0x000fe200078e02be */
[----:B------:R-:W-:Y:S01]  /*2870*/  IADD3 R200, R195, UR4, RZ ;  /* 0x00000004c3c87c10 */ /* 0x000fe2000fffe0ff */
        /* <DEDUP_REMOVED lines=39> */
.L_x_1289:
[----:B------:R-:W-:Y:S05]  /*2af0*/  BSYNC B0 ;  /* 0x0000000000007941 */ /* 0x000fea0003800000 */
.L_x_1288:
        /* <DEDUP_REMOVED lines=64> */
[----:B--2---:R-:W-:Y:S01]  /*2f00*/  CS2R R38, SRZ ;  /* 0x0000000000267805 */ /* 0x004fe2000001ff00 */
        /* <DEDUP_REMOVED lines=9> */
.L_x_1292:
        /* <DEDUP_REMOVED lines=126> */
[----:B------:R5:W1:Y:S01]  /*3780*/  MUFU.TANH R239, R243 ;  /* 0x000000f300ef7308 */ /* 0x000a620000002400 */
        /* <DEDUP_REMOVED lines=14> */
[----:B-----5:R-:W-:Y:S02]  /*3870*/  FMUL.FTZ R243, R32, c[0x0][0x2b4] ;  /* 0x0000ad0020f37a20 */ /* 0x020fe40000410000 */
        /* <DEDUP_REMOVED lines=54> */
[C---:B------:R-:W-:Y:S01]  /*3be0*/  ISETP.GE.OR P0, PT, R192.reuse, UR18, !P0 ;  /* 0x00000012c0007c0c */ /* 0x040fe2000c706670 */
        /* <DEDUP_REMOVED lines=10> */
.L_x_1290:
        /* <DEDUP_REMOVED lines=42> */
[C---:B------:R-:W-:Y:S02]  /*3f30*/  IMNMX R161, R212.reuse, R157, PT ;  /* 0x0000009dd4a17217 */ /* 0x040fe40003800200 */
[-C--:B------:R-:W-:Y:S03]  /*3f40*/  HMMA.16816.F32.BF16 R12, R168, R166.reuse, R12 ;  /* 0x000000a6a80c723c */ /* 0x080fe6000004180c */
[----:B------:R-:W-:Y:S05]  /*3f50*/  ISETP.GT.AND P0, PT, R161, RZ, PT ;  /* 0x000000ffa100720c */ /* 0x000fea0003f04270 */
[C---:B------:R-:W-:Y:S07]  /*3f60*/  HMMA.16816.F32.BF16 R16, R136.reuse, R166, R16 ;  /* 0x000000a68810723c */ /* 0x040fee0000041810 */
[----:B------:R-:W-:Y:S01]  /*3f70*/  IADD3 R167, R157, 0x28, RZ ;  /* 0x000000289da77810 */ /* 0x000fe20007ffe0ff */
[-C--:B--2---:R-:W-:Y:S04]  /*3f80*/  HMMA.16816.F32.BF16 R20, R136, R132.reuse, R20 ;  /* 0x000000848814723c */ /* 0x084fe80000041814 */
[----:B------:R-:W-:Y:S04]  /*3f90*/  IMNMX R167, R212, R167, PT ;  /* 0x000000a7d4a77217 */ /* 0x000fe80003800200 */
        /* <DEDUP_REMOVED lines=17> */
[----:B------:R-:W-:Y:S01]  /*40b0*/  FSEL R148, R217, -INF , P0 ;  /* 0xff800000d9947808 */ /* 0x000fe20000000000 */
        /* <DEDUP_REMOVED lines=9> */
[C---:B------:R-:W-:Y:S01]  /*4150*/  ISETP.GT.AND P0, PT, R161.reuse, 0x21, PT ;  /* 0x00000021a100780c */ /* 0x040fe20003f04270 */
[C---:B---3--:R-:W-:Y:S04]  /*4160*/  HMMA.16816.F32.BF16 R8, R144.reuse, R136, R8 ;  /* 0x000000889008723c */ /* 0x048fe80000041808 */
[--C-:B------:R-:W-:Y:S01]  /*4170*/  FFMA.FTZ R158, R148, c[0x0][0x29c], -R249.reuse ;  /* 0x0000a700949e7a23 */ /* 0x100fe200000108f9 */
[----:B------:R-:W-:Y:S02]  /*4180*/  FSEL R148, R226, -INF , P0 ;  /* 0xff800000e2947808 */ /* 0x000fe40000000000 */
[----:B------:R-:W-:Y:S01]  /*4190*/  ISETP.GT.AND P0, PT, R161, 0x40, PT ;  /* 0x00000040a100780c */ /* 0x000fe20003f04270 */
[-C--:B------:R-:W-:Y:S02]  /*41a0*/  HMMA.16816.F32.BF16 R12, R144, R138.reuse, R12 ;  /* 0x0000008a900c723c */ /* 0x080fe4000004180c */
[----:B------:R-:W-:Y:S02]  /*41b0*/  MUFU.EX2 R158, R158 ;  /* 0x0000009e009e7308 */ /* 0x000fe40000000800 */
[----:B------:R-:W-:Y:S01]  /*41c0*/  FSEL R152, R229, -INF , P0 ;  /* 0xff800000e5987808 */ /* 0x000fe20000000000 */
[--C-:B------:R-:W-:Y:S01]  /*41d0*/  FFMA.FTZ R159, R148, c[0x0][0x29c], -R249.reuse ;  /* 0x0000a700949f7a23 */ /* 0x100fe200000108f9 */
[C---:B------:R-:W-:Y:S01]  /*41e0*/  ISETP.GT.AND P0, PT, R161.reuse, 0x41, PT ;  /* 0x00000041a100780c */ /* 0x040fe20003f04270 */
[----:B------:R-:W-:Y:S01]  /*41f0*/  LDSM.16.M88.4 R148, [R172+0xa080] ;  /* 0x00a08000ac94783b */ /* 0x000fe20000000200 */
[C---:B------:R-:W-:Y:S04]  /*4200*/  HMMA.16816.F32.BF16 R16, R132.reuse, R138, R16 ;  /* 0x0000008a8410723c */ /* 0x040fe80000041810 */
[--C-:B------:R-:W-:Y:S01]  /*4210*/  FFMA.FTZ R160, R152, c[0x0][0x29c], -R249.reuse ;  /* 0x0000a70098a07a23 */ /* 0x100fe200000108f9 */
[----:B------:R-:W-:Y:S01]  /*4220*/  MUFU.EX2 R159, R159 ;  /* 0x0000009f009f7308 */ /* 0x000fe20000000800 */
[----:B------:R-:W-:Y:S01]  /*4230*/  FSEL R162, R230, -INF , P0 ;  /* 0xff800000e6a27808 */ /* 0x000fe20000000000 */
[----:B------:R-:W3:Y:S01]  /*4240*/  LDSM.16.M88.4 R136, [R2+0x13080] ;  /* 0x013080000288783b */ /* 0x000ee20000000200 */
[----:B------:R-:W-:Y:S01]  /*4250*/  ISETP.GT.AND P0, PT, R161, 0x60, PT ;  /* 0x00000060a100780c */ /* 0x000fe20003f04270 */
[-C--:B--2---:R-:W-:Y:S06]  /*4260*/  HMMA.16816.F32.BF16 R20, R132, R140.reuse, R20 ;  /* 0x0000008c8414723c */ /* 0x084fec0000041814 */
[----:B------:R2:W5:Y:S01]  /*4270*/  LDSM.16.M88.4 R152, [R2+0x13880] ;  /* 0x013880000298783b */ /* 0x0005620000000200 */
[----:B------:R-:W-:Y:S01]  /*4280*/  MUFU.EX2 R160, R160 ;  /* 0x000000a000a07308 */ /* 0x000fe20000000800 */
[C---:B------:R-:W-:Y:S07]  /*4290*/  HMMA.16816.F32.BF16 R24, R144.reuse, R140, R24 ;  /* 0x0000008c9018723c */ /* 0x040fee0000041818 */
[----:B------:R-:W-:Y:S01]  /*42a0*/  FSEL R140, R243, -INF , P0 ;  /* 0xff800000f38c7808 */ /* 0x000fe20000000000 */
[-C--:B------:R-:W-:Y:S03]  /*42b0*/  HMMA.16816.F32.BF16 R28, R144, R142.reuse, R28 ;  /* 0x0000008e901c723c */ /* 0x080fe6000004181c */
[----:B------:R-:W-:Y:S01]  /*42c0*/  ISETP.GT.AND P0, PT, R161, 0x61, PT ;  /* 0x00000061a100780c */ /* 0x000fe20003f04270 */
[--C-:B------:R-:W-:Y:S03]  /*42d0*/  FFMA.FTZ R141, R162, c[0x0][0x29c], -R249.reuse ;  /* 0x0000a700a28d7a23 */ /* 0x100fe600000108f9 */
[----:B------:R-:W-:Y:S01]  /*42e0*/  IMNMX R144, R212, R163, PT ;  /* 0x000000a3d4907217 */ /* 0x000fe20003800200 */
[----:B------:R-:W-:Y:S01]  /*42f0*/  HMMA.16816.F32.BF16 R32, R132, R142, R32 ;  /* 0x0000008e8420723c */ /* 0x000fe20000041820 */
[----:B------:R-:W1:Y:S01]  /*4300*/  LDSM.16.M88.4 R132, [R172+0xb080] ;  /* 0x00b08000ac84783b */ /* 0x000e620000000200 */
[----:B------:R-:W1:Y:S02]  /*4310*/  MUFU.EX2 R141, R141 ;  /* 0x0000008d008d7308 */ /* 0x000e640000000800 */
[----:B------:R-:W-:Y:S01]  /*4320*/  ISETP.GT.AND P6, PT, R144, 0x21, PT ;  /* 0x000000219000780c */ /* 0x000fe20003fc4270 */
[--C-:B--2---:R-:W-:Y:S01]  /*4330*/  FFMA.FTZ R2, R140, c[0x0][0x29c], -R249.reuse ;  /* 0x0000a7008c027a23 */ /* 0x104fe200000108f9 */
[----:B------:R-:W-:Y:S02]  /*4340*/  FSEL R140, R244, -INF , P0 ;  /* 0xff800000f48c7808 */ /* 0x000fe40000000000 */
[C---:B------:R-:W-:Y:S02]  /*4350*/  ISETP.GT.AND P0, PT, R144.reuse, RZ, PT ;  /* 0x000000ff9000720c */ /* 0x040fe40003f04270 */
[----:B------:R-:W-:Y:S02]  /*4360*/  ISETP.GT.AND P5, PT, R144, 0x40, PT ;  /* 0x000000409000780c */ /* 0x000fe40003fa4270 */
[----:B------:R-:W-:Y:S01]  /*4370*/  FSEL R143, R213, -INF , P0 ;  /* 0xff800000d58f7808 */ /* 0x000fe20000000000 */
[----:B------:R-:W-:Y:S01]  /*4380*/  FFMA.FTZ R249, R140, c[0x0][0x29c], -R249 ;  /* 0x0000a7008cf97a23 */ /* 0x000fe200000108f9 */
[-C--:B---3--:R-:W-:Y:S01]  /*4390*/  HMMA.16816.F32.BF16 R4, R136, R148.reuse, R4 ;  /* 0x000000948804723c */ /* 0x088fe20000041804 */
[----:B------:R-:W2:Y:S04]  /*43a0*/  MUFU.EX2 R2, R2 ;  /* 0x0000000200027308 */ /* 0x000ea80000000800 */
[--C-:B------:R-:W-:Y:S01]  /*43b0*/  FFMA.FTZ R142, R143, c[0x0][0x29c], -R248.reuse ;  /* 0x0000a7008f8e7a23 */ /* 0x100fe200000108f8 */
[----:B------:R-:W-:Y:S02]  /*43c0*/  ISETP.GT.AND P0, PT, R144, 0x1, PT ;  /* 0x000000019000780c */ /* 0x000fe40003f04270 */
[C---:B-----5:R-:W-:Y:S03]  /*43d0*/  HMMA.16816.F32.BF16 R8, R152.reuse, R148, R8 ;  /* 0x000000949808723c */ /* 0x060fe60000041808 */
[----:B------:R3:W-:Y:S01]  /*43e0*/  MUFU.EX2 R140, R142 ;  /* 0x0000008e008c7308 */ /* 0x0007e20000000800 */
[----:B------:R-:W-:Y:S02]  /*43f0*/  FSEL R143, R214, -INF , P0 ;  /* 0xff800000d68f7808 */ /* 0x000fe40000000000 */
[C---:B------:R-:W-:Y:S02]  /*4400*/  ISETP.GT.AND P0, PT, R144.reuse, 0x20, PT ;  /* 0x000000209000780c */ /* 0x040fe40003f04270 */
[-C--:B------:R-:W-:Y:S04]  /*4410*/  HMMA.16816.F32.BF16 R12, R152, R150.reuse, R12 ;  /* 0x00000096980c723c */ /* 0x080fe8000004180c */
[----:B------:R-:W-:Y:S01]  /*4420*/  FSEL R145, R227, -INF , P0 ;  /* 0xff800000e3917808 */ /* 0x000fe20000000000 */
[----:B------:R-:W5:Y:S01]  /*4430*/  MUFU.EX2 R249, R249 ;  /* 0x000000f900f97308 */ /* 0x000f620000000800 */
[----:B------:R-:W-:Y:S01]  /*4440*/  ISETP.GT.AND P0, PT, R144, 0x41, PT ;  /* 0x000000419000780c */ /* 0x000fe20003f04270 */
[--C-:B------:R-:W-:Y:S01]  /*4450*/  FFMA.FTZ R146, R143, c[0x0][0x29c], -R248.reuse ;  /* 0x0000a7008f927a23 */ /* 0x100fe200000108f8 */
[C---:B------:R-:W-:Y:S04]  /*4460*/  HMMA.16816.F32.BF16 R16, R136.reuse, R150, R16 ;  /* 0x000000968810723c */ /* 0x040fe80000041810 */
[----:B------:R-:W-:Y:S02]  /*4470*/  FSEL R149, R228, -INF , P6 ;  /* 0xff800000e4957808 */ /* 0x000fe40003000000 */
[C---:B------:R-:W-:Y:S01]  /*4480*/  ISETP.GT.AND P6, PT, R144.reuse, 0x60, PT ;  /* 0x000000609000780c */ /* 0x040fe20003fc4270 */
[----:B------:R2:W-:Y:S01]  /*4490*/  MUFU.EX2 R143, R146 ;  /* 0x00000092008f7308 */ /* 0x0005e20000000800 */
[-C--:B-1----:R-:W-:Y:S04]  /*44a0*/  HMMA.16816.F32.BF16 R20, R136, R132.reuse, R20 ;  /* 0x000000848814723c */ /* 0x082fe80000041814 */
[--C-:B---3--:R-:W-:Y:S01]  /*44b0*/  FFMA.FTZ R142, R145, c[0x0][0x29c], -R248.reuse ;  /* 0x0000a700918e7a23 */ /* 0x108fe200000108f8 */
[C---:B------:R-:W-:Y:S01]  /*44c0*/  FSEL R145, R231.reuse, -INF , P5 ;  /* 0xff800000e7917808 */ /* 0x040fe20002800000 */
[----:B------:R-:W-:Y:S01]  /*44d0*/  FFMA.FTZ R231, -R231, R231, 1 ;  /* 0x3f800000e7e77423 */ /* 0x000fe200000101e7 */
[----:B------:R-:W-:Y:S01]  /*44e0*/  ISETP.GT.AND P5, PT, R144, 0x61, PT ;  /* 0x000000619000780c */ /* 0x000fe20003fa4270 */
[C---:B------:R-:W-:Y:S01]  /*44f0*/  HMMA.16816.F32.BF16 R24, R152.reuse, R132, R24 ;  /* 0x000000849818723c */ /* 0x040fe20000041818 */
[----:B------:R-:W1:Y:S01]  /*4500*/  LDS R144, [R240+0x18280] ;  /* 0x01828000f0907984 */ /* 0x000e620000000800 */
[----:B------:R-:W-:Y:S02]  /*4510*/  MUFU.EX2 R142, R142 ;  /* 0x0000008e008e7308 */ /* 0x000fe40000000800 */
[----:B------:R-:W-:Y:S01]  /*4520*/  IADD3 R147, R157, 0x20, RZ ;  /* 0x000000209d937810 */ /* 0x000fe20007ffe0ff */
[--C-:B------:R-:W-:Y:S01]  /*4530*/  FFMA.FTZ R145, R145, c[0x0][0x29c], -R248.reuse ;  /* 0x0000a70091917a23 */ /* 0x100fe200000108f8 */
[----:B------:R-:W-:Y:S02]  /*4540*/  FSEL R165, R246, -INF , P6 ;  /* 0xff800000f6a57808 */ /* 0x000fe40003000000 */
[-C--:B------:R-:W-:Y:S04]  /*4550*/  HMMA.16816.F32.BF16 R28, R152, R134.reuse, R28 ;  /* 0x00000086981c723c */ /* 0x080fe8000004181c */
[----:B------:R-:W-:Y:S01]  /*4560*/  IMNMX R151, R212, R147, PT ;  /* 0x00000093d4977217 */ /* 0x000fe20003800200 */
[--C-:B------:R-:W-:Y:S01]  /*4570*/  FFMA.FTZ R147, R149, c[0x0][0x29c], -R248.reuse ;  /* 0x0000a70095937a23 */ /* 0x100fe200000108f8 */
[----:B------:R-:W-:Y:S01]  /*4580*/  FSEL R157, R232, -INF , P0 ;  /* 0xff800000e89d7808 */ /* 0x000fe20000000000 */
[----:B------:R-:W-:Y:S01]  /*4590*/  MUFU.EX2 R145, R145 ;  /* 0x0000009100917308 */ /* 0x000fe20000000800 */
[----:B------:R-:W-:Y:S01]  /*45a0*/  HMMA.16816.F32.BF16 R32, R136, R134, R32 ;  /* 0x000000868820723c */ /* 0x000fe20000041820 */
[----:B------:R-:W3:Y:S03]  /*45b0*/  LDS R138, [R240+0x182a0] ;  /* 0x0182a000f08a7984 */ /* 0x000ee60000000800 */
[----:B------:R-:W-:Y:S01]  /*45c0*/  ISETP.GT.AND P6, PT, R151, 0x1, PT ;  /* 0x000000019700780c */ /* 0x000fe20003fc4270 */
[--C-:B------:R-:W-:Y:S01]  /*45d0*/  FFMA.FTZ R157, R157, c[0x0][0x29c], -R248.reuse ;  /* 0x0000a7009d9d7a23 */ /* 0x100fe200000108f8 */
[----:B------:R-:W-:Y:S01]  /*45e0*/  ISETP.GT.AND P0, PT, R151, RZ, PT ;  /* 0x000000ff9700720c */ /* 0x000fe20003f04270 */
[--C-:B------:R-:W-:Y:S01]  /*45f0*/  FFMA.FTZ R165, R165, c[0x0][0x29c], -R248.reuse ;  /* 0x0000a700a5a57a23 */ /* 0x100fe200000108f8 */
[----:B------:R-:W-:Y:S01]  /*4600*/  FSEL R150, R218, -INF , P6 ;  /* 0xff800000da967808 */ /* 0x000fe20003000000 */
[----:B------:R-:W3:Y:S01]  /*4610*/  MUFU.EX2 R164, R157 ;  /* 0x0000009d00a47308 */ /* 0x000ee20000000800 */
[----:B------:R-:W-:Y:S02]  /*4620*/  ISETP.GT.AND P6, PT, R151, 0x40, PT ;  /* 0x000000409700780c */ /* 0x000fe40003fc4270 */
[----:B------:R-:W-:Y:S01]  /*4630*/  FSEL R149, R247, -INF , P5 ;  /* 0xff800000f7957808 */ /* 0x000fe20002800000 */
[--C-:B------:R-:W-:Y:S01]  /*4640*/  FFMA.FTZ R150, R150, c[0x0][0x29c], -R245.reuse ;  /* 0x0000a70096967a23 */ /* 0x100fe200000108f5 */
[----:B------:R-:W-:Y:S01]  /*4650*/  ISETP.GT.AND P5, PT, R151, 0x20, PT ;  /* 0x000000209700780c */ /* 0x000fe20003fa4270 */
[----:B------:R-:W-:Y:S01]  /*4660*/  FFMA.FTZ R232, -R232, R232, 1 ;  /* 0x3f800000e8e87423 */ /* 0x000fe200000101e8 */
[----:B------:R-:W-:Y:S01]  /*4670*/  FSEL R162, R215, -INF , P0 ;  /* 0xff800000d7a27808 */ /* 0x000fe20000000000 */
[----:B------:R-:W-:Y:S01]  /*4680*/  FFMA.FTZ R248, R149, c[0x0][0x29c], -R248 ;  /* 0x0000a70095f87a23 */ /* 0x000fe200000108f8 */
[----:B------:R-:W-:Y:S01]  /*4690*/  ISETP.GT.AND P0, PT, R151, 0x21, PT ;  /* 0x000000219700780c */ /* 0x000fe20003f04270 */
[----:B------:R3:W-:Y:S01]  /*46a0*/  MUFU.EX2 R169, R150 ;  /* 0x0000009600a97308 */ /* 0x0007e20000000800 */
[----:B------:R-:W-:Y:S01]  /*46b0*/  FSEL R148, R221, -INF , P5 ;  /* 0xff800000dd947808 */ /* 0x000fe20002800000 */
[--C-:B------:R-:W-:Y:S01]  /*46c0*/  FFMA.FTZ R152, R162, c[0x0][0x29c], -R245.reuse ;  /* 0x0000a700a2987a23 */ /* 0x100fe200000108f5 */
[----:B--2---:R-:W-:Y:S02]  /*46d0*/  FSEL R146, R222, -INF , P0 ;  /* 0xff800000de927808 */ /* 0x004fe40000000000 */
[C---:B------:R-:W-:Y:S01]  /*46e0*/  ISETP.GT.AND P5, PT, R151.reuse, 0x41, PT ;  /* 0x000000419700780c */ /* 0x040fe20003fa4270 */
[--C-:B-1----:R-:W-:Y:S01]  /*46f0*/  FADD.FTZ R154, R4, -R144.reuse ;  /* 0x80000090049a7221 */ /* 0x102fe20000010000 */
[----:B------:R-:W-:Y:S01]  /*4700*/  ISETP.GT.AND P0, PT, R151, 0x60, PT ;  /* 0x000000609700780c */ /* 0x000fe20003f04270 */
[--C-:B------:R-:W-:Y:S01]  /*4710*/  FADD.FTZ R155, R5, -R144.reuse ;  /* 0x80000090059b7221 */ /* 0x100fe20000010000 */
[----:B------:R-:W-:Y:S01]  /*4720*/  FSEL R250, R234, -INF , P5 ;  /* 0xff800000eafa7808 */ /* 0x000fe20002800000 */
[----:B----4-:R-:W-:Y:S01]  /*4730*/  FMUL.FTZ R153, R3, R154 ;  /* 0x0000009a03997220 */ /* 0x010fe20000410000 */
[----:B------:R-:W-:Y:S01]  /*4740*/  FSEL R166, R233, -INF , P6 ;  /* 0xff800000e9a67808 */ /* 0x000fe20003000000 */
[----:B------:R-:W-:Y:S01]  /*4750*/  FMUL.FTZ R154, R156, R155 ;  /* 0x0000009b9c9a7220 */ /* 0x000fe20000410000 */
[----:B------:R-:W-:Y:S01]  /*4760*/  ISETP.GT.AND P6, PT, R151, 0x61, PT ;  /* 0x000000619700780c */ /* 0x000fe20003fc4270 */
[----:B------:R-:W-:Y:S01]  /*4770*/  FMUL.FTZ R153, R153, R216 ;  /* 0x000000d899997220 */ /* 0x000fe20000410000 */
[----:B------:R-:W-:Y:S01]  /*4780*/  ISETP.GT.AND P5, PT, R167, RZ, PT ;  /* 0x000000ffa700720c */ /* 0x000fe20003fa4270 */
[----:B------:R-:W-:Y:S01]  /*4790*/  FMUL.FTZ R154, R154, R217 ;  /* 0x000000d99a9a7220 */ /* 0x000fe20000410000 */
[----:B------:R-:W-:Y:S01]  /*47a0*/  FSEL R170, R237, -INF , P0 ;  /* 0xff800000edaa7808 */ /* 0x000fe20000000000 */
[----:B------:R-:W1:Y:S01]  /*47b0*/  MUFU.EX2 R147, R147 ;  /* 0x0000009300937308 */ /* 0x000e620000000800 */
[----:B------:R-:W-:Y:S01]  /*47c0*/  ISETP.GT.AND P0, PT, R167, 0x1, PT ;  /* 0x00000001a700780c */ /* 0x000fe20003f04270 */
[--C-:B------:R-:W-:Y:S01]  /*47d0*/  FFMA.FTZ R148, R148, c[0x0][0x29c], -R245.reuse ;  /* 0x0000a70094947a23 */ /* 0x100fe200000108f5 */
[----:B------:R-:W-:Y:S01]  /*47e0*/  FSEL R168, R238, -INF , P6 ;  /* 0xff800000eea87808 */ /* 0x000fe20003000000 */
[--C-:B------:R-:W-:Y:S01]  /*47f0*/  FFMA.FTZ R146, R146, c[0x0][0x29c], -R245.reuse ;  /* 0x0000a70092927a23 */ /* 0x100fe200000108f5 */
[----:B------:R-:W-:Y:S01]  /*4800*/  FSEL R161, R220, -INF , P0 ;  /* 0xff800000dca17808 */ /* 0x000fe20000000000 */
[----:B---3--:R-:W-:Y:S01]  /*4810*/  FADD.FTZ R150, R21, -R144 ;  /* 0x8000009015967221 */ /* 0x008fe20000010000 */
[----:B------:R-:W-:Y:S01]  /*4820*/  ISETP.GT.AND P6, PT, R167, 0x20, PT ;  /* 0x00000020a700780c */ /* 0x000fe20003fc4270 */
[----:B------:R-:W-:Y:S01]  /*4830*/  FFMA.FTZ R21, -R226, R226, 1 ;  /* 0x3f800000e2157423 */ /* 0x000fe200000101e2 */
[----:B------:R-:W-:Y:S01]  /*4840*/  FSEL R163, R219, -INF , P5 ;  /* 0xff800000dba37808 */ /* 0x000fe20002800000 */
[----:B------:R-:W-:Y:S01]  /*4850*/  FMUL.FTZ R150, R141, R150 ;  /* 0x000000968d967220 */ /* 0x000fe20000410000 */
[----:B------:R-:W-:Y:S01]  /*4860*/  ISETP.GT.AND P5, PT, R167, 0x21, PT ;  /* 0x00000021a700780c */ /* 0x000fe20003fa4270 */
[--C-:B------:R-:W-:Y:S01]  /*4870*/  FFMA.FTZ R161, R161, c[0x0][0x29c], -R242.reuse ;  /* 0x0000a700a1a17a23 */ /* 0x100fe200000108f2 */
[----:B------:R-:W-:Y:S01]  /*4880*/  ISETP.GT.AND P0, PT, R167, 0x40, PT ;  /* 0x00000040a700780c */ /* 0x000fe20003f04270 */
[----:B------:R-:W-:Y:S01]  /*4890*/  FFMA.FTZ R163, R163, c[0x0][0x29c], -R242 ;  /* 0x0000a700a3a37a23 */ /* 0x000fe200000108f2 */
[----:B------:R-:W-:Y:S01]  /*48a0*/  FSEL R151, R224, -INF , P5 ;  /* 0xff800000e0977808 */ /* 0x000fe20002800000 */
[----:B------:R-:W2:Y:S01]  /*48b0*/  MUFU.EX2 R248, R248 ;  /* 0x000000f800f87308 */ /* 0x000ea20000000800 */
[----:B------:R-:W-:Y:S01]  /*48c0*/  FSEL R157, R223, -INF , P6 ;  /* 0xff800000df9d7808 */ /* 0x000fe20003000000 */
[----:B------:R-:W-:Y:S01]  /*48d0*/  FADD.FTZ R171, R6, -R138 ;  /* 0x8000008a06ab7221 */ /* 0x000fe20000010000 */
[----:B------:R-:W-:Y:S01]  /*48e0*/  FSEL R149, R235, -INF , P0 ;  /* 0xff800000eb957808 */ /* 0x000fe20000000000 */
[--C-:B------:R-:W-:Y:S01]  /*48f0*/  FFMA.FTZ R151, R151, c[0x0][0x29c], -R242.reuse ;  /* 0x0000a70097977a23 */ /* 0x100fe200000108f2 */
[----:B------:R-:W-:Y:S01]  /*4900*/  ISETP.GT.AND P6, PT, R167, 0x41, PT ;  /* 0x00000041a700780c */ /* 0x000fe20003fc4270 */
[--C-:B------:R-:W-:Y:S01]  /*4910*/  FFMA.FTZ R157, R157, c[0x0][0x29c], -R242.reuse ;  /* 0x0000a7009d9d7a23 */ /* 0x100fe200000108f2 */
[----:B------:R-:W-:Y:S01]  /*4920*/  ISETP.GT.AND P5, PT, R167, 0x60, PT ;  /* 0x00000060a700780c */ /* 0x000fe20003fa4270 */
[----:B------:R-:W-:Y:S01]  /*4930*/  FFMA.FTZ R149, R149, c[0x0][0x29c], -R242 ;  /* 0x0000a70095957a23 */ /* 0x000fe200000108f2 */
[----:B------:R-:W-:Y:S01]  /*4940*/  ISETP.GT.AND P0, PT, R167, 0x61, PT ;  /* 0x00000061a700780c */ /* 0x000fe20003f04270 */
[----:B------:R-:W3:Y:S01]  /*4950*/  MUFU.EX2 R165, R165 ;  /* 0x000000a500a57308 */ /* 0x000ee20000000800 */
[----:B------:R-:W-:Y:S01]  /*4960*/  F2FP.BF16.PACK_AB R154, R154, R153 ;  /* 0x000000999a9a723e */ /* 0x000fe200000010ff */
[----:B------:R-:W-:Y:S01]  /*4970*/  FADD.FTZ R153, R20, -R144 ;  /* 0x8000009014997221 */ /* 0x000fe20000010000 */
[----:B------:R-:W-:Y:S01]  /*4980*/  FSEL R167, R236, -INF , P6 ;  /* 0xff800000eca77808 */ /* 0x000fe20003000000 */
[----:B------:R-:W-:Y:S01]  /*4990*/  FFMA.FTZ R20, -R225, R225, 1 ;  /* 0x3f800000e1147423 */ /* 0x000fe200000101e1 */
[----:B------:R-:W-:Y:S01]  /*49a0*/  FSEL R155, R239, -INF , P5 ;  /* 0xff800000ef9b7808 */ /* 0x000fe20002800000 */
[----:B------:R-:W-:Y:S01]  /*49b0*/  FMUL.FTZ R153, R160, R153 ;  /* 0x00000099a0997220 */ /* 0x000fe20000410000 */
[----:B------:R-:W-:Y:S01]  /*49c0*/  FSEL R139, R241, -INF , P0 ;  /* 0xff800000f18b7808 */ /* 0x000fe20000000000 */
[----:B------:R-:W-:Y:S01]  /*49d0*/  FFMA.FTZ R167, R167, c[0x0][0x29c], -R242 ;  /* 0x0000a700a7a77a23 */ /* 0x000fe200000108f2 */
[----:B------:R-:W-:Y:S01]  /*49e0*/  F2FP.BF16.PACK_AB R160, R141, R160 ;  /* 0x000000a08da0723e */ /* 0x000fe200000010ff */
[----:B------:R-:W-:Y:S01]  /*49f0*/  FADD.FTZ R141, R32, -R144 ;  /* 0x80000090208d7221 */ /* 0x000fe20000010000 */
[----:B------:R-:W-:Y:S01]  /*4a00*/  F2FP.BF16.PACK_AB R156, R156, R3 ;  /* 0x000000039c9c723e */ /* 0x000fe200000010ff */
[--C-:B------:R-:W-:Y:S01]  /*4a10*/  FFMA.FTZ R155, R155, c[0x0][0x29c], -R242.reuse ;  /* 0x0000a7009b9b7a23 */ /* 0x100fe200000108f2 */
[----:B------:R-:W-:Y:S01]  /*4a20*/  F2FP.BF16.PACK_AB R3, R159, R158 ;  /* 0x0000009e9f03723e */ /* 0x000fe200000010ff */
[----:B------:R-:W-:Y:S01]  /*4a30*/  FMUL.FTZ R141, R2, R141 ;  /* 0x0000008d028d7220 */ /* 0x000fe20000410000 */
[----:B------:R-:W-:Y:S01]  /*4a40*/  MUFU.EX2 R148, R148 ;  /* 0x0000009400947308 */ /* 0x000fe20000000800 */
[----:B------:R-:W-:Y:S01]  /*4a50*/  FFMA.FTZ R242, R139, c[0x0][0x29c], -R242 ;  /* 0x0000a7008bf27a23 */ /* 0x000fe200000108f2 */
[----:B------:R-:W-:Y:S01]  /*4a60*/  PLOP3.LUT P0, PT, PT, PT, UP0, 0x80, 0x0 ;  /* 0x000000000000781c */ /* 0x000fe20003f0f008 */
[--C-:B------:R-:W-:Y:S02]  /*4a70*/  FADD.FTZ R139, R16, -R144.reuse ;  /* 0x80000090108b7221 */ /* 0x100fe40000010000 */
[--C-:B------:R-:W-:Y:S02]  /*4a80*/  FADD.FTZ R16, R17, -R144.reuse ;  /* 0x8000009011107221 */ /* 0x100fe40000010000 */
[----:B------:R-:W-:Y:S01]  /*4a90*/  FADD.FTZ R144, R33, -R144 ;  /* 0x8000009021907221 */ /* 0x000fe20000010000 */
[----:B-----5:R-:W-:Y:S01]  /*4aa0*/  F2FP.BF16.PACK_AB R33, R249, R2 ;  /* 0x00000002f921723e */ /* 0x020fe200000010ff */
[----:B------:R-:W-:Y:S01]  /*4ab0*/  FFMA.FTZ R2, -R243, R243, 1 ;  /* 0x3f800000f3027423 */ /* 0x000fe200000101f3 */
[----:B------:R-:W4:Y:S01]  /*4ac0*/  MUFU.EX2 R17, R146 ;  /* 0x0000009200117308 */ /* 0x000f220000000800 */
[----:B------:R-:W-:Y:S02]  /*4ad0*/  FMUL.FTZ R139, R158, R139 ;  /* 0x0000008b9e8b7220 */ /* 0x000fe40000410000 */
[----:B------:R-:W-:Y:S02]  /*4ae0*/  FMUL.FTZ R2, R141, R2 ;  /* 0x000000028d027220 */ /* 0x000fe40000410000 */
[----:B------:R-:W5:Y:S01]  /*4af0*/  LDS R141, [R240+0x18300] ;  /* 0x01830000f08d7984 */ /* 0x000f620000000800 */
[----:B------:R-:W-:Y:S02]  /*4b00*/  FMUL.FTZ R16, R159, R16 ;  /* 0x000000109f107220 */ /* 0x000fe40000410000 */
[----:B------:R-:W-:Y:S01]  /*4b10*/  FMUL.FTZ R20, R139, R20 ;  /* 0x000000148b147220 */ /* 0x000fe20000410000 */
[----:B------:R-:W1:Y:S01]  /*4b20*/  LDS R240, [R240+0x18320] ;  /* 0x01832000f0f07984 */ /* 0x000e620000000800 */
[----:B------:R-:W-:Y:S01]  /*4b30*/  FMUL.FTZ R21, R16, R21 ;  /* 0x0000001510157220 */ /* 0x000fe20000410000 */
[----:B------:R-:W1:Y:S01]  /*4b40*/  MUFU.EX2 R152, R152 ;  /* 0x0000009800987308 */ /* 0x000e620000000800 */
[----:B------:R-:W-:Y:S01]  /*4b50*/  FFMA.FTZ R139, -R230, R230, 1 ;  /* 0x3f800000e68b7423 */ /* 0x000fe200000101e6 */
[----:B------:R-:W-:Y:S01]  /*4b60*/  STS [R205+0x18480], R156 ;  /* 0x0184809ccd007388 */ /* 0x000fe20000000800 */
[--C-:B------:R-:W-:Y:S01]  /*4b70*/  FADD.FTZ R32, R7, -R138.reuse ;  /* 0x8000008a07207221 */ /* 0x100fe20000010000 */
[----:B------:R-:W-:Y:S01]  /*4b80*/  F2FP.BF16.PACK_AB R21, R21, R20 ;  /* 0x000000141515723e */ /* 0x000fe200000010ff */
[----:B------:R-:W-:Y:S01]  /*4b90*/  FFMA.FTZ R16, -R229, R229, 1 ;  /* 0x3f800000e5107423 */ /* 0x000fe200000101e5 */
[----:B------:R-:W-:Y:S01]  /*4ba0*/  F2FP.BF16.PACK_AB R20, R164, R145 ;  /* 0x00000091a414723e */ /* 0x000fe200000010ff */
[----:B------:R-:W-:Y:S02]  /*4bb0*/  FMUL.FTZ R144, R249, R144 ;  /* 0x00000090f9907220 */ /* 0x000fe40000410000 */
[----:B------:R-:W-:Y:S01]  /*4bc0*/  FFMA.FTZ R159, -R244, R244, 1 ;  /* 0x3f800000f49f7423 */ /* 0x000fe200000101f4 */
[----:B------:R-:W-:Y:S01]  /*4bd0*/  MUFU.EX2 R163, R163 ;  /* 0x000000a300a37308 */ /* 0x000fe20000000800 */
[----:B------:R-:W-:Y:S02]  /*4be0*/  FMUL.FTZ R139, R150, R139 ;  /* 0x0000008b968b7220 */ /* 0x000fe40000410000 */
[----:B------:R-:W-:Y:S02]  /*4bf0*/  FMUL.FTZ R16, R153, R16 ;  /* 0x0000001099107220 */ /* 0x000fe40000410000 */
[----:B------:R-:W-:Y:S02]  /*4c00*/  FMUL.FTZ R159, R144, R159 ;  /* 0x0000009f909f7220 */ /* 0x000fe40000410000 */
[----:B------:R-:W-:Y:S01]  /*4c10*/  FMUL.FTZ R171, R140, R171 ;  /* 0x000000ab8cab7220 */ /* 0x000fe20000410000 */
[----:B------:R-:W-:Y:S01]  /*4c20*/  F2FP.BF16.PACK_AB R140, R143, R140 ;  /* 0x0000008c8f8c723e */ /* 0x000fe200000010ff */
[--C-:B------:R-:W-:Y:S01]  /*4c30*/  FFMA.FTZ R166, R166, c[0x0][0x29c], -R245.reuse ;  /* 0x0000a700a6a67a23 */ /* 0x100fe200000108f5 */
[----:B------:R-:W-:Y:S01]  /*4c40*/  F2FP.BF16.PACK_AB R16, R139, R16 ;  /* 0x000000108b10723e */ /* 0x000fe200000010ff */
[----:B------:R-:W-:Y:S01]  /*4c50*/  FMUL.FTZ R32, R143, R32 ;  /* 0x000000208f207220 */ /* 0x000fe20000410000 */
[----:B------:R-:W-:Y:S01]  /*4c60*/  F2FP.BF16.PACK_AB R159, R159, R2 ;  /* 0x000000029f9f723e */ /* 0x000fe200000010ff */
[----:B------:R-:W-:Y:S01]  /*4c70*/  FFMA.FTZ R144, -R213, R213, 1 ;  /* 0x3f800000d5907423 */ /* 0x000fe200000101d5 */
[----:B------:R-:W-:Y:S01]  /*4c80*/  MUFU.EX2 R157, R157 ;  /* 0x0000009d009d7308 */ /* 0x000fe20000000800 */
[----:B------:R-:W-:Y:S01]  /*4c90*/  FFMA.FTZ R143, -R214, R214, 1 ;  /* 0x3f800000d68f7423 */ /* 0x000fe200000101d6 */
[----:B------:R-:W-:Y:S01]  /*4ca0*/  STS [R205+0x18880], R140 ;  /* 0x0188808ccd007388 */ /* 0x000fe20000000800 */
[----:B------:R-:W-:Y:S02]  /*4cb0*/  FFMA.FTZ R250, R250, c[0x0][0x29c], -R245 ;  /* 0x0000a700fafa7a23 */ /* 0x000fe400000108f5 */
[----:B------:R-:W-:Y:S01]  /*4cc0*/  FMUL.FTZ R144, R171, R144 ;  /* 0x00000090ab907220 */ /* 0x000fe20000410000 */
[----:B------:R2:W-:Y:S01]  /*4cd0*/  STS [R208], R3 ;  /* 0x00000003d0007388 */ /* 0x0005e20000000800 */
[----:B------:R-:W-:Y:S02]  /*4ce0*/  FMUL.FTZ R143, R32, R143 ;  /* 0x0000008f208f7220 */ /* 0x000fe40000410000 */
[--C-:B------:R-:W-:Y:S01]  /*4cf0*/  FADD.FTZ R139, R18, -R138.reuse ;  /* 0x8000008a128b7221 */ /* 0x100fe20000010000 */
[----:B------:R-:W2:Y:S01]  /*4d00*/  MUFU.EX2 R153, R250 ;  /* 0x000000fa00997308 */ /* 0x000ea20000000800 */
[--C-:B------:R-:W-:Y:S01]  /*4d10*/  FADD.FTZ R2, R19, -R138.reuse ;  /* 0x8000008a13027221 */ /* 0x100fe20000010000 */
[----:B------:R-:W-:Y:S01]  /*4d20*/  F2FP.BF16.PACK_AB R144, R143, R144 ;  /* 0x000000908f90723e */ /* 0x000fe200000010ff */
[----:B------:R-:W-:Y:S01]  /*4d30*/  FMUL.FTZ R139, R142, R139 ;  /* 0x0000008b8e8b7220 */ /* 0x000fe20000410000 */
[C---:B-1----:R-:W-:Y:S01]  /*4d40*/  F2FP.BF16.PACK_AB R19, R147.reuse, R142 ;  /* 0x0000008e9313723e */ /* 0x042fe200000010ff */
[----:B------:R-:W-:Y:S02]  /*4d50*/  FMUL.FTZ R2, R147, R2 ;  /* 0x0000000293027220 */ /* 0x000fe40000410000 */
[--C-:B------:R-:W-:Y:S02]  /*4d60*/  FADD.FTZ R22, R22, -R138.reuse ;  /* 0x8000008a16167221 */ /* 0x100fe40000010000 */
[--C-:B------:R-:W-:Y:S01]  /*4d70*/  FADD.FTZ R23, R23, -R138.reuse ;  /* 0x8000008a17177221 */ /* 0x100fe20000010000 */
[----:B------:R-:W-:Y:S01]  /*4d80*/  MUFU.EX2 R166, R166 ;  /* 0x000000a600a67308 */ /* 0x000fe20000000800 */
[--C-:B------:R-:W-:Y:S01]  /*4d90*/  FADD.FTZ R35, R35, -R138.reuse ;  /* 0x8000008a23237221 */ /* 0x100fe20000010000 */
[----:B------:R-:W-:Y:S01]  /*4da0*/  STS [R208+0x400], R19 ;  /* 0x00040013d0007388 */ /* 0x000fe20000000800 */
[----:B------:R-:W-:Y:S02]  /*4db0*/  FFMA.FTZ R18, -R227, R227, 1 ;  /* 0x3f800000e3127423 */ /* 0x000fe400000101e3 */
[----:B------:R-:W-:Y:S02]  /*4dc0*/  FFMA.FTZ R143, -R228, R228, 1 ;  /* 0x3f800000e48f7423 */ /* 0x000fe400000101e4 */
[----:B------:R-:W-:Y:S02]  /*4dd0*/  FADD.FTZ R34, R34, -R138 ;  /* 0x8000008a22227221 */ /* 0x000fe40000010000 */
[----:B------:R-:W-:Y:S01]  /*4de0*/  FMUL.FTZ R22, R145, R22 ;  /* 0x0000001691167220 */ /* 0x000fe20000410000 */
[----:B------:R-:W-:Y:S01]  /*4df0*/  MUFU.EX2 R149, R149 ;  /* 0x0000009500957308 */ /* 0x000fe20000000800 */
[----:B------:R-:W-:Y:S02]  /*4e00*/  FMUL.FTZ R18, R139, R18 ;  /* 0x000000128b127220 */ /* 0x000fe40000410000 */
[----:B------:R-:W-:Y:S02]  /*4e10*/  FMUL.FTZ R143, R2, R143 ;  /* 0x0000008f028f7220 */ /* 0x000fe40000410000 */
[----:B------:R-:W-:Y:S02]  /*4e20*/  FFMA.FTZ R32, -R247, R247, 1 ;  /* 0x3f800000f7207423 */ /* 0x000fe400000101f7 */
[----:B------:R-:W-:Y:S01]  /*4e30*/  FMUL.FTZ R23, R164, R23 ;  /* 0x00000017a4177220 */ /* 0x000fe20000410000 */
[----:B------:R-:W-:Y:S01]  /*4e40*/  F2FP.BF16.PACK_AB R143, R143, R18 ;  /* 0x000000128f8f723e */ /* 0x000fe200000010ff */
[C---:B--2---:R-:W-:Y:S01]  /*4e50*/  FMUL.FTZ R35, R248.reuse, R35 ;  /* 0x00000023f8237220 */ /* 0x044fe20000410000 */
[----:B------:R-:W-:Y:S01]  /*4e60*/  MUFU.EX2 R2, R161 ;  /* 0x000000a100027308 */ /* 0x000fe20000000800 */
[----:B---3--:R-:W-:Y:S01]  /*4e70*/  FMUL.FTZ R34, R165, R34 ;  /* 0x00000022a5227220 */ /* 0x008fe20000410000 */
[----:B------:R-:W-:Y:S01]  /*4e80*/  F2FP.BF16.PACK_AB R165, R248, R165 ;  /* 0x000000a5f8a5723e */ /* 0x000fe200000010ff */
[----:B------:R-:W-:Y:S02]  /*4e90*/  FFMA.FTZ R139, -R246, R246, 1 ;  /* 0x3f800000f68b7423 */ /* 0x000fe400000101f6 */
[----:B------:R-:W-:Y:S02]  /*4ea0*/  FMUL.FTZ R22, R22, R231 ;  /* 0x000000e716167220 */ /* 0x000fe40000410000 */
[----:B------:R-:W-:Y:S02]  /*4eb0*/  FMUL.FTZ R23, R23, R232 ;  /* 0x000000e817177220 */ /* 0x000fe40000410000 */
[----:B------:R-:W-:Y:S01]  /*4ec0*/  FMUL.FTZ R35, R35, R32 ;  /* 0x0000002023237220 */ /* 0x000fe20000410000 */
[----:B------:R-:W-:Y:S01]  /*4ed0*/  MUFU.EX2 R155, R155 ;  /* 0x0000009b009b7308 */ /* 0x000fe20000000800 */
[----:B------:R-:W-:Y:S01]  /*4ee0*/  FMUL.FTZ R34, R34, R139 ;  /* 0x0000008b22227220 */ /* 0x000fe20000410000 */
[----:B------:R-:W-:Y:S01]  /*4ef0*/  F2FP.BF16.PACK_AB R22, R23, R22 ;  /* 0x000000161716723e */ /* 0x000fe200000010ff */
[--C-:B-----5:R-:W-:Y:S01]  /*4f00*/  FADD.FTZ R18, R13, -R141.reuse ;  /* 0x8000008d0d127221 */ /* 0x120fe20000010000 */
[----:B----4-:R-:W-:Y:S01]  /*4f10*/  F2FP.BF16.PACK_AB R13, R17, R148 ;  /* 0x00000094110d723e */ /* 0x010fe200000010ff */
[--C-:B------:R-:W-:Y:S01]  /*4f20*/  FADD.FTZ R139, R8, -R141.reuse ;  /* 0x8000008d088b7221 */ /* 0x100fe20000010000 */
[----:B------:R-:W-:Y:S01]  /*4f30*/  F2FP.BF16.PACK_AB R35, R35, R34 ;  /* 0x000000222323723e */ /* 0x000fe200000010ff */
[--C-:B------:R-:W-:Y:S02]  /*4f40*/  FADD.FTZ R8, R9, -R141.reuse ;  /* 0x8000008d09087221 */ /* 0x100fe40000010000 */
[--C-:B------:R-:W-:Y:S01]  /*4f50*/  FADD.FTZ R9, R12, -R141.reuse ;  /* 0x8000008d0c097221 */ /* 0x100fe20000010000 */
[----:B------:R-:W-:Y:S01]  /*4f60*/  MUFU.EX2 R32, R151 ;  /* 0x0000009700207308 */ /* 0x000fe20000000800 */
[----:B------:R-:W-:Y:S02]  /*4f70*/  FMUL.FTZ R8, R169, R8 ;  /* 0x00000008a9087220 */ /* 0x000fe40000410000 */
[----:B------:R-:W-:Y:S02]  /*4f80*/  FMUL.FTZ R18, R17, R18 ;  /* 0x0000001211127220 */ /* 0x000fe40000410000 */
[----:B------:R-:W-:Y:S02]  /*4f90*/  FFMA.FTZ R17, -R218, R218, 1 ;  /* 0x3f800000da117423 */ /* 0x000fe400000101da */
[----:B------:R-:W-:Y:S02]  /*4fa0*/  FFMA.FTZ R23, -R222, R222, 1 ;  /* 0x3f800000de177423 */ /* 0x000fe400000101de */
[----:B------:R-:W-:Y:S01]  /*4fb0*/  FMUL.FTZ R9, R148, R9 ;  /* 0x0000000994097220 */ /* 0x000fe20000410000 */
[----:B------:R-:W1:Y:S01]  /*4fc0*/  MUFU.EX2 R242, R242 ;  /* 0x000000f200f27308 */ /* 0x000e620000000800 */
[----:B------:R-:W-:Y:S01]  /*4fd0*/  FMUL.FTZ R139, R152, R139 ;  /* 0x0000008b988b7220 */ /* 0x000fe20000410000 */
[----:B------:R-:W-:Y:S01]  /*4fe0*/  F2FP.BF16.PACK_AB R152, R169, R152 ;  /* 0x00000098a998723e */ /* 0x000fe200000010ff */
[----:B------:R-:W-:Y:S02]  /*4ff0*/  FMUL.FTZ R17, R8, R17 ;  /* 0x0000001108117220 */ /* 0x000fe40000410000 */
[----:B------:R-:W-:Y:S02]  /*5000*/  FMUL.FTZ R18, R18, R23 ;  /* 0x0000001712127220 */ /* 0x000fe40000410000 */
[--C-:B------:R-:W-:Y:S01]  /*5010*/  FADD.FTZ R8, R25, -R141.reuse ;  /* 0x8000008d19087221 */ /* 0x100fe20000010000 */
[----:B------:R-:W-:Y:S01]  /*5020*/  STS [R205+0x19480], R152 ;  /* 0x01948098cd007388 */ /* 0x000fe20000000800 */
[----:B------:R-:W-:Y:S02]  /*5030*/  FFMA.FTZ R12, -R215, R215, 1 ;  /* 0x3f800000d70c7423 */ /* 0x000fe400000101d7 */
[----:B------:R-:W-:Y:S02]  /*5040*/  FFMA.FTZ R34, -R221, R221, 1 ;  /* 0x3f800000dd227423 */ /* 0x000fe400000101dd */
[--C-:B------:R-:W-:Y:S02]  /*5050*/  FADD.FTZ R23, R24, -R141.reuse ;  /* 0x8000008d18177221 */ /* 0x100fe40000010000 */
[----:B------:R-:W-:Y:S02]  /*5060*/  FADD.FTZ R25, R28, -R141 ;  /* 0x8000008d1c197221 */ /* 0x000fe40000010000 */
[--C-:B------:R-:W-:Y:S01]  /*5070*/  FFMA.FTZ R170, R170, c[0x0][0x29c], -R245.reuse ;  /* 0x0000a700aaaa7a23 */ /* 0x100fe200000108f5 */
[----:B------:R-:W2:Y:S01]  /*5080*/  MUFU.EX2 R28, R167 ;  /* 0x000000a7001c7308 */ /* 0x000ea20000000800 */
[----:B------:R-:W-:Y:S02]  /*5090*/  FFMA.FTZ R245, R168, c[0x0][0x29c], -R245 ;  /* 0x0000a700a8f57a23 */ /* 0x000fe400000108f5 */
[----:B------:R-:W-:Y:S02]  /*50a0*/  FMUL.FTZ R8, R153, R8 ;  /* 0x0000000899087220 */ /* 0x000fe40000410000 */
[----:B------:R-:W-:Y:S01]  /*50b0*/  FMUL.FTZ R12, R139, R12 ;  /* 0x0000000c8b0c7220 */ /* 0x000fe20000410000 */
[----:B-1----:R-:W-:Y:S01]  /*50c0*/  F2FP.BF16.PACK_AB R3, R242, R155 ;  /* 0x0000009bf203723e */ /* 0x002fe200000010ff */
[----:B------:R-:W-:Y:S02]  /*50d0*/  FFMA.FTZ R139, -R234, R234, 1 ;  /* 0x3f800000ea8b7423 */ /* 0x000fe400000101ea */
[----:B------:R-:W-:Y:S01]  /*50e0*/  FMUL.FTZ R9, R9, R34 ;  /* 0x0000002209097220 */ /* 0x000fe20000410000 */
[----:B------:R-:W-:Y:S01]  /*50f0*/  MUFU.EX2 R170, R170 ;  /* 0x000000aa00aa7308 */ /* 0x000fe20000000800 */
[----:B------:R-:W-:Y:S01]  /*5100*/  FMUL.FTZ R23, R166, R23 ;  /* 0x00000017a6177220 */ /* 0x000fe20000410000 */
[----:B------:R-:W-:Y:S01]  /*5110*/  F2FP.BF16.PACK_AB R12, R17, R12 ;  /* 0x0000000c110c723e */ /* 0x000fe200000010ff */
[----:B------:R-:W-:Y:S01]  /*5120*/  FFMA.FTZ R34, -R233, R233, 1 ;  /* 0x3f800000e9227423 */ /* 0x000fe200000101e9 */
[----:B------:R-:W-:Y:S01]  /*5130*/  F2FP.BF16.PACK_AB R17, R32, R157 ;  /* 0x0000009d2011723e */ /* 0x000fe200000010ff */
[----:B------:R-:W-:Y:S01]  /*5140*/  FMUL.FTZ R8, R8, R139 ;  /* 0x0000008b08087220 */ /* 0x000fe20000410000 */
[----:B------:R-:W-:Y:S01]  /*5150*/  F2FP.BF16.PACK_AB R9, R18, R9 ;  /* 0x000000091209723e */ /* 0x000fe200000010ff */
[----:B------:R-:W-:Y:S01]  /*5160*/  FMUL.FTZ R23, R23, R34 ;  /* 0x0000002217177220 */ /* 0x000fe20000410000 */
[----:B------:R-:W-:Y:S01]  /*5170*/  F2FP.BF16.PACK_AB R166, R153, R166 ;  /* 0x000000a699a6723e */ /* 0x000fe200000010ff */
[----:B------:R-:W-:Y:S01]  /*5180*/  FADD.FTZ R24, R29, -R141 ;  /* 0x8000008d1d187221 */ /* 0x000fe20000010000 */
[----:B------:R-:W1:Y:S01]  /*5190*/  MUFU.EX2 R245, R245 ;  /* 0x000000f500f57308 */ /* 0x000e620000000800 */
[--C-:B------:R-:W-:Y:S01]  /*51a0*/  FADD.FTZ R11, R11, -R240.reuse ;  /* 0x800000f00b0b7221 */ /* 0x100fe20000010000 */
[----:B------:R-:W-:Y:S01]  /*51b0*/  F2FP.BF16.PACK_AB R34, R8, R23 ;  /* 0x000000170822723e */ /* 0x000fe200000010ff */
[--C-:B------:R-:W-:Y:S01]  /*51c0*/  FADD.FTZ R10, R10, -R240.reuse ;  /* 0x800000f00a0a7221 */ /* 0x100fe20000010000 */
[C---:B------:R-:W-:Y:S01]  /*51d0*/  F2FP.BF16.PACK_AB R8, R2.reuse, R163 ;  /* 0x000000a30208723e */ /* 0x040fe200000010ff */
[----:B------:R-:W-:Y:S01]  /*51e0*/  FMUL.FTZ R11, R2, R11 ;  /* 0x0000000b020b7220 */ /* 0x000fe20000410000 */
[----:B--2---:R-:W-:Y:S01]  /*51f0*/  F2FP.BF16.PACK_AB R18, R28, R149 ;  /* 0x000000951c12723e */ /* 0x004fe200000010ff */
[--C-:B------:R-:W-:Y:S02]  /*5200*/  FADD.FTZ R15, R15, -R240.reuse ;  /* 0x800000f00f0f7221 */ /* 0x100fe40000010000 */
[----:B------:R-:W-:Y:S01]  /*5210*/  STS [R205+0x19880], R8 ;  /* 0x01988008cd007388 */ /* 0x000fe20000000800 */
[----:B------:R-:W-:Y:S02]  /*5220*/  FFMA.FTZ R220, -R220, R220, 1 ;  /* 0x3f800000dcdc7423 */ /* 0x000fe400000101dc */
[----:B------:R-:W-:Y:S01]  /*5230*/  FMUL.FTZ R10, R163, R10 ;  /* 0x0000000aa30a7220 */ /* 0x000fe20000410000 */
[----:B------:R-:W-:Y:S01]  /*5240*/  STS [R208+0x1000], R13 ;  /* 0x0010000dd0007388 */ /* 0x000fe20000000800 */
[--C-:B------:R-:W-:Y:S02]  /*5250*/  FADD.FTZ R14, R14, -R240.reuse ;  /* 0x800000f00e0e7221 */ /* 0x100fe40000010000 */
[----:B------:R-:W-:Y:S01]  /*5260*/  FFMA.FTZ R219, -R219, R219, 1 ;  /* 0x3f800000dbdb7423 */ /* 0x000fe200000101db */
[----:B------:R-:W-:Y:S01]  /*5270*/  STS [R208+0x1400], R17 ;  /* 0x00140011d0007388 */ /* 0x000fe20000000800 */
[----:B------:R-:W-:Y:S02]  /*5280*/  FMUL.FTZ R15, R32, R15 ;  /* 0x0000000f200f7220 */ /* 0x000fe40000410000 */
[----:B------:R-:W-:Y:S01]  /*5290*/  FMUL.FTZ R11, R11, R220 ;  /* 0x000000dc0b0b7220 */ /* 0x000fe20000410000 */
[----:B------:R-:W-:Y:S01]  /*52a0*/  STS [R205+0x1a480], R160 ;  /* 0x01a480a0cd007388 */ /* 0x000fe20000000800 */
[----:B------:R-:W-:Y:S01]  /*52b0*/  FMUL.FTZ R14, R157, R14 ;  /* 0x0000000e9d0e7220 */ /* 0x000fe20000410000 */
[----:B-1----:R-:W-:Y:S02]  /*52c0*/  F2FP.BF16.PACK_AB R29, R245, R170 ;  /* 0x000000aaf51d723e */ /* 0x002fe400000010ff */
[----:B------:R-:W-:Y:S01]  /*52d0*/  STS [R205+0x1a880], R20 ;  /* 0x01a88014cd007388 */ /* 0x000fe20000000800 */
[----:B------:R-:W-:Y:S02]  /*52e0*/  FMUL.FTZ R10, R10, R219 ;  /* 0x000000db0a0a7220 */ /* 0x000fe40000410000 */
[----:B------:R-:W-:Y:S01]  /*52f0*/  FFMA.FTZ R223, -R223, R223, 1 ;  /* 0x3f800000dfdf7423 */ /* 0x000fe200000101df */
[----:B------:R-:W-:Y:S01]  /*5300*/  STS [R208+0x2000], R33 ;  /* 0x00200021d0007388 */ /* 0x000fe20000000800 */
[----:B------:R-:W-:Y:S01]  /*5310*/  FFMA.FTZ R224, -R224, R224, 1 ;  /* 0x3f800000e0e07423 */ /* 0x000fe200000101e0 */
        /* <DEDUP_REMOVED lines=9> */
[----:B------:R-:W-:Y:S01]  /*53b0*/  STS [R205+0x1b880], R18 ;  /* 0x01b88012cd007388 */ /* 0x000fe20000000800 */
[----:B------:R-:W-:Y:S02]  /*53c0*/  FMUL.FTZ R27, R28, R27 ;  /* 0x0000001b1c1b7220 */ /* 0x000fe40000410000 */
[----:B------:R-:W-:Y:S01]  /*53d0*/  FFMA.FTZ R235, -R235, R235, 1 ;  /* 0x3f800000ebeb7423 */ /* 0x000fe200000101eb */
[----:B------:R-:W-:Y:S01]  /*53e0*/  STS [R208+0x3000], R29 ;  /* 0x0030001dd0007388 */ /* 0x000fe20000000800 */
[----:B------:R-:W-:Y:S02]  /*53f0*/  FFMA.FTZ R236, -R236, R236, 1 ;  /* 0x3f800000ecec7423 */ /* 0x000fe400000101ec */
[--C-:B------:R-:W-:Y:S01]  /*5400*/  FADD.FTZ R30, R30, -R240.reuse ;  /* 0x800000f01e1e7221 */ /* 0x100fe20000010000 */
[----:B------:R1:W-:Y:S01]  /*5410*/  STS [R208+0x3400], R3 ;  /* 0x00340003d0007388 */ /* 0x0003e20000000800 */
[----:B------:R-:W-:Y:S02]  /*5420*/  FADD.FTZ R31, R31, -R240 ;  /* 0x800000f01f1f7221 */ /* 0x000fe40000010000 */
[----:B------:R-:W-:Y:S01]  /*5430*/  FFMA.FTZ R138, -R237, R237, 1 ;  /* 0x3f800000ed8a7423 */ /* 0x000fe200000101ed */
[----:B------:R-:W-:Y:S01]  /*5440*/  BAR.SYNC.DEFER_BLOCKING 0x0 ;  /* 0x0000000000007b1d */ /* 0x000fe20000010000 */
[----:B------:R-:W-:Y:S02]  /*5450*/  FMUL.FTZ R26, R26, R235 ;  /* 0x000000eb1a1a7220 */ /* 0x000fe40000410000 */
[----:B------:R-:W-:Y:S02]  /*5460*/  FMUL.FTZ R27, R27, R236 ;  /* 0x000000ec1b1b7220 */ /* 0x000fe40000410000 */
[----:B------:R-:W-:Y:S02]  /*5470*/  FMUL.FTZ R25, R170, R25 ;  /* 0x00000019aa197220 */ /* 0x000fe40000410000 */
[----:B------:R-:W-:Y:S02]  /*5480*/  FMUL.FTZ R24, R245, R24 ;  /* 0x00000018f5187220 */ /* 0x000fe40000410000 */
[----:B------:R-:W-:Y:S02]  /*5490*/  FFMA.FTZ R141, -R238, R238, 1 ;  /* 0x3f800000ee8d7423 */ /* 0x000fe400000101ee */
[----:B------:R-:W-:Y:S02]  /*54a0*/  FMUL.FTZ R30, R155, R30 ;  /* 0x0000001e9b1e7220 */ /* 0x000fe40000410000 */
[----:B------:R-:W-:Y:S02]  /*54b0*/  FMUL.FTZ R31, R242, R31 ;  /* 0x0000001ff21f7220 */ /* 0x000fe40000410000 */
[----:B------:R-:W-:Y:S02]  /*54c0*/  FFMA.FTZ R239, -R239, R239, 1 ;  /* 0x3f800000efef7423 */ /* 0x000fe400000101ef */
[----:B------:R-:W-:Y:S02]  /*54d0*/  FFMA.FTZ R2, -R241, R241, 1 ;  /* 0x3f800000f1027423 */ /* 0x000fe400000101f1 */
[----:B------:R-:W-:Y:S01]  /*54e0*/  FMUL.FTZ R25, R25, R138 ;  /* 0x0000008a19197220 */ /* 0x000fe20000410000 */
[----:B-1----:R-:W-:Y:S01]  /*54f0*/  MOV R3, UR5 ;  /* 0x0000000500037c02 */ /* 0x002fe20008000f00 */
[----:B------:R-:W-:Y:S01]  /*5500*/  FMUL.FTZ R24, R24, R141 ;  /* 0x0000008d18187220 */ /* 0x000fe20000410000 */
[----:B------:R-:W-:Y:S01]  /*5510*/  STS [R205+0x1c480], R154 ;  /* 0x01c4809acd007388 */ /* 0x000fe20000000800 */
[----:B------:R-:W-:Y:S02]  /*5520*/  FMUL.FTZ R30, R30, R239 ;  /* 0x000000ef1e1e7220 */ /* 0x000fe40000410000 */
[----:B------:R-:W-:Y:S01]  /*5530*/  FMUL.FTZ R31, R31, R2 ;  /* 0x000000021f1f7220 */ /* 0x000fe20000410000 */
[----:B------:R-:W-:Y:S01]  /*5540*/  STS [R205+0x1c880], R144 ;  /* 0x01c88090cd007388 */ /* 0x000fe20000000800 */
[----:B------:R-:W-:Y:S01]  /*5550*/  F2FP.BF16.PACK_AB R2, R27, R26 ;  /* 0x0000001a1b02723e */ /* 0x000fe200000010ff */
[----:B------:R-:W-:Y:S01]  /*5560*/  IMAD R3, R3, 0x1800, R182 ;  /* 0x0000180003037824 */ /* 0x000fe200078e02b6 */
[----:B------:R-:W-:Y:S01]  /*5570*/  F2FP.BF16.PACK_AB R141, R24, R25 ;  /* 0x00000019188d723e */ /* 0x000fe200000010ff */
        /* <DEDUP_REMOVED lines=111> */
[----:B------:R-:W-:Y:S02]  /*5c70*/  LEA R8, P0, R7, c[0x0][0x280], 0x2 ;  /* 0x0000a00007087a11 */ /* 0x000fe400078010ff */
[----:B------:R-:W-:Y:S02]  /*5c80*/  ISETP.GE.OR P6, PT, R192, UR18, !P4 ;  /* 0x00000012c0007c0c */ /* 0x000fe4000e7c6670 */
[----:B------:R-:W-:Y:S02]  /*5c90*/  LEA.HI.X R4, R4, R211, R9, 0x6, P5 ;  /* 0x000000d304047211 */ /* 0x000fe400028f3409 */
[----:B------:R-:W-:Y:S02]  /*5ca0*/  LEA R10, P5, R5, c[0x0][0x1f0], 0x1 ;  /* 0x00007c00050a7a11 */ /* 0x000fe400078a08ff */
[----:B------:R-:W-:Y:S01]  /*5cb0*/  LEA.HI.X R9, R7, c[0x0][0x284], R6, 0x2, P0 ;  /* 0x0000a10007097a11 */ /* 0x000fe200000f1406 */
[----:B------:R-:W-:Y:S01]  /*5cc0*/  IMAD.U32 R6, RZ, RZ, UR17 ;  /* 0x00000011ff067e24 */ /* 0x000fe2000f8e00ff */
[----:B------:R-:W-:Y:S01]  /*5cd0*/  LEA.HI.X R11, R5, c[0x0][0x1f4], R4, 0x1, P5 ;  /* 0x00007d00050b7a11 */ /* 0x000fe200028f0c04 */
[----:B------:R-:W-:Y:S01]  /*5ce0*/  IMAD.U32 R4, RZ, RZ, UR17 ;  /* 0x00000011ff047e24 */ /* 0x000fe2000f8e00ff */
[----:B------:R-:W-:Y:S01]  /*5cf0*/  ISETP.GE.OR P5, PT, R192, UR18, !P3 ;  /* 0x00000012c0007c0c */ /* 0x000fe2000dfa6670 */
[----:B------:R-:W-:Y:S01]  /*5d00*/  IMAD R5, R6, 0x3000, R201 ;  /* 0x0000300006057824 */ /* 0x000fe200078e02c9 */
[----:B------:R-:W-:Y:S01]  /*5d10*/  ISETP.GE.OR P0, PT, R192, UR18, !P2 ;  /* 0x00000012c0007c0c */ /* 0x000fe2000d706670 */
[----:B------:R-:W-:Y:S03]  /*5d20*/  @!P1 IMAD R4, R4, 0x40, R191 ;  /* 0x0000004004049824 */ /* 0x000fe600078e02bf */
[----:B------:R-:W-:Y:S01]  /*5d30*/  @!PT LDS RZ, [RZ] ;  /* 0x00000000fffff984 */ /* 0x000fe20000000800 */
[----:B------:R-:W-:Y:S01]  /*5d40*/  @!PT LDS RZ, [RZ] ;  /* 0x00000000fffff984 */ /* 0x000fe20000000800 */
[----:B------:R-:W-:Y:S01]  /*5d50*/  @!PT LDS RZ, [RZ] ;  /* 0x00000000fffff984 */ /* 0x000fe20000000800 */
[----:B------:R1:W-:Y:S01]  /*5d60*/  LDGSTS.E.BYPASS.LTC128B.128 [R5], [R10.64], !P6 ;  /* 0x000000000a057fae */ /* 0x0003e2000f101d4c */
[----:B------:R-:W-:Y:S06]  /*5d70*/  @!P1 IMAD.SHL.U32 R7, R4, 0x4, RZ ;  /* 0x0000000404079824 */ /* 0x000fec00078e00ff */
[----:B------:R1:W-:Y:S06]  /*5d80*/  LDGSTS.E.BYPASS.LTC128B.128 [R5+0x1000], [R10.64+0x40], !P5 ;  /* 0x010000400a057fae */ /* 0x0003ec000e901d4c */
[----:B------:R1:W-:Y:S06]  /*5d90*/  LDGSTS.E.BYPASS.LTC128B.128 [R5+0x2000], [R10.64+0x80], !P0 ;  /* 0x020000800a057fae */ /* 0x0003ec000c101d4c */
[----:B------:R1:W-:Y:S02]  /*5da0*/  @!P1 LDGSTS.E.BYPASS.LTC128B.128 [R7+0x18280], [R8.64] ;  /* 0x1828000008079fae */ /* 0x0003e4000b901d4c */
.L_x_1291:
        /* <DEDUP_REMOVED lines=239> */
.L_x_1287:
        /* <DEDUP_REMOVED lines=165> */
.L_x_1294:
[----:B--2---:R-:W-:Y:S01]  /*76f0*/  LEA.HI R9, R3, R0, RZ, 0x3 ;  /* 0x0000000003097211 */ /* 0x004fe200078f18ff */
        /* <DEDUP_REMOVED lines=12> */
[----:B------:R-:W-:Y:S01]  /*77c0*/  IMAD.WIDE.U32 R62, R193, c[0x0][0x338], R58 ;  /* 0x0000ce00c13e7a25 */ /* 0x000fe200078e003a */
[----:B------:R-:W-:Y:S01]  /*77d0*/  LOP3.LUT R3, R9, 0x18, R58, 0xf8, !PT ;  /* 0x0000001809037812 */ /* 0x000fe200078ef83a */
[----:B------:R-:W-:Y:S01]  /*77e0*/  ULDC.64 UR4, c[0x0][0x340] ;  /* 0x0000d00000047ab9 */ /* 0x000fe20000000a00 */
[----:B------:R-:W-:Y:S01]  /*77f0*/  SHF.R.U32.HI R0, RZ, 0x3, R9 ;  /* 0x00000003ff007819 */ /* 0x000fe20000011609 */
[----:B------:R-:W-:Y:S01]  /*7800*/  IMAD R2, R7, 0x8, R2 ;  /* 0x0000000807027824 */ /* 0x000fe200078e0202 */
[----:B------:R-:W-:Y:S01]  /*7810*/  ISETP.GE.AND P4, PT, R5, R6, PT ;  /* 0x000000060500720c */ /* 0x000fe20003f86270 */
[----:B------:R-:W-:Y:S01]  /*7820*/  UIMAD UR4, UR7, UR4, URZ ;  /* 0x00000004070472a4 */ /* 0x000fe2000f8e023f */
[----:B------:R-:W-:Y:S01]  /*7830*/  LOP3.LUT R3, R3, R0, RZ, 0x3c, !PT ;  /* 0x0000000003037212 */ /* 0x000fe200078e3cff */
[----:B------:R-:W-:Y:S01]  /*7840*/  BSSY B0, `(.L_x_1295) ;  /* 0x000002b000007945 */ /* 0x000fe20003800000 */
[----:B------:R-:W-:Y:S01]  /*7850*/  IADD3 R60, P0, R5, UR8, RZ ;  /* 0x00000008053c7c10 */ /* 0x000fe2000ff1e0ff */
[----:B------:R-:W-:Y:S01]  /*7860*/  UIMAD UR4, UR10, UR5, UR4 ;  /* 0x000000050a0472a4 */ /* 0x000fe2000f8e0204 */
[----:B------:R-:W-:Y:S01]  /*7870*/  IADD3 R4, R58, 0x20, RZ ;  /* 0x000000203a047810 */ /* 0x000fe20007ffe0ff */
[----:B------:R-:W-:Y:S01]  /*7880*/  IMAD.U32 R2, R2, 0x20, R3 ;  /* 0x0000002002027824 */ /* 0x000fe200078e0003 */
[----:B------:R-:W-:-:S02]  /*7890*/  SHF.R.S32.HI R3, RZ, 0x1f, R193 ;  /* 0x0000001fff037819 */ /* 0x000fc400000114c1 */
[----:B------:R-:W-:Y:S01]  /*78a0*/  LEA.HI.X.SX32 R61, R5, UR9, 0x1, P0 ;  /* 0x00000009053d7c11 */ /* 0x000fe200080f0eff */
[----:B------:R-:W-:Y:S02]  /*78b0*/  IMAD.SHL.U32 R56, R2, 0x2, RZ ;  /* 0x0000000202387824 */ /* 0x000fe400078e00ff */
[----:B------:R-:W-:Y:S02]  /*78c0*/  IMAD R0, R3, c[0x0][0x338], RZ ;  /* 0x0000ce0003007a24 */ /* 0x000fe400078e02ff */
[----:B------:R-:W-:Y:S01]  /*78d0*/  IMAD.U32 R2, RZ, RZ, UR11 ;  /* 0x0000000bff027e24 */ /* 0x000fe2000f8e00ff */
[----:B------:R1:W2:Y:S01]  /*78e0*/  LDS.128 R52, [R56+0x7080] ;  /* 0x0070800038347984 */ /* 0x0002a20000000c00 */
[----:B------:R-:W-:Y:S02]  /*78f0*/  IMAD R0, R193, c[0x0][0x33c], R0 ;  /* 0x0000cf00c1007a24 */ /* 0x000fe400078e0200 */
[----:B------:R-:W-:Y:S01]  /*7900*/  IMAD.WIDE R60, R2, 0x80, R60 ;  /* 0x00000080023c7825 */ /* 0x000fe200078e023c */
[----:B------:R1:W3:Y:S03]  /*7910*/  LDS.128 R48, [R56+0x9080] ;  /* 0x0090800038307984 */ /* 0x0002e60000000c00 */
[----:B------:R-:W-:Y:S01]  /*7920*/  IMAD.IADD R63, R63, 0x1, R0 ;  /* 0x000000013f3f7824 */ /* 0x000fe200078e0200 */
[----:B------:R1:W4:Y:S01]  /*7930*/  LDS.128 R44, [R56+0xb080] ;  /* 0x00b08000382c7984 */ /* 0x0003220000000c00 */
[----:B------:R-:W-:-:S03]  /*7940*/  IMAD.U32 R0, RZ, RZ, UR10 ;  /* 0x0000000aff007e24 */ /* 0x000fc6000f8e00ff */
[----:B------:R1:W1:Y:S01]  /*7950*/  LDS.128 R40, [R56+0x80] ;  /* 0x0000800038287984 */ /* 0x0002620000000c00 */
[----:B------:R-:W-:-:S03]  /*7960*/  IMAD.WIDE.U32 R62, R0, c[0x0][0x340], R62 ;  /* 0x0000d000003e7a25 */ /* 0x000fc600078e003e */
[----:B------:R1:W1:Y:S02]  /*7970*/  LDS.128 R36, [R56+0x2080] ;  /* 0x0020800038247984 */ /* 0x0002640000000c00 */
[----:B------:R-:W-:Y:S02]  /*7980*/  IADD3 R57, R63, UR4, RZ ;  /* 0x000000043f397c10 */ /* 0x000fe4000fffe0ff */
        /* <DEDUP_REMOVED lines=22> */
.L_x_1296:
[----:B------:R-:W-:Y:S05]  /*7af0*/  BSYNC B0 ;  /* 0x0000000000007941 */ /* 0x000fea0003800000 */
.L_x_1295:
[----:B------:R-:W-:Y:S01]  /*7b00*/  IADD3 R5, R5, 0x40, RZ ;  /* 0x0000004005057810 */ /* 0x000fe20007ffe0ff */
[----:B------:R-:W-:Y:S03]  /*7b10*/  BSSY B0, `(.L_x_1297) ;  /* 0x0000014000007945 */ /* 0x000fe60003800000 */
[----:B------:R-:W-:-:S13]  /*7b20*/  ISETP.GE.AND P3, PT, R5, R6, PT ;  /* 0x000000060500720c */ /* 0x000fda0003f66270 */
        /* <DEDUP_REMOVED lines=18> */
.L_x_1298:
[----:B------:R-:W-:Y:S05]  /*7c50*/  BSYNC B0 ;  /* 0x0000000000007941 */ /* 0x000fea0003800000 */
.L_x_1297:
        /* <DEDUP_REMOVED lines=25> */
.L_x_1300:
[----:B------:R-:W-:Y:S05]  /*7df0*/  BSYNC B0 ;  /* 0x0000000000007941 */ /* 0x000fea0003800000 */
.L_x_1299:
        /* <DEDUP_REMOVED lines=19> */
.L_x_1293:
        /* <DEDUP_REMOVED lines=18> */
[----:B-----5:R-:W-:-:S05]  /*8050*/  IMAD.U32 R3, RZ, RZ, UR5 ;  /* 0x00000005ff037e24 */ /* 0x020fca000f8e00ff */
        /* <DEDUP_REMOVED lines=12> */
.L_x_1301:
[----:B-1----:R-:W1:Y:S01]  /*8120*/  S2R R14, SR_TID.X ;  /* 0x00000000000e7919 */ /* 0x002e620000002100 */
[----:B------:R-:W-:Y:S01]  /*8130*/  SHF.R.S32.HI R2, RZ, 0x1f, R193 ;  /* 0x0000001fff027819 */ /* 0x000fe200000114c1 */
[----:B------:R-:W-:Y:S01]  /*8140*/  USHF.R.S32.HI UR7, URZ, 0x1f, UR10 ;  /* 0x0000001f3f077899 */ /* 0x000fe2000801140a */
[----:B-----5:R-:W-:Y:S01]  /*8150*/  IADD3 R4, R4, -UR6, RZ ;  /* 0x8000000604047c10 */ /* 0x020fe2000fffe0ff */
[----:B------:R-:W-:Y:S01]  /*8160*/  USEL UR10, UR10, URZ, !UP1 ;  /* 0x0000003f0a0a7287 */ /* 0x000fe2000c800000 */
[----:B------:R-:W-:Y:S01]  /*8170*/  IMAD.U32 R10, RZ, RZ, UR11 ;  /* 0x0000000bff0a7e24 */ /* 0x000fe2000f8e00ff */
[----:B------:R-:W-:Y:S01]  /*8180*/  USEL UR7, UR7, URZ, !UP1 ;  /* 0x0000003f07077287 */ /* 0x000fe2000c800000 */
[----:B------:R-:W-:Y:S01]  /*8190*/  IMAD R8, R2, c[0x0][0x308], RZ ;  /* 0x0000c20002087a24 */ /* 0x000fe200078e02ff */
[----:B------:R-:W-:Y:S01]  /*81a0*/  ULDC.64 UR4, c[0x0][0x310] ;  /* 0x0000c40000047ab9 */ /* 0x000fe20000000a00 */
[----:B------:R-:W-:Y:S01]  /*81b0*/  BSSY B0, `(.L_x_1302) ;  /* 0x0000025000007945 */ /* 0x000fe20003800000 */
[----:B------:R-:W-:Y:S01]  /*81c0*/  UIMAD UR4, UR7, UR4, URZ ;  /* 0x00000004070472a4 */ /* 0x000fe2000f8e023f */
[----:B------:R-:W-:-:S02]  /*81d0*/  IMAD R8, R193, c[0x0][0x30c], R8 ;  /* 0x0000c300c1087a24 */ /* 0x000fc400078e0208 */
[----:B------:R-:W-:Y:S01]  /*81e0*/  IMAD.U32 R0, RZ, RZ, UR10 ;  /* 0x0000000aff007e24 */ /* 0x000fe2000f8e00ff */
[----:B------:R-:W-:Y:S01]  /*81f0*/  UIMAD UR4, UR10, UR5, UR4 ;  /* 0x000000050a0472a4 */ /* 0x000fe2000f8e0204 */
[----:B-1----:R-:W-:-:S04]  /*8200*/  SHF.R.S32.HI R3, RZ, 0x1f, R14 ;  /* 0x0000001fff037819 */ /* 0x002fc8000001140e */
[----:B------:R-:W-:-:S04]  /*8210*/  LEA.HI R3, R3, R14, RZ, 0x2 ;  /* 0x0000000e03037211 */ /* 0x000fc800078f10ff */
[----:B------:R-:W-:Y:S02]  /*8220*/  LOP3.LUT R5, R3, 0x1ffffffc, RZ, 0xc0, !PT ;  /* 0x1ffffffc03057812 */ /* 0x000fe400078ec0ff */
[----:B------:R-:W-:-:S03]  /*8230*/  SHF.R.S32.HI R3, RZ, 0x2, R3 ;  /* 0x00000002ff037819 */ /* 0x000fc60000011403 */
[----:B------:R-:W-:Y:S01]  /*8240*/  IMAD.IADD R14, R14, 0x1, -R5 ;  /* 0x000000010e0e7824 */ /* 0x000fe200078e0a05 */
[----:B------:R-:W-:-:S03]  /*8250*/  ISETP.GE.AND P4, PT, R3, R4, PT ;  /* 0x000000040300720c */ /* 0x000fc60003f86270 */
[----:B------:R-:W-:-:S05]  /*8260*/  IMAD.SHL.U32 R14, R14, 0x8, RZ ;  /* 0x000000080e0e7824 */ /* 0x000fca00078e00ff */
[----:B------:R-:W-:-:S05]  /*8270*/  SHF.R.S32.HI R15, RZ, 0x1f, R14 ;  /* 0x0000001fff0f7819 */ /* 0x000fca000001140e */
[----:B------:R-:W-:-:S04]  /*8280*/  IMAD.WIDE.U32 R6, R193, c[0x0][0x308], R14 ;  /* 0x0000c200c1067a25 */ /* 0x000fc800078e000e */
[----:B------:R-:W-:Y:S02]  /*8290*/  IMAD.IADD R9, R7, 0x1, R8 ;  /* 0x0000000107097824 */ /* 0x000fe400078e0208 */
[----:B------:R-:W-:Y:S01]  /*82a0*/  IMAD.MOV.U32 R8, RZ, RZ, R6 ;  /* 0x000000ffff087224 */ /* 0x000fe200078e0006 */
[----:B------:R-:W-:-:S03]  /*82b0*/  IADD3 R6, P0, R3, UR8, RZ ;  /* 0x0000000803067c10 */ /* 0x000fc6000ff1e0ff */
[----:B------:R-:W-:Y:S01]  /*82c0*/  IMAD.WIDE.U32 R8, R0, c[0x0][0x310], R8 ;  /* 0x0000c40000087a25 */ /* 0x000fe200078e0008 */
[----:B------:R-:W-:-:S04]  /*82d0*/  LEA.HI.X.SX32 R7, R3, UR9, 0x1, P0 ;  /* 0x0000000903077c11 */ /* 0x000fc800080f0eff */
[----:B------:R-:W-:Y:S01]  /*82e0*/  IADD3 R13, R9, UR4, RZ ;  /* 0x00000004090d7c10 */ /* 0x000fe2000fffe0ff */
[----:B------:R-:W-:Y:S01]  /*82f0*/  IMAD.WIDE R10, R10, 0x80, R6 ;  /* 0x000000800a0a7825 */ /* 0x000fe200078e0206 */
[C---:B------:R-:W-:Y:S02]  /*8300*/  IADD3 R7, R14.reuse, 0x20, RZ ;  /* 0x000000200e077810 */ /* 0x040fe40007ffe0ff */
[----:B------:R-:W-:Y:S01]  /*8310*/  IADD3 R6, R14, 0x40, RZ ;  /* 0x000000400e067810 */ /* 0x000fe20007ffe0ff */
        /* <DEDUP_REMOVED lines=14> */
.L_x_1303:
[----:B------:R-:W-:Y:S05]  /*8400*/  BSYNC B0 ;  /* 0x0000000000007941 */ /* 0x000fea0003800000 */
.L_x_1302:
        /* <DEDUP_REMOVED lines=16> */
[----:B------:R2:W-:Y:S04]  /*8510*/  @!P2 STG.E.128 [R4.64], RZ ;  /* 0x000000ff0400a986 */ /* 0x0005e8000c101d0c */
[----:B------:R2:W-:Y:S04]  /*8520*/  @!P1 STG.E.128 [R4.64+0x40], RZ ;  /* 0x000040ff04009986 */ /* 0x0005e8000c101d0c */
[----:B------:R2:W-:Y:S02]  /*8530*/  @!P0 STG.E.128 [R4.64+0x80], RZ ;  /* 0x000080ff04008986 */ /* 0x0005e4000c101d0c */
.L_x_1305:
[----:B------:R-:W-:Y:S05]  /*8540*/  BSYNC B0 ;  /* 0x0000000000007941 */ /* 0x000fea0003800000 */
.L_x_1304:
[----:B------:R-:W-:Y:S01]  /*8550*/  IMAD R2, R2, c[0x0][0x338], RZ ;  /* 0x0000ce0002027a24 */ /* 0x000fe200078e02ff */
[----:B------:R-:W-:Y:S01]  /*8560*/  ULDC.64 UR4, c[0x0][0x340] ;  /* 0x0000d00000047ab9 */ /* 0x000fe20000000a00 */
[C---:B--2---:R-:W-:Y:S01]  /*8570*/  IMAD.WIDE.U32 R4, R193.reuse, c[0x0][0x338], R14 ;  /* 0x0000ce00c1047a25 */ /* 0x044fe200078e000e */
        /* <DEDUP_REMOVED lines=21> */
.L_x_1307:
[----:B------:R-:W-:Y:S05]  /*86d0*/  BSYNC B0 ;  /* 0x0000000000007941 */ /* 0x000fea0003800000 */
.L_x_1306:
        /* <DEDUP_REMOVED lines=18> */
.L_x_1308:
        /* <DEDUP_REMOVED lines=16> */
.L_x_1438:


//--------------------- .text._ZN7cutlass13device_kernelIN5flash19enable_sm80_to_sm89INS1_16FlashAttnBwdSm80INS1_25CollectiveMainloopBwdSm80ILi2ELi2EN4cute5tupleIJNS5_1CILi64EEENS7_ILi128EEENS7_ILi96EEEEEENS_10bfloat16_tEfNS_4arch4Sm80ELb1ELb0ELb1ELb1ELb0ELb0ELb0ELb0ELi2ELi2ELi4ELi2ELb0EEENS1_24CollectiveEpilogueBwdGQAISB_fSE_Li256ELb1ELb0EEENS1_25SingleTileBwdLPTSchedulerILb1ELi128ELb0EEEEEEEEEvNT_6ParamsE --------------------------
	.section	.text._ZN7cutlass13device_kernelIN5flash19enable_sm80_to_sm89INS1_16FlashAttnBwdSm80INS1_25CollectiveMainloopBwdSm80ILi2ELi2EN4cute5tupleIJNS5_1CILi64EEENS7_ILi128EEENS7_ILi96EEEEEENS_10bfloat16_tEfNS_4arch4Sm80ELb1ELb0ELb1ELb1ELb0ELb0ELb0ELb0ELi2ELi2ELi4ELi2ELb0EEENS1_24CollectiveEpilogueBwdGQAISB_fSE_Li256ELb1ELb0EEENS1_25SingleTileBwdLPTSchedulerILb1ELi128ELb0EEEEEEEEEvNT_6ParamsE,"ax",@progbits
	.sectioninfo	@"SHI_REGISTERS=253"
	.align	128
.text._ZN7cutlass13device_kernelIN5flash19enable_sm80_to_sm89INS1_16FlashAttnBwdSm80INS1_25CollectiveMainloopBwdSm80ILi2ELi2EN4cute5tupleIJNS5_1CILi64EEENS7_ILi128EEENS7_ILi96EEEEEENS_10bfloat16_tEfNS_4arch4Sm80ELb1ELb0ELb1ELb1ELb0ELb0ELb0ELb0ELi2ELi2ELi4ELi2ELb0EEENS1_24CollectiveEpilogueBwdGQAISB_fSE_Li256ELb1ELb0EEENS1_25SingleTileBwdLPTSchedulerILb1ELi128ELb0EEEEEEEEEvNT_6ParamsE:
        .type           _ZN7cutlass13device_kernelIN5flash19enable_sm80_to_sm89INS1_16FlashAttnBwdSm80INS1_25CollectiveMainloopBwdSm80ILi2ELi2EN4cute5tupleIJNS5_1CILi64EEENS7_ILi128EEENS7_ILi96EEEEEENS_10bfloat16_tEfNS_4arch4Sm80ELb1ELb0ELb1ELb1ELb0ELb0ELb0ELb0ELi2ELi2ELi4ELi2ELb0EEENS1_24CollectiveEpilogueBwdGQAISB_fSE_Li256ELb1ELb0EEENS1_25SingleTileBwdLPTSchedulerILb1ELi128ELb0EEEEEEEEEvNT_6ParamsE,@function
        .size           _ZN7cutlass13device_kernelIN5flash19enable_sm80_to_sm89INS1_16FlashAttnBwdSm80INS1_25CollectiveMainloopBwdSm80ILi2ELi2EN4cute5tupleIJNS5_1CILi64EEENS7_ILi128EEENS7_ILi96EEEEEENS_10bfloat16_tEfNS_4arch4Sm80ELb1ELb0ELb1ELb1ELb0ELb0ELb0ELb0ELi2ELi2ELi4ELi2ELb0EEENS1_24CollectiveEpilogueBwdGQAISB_fSE_Li256ELb1ELb0EEENS1_25SingleTileBwdLPTSchedulerILb1ELi128ELb0EEEEEEEEEvNT_6ParamsE,(.L_x_1439 - _ZN7cutlass13device_kernelIN5flash19enable_sm80_to_sm89INS1_16FlashAttnBwdSm80INS1_25CollectiveMainloopBwdSm80ILi2ELi2EN4cute5tupleIJNS5_1CILi64EEENS7_ILi128EEENS7_ILi96EEEEEENS_10bfloat16_tEfNS_4arch4Sm80ELb1ELb0ELb1ELb1ELb0ELb0ELb0ELb0ELi2ELi2ELi4ELi2ELb0EEENS1_24CollectiveEpilogueBwdGQAISB_fSE_Li256ELb1ELb0EEENS1_25SingleTileBwdLPTSchedulerILb1ELi128ELb0EEEEEEEEEvNT_6ParamsE)
        .other          _ZN7cutlass13device_kernelIN5flash19enable_sm80_to_sm89INS1_16FlashAttnBwdSm80INS1_25CollectiveMainloopBwdSm80ILi2ELi2EN4cute5tupleIJNS5_1CILi64EEENS7_ILi128EEENS7_ILi96EEEEEENS_10bfloat16_tEfNS_4arch4Sm80ELb1ELb0ELb1ELb1ELb0ELb0ELb0ELb0ELi2ELi2ELi4ELi2ELb0EEENS1_24CollectiveEpilogueBwdGQAISB_fSE_Li256ELb1ELb0EEENS1_25SingleTileBwdLPTSchedulerILb1ELi128ELb0EEEEEEEEEvNT_6ParamsE,@"STO_CUDA_ENTRY STV_DEFAULT"
_ZN7cutlass13device_kernelIN5flash19enable_sm80_to_sm89INS1_16FlashAttnBwdSm80INS1_25CollectiveMainloopBwdSm80ILi2ELi2EN4cute5tupleIJNS5_1CILi64EEENS7_ILi128EEENS7_ILi96EEEEEENS_10bfloat16_tEfNS_4arch4Sm80ELb1ELb0ELb1ELb1ELb0ELb0ELb0ELb0ELi2ELi2ELi4ELi2ELb0EEENS1_24CollectiveEpilogueBwdGQAISB_fSE_Li256ELb1ELb0EEENS1_25SingleTileBwdLPTSchedulerILb1ELi128ELb0EEEEEEEEEvNT_6ParamsE:
        /* <DEDUP_REMOVED lines=30> */
.L_x_1310:
        /* <DEDUP_REMOVED lines=8> */
.L_x_1311:
        /* <DEDUP_REMOVED lines=21> */
.L_x_1312:
        /* <DEDUP_REMOVED lines=14> */
.L_x_1314:
[----:B------:R-:W-:Y:S02]  /*0490*/  ULDC UR5, c[0x0][0x3dc] ;  /* 0x0000f70000057ab9 */ /* 0x000fe40000000800 */
.L_x_1313:
[----:B------:R-:W-:-:S04]  /*04a0*/  UIADD3 UR5, UR5, 0x7f, URZ ;  /* 0x0000007f05057890 */ /* 0x000fc8000fffe03f */
[----:B------:R-:W-:-:S04]  /*04b0*/  USHF.R.S32.HI UR4, URZ, 0x1f, UR5 ;  /* 0x0000001f3f047899 */ /* 0x000fc80008011405 */
[----:B------:R-:W-:-:S04]  /*04c0*/  ULEA.HI UR4, UR4, UR5, URZ, 0x7 ;  /* 0x0000000504047291 */ /* 0x000fc8000f8f383f */
[----:B------:R-:W-:-:S04]  /*04d0*/  USHF.R.S32.HI UR4, URZ, 0x7, UR4 ;  /* 0x000000073f047899 */ /* 0x000fc80008011404 */
[----:B------:R-:W-:-:S04]  /*04e0*/  UISETP.GE.AND UP0, UPT, UR12, UR4, UPT ;  /* 0x000000040c00728c */ /* 0x000fc8000bf06270 */
[----:B------:R-:W-:-:S06]  /*04f0*/  USEL UR7, UR7, 0xffffffff, !UP0 ;  /* 0xffffffff07077887 */ /* 0x000fcc000c000000 */
[----:B------:R-:W-:Y:S01]  /*0500*/  MOV R193, UR7 ;  /* 0x0000000700c17c02 */ /* 0x000fe20008000f00 */
[----:B------:R-:W-:Y:S05]  /*0510*/  BRA `(.L_x_1315) ;  /* 0x0000049000007947 */ /* 0x000fea0003800000 */
.L_x_1309:
        /* <DEDUP_REMOVED lines=22> */
.L_x_1316:
        /* <DEDUP_REMOVED lines=8> */
.L_x_1317:
        /* <DEDUP_REMOVED lines=21> */
.L_x_1318:
        /* <DEDUP_REMOVED lines=14> */
.L_x_1320:
[----:B------:R-:W-:Y:S02]  /*0930*/  ULDC UR5, c[0x0][0x3dc] ;  /* 0x0000f70000057ab9 */ /* 0x000fe40000000800 */
.L_x_1319:
[----:B------:R-:W-:-:S04]  /*0940*/  UIADD3 UR5, UR5, 0x7f, URZ ;  /* 0x0000007f05057890 */ /* 0x000fc8000fffe03f */
[----:B------:R-:W-:-:S04]  /*0950*/  USHF.R.S32.HI UR4, URZ, 0x1f, UR5 ;  /* 0x0000001f3f047899 */ /* 0x000fc80008011405 */
[----:B------:R-:W-:-:S04]  /*0960*/  ULEA.HI UR4, UR4, UR5, URZ, 0x7 ;  /* 0x0000000504047291 */ /* 0x000fc8000f8f383f */
[----:B------:R-:W-:-:S04]  /*0970*/  USHF.R.S32.HI UR4, URZ, 0x7, UR4 ;  /* 0x000000073f047899 */ /* 0x000fc80008011404 */
[----:B------:R-:W-:-:S04]  /*0980*/  UISETP.GE.AND UP0, UPT, UR12, UR4, UPT ;  /* 0x000000040c00728c */ /* 0x000fc8000bf06270 */
[----:B------:R-:W-:-:S06]  /*0990*/  USEL UR7, UR7, 0xffffffff, !UP0 ;  /* 0xffffffff07077887 */ /* 0x000fcc000c000000 */
[----:B------:R-:W-:-:S04]  /*09a0*/  MOV R193, UR7 ;  /* 0x0000000700c17c02 */ /* 0x000fc80008000f00 */
.L_x_1315:
[----:B------:R-:W-:-:S13]  /*09b0*/  ISETP.GE.AND P0, PT, R193, RZ, PT ;  /* 0x000000ffc100720c */ /* 0x000fda0003f06270 */
        /* <DEDUP_REMOVED lines=16> */
[----:B------:R-:W-:Y:S01]  /*0ac0*/  CS2R R6, SRZ ;  /* 0x0000000000067805 */ /* 0x000fe2000001ff00 */
[----:B------:R-:W-:Y:S01]  /*0ad0*/  ULDC UR9, c[0x0][0x198] ;  /* 0x0000660000097ab9 */ /* 0x000fe20000000800 */
[----:B-1----:R-:W-:Y:S01]  /*0ae0*/  CS2R R4, SRZ ;  /* 0x0000000000047805 */ /* 0x002fe2000001ff00 */
[----:B--2---:R-:W-:-:S05]  /*0af0*/  @P2 IMAD R0, R193, 0x40, R0 ;  /* 0x00000040c1002824 */ /* 0x004fca00078e0200 */
[----:B------:R-:W-:Y:S01]  /*0b00*/  @P2 SHF.R.S32.HI R3, RZ, 0x1f, R0 ;  /* 0x0000001fff032819 */ /* 0x000fe20000011400 */
[----:B----4-:R1:W2:Y:S03]  /*0b10*/  @P0 R2UR UR10, R10 ;  /* 0x000000000a0a03c2 */ /* 0x0102a600000e0000 */
[----:B------:R-:W-:Y:S01]  /*0b20*/  @P2 LEA.HI R3, R3, R0, RZ, 0x6 ;  /* 0x0000000003032211 */ /* 0x000fe200078f30ff */
[----:B------:R-:W-:Y:S01]  /*0b30*/  IMAD.MOV.U32 R0, RZ, RZ, RZ ;  /* 0x000000ffff007224 */ /* 0x000fe200078e00ff */
[--C-:B---3--:R-:W-:Y:S01]  /*0b40*/  @P2 SHF.R.S32.HI R5, RZ, 0x1f, R11.reuse ;  /* 0x0000001fff052819 */ /* 0x108fe2000001140b */
[----:B------:R-:W-:Y:S01]  /*0b50*/  @P2 IMAD.MOV.U32 R4, RZ, RZ, R11 ;  /* 0x000000ffff042224 */ /* 0x000fe200078e000b */
[--C-:B-----5:R-:W-:Y:S01]  /*0b60*/  @P3 SHF.R.S32.HI R7, RZ, 0x1f, R9.reuse ;  /* 0x0000001fff073819 */ /* 0x120fe20000011409 */
[----:B------:R-:W-:Y:S01]  /*0b70*/  @P3 IMAD.MOV.U32 R6, RZ, RZ, R9 ;  /* 0x000000ffff063224 */ /* 0x000fe200078e0009 */
[----:B------:R-:W-:Y:S01]  /*0b80*/  @P2 LOP3.LUT R0, R3, 0xffffffc0, RZ, 0xc0, !PT ;  /* 0xffffffc003002812 */ /* 0x000fe200078ec0ff */
[----:B------:R-:W-:Y:S05]  /*0b90*/  @P0 BRA `(.L_x_1321) ;  /* 0x0000006000000947 */ /* 0x000fea0003800000 */
[----:B------:R-:W-:Y:S05]  /*0ba0*/  @!P2 BRA `(.L_x_1321) ;  /* 0x000000500000a947 */ /* 0x000fea0003800000 */
[----:B------:R-:W3:Y:S04]  /*0bb0*/  LDG.E R9, [R14.64] ;  /* 0x0000000e0e097981 */ /* 0x000ee8000c1e1900 */
[----:B------:R-:W4:Y:S01]  /*0bc0*/  LDG.E R3, [R14.64+0x4] ;  /* 0x0000040e0e037981 */ /* 0x000f22000c1e1900 */
[----:B--23--:R-:W2:Y:S08]  /*0bd0*/  R2UR UR10, R9 ;  /* 0x00000000090a73c2 */ /* 0x00ceb000000e0000 */
[----:B----4-:R-:W2:Y:S02]  /*0be0*/  R2UR UR4, R3 ;  /* 0x00000000030473c2 */ /* 0x010ea400000e0000 */
[----:B--2---:R-:W-:-:S06]  /*0bf0*/  UIADD3 UR10, -UR10, UR4, URZ ;  /* 0x000000040a0a7290 */ /* 0x004fcc000fffe13f */
.L_x_1321:
[----:B------:R-:W-:-:S04]  /*0c00*/  ISETP.NE.U32.AND P0, PT, RZ, c[0x0][0x2e0], PT ;  /* 0x0000b800ff007a0c */ /* 0x000fc80003f05070 */
[----:B------:R-:W-:-:S13]  /*0c10*/  ISETP.NE.AND.EX P0, PT, RZ, c[0x0][0x2e4], PT, P0 ;  /* 0x0000b900ff007a0c */ /* 0x000fda0003f05300 */
[----:B------:R-:W-:Y:S05]  /*0c20*/  @!P0 BRA `(.L_x_1322) ;  /* 0x0000004000008947 */ /* 0x000fea0003800000 */
[----:B------:R-:W-:-:S05]  /*0c30*/  IMAD.WIDE R8, R193, R8, c[0x0][0x2e0] ;  /* 0x0000b800c1087625 */ /* 0x000fca00078e0208 */
[----:B------:R-:W3:Y:S02]  /*0c40*/  LDG.E R3, [R8.64] ;  /* 0x0000000e08037981 */ /* 0x000ee4000c1e1900 */
[----:B---3--:R3:W4:Y:S01]  /*0c50*/  R2UR UR9, R3 ;  /* 0x00000000030973c2 */ /* 0x00872200000e0000 */
[----:B------:R-:W-:Y:S05]  /*0c60*/  BRA `(.L_x_1323) ;  /* 0x0000006000007947 */ /* 0x000fea0003800000 */
.L_x_1322:
[----:B------:R-:W-:Y:S05]  /*0c70*/  @!P3 BRA `(.L_x_1323) ;  /* 0x000000500000b947 */ /* 0x000fea0003800000 */
[----:B------:R-:W3:Y:S04]  /*0c80*/  LDG.E R3, [R12.64] ;  /* 0x0000000e0c037981 */ /* 0x000ee8000c1e1900 */
[----:B------:R-:W4:Y:S01]  /*0c90*/  LDG.E R8, [R12.64+0x4] ;  /* 0x0000040e0c087981 */ /* 0x000f22000c1e1900 */
[----:B---3--:R-:W3:Y:S08]  /*0ca0*/  R2UR UR9, R3 ;  /* 0x00000000030973c2 */ /* 0x008ef000000e0000 */
[----:B----4-:R-:W3:Y:S02]  /*0cb0*/  R2UR UR4, R8 ;  /* 0x00000000080473c2 */ /* 0x010ee400000e0000 */
[----:B---3--:R-:W-:-:S06]  /*0cc0*/  UIADD3 UR9, -UR9, UR4, URZ ;  /* 0x0000000409097290 */ /* 0x008fcc000fffe13f */
.L_x_1323:
[----:B------:R-:W-:Y:S01]  /*0cd0*/  USHF.L.U32 UR17, UR12, 0x7, URZ ;  /* 0x000000070c117899 */ /* 0x000fe2000800063f */
[----:B------:R-:W-:Y:S01]  /*0ce0*/  PLOP3.LUT P1, PT, PT, PT, PT, 0x80, 0x0 ;  /* 0x000000000000781c */ /* 0x000fe20003f2f070 */
[----:B------:R-:W-:Y:S01]  /*0cf0*/  ULDC UR4, c[0x0][0x2a4] ;  /* 0x0000a90000047ab9 */ /* 0x000fe20000000800 */
[----:B------:R-:W-:Y:S01]  /*0d00*/  CS2R R126, SRZ ;  /* 0x00000000007e7805 */ /* 0x000fe2000001ff00 */
[----:B--2-4-:R-:W-:Y:S01]  /*0d10*/  UIADD3 UR6, UR17, UR10, -UR9 ;  /* 0x0000000a11067290 */ /* 0x014fe2000fffe809 */
        /* <DEDUP_REMOVED lines=60> */
[--C-:B------:R-:W-:Y:S01]  /*10e0*/  SHF.R.S32.HI R17, RZ, 0x1f, R2.reuse ;  /* 0x0000001fff117819 */ /* 0x100fe20000011402 */
[----:B------:R-:W-:Y:S01]  /*10f0*/  IMAD R8, R0, 0x60, RZ ;  /* 0x0000006000087824 */ /* 0x000fe200078e02ff */
[----:B---3--:R-:W-:Y:S01]  /*1100*/  SHF.R.S32.HI R3, RZ, 0x1f, R2 ;  /* 0x0000001fff037819 */ /* 0x008fe20000011402 */
[----:B------:R-:W-:Y:S01]  /*1110*/  IMAD.SHL.U32 R191, R2, 0x4, RZ ;  /* 0x0000000402bf7824 */ /* 0x000fe200078e00ff */
[-C--:B------:R-:W-:Y:S01]  /*1120*/  LEA.HI R9, R17, R2.reuse, RZ, 0x2 ;  /* 0x0000000211097211 */ /* 0x080fe200078f10ff */
[----:B------:R-:W-:Y:S01]  /*1130*/  ULDC.64 UR4, c[0x0][0x248] ;  /* 0x0000920000047ab9 */ /* 0x000fe20000000a00 */
[C---:B------:R-:W-:Y:S01]  /*1140*/  IADD3 R14, P0, R8.reuse, R2, RZ ;  /* 0x00000002080e7210 */ /* 0x040fe20007f1e0ff */
[----:B------:R-:W-:Y:S01]  /*1150*/  UISETP.NE.AND UP0, UPT, UR4, 0x1, UPT ;  /* 0x000000010400788c */ /* 0x000fe2000bf05270 */
[----:B------:R-:W-:Y:S01]  /*1160*/  SHF.R.S32.HI R192, RZ, 0x2, R9 ;  /* 0x00000002ffc07819 */ /* 0x000fe20000011409 */
[----:B------:R-:W-:Y:S01]  /*1170*/  IMAD.U32 R206, RZ, RZ, UR11 ;  /* 0x0000000bffce7e24 */ /* 0x000fe2000f8e00ff */
[----:B------:R-:W-:Y:S01]  /*1180*/  LEA.HI.X.SX32 R15, R8, R3, 0x1, P0 ;  /* 0x00000003080f7211 */ /* 0x000fe200000f0eff */
[----:B------:R-:W-:Y:S01]  /*1190*/  IMAD.U32 R202, RZ, RZ, UR11 ;  /* 0x0000000bffca7e24 */ /* 0x000fe2000f8e00ff */
[----:B------:R-:W-:Y:S01]  /*11a0*/  SHF.R.S32.HI R3, RZ, 0x1f, R192 ;  /* 0x0000001fff037819 */ /* 0x000fe200000114c0 */
[----:B------:R-:W-:Y:S01]  /*11b0*/  USHF.R.S32.HI UR13, URZ, 0x1f, UR11 ;  /* 0x0000001f3f0d7899 */ /* 0x000fe2000801140b */
[C---:B------:R-:W-:Y:S01]  /*11c0*/  IADD3 R12, P0, R192.reuse, R6, RZ ;  /* 0x00000006c00c7210 */ /* 0x040fe20007f1e0ff */
[----:B------:R-:W-:Y:S01]  /*11d0*/  UIMAD.WIDE.U32 UR20, UR11, UR5, URZ ;  /* 0x000000050b1472a5 */ /* 0x000fe2000f8e003f */
[----:B------:R-:W-:Y:S01]  /*11e0*/  IADD3 R37, P1, R192, R4, RZ ;  /* 0x00000004c0257210 */ /* 0x000fe20007f3e0ff */
[----:B------:R-:W-:Y:S01]  /*11f0*/  IMAD.U32 R194, RZ, RZ, UR11 ;  /* 0x0000000bffc27e24 */ /* 0x000fe2000f8e00ff */
[----:B------:R-:W-:Y:S01]  /*1200*/  SHF.R.S32.HI R4, RZ, 0x1f, R0 ;  /* 0x0000001fff047819 */ /* 0x000fe20000011400 */
[----:B------:R-:W-:Y:S01]  /*1210*/  IMAD.X R13, R3, 0x1, R7, P0 ;  /* 0x00000001030d7824 */ /* 0x000fe200000e0607 */
[----:B------:R-:W-:Y:S01]  /*1220*/  IADD3 R6, P0, R191, R0, RZ ;  /* 0x00000000bf067210 */ /* 0x000fe20007f1e0ff */
[----:B------:R-:W-:Y:S01]  /*1230*/  IMAD.X R5, R3, 0x1, R5, P1 ;  /* 0x0000000103057824 */ /* 0x000fe200008e0605 */
[----:B------:R-:W-:Y:S01]  /*1240*/  LEA.HI R11, R17, R2, RZ, 0x4 ;  /* 0x00000002110b7211 */ /* 0x000fe200078f20ff */
[----:B------:R-:W-:Y:S01]  /*1250*/  ULDC.64 UR4, c[0x0][0x288] ;  /* 0x0000a20000047ab9 */ /* 0x000fe20000000a00 */
[----:B------:R-:W-:Y:S01]  /*1260*/  LEA.HI.X.SX32 R7, R191, R4, 0x1, P0 ;  /* 0x00000004bf077211 */ /* 0x000fe200000f0eff */
[----:B------:R-:W-:Y:S01]  /*1270*/  ULDC UR23, c[0x0][0x250] ;  /* 0x0000940000177ab9 */ /* 0x000fe20000000800 */
[----:B------:R-:W-:Y:S01]  /*1280*/  SHF.R.S32.HI R0, RZ, 0x4, R11 ;  /* 0x00000004ff007819 */ /* 0x000fe2000001140b */
[----:B------:R-:W-:Y:S01]  /*1290*/  UIMAD UR4, UR13, UR4, URZ ;  /* 0x000000040d0472a4 */ /* 0x000fe2000f8e023f */
[----:B------:R-:W-:Y:S01]  /*12a0*/  LEA.HI R24, R17, R2, RZ, 0x3 ;  /* 0x0000000211187211 */ /* 0x000fe200078f18ff */
[--C-:B------:R-:W-:Y:S01]  /*12b0*/  IMAD.WIDE.U32 R206, R206, c[0x0][0x270], R6.reuse ;  /* 0x00009c00cece7a25 */ /* 0x100fe200078e0006 */
[----:B------:R-:W-:Y:S01]  /*12c0*/  LOP3.LUT R205, R9, 0xfffffffc, RZ, 0xc0, !PT ;  /* 0xfffffffc09cd7812 */ /* 0x000fe200078ec0ff */
[----:B------:R-:W-:Y:S01]  /*12d0*/  UMOV UR18, UR11 ;  /* 0x0000000b00127c82 */ /* 0x000fe20008000000 */
[----:B------:R-:W-:Y:S01]  /*12e0*/  LEA.HI R3, R11, R0, RZ, 0x1 ;  /* 0x000000000b037211 */ /* 0x000fe200078f08ff */
[----:B------:R-:W-:Y:S01]  /*12f0*/  IMAD.WIDE.U32 R202, R202, c[0x0][0x288], R6 ;  /* 0x0000a200caca7a25 */ /* 0x000fe200078e0006 */
[----:B------:R-:W-:Y:S01]  /*1300*/  @UP0 USHF.R.U32.HI UR18, URZ, UR23, UR21 ;  /* 0x000000173f120299 */ /* 0x000fe20008011615 */
[----:B------:R-:W-:Y:S01]  /*1310*/  LEA.HI R25, R17, R2, RZ, 0x5 ;  /* 0x0000000211197211 */ /* 0x000fe200078f28ff */
[----:B------:R-:W-:Y:S01]  /*1320*/  ULDC.64 UR6, c[0x0][0x270] ;  /* 0x00009c0000067ab9 */ /* 0x000fe20000000a00 */
[----:B------:R-:W-:Y:S01]  /*1330*/  IMAD.SHL.U32 R7, R24, 0x8, RZ ;  /* 0x0000000818077824 */ /* 0x000fe200078e00ff */
[----:B------:R-:W-:Y:S01]  /*1340*/  LOP3.LUT R3, R3, 0xfffffffe, RZ, 0xc0, !PT ;  /* 0xfffffffe03037812 */ /* 0x000fe200078ec0ff */
[----:B------:R-:W-:Y:S01]  /*1350*/  IMAD.IADD R205, R2, 0x1, -R205 ;  /* 0x0000000102cd7824 */ /* 0x000fe200078e0acd */
[----:B------:R-:W-:Y:S01]  /*1360*/  USHF.R.S32.HI UR20, URZ, 0x1f, UR18 ;  /* 0x0000001f3f147899 */ /* 0x000fe20008011412 */
[----:B------:R-:W-:Y:S01]  /*1370*/  IMAD.WIDE.U32 R194, R194, c[0x0][0x238], R14 ;  /* 0x00008e00c2c27a25 */ /* 0x000fe200078e000e */
[----:B------:R-:W-:Y:S01]  /*1380*/  LOP3.LUT R7, R7, 0xc0, RZ, 0xc0, !PT ;  /* 0x000000c007077812 */ /* 0x000fe200078ec0ff */
[----:B------:R-:W-:Y:S01]  /*1390*/  UIMAD UR22, UR11, UR5, UR4 ;  /* 0x000000050b1672a4 */ /* 0x000fe2000f8e0204 */
[----:B------:R-:W-:Y:S01]  /*13a0*/  SHF.R.S32.HI R4, RZ, 0x5, R25 ;  /* 0x00000005ff047819 */ /* 0x000fe20000011419 */
[----:B------:R-:W-:Y:S01]  /*13b0*/  IMAD.SHL.U32 R14, R205, 0x8, RZ ;  /* 0x00000008cd0e7824 */ /* 0x000fe200078e00ff */
[----:B------:R-:W-:Y:S01]  /*13c0*/  UIMAD UR6, UR13, UR6, URZ ;  /* 0x000000060d0672a4 */ /* 0x000fe2000f8e023f */
[----:B------:R-:W-:Y:S01]  /*13d0*/  IMAD.U32 R32, RZ, RZ, UR12 ;  /* 0x0000000cff207e24 */ /* 0x000fe2000f8e00ff */
[----:B------:R-:W-:Y:S01]  /*13e0*/  ULDC.64 UR4, c[0x0][0x1e0] ;  /* 0x0000780000047ab9 */ /* 0x000fe20000000a00 */
[----:B------:R-:W-:Y:S01]  /*13f0*/  IMAD.IADD R3, R0, 0x1, -R3 ;  /* 0x0000000100037824 */ /* 0x000fe200078e0a03 */
[----:B------:R-:W-:Y:S01]  /*1400*/  SHF.R.U32.HI R23, RZ, 0x3, R7 ;  /* 0x00000003ff177819 */ /* 0x000fe20000011607 */
[----:B------:R-:W-:Y:S01]  /*1410*/  UIMAD UR4, UR20, UR4, URZ ;  /* 0x00000004140472a4 */ /* 0x000fe2000f8e023f */
[----:B------:R-:W-:Y:S01]  /*1420*/  LOP3.LUT R0, R7, 0x18, R14, 0xf8, !PT ;  /* 0x0000001807007812 */ /* 0x000fe200078ef80e */
[----:B------:R-:W-:Y:S01]  /*1430*/  IMAD.WIDE R32, R32, 0x80, R12 ;  /* 0x0000008020207825 */ /* 0x000fe200078e020c */
[--C-:B------:R-:W-:Y:S01]  /*1440*/  SHF.R.S32.HI R15, RZ, 0x1f, R14.reuse ;  /* 0x0000001fff0f7819 */ /* 0x100fe2000001140e */
[----:B------:R-:W-:Y:S01]  /*1450*/  UIMAD UR19, UR11, UR7, UR6 ;  /* 0x000000070b1372a4 */ /* 0x000fe2000f8e0206 */
[----:B------:R-:W-:Y:S01]  /*1460*/  LEA.HI R7, R9, R192, RZ, 0x1 ;  /* 0x000000c009077211 */ /* 0x000fe200078f08ff */
[----:B------:R-:W-:Y:S01]  /*1470*/  IMAD.U32 R21, RZ, RZ, UR18 ;  /* 0x00000012ff157e24 */ /* 0x000fe2000f8e00ff */
[----:B------:R-:W-:Y:S01]  /*1480*/  SHF.R.S32.HI R13, RZ, 0x1f, R193 ;  /* 0x0000001fff0d7819 */ /* 0x000fe200000114c1 */
[----:B------:R-:W-:Y:S01]  /*1490*/  UIMAD UR4, UR18, UR5, UR4 ;  /* 0x00000005120472a4 */ /* 0x000fe2000f8e0204 */
[----:B------:R-:W-:Y:S01]  /*14a0*/  LOP3.LUT R7, R7, 0x7fffffe, RZ, 0xc0, !PT ;  /* 0x07fffffe07077812 */ /* 0x000fe200078ec0ff */
[----:B------:R-:W-:Y:S01]  /*14b0*/  ULDC.64 UR6, c[0x0][0x238] ;  /* 0x00008e0000067ab9 */ /* 0x000fe20000000a00 */
[----:B------:R-:W-:Y:S01]  /*14c0*/  IMAD.WIDE.U32 R30, R21, c[0x0][0x1e0], R14 ;  /* 0x00007800151e7a25 */ /* 0x000fe200078e000e */
[----:B------:R-:W-:Y:S01]  /*14d0*/  SEL R19, R13, RZ, !P3 ;  /* 0x000000ff0d137207 */ /* 0x000fe20005800000 */
[----:B------:R-:W-:Y:S01]  /*14e0*/  UIMAD UR6, UR13, UR6, URZ ;  /* 0x000000060d0672a4 */ /* 0x000fe2000f8e023f */
[----:B------:R-:W-:Y:S01]  /*14f0*/  SEL R18, R193, RZ, !P3 ;  /* 0x000000ffc1127207 */ /* 0x000fe20005800000 */
[----:B------:R-:W-:Y:S01]  /*1500*/  IMAD.IADD R7, R192, 0x1, -R7 ;  /* 0x00000001c0077824 */ /* 0x000fe200078e0a07 */
[----:B------:R-:W-:Y:S01]  /*1510*/  IADD3 R31, R31, UR4, RZ ;  /* 0x000000041f1f7c10 */ /* 0x000fe2000fffe0ff */
[----:B------:R-:W-:Y:S01]  /*1520*/  UIMAD UR6, UR11, UR7, UR6 ;  /* 0x000000070b0672a4 */ /* 0x000fe2000f8e0206 */
[----:B------:R-:W-:Y:S01]  /*1530*/  IMAD R27, R19, c[0x0][0x1e8], RZ ;  /* 0x00007a00131b7a24 */ /* 0x000fe200078e02ff */
[----:B------:R-:W-:Y:S01]  /*1540*/  LOP3.LUT R23, R0, R23, RZ, 0x3c, !PT ;  /* 0x0000001700177212 */ /* 0x000fe200078e3cff */
[----:B------:R-:W-:Y:S01]  /*1550*/  IMAD R8, R4, 0x8, R7 ;  /* 0x0000000804087824 */ /* 0x000fe200078e0207 */
[----:B------:R-:W-:Y:S01]  /*1560*/  ISETP.GE.AND P6, PT, R14, c[0x0][0x1cc], PT ;  /* 0x000073000e007a0c */ /* 0x000fe20003fc6270 */
[C---:B------:R-:W-:Y:S01]  /*1570*/  IMAD R0, R18.reuse, c[0x0][0x1ec], R27 ;  /* 0x00007b0012007a24 */ /* 0x040fe200078e021b */
[----:B------:R-:W-:Y:S01]  /*1580*/  IADD3 R195, R195, UR6, RZ ;  /* 0x00000006c3c37c10 */ /* 0x000fe2000fffe0ff */
[----:B------:R-:W-:Y:S01]  /*1590*/  IMAD.WIDE.U32 R6, R18, c[0x0][0x1e8], R30 ;  /* 0x00007a0012067a25 */ /* 0x000fe200078e001e */
[----:B------:R-:W-:Y:S01]  /*15a0*/  UIADD3 UR6, -UR17, UR9, URZ ;  /* 0x0000000911067290 */ /* 0x000fe2000fffe13f */
[C---:B-1----:R-:W-:Y:S01]  /*15b0*/  IADD3 R10, R14.reuse, 0x20, RZ ;  /* 0x000000200e0a7810 */ /* 0x042fe20007ffe0ff */
[----:B------:R-:W-:Y:S01]  /*15c0*/  ULDC.64 UR4, c[0x0][0x1b0] ;  /* 0x00006c0000047ab9 */ /* 0x000fe20000000a00 */
[----:B------:R-:W-:Y:S01]  /*15d0*/  IMAD.IADD R7, R7, 0x1, R0 ;  /* 0x0000000107077824 */ /* 0x000fe200078e0200 */
[----:B------:R-:W-:Y:S01]  /*15e0*/  UIMAD UR4, UR20, UR4, URZ ;  /* 0x00000004140472a4 */ /* 0x000fe2000f8e023f */
[C---:B------:R-:W-:Y:S01]  /*15f0*/  IMAD R12, R5.reuse, c[0x0][0x178], RZ ;  /* 0x00005e00050c7a24 */ /* 0x040fe200078e02ff */
[----:B------:R-:W-:Y:S01]  /*1600*/  IADD3 R188, R14, 0x40, RZ ;  /* 0x000000400ebc7810 */ /* 0x000fe20007ffe0ff */
[----:B------:R-:W-:Y:S01]  /*1610*/  IMAD R28, R5, c[0x0][0x208], RZ ;  /* 0x00008200051c7a24 */ /* 0x000fe200078e02ff */
[----:B------:R-:W-:Y:S01]  /*1620*/  UIMAD UR4, UR18, UR5, UR4 ;  /* 0x00000005120472a4 */ /* 0x000fe2000f8e0204 */
[----:B------:R-:W-:Y:S01]  /*1630*/  IMAD.U32 R8, R8, 0x20, R23 ;  /* 0x0000002008087824 */ /* 0x000fe200078e0017 */
[----:B------:R-:W-:Y:S01]  /*1640*/  ISETP.GE.AND P5, PT, R10, c[0x0][0x1cc], PT ;  /* 0x000073000a007a0c */ /* 0x000fe20003fa6270 */
[----:B------:R-:W-:Y:S01]  /*1650*/  IMAD R5, R33, c[0x0][0x1d8], RZ ;  /* 0x0000760021057a24 */ /* 0x000fe200078e02ff */
[----:B------:R-:W-:Y:S01]  /*1660*/  LOP3.LUT R11, R11, 0xfffffff0, RZ, 0xc0, !PT ;  /* 0xfffffff00b0b7812 */ /* 0x000fe200078ec0ff */
[----:B------:R-:W-:Y:S01]  /*1670*/  IMAD.WIDE.U32 R22, R32, c[0x0][0x1d8], R6 ;  /* 0x0000760020167a25 */ /* 0x000fe200078e0006 */
[----:B------:R-:W-:Y:S01]  /*1680*/  IADD3 R7, -R192, UR6, RZ ;  /* 0x00000006c0077c10 */ /* 0x000fe2000fffe1ff */
[----:B------:R-:W-:Y:S01]  /*1690*/  USHF.R.S32.HI UR7, URZ, 0x1f, UR16 ;  /* 0x0000001f3f077899 */ /* 0x000fe20008011410 */
[----:B------:R-:W-:Y:S01]  /*16a0*/  SEL R196, R193, RZ, !P2 ;  /* 0x000000ffc1c47207 */ /* 0x000fe20005000000 */
[----:B------:R-:W-:Y:S01]  /*16b0*/  IMAD R0, R32, c[0x0][0x1dc], R5 ;  /* 0x0000770020007a24 */ /* 0x000fe200078e0205 */
[----:B------:R-:W-:Y:S01]  /*16c0*/  ISETP.LT.OR P0, PT, R7, 0x1, P6 ;  /* 0x000000010700780c */ /* 0x000fe20003701670 */
[----:B------:R-:W-:Y:S01]  /*16d0*/  IMAD.SHL.U32 R8, R8, 0x2, RZ ;  /* 0x0000000208087824 */ /* 0x000fe200078e00ff */
[C---:B------:R-:W-:Y:S01]  /*16e0*/  LEA R26, P1, R22.reuse, c[0x0][0x1c0], 0x1 ;  /* 0x00007000161a7a11 */ /* 0x040fe200078208ff */
[----:B------:R-:W-:Y:S01]  /*16f0*/  IMAD.IADD R0, R23, 0x1, R0 ;  /* 0x0000000117007824 */ /* 0x000fe200078e0200 */
[C---:B------:R-:W-:Y:S01]  /*1700*/  ISETP.LT.OR P4, PT, R7.reuse, 0x1, P5 ;  /* 0x000000010700780c */ /* 0x040fe20002f81670 */
[----:B------:R-:W-:Y:S01]  /*1710*/  IMAD.MOV.U32 R6, RZ, RZ, c[0x0][0x1d8] ;  /* 0x00007600ff067624 */ /* 0x000fe200078e00ff */
[----:B------:R-:W-:Y:S01]  /*1720*/  ISETP.LT.OR P6, PT, R7, 0x41, P6 ;  /* 0x000000410700780c */ /* 0x000fe200037c1670 */
[----:B------:R-:W-:Y:S01]  /*1730*/  IMAD.WIDE.U32 R20, R21, c[0x0][0x1b0], R14 ;  /* 0x00006c0015147a25 */ /* 0x000fe200078e000e */
[----:B------:R-:W-:-:S02]  /*1740*/  LEA.HI.X R27, R22, c[0x0][0x1c4], R0, 0x1, P1 ;  /* 0x00007100161b7a11 */ /* 0x000fc400008f0c00 */
[----:B------:R-:W-:Y:S01]  /*1750*/  ISETP.GE.AND P1, PT, R188, c[0x0][0x1cc], PT ;  /* 0x00007300bc007a0c */ /* 0x000fe20003f26270 */
[----:B------:R-:W-:Y:S01]  /*1760*/  IMAD.MOV.U32 R5, RZ, RZ, c[0x0][0x1dc] ;  /* 0x00007700ff057624 */ /* 0x000fe200078e00ff */
[----:B------:R-:W-:Y:S01]  /*1770*/  IADD3 R21, R21, UR4, RZ ;  /* 0x0000000415157c10 */ /* 0x000fe2000fffe0ff */
[----:B------:R-:W-:Y:S01]  /*1780*/  @!PT LDS RZ, [RZ] ;  /* 0x00000000fffff984 */ /* 0x000fe20000000800 */
[----:B------:R-:W-:Y:S01]  /*1790*/  @!PT LDS RZ, [RZ] ;  /* 0x00000000fffff984 */ /* 0x000fe20000000800 */
[----:B------:R-:W-:Y:S01]  /*17a0*/  @!PT LDS RZ, [RZ] ;  /* 0x00000000fffff984 */ /* 0x000fe20000000800 */
[----:B------:R1:W-:Y:S01]  /*17b0*/  LDGSTS.E.BYPASS.LTC128B.128 [R8+0x6080], [R26.64], !P0 ;  /* 0x060800001a087fae */ /* 0x0003e2000c101d4e */
[C---:B------:R-:W-:Y:S01]  /*17c0*/  LEA R34, P0, R6.reuse, R26, 0x7 ;  /* 0x0000001a06227211 */ /* 0x040fe200078038ff */
[----:B------:R-:W-:Y:S01]  /*17d0*/  IMAD R19, R19, c[0x0][0x1b8], RZ ;  /* 0x00006e0013137a24 */ /* 0x000fe200078e02ff */
[C---:B------:R-:W-:Y:S01]  /*17e0*/  ISETP.LT.OR P3, PT, R7.reuse, 0x1, P1 ;  /* 0x000000010700780c */ /* 0x040fe20000f61670 */
[----:B------:R1:W-:Y:S01]  /*17f0*/  LDGSTS.E.BYPASS.LTC128B.128 [R8+0x8080], [R26.64+0x40], !P4 ;  /* 0x080800401a087fae */ /* 0x0003e2000e101d4e */
[----:B------:R-:W-:Y:S01]  /*1800*/  LEA.HI.X R35, R6, R27, R5, 0x7, P0 ;  /* 0x0000001b06237211 */ /* 0x000fe200000f3c05 */
[----:B------:R-:W-:Y:S01]  /*1810*/  IMAD R0, R18, c[0x0][0x1bc], R19 ;  /* 0x00006f0012007a24 */ /* 0x000fe200078e0213 */
[----:B------:R-:W-:Y:S01]  /*1820*/  LOP3.LUT R5, R24, 0xfffffff8, RZ, 0xc0, !PT ;  /* 0xfffffff818057812 */ /* 0x000fe200078ec0ff */
[----:B------:R-:W-:Y:S01]  /*1830*/  IMAD.WIDE.U32 R18, R18, c[0x0][0x1b8], R20 ;  /* 0x00006e0012127a25 */ /* 0x000fe200078e0014 */
[C---:B------:R-:W-:Y:S01]  /*1840*/  ISETP.LT.OR P5, PT, R7.reuse, 0x41, P5 ;  /* 0x000000410700780c */ /* 0x040fe20002fa1670 */
[----:B------:R-:W-:Y:S01]  /*1850*/  ULDC.64 UR4, c[0x0][0x180] ;  /* 0x0000600000047ab9 */ /* 0x000fe20000000a00 */
[----:B------:R-:W-:Y:S01]  /*1860*/  ISETP.LT.OR P1, PT, R7, 0x41, P1 ;  /* 0x000000410700780c */ /* 0x000fe20000f21670 */
[----:B------:R-:W-:Y:S01]  /*1870*/  IMAD.IADD R20, R2, 0x1, -R5 ;  /* 0x0000000102147824 */ /* 0x000fe200078e0a05 */
[----:B------:R-:W-:Y:S01]  /*1880*/  LEA.HI R6, R17, R2, RZ, 0x6 ;  /* 0x0000000211067211 */ /* 0x000fe200078f30ff */
[----:B------:R-:W-:Y:S01]  /*1890*/  IMAD.IADD R19, R19, 0x1, R0 ;  /* 0x0000000113137824 */ /* 0x000fe200078e0200 */
[----:B------:R-:W-:Y:S01]  /*18a0*/  UIMAD UR4, UR13, UR4, URZ ;  /* 0x000000040d0472a4 */ /* 0x000fe2000f8e023f */
[----:B------:R-:W-:Y:S01]  /*18b0*/  IMAD R0, R33, c[0x0][0x1a8], RZ ;  /* 0x00006a0021007a24 */ /* 0x000fe200078e02ff */
[----:B------:R-:W-:Y:S01]  /*18c0*/  LEA.HI R23, R20, R20, RZ, 0x1 ;  /* 0x0000001414177211 */ /* 0x000fe200078f08ff */
[----:B------:R1:W-:Y:S01]  /*18d0*/  LDGSTS.E.BYPASS.LTC128B.128 [R8+0xa080], [R26.64+0x80], !P3 ;  /* 0x0a0800801a087fae */ /* 0x0003e2000d901d4e */
[----:B------:R-:W-:Y:S01]  /*18e0*/  SHF.R.S32.HI R6, RZ, 0x6, R6 ;  /* 0x00000006ff067819 */ /* 0x000fe20000011406 */
[C---:B------:R-:W-:Y:S01]  /*18f0*/  IMAD R0, R32.reuse, c[0x0][0x1ac], R0 ;  /* 0x00006b0020007a24 */ /* 0x040fe200078e0200 */
[----:B------:R-:W-:Y:S01]  /*1900*/  LOP3.LUT R5, R23, 0x7fffffe, RZ, 0xc0, !PT ;  /* 0x07fffffe17057812 */ /* 0x000fe200078ec0ff */
[----:B------:R-:W-:Y:S01]  /*1910*/  IMAD.WIDE.U32 R32, R32, c[0x0][0x1a8], R18 ;  /* 0x00006a0020207a25 */ /* 0x000fe200078e0012 */
[----:B------:R2:W-:Y:S01]  /*1920*/  LDGSTS.E.BYPASS.LTC128B.128 [R8+0x7080], [R34.64], !P6 ;  /* 0x0708000022087fae */ /* 0x0005e2000f101d4e */
[----:B------:R-:W-:Y:S01]  /*1930*/  ISETP.GE.AND P3, PT, R14, c[0x0][0x19c], PT ;  /* 0x000067000e007a0c */ /* 0x000fe20003f66270 */
[----:B------:R-:W-:Y:S01]  /*1940*/  UIMAD UR17, UR11, UR5, UR4 ;  /* 0x000000050b1172a4 */ /* 0x000fe2000f8e0204 */
[----:B------:R-:W-:Y:S01]  /*1950*/  IMAD.IADD R0, R33, 0x1, R0 ;  /* 0x0000000121007824 */ /* 0x000fe200078e0200 */
[----:B------:R2:W-:Y:S01]  /*1960*/  LDGSTS.E.BYPASS.LTC128B.128 [R8+0x9080], [R34.64+0x40], !P5 ;  /* 0x0908004022087fae */ /* 0x0005e2000e901d4e */
[C---:B------:R-:W-:Y:S01]  /*1970*/  IMAD R12, R37.reuse, c[0x0][0x17c], R12 ;  /* 0x00005f00250c7a24 */ /* 0x040fe200078e020c */
[----:B------:R-:W-:Y:S01]  /*1980*/  ISETP.GE.AND P0, PT, R10, c[0x0][0x19c], PT ;  /* 0x000067000a007a0c */ /* 0x000fe20003f06270 */
[----:B------:R-:W-:Y:S01]  /*1990*/  IMAD.WIDE.U32 R38, R37, c[0x0][0x178], R14 ;  /* 0x00005e0025267a25 */ /* 0x000fe200078e000e */
[----:B------:R2:W-:Y:S01]  /*19a0*/  LDGSTS.E.BYPASS.LTC128B.128 [R8+0xb080], [R34.64+0x80], !P1 ;  /* 0x0b08008022087fae */ /* 0x0005e2000c901d4e */
[----:B------:R-:W-:Y:S01]  /*19b0*/  LEA R30, P1, R32, c[0x0][0x190], 0x1 ;  /* 0x00006400201e7a11 */ /* 0x000fe200078208ff */
[----:B------:R-:W-:Y:S01]  /*19c0*/  ULDC.64 UR4, c[0x0][0x178] ;  /* 0x00005e0000047ab9 */ /* 0x000fe20000000a00 */
[----:B------:R-:W-:Y:S01]  /*19d0*/  IMAD.IADD R5, R20, 0x1, -R5 ;  /* 0x0000000114057824 */ /* 0x000fe200078e0a05 */
[----:B------:R-:W-:Y:S01]  /*19e0*/  ISETP.GE.AND P4, PT, R188, c[0x0][0x19c], PT ;  /* 0x00006700bc007a0c */ /* 0x000fe20003f86270 */
[----:B------:R-:W-:Y:S01]  /*19f0*/  IMAD R180, R3, 0x4, R6 ;  /* 0x0000000403b47824 */ /* 0x000fe200078e0206 */
[----:B------:R-:W-:Y:S01]  /*1a00*/  LEA.HI.X R31, R32, c[0x0][0x194], R0, 0x1, P1 ;  /* 0x00006500201f7a11 */ /* 0x000fe200008f0c00 */
[----:B------:R-:W-:Y:S01]  /*1a10*/  IMAD.IADD R16, R2, 0x1, -R11 ;  /* 0x0000000102107824 */ /* 0x000fe200078e0a0b */
[----:B------:R-:W-:Y:S01]  /*1a20*/  SEL R13, R13, RZ, !P2 ;  /* 0x000000ff0d0d7207 */ /* 0x000fe20005000000 */
[----:B------:R-:W-:Y:S01]  /*1a30*/  IMAD.U32 R32, RZ, RZ, UR11 ;  /* 0x0000000bff207e24 */ /* 0x000fe2000f8e00ff */
[----:B------:R-:W-:Y:S01]  /*1a40*/  UIMAD UR18, UR7, UR4, URZ ;  /* 0x00000004071272a4 */ /* 0x000fe2000f8e023f */
[----:B------:R-:W-:Y:S01]  /*1a50*/  IMAD.IADD R39, R39, 0x1, R12 ;  /* 0x0000000127277824 */ /* 0x000fe200078e020c */
[C---:B------:R-:W-:Y:S01]  /*1a60*/  ISETP.LT.OR P2, PT, R7.reuse, 0x1, P3 ;  /* 0x000000010700780c */ /* 0x040fe20001f41670 */
[----:B------:R-:W-:Y:S01]  /*1a70*/  IMAD R180, R180, 0x8, R5 ;  /* 0x00000008b4b47824 */ /* 0x000fe200078e0205 */
[----:B------:R-:W-:Y:S01]  /*1a80*/  LEA.HI R5, R16, R16, RZ, 0x1 ;  /* 0x0000001010057211 */ /* 0x000fe200078f08ff */
[----:B------:R-:W-:Y:S01]  /*1a90*/  IMAD.WIDE.U32 R32, R32, c[0x0][0x180], R38 ;  /* 0x0000600020207a25 */ /* 0x000fe200078e0026 */
[----:B------:R-:W-:Y:S01]  /*1aa0*/  ISETP.LT.OR P6, PT, R7, 0x1, P0 ;  /* 0x000000010700780c */ /* 0x000fe200007c1670 */
[----:B------:R-:W-:Y:S01]  /*1ab0*/  UIMAD.WIDE.U32 UR20, UR16, UR4, URZ ;  /* 0x00000004101472a5 */ /* 0x000fe2000f8e003f */
[----:B------:R-:W-:Y:S01]  /*1ac0*/  LOP3.LUT R19, R5, 0x7fffffe, RZ, 0xc0, !PT ;  /* 0x07fffffe05137812 */ /* 0x000fe200078ec0ff */
[----:B------:R-:W-:Y:S01]  /*1ad0*/  IMAD.MOV.U32 R21, RZ, RZ, c[0x0][0x1a8] ;  /* 0x00006a00ff157624 */ /* 0x000fe200078e00ff */
[C---:B------:R-:W-:Y:S01]  /*1ae0*/  ISETP.LT.OR P5, PT, R7.reuse, 0x1, P4 ;  /* 0x000000010700780c */ /* 0x040fe200027a1670 */
[----:B------:R-:W-:Y:S01]  /*1af0*/  UIMAD UR5, UR16, UR5, UR18 ;  /* 0x00000005100572a4 */ /* 0x000fe2000f8e0212 */
[C---:B------:R-:W-:Y:S01]  /*1b00*/  ISETP.LT.OR P3, PT, R7.reuse, 0x41, P3 ;  /* 0x000000410700780c */ /* 0x040fe20001f61670 */
[----:B------:R-:W-:Y:S01]  /*1b10*/  IMAD.IADD R178, R16, 0x1, -R19 ;  /* 0x0000000110b27824 */ /* 0x000fe200078e0a13 */
[----:B------:R-:W-:Y:S01]  /*1b20*/  ISETP.LT.OR P0, PT, R7, 0x41, P0 ;  /* 0x000000410700780c */ /* 0x000fe20000701670 */
[----:B------:R-:W-:Y:S01]  /*1b30*/  IMAD R185, R13, c[0x0][0x188], RZ ;  /* 0x000062000db97a24 */ /* 0x000fe200078e02ff */
[----:B------:R-:W-:Y:S01]  /*1b40*/  ISETP.LT.OR P4, PT, R7, 0x41, P4 ;  /* 0x000000410700780c */ /* 0x000fe20002781670 */
[----:B------:R-:W-:Y:S01]  /*1b50*/  IMAD.MOV.U32 R19, RZ, RZ, c[0x0][0x1ac] ;  /* 0x00006b00ff137624 */ /* 0x000fe200078e00ff */
[----:B------:R-:W-:Y:S01]  /*1b60*/  LEA.HI R7, R25, R4, RZ, 0x1 ;  /* 0x0000000419077211 */ /* 0x000fe200078f08ff */
[----:B------:R-:W-:Y:S01]  /*1b70*/  UIADD3 UR5, UR21, UR5, URZ ;  /* 0x0000000515057290 */ /* 0x000fe2000fffe03f */
[----:B------:R-:W-:Y:S01]  /*1b80*/  IADD3 R33, R33, UR17, RZ ;  /* 0x0000001121217c10 */ /* 0x000fe2000fffe0ff */
[----:B------:R-:W-:Y:S01]  /*1b90*/  IMAD.SHL.U32 R20, R20, 0x40, RZ ;  /* 0x0000004014147824 */ /* 0x000fe200078e00ff */
[----:B------:R-:W-:Y:S01]  /*1ba0*/  LOP3.LUT R7, R7, 0xfffffffe, RZ, 0xc0, !PT ;  /* 0xfffffffe07077812 */ /* 0x000fe200078ec0ff */
[C---:B------:R-:W-:Y:S01]  /*1bb0*/  IMAD R185, R196.reuse, c[0x0][0x18c], R185 ;  /* 0x00006300c4b97a24 */ /* 0x040fe200078e02b9 */
[C---:B--2---:R-:W-:Y:S01]  /*1bc0*/  LEA R34, P1, R21.reuse, R30, 0x7 ;  /* 0x0000001e15227211 */ /* 0x044fe200078238ff */
[----:B------:R-:W-:Y:S01]  /*1bd0*/  IMAD.WIDE.U32 R198, R196, c[0x0][0x188], R32 ;  /* 0x00006200c4c67a25 */ /* 0x000fe200078e0020 */
[----:B------:R-:W-:Y:S01]  /*1be0*/  LOP3.LUT R20, R20, 0x1c0, RZ, 0xc0, !PT ;  /* 0x000001c014147812 */ /* 0x000fe200078ec0ff */
[----:B------:R2:W-:Y:S01]  /*1bf0*/  LDGSTS.E.BYPASS.LTC128B.128 [R8+0x80], [R30.64], !P2 ;  /* 0x000800001e087fae */ /* 0x0005e2000d101d4e */
[----:B------:R-:W-:Y:S01]  /*1c00*/  LEA.HI.X R35, R21, R31, R19, 0x7, P1 ;  /* 0x0000001f15237211 */ /* 0x000fe200008f3c13 */
[----:B------:R-:W-:Y:S01]  /*1c10*/  IMAD.U32 R32, RZ, RZ, UR20 ;  /* 0x00000014ff207e24 */ /* 0x000fe2000f8e00ff */
[----:B------:R-:W-:Y:S01]  /*1c20*/  LEA.HI R18, R17, R2, RZ, 0x7 ;  /* 0x0000000211127211 */ /* 0x000fe200078f38ff */
[C---:B------:R-:W-:Y:S01]  /*1c30*/  IMAD.IADD R7, R4.reuse, 0x1, -R7 ;  /* 0x0000000104077824 */ /* 0x040fe200078e0a07 */
[----:B-1----:R-:W-:Y:S01]  /*1c40*/  SHF.R.S32.HI R27, RZ, 0x1f, R16 ;  /* 0x0000001fff1b7819 */ /* 0x002fe20000011410 */
[----:B------:R-:W-:Y:S01]  /*1c50*/  IMAD.SHL.U32 R19, R4, 0x10, RZ ;  /* 0x0000001004137824 */ /* 0x000fe200078e00ff */
[----:B------:R-:W-:Y:S01]  /*1c60*/  LEA R17, P2, R32, R198, 0x6 ;  /* 0x000000c620117211 */ /* 0x000fe200078430ff */
[----:B------:R-:W-:Y:S01]  /*1c70*/  IMAD.U32 R4, RZ, RZ, UR5 ;  /* 0x00000005ff047e24 */ /* 0x000fe2000f8e00ff */
[----:B------:R-:W-:Y:S01]  /*1c80*/  ISETP.GE.AND P1, PT, R14, c[0x0][0x16c], PT ;  /* 0x00005b000e007a0c */ /* 0x000fe20003f26270 */
[----:B------:R-:W-:Y:S01]  /*1c90*/  IMAD.IADD R185, R199, 0x1, R185 ;  /* 0x00000001c7b97824 */ /* 0x000fe200078e02b9 */
[----:B------:R-:W-:Y:S01]  /*1ca0*/  LOP3.LUT R19, R20, 0x30, R19, 0xf8, !PT ;  /* 0x0000003014137812 */ /* 0x000fe200078ef813 */
[----:B------:R-:W-:Y:S01]  /*1cb0*/  IMAD.U32 R33, RZ, RZ, UR21 ;  /* 0x00000015ff217e24 */ /* 0x000fe2000f8e00ff */
[----:B------:R-:W-:Y:S01]  /*1cc0*/  SHF.R.U32.HI R20, RZ, 0x3, R20 ;  /* 0x00000003ff147819 */ /* 0x000fe20000011614 */
[C---:B------:R-:W-:Y:S01]  /*1cd0*/  IMAD R28, R37.reuse, c[0x0][0x20c], R28 ;  /* 0x00008300251c7a24 */ /* 0x040fe200078e021c */
[----:B------:R-:W-:Y:S01]  /*1ce0*/  LEA.HI.X R4, R32, R185, R4, 0x6, P2 ;  /* 0x000000b920047211 */ /* 0x000fe200010f3404 */
[----:B------:R-:W-:Y:S01]  /*1cf0*/  IMAD.WIDE.U32 R36, R37, c[0x0][0x208], R14 ;  /* 0x0000820025247a25 */ /* 0x000fe200078e000e */
[----:B------:R-:W-:Y:S01]  /*1d00*/  LEA R32, P2, R17, c[0x0][0x160], 0x1 ;  /* 0x0000580011207a11 */ /* 0x000fe200078408ff */
[----:B------:R-:W-:Y:S01]  /*1d10*/  ULDC.64 UR4, c[0x0][0x210] ;  /* 0x0000840000047ab9 */ /* 0x000fe20000000a00 */
[----:B------:R-:W-:Y:S01]  /*1d20*/  LOP3.LUT R19, R19, 0x8, R24, 0xf8, !PT ;  /* 0x0000000813137812 */ /* 0x000fe200078ef818 */
[----:B------:R-:W-:Y:S01]  /*1d30*/  IMAD R187, R13, c[0x0][0x278], RZ ;  /* 0x00009e000dbb7a24 */ /* 0x000fe200078e02ff */
[----:B------:R-:W-:Y:S01]  /*1d40*/  LEA.HI.X R33, R17, c[0x0][0x164], R4, 0x1, P2 ;  /* 0x0000590011217a11 */ /* 0x000fe200010f0c04 */
[----:B------:R2:W-:Y:S01]  /*1d50*/  LDGSTS.E.BYPASS.LTC128B.128 [R8+0x2080], [R30.64+0x40], !P6 ;  /* 0x020800401e087fae */ /* 0x0005e2000f101d4e */
[----:B------:R-:W-:Y:S01]  /*1d60*/  ISETP.GT.AND P2, PT, R2, 0xf, PT ;  /* 0x0000000f0200780c */ /* 0x000fe20003f44270 */
[----:B------:R-:W-:Y:S01]  /*1d70*/  IMAD.IADD R29, R37, 0x1, R28 ;  /* 0x00000001251d7824 */ /* 0x000fe200078e021c */
[----:B------:R-:W-:Y:S01]  /*1d80*/  LOP3.LUT R20, R19, R20, RZ, 0x3c, !PT ;  /* 0x0000001413147212 */ /* 0x000fe200078e3cff */
[----:B------:R-:W-:Y:S01]  /*1d90*/  IMAD.SHL.U32 R19, R3, 0x10, RZ ;  /* 0x0000001003137824 */ /* 0x000fe200078e00ff */
[----:B------:R-:W-:Y:S01]  /*1da0*/  IADD3 R207, R207, UR19, RZ ;  /* 0x00000013cfcf7c10 */ /* 0x000fe2000fffe0ff */
[----:B------:R-:W-:Y:S01]  /*1db0*/  UIMAD UR4, UR13, UR4, URZ ;  /* 0x000000040d0472a4 */ /* 0x000fe2000f8e023f */
[----:B------:R-:W-:Y:S01]  /*1dc0*/  LEA.HI R27, R27, R16, RZ, 0x3 ;  /* 0x000000101b1b7211 */ /* 0x000fe200078f18ff */
[----:B------:R2:W-:Y:S01]  /*1dd0*/  LDGSTS.E.BYPASS.LTC128B.128 [R8+0x4080], [R30.64+0x80], !P5 ;  /* 0x040800801e087fae */ /* 0x0005e2000e901d4e */
[----:B------:R-:W-:Y:S01]  /*1de0*/  SEL R26, RZ, 0x1, P1 ;  /* 0x00000001ff1a7807 */ /* 0x000fe20000800000 */
[----:B------:R-:W-:Y:S01]  /*1df0*/  USHF.L.U32 UR17, UR16, 0x6, URZ ;  /* 0x0000000610117899 */ /* 0x000fe2000800063f */
[----:B------:R-:W-:Y:S01]  /*1e00*/  ISETP.GE.AND P1, PT, R188, c[0x0][0x16c], PT ;  /* 0x00005b00bc007a0c */ /* 0x000fe20003f26270 */
[----:B------:R-:W-:Y:S01]  /*1e10*/  IMAD.MOV.U32 R28, RZ, RZ, R36 ;  /* 0x000000ffff1c7224 */ /* 0x000fe200078e0024 */
[----:B------:R-:W-:Y:S01]  /*1e20*/  SHF.R.S32.HI R12, RZ, 0x1, R5 ;  /* 0x00000001ff0c7819 */ /* 0x000fe20000011405 */
[C---:B------:R-:W-:Y:S01]  /*1e30*/  IMAD R187, R196.reuse, c[0x0][0x27c], R187 ;  /* 0x00009f00c4bb7a24 */ /* 0x040fe200078e02bb */
[----:B------:R-:W-:Y:S01]  /*1e40*/  SHF.R.U32.HI R18, RZ, 0x4, R18 ;  /* 0x00000004ff127819 */ /* 0x000fe20000011612 */
[----:B------:R-:W-:Y:S01]  /*1e50*/  IMAD.WIDE.U32 R206, R196, c[0x0][0x278], R206 ;  /* 0x00009e00c4ce7a25 */ /* 0x000fe200078e00ce */
[----:B------:R-:W-:Y:S01]  /*1e60*/  SHF.R.S32.HI R5, RZ, 0x1f, R5 ;  /* 0x0000001fff057819 */ /* 0x000fe20000011405 */
[----:B------:R-:W-:Y:S01]  /*1e70*/  USHF.R.S32.HI UR13, URZ, 0x1f, UR17 ;  /* 0x0000001f3f0d7899 */ /* 0x000fe20008011411 */
[----:B------:R-:W-:Y:S01]  /*1e80*/  LOP3.LUT R19, R19, 0x10, RZ, 0xc0, !PT ;  /* 0x0000001013137812 */ /* 0x000fe200078ec0ff */
[----:B------:R-:W-:Y:S01]  /*1e90*/  IMAD.U32 R4, RZ, RZ, UR11 ;  /* 0x0000000bff047e24 */ /* 0x000fe2000f8e00ff */
[----:B------:R-:W-:Y:S01]  /*1ea0*/  ISETP.GE.AND P5, PT, R10, c[0x0][0x1fc], PT ;  /* 0x00007f000a007a0c */ /* 0x000fe20003fa6270 */
[----:B------:R-:W-:Y:S01]  /*1eb0*/  UIMAD UR4, UR11, UR5, UR4 ;  /* 0x000000050b0472a4 */ /* 0x000fe2000f8e0204 */
[----:B------:R-:W-:Y:S01]  /*1ec0*/  LOP3.LUT R11, R27, 0xfffffff8, RZ, 0xc0, !PT ;  /* 0xfffffff81b0b7812 */ /* 0x000fe200078ec0ff */
[----:B------:R-:W-:Y:S01]  /*1ed0*/  IMAD.IADD R187, R207, 0x1, R187 ;  /* 0x00000001cfbb7824 */ /* 0x000fe200078e02bb */
[----:B------:R-:W-:Y:S01]  /*1ee0*/  SEL R21, RZ, 0x4, P1 ;  /* 0x00000004ff157807 */ /* 0x000fe20000800000 */
[----:B------:R-:W-:Y:S01]  /*1ef0*/  IMAD.WIDE.U32 R28, R4, c[0x0][0x210], R28 ;  /* 0x00008400041c7a25 */ /* 0x000fe200078e001c */
[----:B------:R-:W-:Y:S01]  /*1f00*/  ISETP.GE.AND P1, PT, R10, c[0x0][0x16c], PT ;  /* 0x00005b000a007a0c */ /* 0x000fe20003f26270 */
[----:B------:R1:W-:Y:S01]  /*1f10*/  LDGSTS.E.BYPASS.LTC128B.128 [R8+0x1080], [R34.64], !P3 ;  /* 0x0108000022087fae */ /* 0x0003e2000d901d4e */
[----:B------:R-:W-:Y:S01]  /*1f20*/  LEA.HI R5, R5, R12, RZ, 0x2 ;  /* 0x0000000c05057211 */ /* 0x000fe200078f10ff */
[----:B------:R-:W-:Y:S01]  /*1f30*/  IMAD.IADD R11, R16, 0x1, -R11 ;  /* 0x00000001100b7824 */ /* 0x000fe200078e0a0b */
[----:B------:R-:W-:Y:S01]  /*1f40*/  LOP3.LUT R18, R19, 0x8, R18, 0xf8, !PT ;  /* 0x0000000813127812 */ /* 0x000fe200078ef812 */
[----:B------:R1:W-:Y:S01]  /*1f50*/  LDGSTS.E.BYPASS.LTC128B.128 [R8+0x3080], [R34.64+0x40], !P0 ;  /* 0x0308004022087fae */ /* 0x0003e2000c101d4e */
[----:B------:R-:W-:Y:S01]  /*1f60*/  SEL R19, RZ, 0xffffffff, P5 ;  /* 0xffffffffff137807 */ /* 0x000fe20002800000 */
[----:B------:R-:W-:Y:S01]  /*1f70*/  UMOV UR18, 0x6 ;  /* 0x0000000600127882 */ /* 0x000fe20000000000 */
[----:B------:R-:W-:Y:S01]  /*1f80*/  @!P2 IADD3 R17, P5, R206, UR17, RZ ;  /* 0x00000011ce11ac10 */ /* 0x000fe2000ffbe0ff */
[----:B------:R-:W-:Y:S01]  /*1f90*/  IMAD R211, R13, c[0x0][0x218], RZ ;  /* 0x000086000dd37a24 */ /* 0x000fe200078e02ff */
[----:B------:R-:W-:Y:S01]  /*1fa0*/  SEL R16, RZ, 0x2, P1 ;  /* 0x00000002ff107807 */ /* 0x000fe20000800000 */
[----:B------:R-:W-:Y:S01]  /*1fb0*/  IMAD.SHL.U32 R19, R19, 0x2, RZ ;  /* 0x0000000213137824 */ /* 0x000fe200078e00ff */
[----:B------:R-:W-:Y:S01]  /*1fc0*/  LOP3.LUT R5, R5, 0xfffffffc, RZ, 0xc0, !PT ;  /* 0xfffffffc05057812 */ /* 0x000fe200078ec0ff */
[----:B------:R-:W-:Y:S01]  /*1fd0*/  IMAD R211, R196, c[0x0][0x21c], R211 ;  /* 0x00008700c4d37a24 */ /* 0x000fe200078e02d3 */
[----:B------:R-:W-:Y:S01]  /*1fe0*/  ISETP.GE.AND P6, PT, R14, c[0x0][0x1fc], PT ;  /* 0x00007f000e007a0c */ /* 0x000fe20003fc6270 */
[----:B------:R-:W-:Y:S01]  /*1ff0*/  IMAD.WIDE.U32 R194, R196, c[0x0][0x240], R194 ;  /* 0x00009000c4c27a25 */ /* 0x000fe200078e00c2 */
[----:B------:R-:W-:Y:S01]  /*2000*/  @!P2 IADD3.X R4, R187, UR13, RZ, P5, !PT ;  /* 0x0000000dbb04ac10 */ /* 0x000fe2000affe4ff */
[----:B------:R1:W-:Y:S01]  /*2010*/  LDGSTS.E.BYPASS.LTC128B.128 [R8+0x5080], [R34.64+0x80], !P4 ;  /* 0x0508008022087fae */ /* 0x0003e2000e101d4e */
[----:B--2---:R-:W-:Y:S01]  /*2020*/  @!P2 LEA R30, P0, R17, c[0x0][0x258], 0x2 ;  /* 0x00009600111eaa11 */ /* 0x004fe200078010ff */
[----:B------:R-:W-:Y:S01]  /*2030*/  IMAD.IADD R5, R12, 0x1, -R5 ;  /* 0x000000010c057824 */ /* 0x000fe200078e0a05 */
[----:B------:R-:W-:Y:S01]  /*2040*/  IADD3 R29, R29, UR4, RZ ;  /* 0x000000041d1d7c10 */ /* 0x000fe2000fffe0ff */
[----:B------:R-:W-:Y:S01]  /*2050*/  ULDC.64 UR4, c[0x0][0x208] ;  /* 0x0000820000047ab9 */ /* 0x000fe20000000a00 */
[----:B------:R-:W-:Y:S01]  /*2060*/  IADD3 R16, R21, R16, R26 ;  /* 0x0000001015107210 */ /* 0x000fe20007ffe01a */
[----:B------:R-:W-:Y:S01]  /*2070*/  USHF.L.U64.HI UR18, UR4, UR18, UR5 ;  /* 0x0000001204127299 */ /* 0x000fe20008010205 */
[----:B------:R-:W-:Y:S01]  /*2080*/  SEL R12, RZ, 0x1, P6 ;  /* 0x00000001ff0c7807 */ /* 0x000fe20003000000 */
[----:B------:R-:W-:Y:S01]  /*2090*/  UIADD3 UR5, -UR17, UR10, URZ ;  /* 0x0000000a11057290 */ /* 0x000fe2000fffe13f */
[----:B------:R-:W-:Y:S01]  /*20a0*/  @!P2 LEA.HI.X R31, R17, c[0x0][0x25c], R4, 0x2, P0 ;  /* 0x00009700111faa11 */ /* 0x000fe200000f1404 */
[C---:B------:R-:W-:Y:S01]  /*20b0*/  IMAD R17, R13.reuse, c[0x0][0x290], RZ ;  /* 0x0000a4000d117a24 */ /* 0x040fe200078e02ff */
[----:B------:R-:W-:Y:S01]  /*20c0*/  ISETP.GE.AND P0, PT, R188, c[0x0][0x1fc], PT ;  /* 0x00007f00bc007a0c */ /* 0x000fe20003f06270 */
[----:B------:R-:W-:Y:S01]  /*20d0*/  IMAD R13, R13, c[0x0][0x240], RZ ;  /* 0x000090000d0d7a24 */ /* 0x000fe200078e02ff */
[----:B------:R-:W-:Y:S01]  /*20e0*/  LOP3.LUT P5, RZ, R16, 0x1, RZ, 0xc0, !PT ;  /* 0x0000000110ff7812 */ /* 0x000fe200078ac0ff */
[----:B------:R-:W-:Y:S01]  /*20f0*/  USHF.L.U32 UR19, UR4, 0x6, URZ ;  /* 0x0000000604137899 */ /* 0x000fe2000800063f */
[----:B------:R-:W-:Y:S01]  /*2100*/  IADD3 R203, R203, UR22, RZ ;  /* 0x00000016cbcb7c10 */ /* 0x000fe2000fffe0ff */
[----:B------:R-:W-:Y:S01]  /*2110*/  IMAD R17, R196, c[0x0][0x294], R17 ;  /* 0x0000a500c4117a24 */ /* 0x000fe200078e0211 */
[----:B------:R-:W-:Y:S01]  /*2120*/  LOP3.LUT P3, RZ, R16, 0x2, RZ, 0xc0, !PT ;  /* 0x0000000210ff7812 */ /* 0x000fe2000786c0ff */
[----:B------:R-:W-:Y:S01]  /*2130*/  IMAD R13, R196, c[0x0][0x244], R13 ;  /* 0x00009100c40d7a24 */ /* 0x000fe200078e020d */
[----:B------:R-:W-:Y:S01]  /*2140*/  LOP3.LUT P6, RZ, R16, 0x4, RZ, 0xc0, !PT ;  /* 0x0000000410ff7812 */ /* 0x000fe200078cc0ff */
[C---:B------:R-:W-:Y:S01]  /*2150*/  IMAD.WIDE.U32 R202, R196.reuse, c[0x0][0x290], R202 ;  /* 0x0000a400c4ca7a25 */ /* 0x040fe200078e00ca */
[----:B------:R-:W-:Y:S01]  /*2160*/  LOP3.LUT R19, R19, 0x2, R12, 0xe2, !PT ;  /* 0x0000000213137812 */ /* 0x000fe200078ee20c */
[----:B------:R-:W-:Y:S01]  /*2170*/  UIMAD UR4, UR18, UR16, URZ ;  /* 0x00000010120472a4 */ /* 0x000fe2000f8e023f */
[----:B------:R-:W-:Y:S01]  /*2180*/  SEL R12, RZ, 0x4, P0 ;  /* 0x00000004ff0c7807 */ /* 0x000fe20000000000 */
[----:B------:R-:W-:Y:S01]  /*2190*/  IMAD.WIDE.U32 R196, R196, c[0x0][0x218], R28 ;  /* 0x00008600c4c47a25 */ /* 0x000fe200078e001c */
[C---:B------:R-:W-:Y:S01]  /*21a0*/  ISETP.GE.OR P0, PT, R192.reuse, UR5, !P5 ;  /* 0x00000005c0007c0c */ /* 0x040fe2000ef06670 */
[----:B------:R-:W-:Y:S01]  /*21b0*/  UIMAD UR4, UR7, UR19, UR4 ;  /* 0x00000013070472a4 */ /* 0x000fe2000f8e0204 */
[C---:B------:R-:W-:Y:S01]  /*21c0*/  ISETP.GE.OR P3, PT, R192.reuse, UR5, !P3 ;  /* 0x00000005c0007c0c */ /* 0x040fe2000df66670 */
[----:B------:R-:W-:Y:S01]  /*21d0*/  IMAD.IADD R211, R197, 0x1, R211 ;  /* 0x00000001c5d37824 */ /* 0x000fe200078e02d3 */
[----:B------:R-:W-:Y:S01]  /*21e0*/  ISETP.GE.OR P6, PT, R192, UR5, !P6 ;  /* 0x00000005c0007c0c */ /* 0x000fe2000f7c6670 */
[----:B------:R-:W-:Y:S01]  /*21f0*/  IMAD.MOV.U32 R210, RZ, RZ, R196 ;  /* 0x000000ffffd27224 */ /* 0x000fe200078e00c4 */
[----:B------:R-:W-:Y:S01]  /*2200*/  LOP3.LUT R12, R19, R12, RZ, 0xfc, !PT ;  /* 0x0000000c130c7212 */ /* 0x000fe200078efcff */
[----:B------:R-:W0:Y:S01]  /*2210*/  LDGDEPBAR ;  /* 0x00000000000079af */ /* 0x000e220000000000 */
[----:B------:R-:W-:Y:S01]  /*2220*/  SHF.R.S32.HI R19, RZ, 0x1f, R9 ;  /* 0x0000001fff137819 */ /* 0x000fe20000011409 */
[----:B------:R-:W-:Y:S01]  /*2230*/  IMAD.U32 R9, RZ, RZ, UR19 ;  /* 0x00000013ff097e24 */ /* 0x000fe2000f8e00ff */
[C---:B------:R-:W-:Y:S01]  /*2240*/  LOP3.LUT P5, RZ, R12.reuse, 0x1, RZ, 0xc0, !PT ;  /* 0x000000010cff7812 */ /* 0x040fe200078ac0ff */
[----:B------:R-:W-:Y:S01]  /*2250*/  IMAD.IADD R186, R203, 0x1, R17 ;  /* 0x00000001cbba7824 */ /* 0x000fe200078e0211 */
[----:B------:R-:W-:Y:S01]  /*2260*/  LOP3.LUT P4, RZ, R12, 0x2, RZ, 0xc0, !PT ;  /* 0x000000020cff7812 */ /* 0x000fe2000788c0ff */
[----:B------:R-:W-:Y:S01]  /*2270*/  IMAD.WIDE.U32 R36, R9, UR16, R210 ;  /* 0x0000001009247c25 */ /* 0x000fe2000f8e00d2 */
[----:B------:R1:W-:Y:S01]  /*2280*/  LDGSTS.E.BYPASS.LTC128B.128 [R8+0xc080], [R32.64], !P0 ;  /* 0x0c08000020087fae */ /* 0x0003e2000c101d4e */
[----:B------:R-:W-:-:S02]  /*2290*/  SEL R189, RZ, 0xffffffff, P1 ;  /* 0xffffffffffbd7807 */ /* 0x000fc40000800000 */
[----:B------:R-:W-:Y:S01]  /*22a0*/  ISETP.GE.OR P1, PT, R192, UR5, !P5 ;  /* 0x00000005c0007c0c */ /* 0x000fe2000ef26670 */
[----:B------:R1:W-:Y:S01]  /*22b0*/  LDGSTS.E.BYPASS.LTC128B.128 [R8+0xd080], [R32.64+0x40], !P3 ;  /* 0x0d08004020087fae */ /* 0x0003e2000d901d4e */
[----:B------:R-:W-:Y:S01]  /*22c0*/  IADD3 R4, R37, UR4, RZ ;  /* 0x0000000425047c10 */ /* 0x000fe2000fffe0ff */
[----:B------:R-:W-:Y:S01]  /*22d0*/  IMAD.SHL.U32 R0, R7, 0x400, RZ ;  /* 0x0000040007007824 */ /* 0x000fe200078e00ff */
[----:B------:R-:W-:Y:S01]  /*22e0*/  LEA R28, P0, R36, c[0x0][0x1f0], 0x1 ;  /* 0x00007c00241c7a11 */ /* 0x000fe200078008ff */
[----:B------:R1:W-:Y:S01]  /*22f0*/  LDGSTS.E.BYPASS.LTC128B.128 [R8+0xe080], [R32.64+0x80], !P6 ;  /* 0x0e08008020087fae */ /* 0x0003e2000f101d4e */
[----:B------:R-:W-:Y:S01]  /*2300*/  ISETP.GE.OR P6, PT, R192, UR5, !P4 ;  /* 0x00000005c0007c0c */ /* 0x000fe2000e7c6670 */
[----:B------:R-:W-:Y:S01]  /*2310*/  IMAD R205, R205, 0x2, R0 ;  /* 0x00000002cdcd7824 */ /* 0x000fe200078e0200 */
[----:B------:R-:W-:Y:S01]  /*2320*/  LEA.HI.X R29, R36, c[0x0][0x1f4], R4, 0x1, P0 ;  /* 0x00007d00241d7a11 */ /* 0x000fe200000f0c04 */
[----:B------:R-:W-:Y:S01]  /*2330*/  @!P2 IMAD.SHL.U32 R4, R2, 0x10, RZ ;  /* 0x000000100204a824 */ /* 0x000fe200078e00ff */
[----:B------:R-:W-:Y:S01]  /*2340*/  SHF.R.S32.HI R23, RZ, 0x1, R23 ;  /* 0x00000001ff177819 */ /* 0x000fe20000011417 */
[----:B------:R-:W-:Y:S01]  /*2350*/  UIADD3 UR4, UR16, 0x1, URZ ;  /* 0x0000000110047890 */ /* 0x000fe2000fffe03f */
[----:B------:R-:W-:Y:S01]  /*2360*/  LOP3.LUT P3, RZ, R12, 0x4, RZ, 0xc0, !PT ;  /* 0x000000040cff7812 */ /* 0x000fe2000786c0ff */
[----:B------:R-:W-:Y:S01]  /*2370*/  IMAD.SHL.U32 R16, R6, 0x8, RZ ;  /* 0x0000000806107824 */ /* 0x000fe200078e00ff */
[----:B------:R2:W-:Y:S01]  /*2380*/  @!P2 LDGSTS.E.BYPASS.LTC128B.128 [R4+0x18080], [R30.64] ;  /* 0x180800001e04afae */ /* 0x0005e2000b901d4e */
[C---:B------:R-:W-:Y:S01]  /*2390*/  LOP3.LUT P0, RZ, R23.reuse, 0x2, RZ, 0xc0, !PT ;  /* 0x0000000217ff7812 */ /* 0x040fe2000780c0ff */
[----:B------:R-:W-:Y:S01]  /*23a0*/  IMAD.SHL.U32 R23, R23, 0x40, RZ ;  /* 0x0000004017177824 */ /* 0x000fe200078e00ff */
[----:B------:R-:W-:Y:S01]  /*23b0*/  LEA.HI R19, R19, R192, RZ, 0x3 ;  /* 0x000000c013137211 */ /* 0x000fe200078f18ff */
[----:B------:R-:W0:Y:S01]  /*23c0*/  LDGDEPBAR ;  /* 0x00000000000079af */ /* 0x000e220000000000 */
[----:B------:R-:W-:Y:S01]  /*23d0*/  SHF.R.S32.HI R27, RZ, 0x3, R27 ;  /* 0x00000003ff1b7819 */ /* 0x000fe2000001141b */
[----:B------:R-:W-:Y:S01]  /*23e0*/  IMAD.MOV.U32 R181, RZ, RZ, 0x10 ;  /* 0x00000010ffb57424 */ /* 0x000fe200078e00ff */
[----:B------:R-:W-:Y:S01]  /*23f0*/  LOP3.LUT R19, R19, 0xfffffff8, RZ, 0xc0, !PT ;  /* 0xfffffff813137812 */ /* 0x000fe200078ec0ff */
[----:B------:R1:W-:Y:S01]  /*2400*/  LDGSTS.E.BYPASS.LTC128B.128 [R8+0x12080], [R28.64], !P1 ;  /* 0x120800001c087fae */ /* 0x0003e2000c901d4e */
[----:B------:R-:W-:Y:S01]  /*2410*/  LOP3.LUT R23, R23, 0xc0, RZ, 0xc0, !PT ;  /* 0x000000c017177812 */ /* 0x000fe200078ec0ff */
[----:B------:R-:W-:Y:S01]  /*2420*/  IMAD R178, R27, 0x8, R178 ;  /* 0x000000081bb27824 */ /* 0x000fe200078e02b2 */
[----:B------:R-:W-:Y:S01]  /*2430*/  IADD3 R17, P1, R202, UR17, RZ ;  /* 0x00000011ca117c10 */ /* 0x000fe2000ff3e0ff */
[----:B------:R1:W-:Y:S01]  /*2440*/  LDGSTS.E.BYPASS.LTC128B.128 [R8+0x13080], [R28.64+0x40], !P6 ;  /* 0x130800401c087fae */ /* 0x0003e2000f101d4e */
[C---:B------:R-:W-:Y:S01]  /*2450*/  ISETP.GE.OR P6, PT, R192.reuse, UR5, !P3 ;  /* 0x00000005c0007c0c */ /* 0x040fe2000dfc6670 */
[----:B------:R-:W-:Y:S01]  /*2460*/  IMAD.IADD R12, R192, 0x1, -R19 ;  /* 0x00000001c00c7824 */ /* 0x000fe200078e0a13 */
[----:B------:R-:W-:Y:S01]  /*2470*/  LOP3.LUT R24, R23, 0x8, R24, 0xf8, !PT ;  /* 0x0000000817187812 */ /* 0x000fe200078ef818 */
[----:B------:R-:W-:Y:S01]  /*2480*/  IMAD R0, R27, 0x200, R0 ;  /* 0x000002001b007824 */ /* 0x000fe200078e0200 */
[----:B------:R-:W-:Y:S01]  /*2490*/  SHF.R.U32.HI R23, RZ, 0x3, R23 ;  /* 0x00000003ff177819 */ /* 0x000fe20000011617 */
[----:B------:R-:W-:Y:S01]  /*24a0*/  IMAD.SHL.U32 R21, R12, 0x40, RZ ;  /* 0x000000400c157824 */ /* 0x000fe200078e00ff */
[----:B------:R-:W-:Y:S01]  /*24b0*/  LOP3.LUT R25, R25, 0xffffffe0, RZ, 0xc0, !PT ;  /* 0xffffffe019197812 */ /* 0x000fe200078ec0ff */
[----:B------:R-:W-:Y:S01]  /*24c0*/  UISETP.GE.AND UP0, UPT, UR4, UR8, UPT ;  /* 0x000000080400728c */ /* 0x000fe2000bf06270 */
[----:B------:R-:W-:Y:S01]  /*24d0*/  LOP3.LUT R27, R24, R23, RZ, 0x3c, !PT ;  /* 0x00000017181b7212 */ /* 0x000fe200078e3cff */
[----:B------:R-:W-:Y:S01]  /*24e0*/  IMAD R179, R3, 0x200, R20 ;  /* 0x0000020003b37824 */ /* 0x000fe200078e0214 */
[----:B------:R-:W-:Y:S01]  /*24f0*/  LOP3.LUT R21, R21, 0x1c0, RZ, 0xc0, !PT ;  /* 0x000001c015157812 */ /* 0x000fe200078ec0ff */
[----:B------:R-:W-:Y:S01]  /*2500*/  IMAD.SHL.U32 R184, R3, 0x8, RZ ;  /* 0x0000000803b87824 */ /* 0x000fe200078e00ff */
[----:B------:R-:W-:Y:S01]  /*2510*/  LOP3.LUT R16, R16, 0x18, RZ, 0xc0, !PT ;  /* 0x0000001810107812 */ /* 0x000fe200078ec0ff */
[----:B------:R1:W-:Y:S01]  /*2520*/  LDGSTS.E.BYPASS.LTC128B.128 [R8+0x14080], [R28.64+0x80], !P6 ;  /* 0x140800801c087fae */ /* 0x0003e2000f101d4e */
[----:B--2---:R-:W-:Y:S01]  /*2530*/  IADD3.X R4, R186, UR13, RZ, P1, !PT ;  /* 0x0000000dba047c10 */ /* 0x004fe20008ffe4ff */
[----:B------:R-:W-:Y:S01]  /*2540*/  IMAD.SHL.U32 R178, R178, 0x20, RZ ;  /* 0x00000020b2b27824 */ /* 0x000fe200078e00ff */
[----:B------:R-:W-:Y:S01]  /*2550*/  LEA R22, P1, R17, c[0x0][0x280], 0x2 ;  /* 0x0000a00011167a11 */ /* 0x000fe200078210ff */
[----:B------:R-:W-:Y:S01]  /*2560*/  IMAD.SHL.U32 R189, R189, 0x2, RZ ;  /* 0x00000002bdbd7824 */ /* 0x000fe200078e00ff */
[----:B------:R-:W-:Y:S01]  /*2570*/  LOP3.LUT P6, RZ, R11, 0x4, RZ, 0xc0, !PT ;  /* 0x000000040bff7812 */ /* 0x000fe200078cc0ff */
[----:B------:R-:W-:Y:S01]  /*2580*/  IMAD.U32 R180, R180, 0x20, R27 ;  /* 0x00000020b4b47824 */ /* 0x000fe200078e001b */
[----:B------:R-:W-:Y:S01]  /*2590*/  LEA.HI.X R23, R17, c[0x0][0x284], R4, 0x2, P1 ;  /* 0x0000a10011177a11 */ /* 0x000fe200008f1404 */
[----:B------:R-:W-:Y:S01]  /*25a0*/  IMAD.IADD R4, R2, 0x1, -R25 ;  /* 0x0000000102047824 */ /* 0x000fe200078e0a19 */
[C---:B------:R-:W-:Y:S01]  /*25b0*/  LOP3.LUT P1, RZ, R11.reuse, 0x2, RZ, 0xc0, !PT ;  /* 0x000000020bff7812 */ /* 0x040fe2000782c0ff */
[----:B------:R-:W-:Y:S01]  /*25c0*/  IMAD.SHL.U32 R11, R11, 0x40, RZ ;  /* 0x000000400b0b7824 */ /* 0x000fe200078e00ff */
[----:B------:R-:W-:Y:S01]  /*25d0*/  SHF.R.U32.HI R19, RZ, 0x3, R21 ;  /* 0x00000003ff137819 */ /* 0x000fe20000011615 */
[----:B------:R-:W-:Y:S01]  /*25e0*/  IMAD.SHL.U32 R17, R5, 0x40, RZ ;  /* 0x0000004005117824 */ /* 0x000fe200078e00ff */
[----:B------:R-:W-:Y:S01]  /*25f0*/  SEL R174, R181, 0xfffffff0, !P1 ;  /* 0xfffffff0b5ae7807 */ /* 0x000fe20004800000 */
[----:B------:R-:W-:Y:S01]  /*2600*/  IMAD.IADD R200, R195, 0x1, R13 ;  /* 0x00000001c3c87824 */ /* 0x000fe200078e020d */
[----:B------:R-:W-:-:S02]  /*2610*/  LOP3.LUT R20, R11, 0x1c0, RZ, 0xc0, !PT ;  /* 0x000001c00b147812 */ /* 0x000fc400078ec0ff */
[----:B------:R-:W-:Y:S02]  /*2620*/  SHF.R.S32.HI R11, RZ, 0x1f, R4 ;  /* 0x0000001fff0b7819 */ /* 0x000fe40000011404 */
[----:B------:R-:W-:Y:S02]  /*2630*/  LOP3.LUT R184, R184, 0x8, RZ, 0xc0, !PT ;  /* 0x00000008b8b87812 */ /* 0x000fe400078ec0ff */
[----:B------:R-:W-:Y:S02]  /*2640*/  SHF.R.U32.HI R177, RZ, 0x3, R20 ;  /* 0x00000003ffb17819 */ /* 0x000fe40000011614 */
[----:B------:R-:W-:Y:S02]  /*2650*/  PLOP3.LUT P1, PT, PT, PT, UP0, 0x80, 0x0 ;  /* 0x000000000000781c */ /* 0x000fe40003f2f008 */
[----:B------:R-:W-:Y:S01]  /*2660*/  LOP3.LUT R24, R19, R21, R16, 0x1e, !PT ;  /* 0x0000001513187212 */ /* 0x000fe200078e1e10 */
[----:B------:R-:W-:Y:S01]  /*2670*/  @!P2 IMAD.SHL.U32 R19, R2, 0x10, RZ ;  /* 0x000000100213a824 */ /* 0x000fe200078e00ff */
[----:B------:R-:W-:-:S02]  /*2680*/  LEA.HI R11, R11, R4, RZ, 0x2 ;  /* 0x000000040b0b7211 */ /* 0x000fc400078f10ff */
[----:B------:R-:W-:Y:S01]  /*2690*/  LOP3.LUT R17, R17, 0xc0, RZ, 0xc0, !PT ;  /* 0x000000c011117812 */ /* 0x000fe200078ec0ff */
[----:B------:R-:W-:Y:S01]  /*26a0*/  IMAD.IADD R205, R205, 0x1, R24 ;  /* 0x00000001cdcd7824 */ /* 0x000fe200078e0218 */
[----:B------:R-:W-:Y:S01]  /*26b0*/  LOP3.LUT R177, R177, R20, R184, 0x1e, !PT ;  /* 0x00000014b1b17212 */ /* 0x000fe200078e1eb8 */
[----:B------:R1:W-:Y:S01]  /*26c0*/  @!P2 LDGSTS.E.BYPASS.LTC128B.128 [R19+0x18280], [R22.64] ;  /* 0x182800001613afae */ /* 0x0003e2000b901d4e */
[----:B------:R-:W-:Y:S01]  /*26d0*/  SHF.R.S32.HI R190, RZ, 0x2, R11 ;  /* 0x00000002ffbe7819 */ /* 0x000fe2000001140b */
[----:B------:R-:W-:Y:S01]  /*26e0*/  IMAD.SHL.U32 R205, R205, 0x2, RZ ;  /* 0x00000002cdcd7824 */ /* 0x000fe200078e00ff */
[----:B------:R-:W-:Y:S01]  /*26f0*/  SHF.R.U32.HI R20, RZ, 0x3, R17 ;  /* 0x00000003ff147819 */ /* 0x000fe20000011611 */
[----:B------:R-:W-:Y:S01]  /*2700*/  IMAD.IADD R177, R0, 0x1, R177 ;  /* 0x0000000100b17824 */ /* 0x000fe200078e02b1 */
[----:B------:R-:W-:Y:S01]  /*2710*/  SEL R3, R181, 0xfffffff0, !P0 ;  /* 0xfffffff0b5037807 */ /* 0x000fe20004000000 */
[----:B------:R-:W-:Y:S01]  /*2720*/  IMAD R190, R7, 0x10, R190 ;  /* 0x0000001007be7824 */ /* 0x000fe200078e02be */
[----:B------:R-:W-:Y:S01]  /*2730*/  LOP3.LUT P0, RZ, R5, 0x2, RZ, 0xc0, !PT ;  /* 0x0000000205ff7812 */ /* 0x000fe2000780c0ff */
[----:B------:R-:W-:Y:S01]  /*2740*/  IMAD.MOV.U32 R0, RZ, RZ, 0x20 ;  /* 0x00000020ff007424 */ /* 0x000fe200078e00ff */
[C---:B------:R-:W-:Y:S01]  /*2750*/  LOP3.LUT R5, R20.reuse, R18, R17, 0x1e, !PT ;  /* 0x0000001214057212 */ /* 0x040fe200078e1e11 */
[----:B------:R-:W-:Y:S01]  /*2760*/  IMAD R7, R7, 0x200, R178 ;  /* 0x0000020007077824 */ /* 0x000fe200078e02b2 */
[CC--:B------:R-:W-:Y:S01]  /*2770*/  LOP3.LUT R184, R20.reuse, R17.reuse, R184, 0x1e, !PT ;  /* 0x0000001114b87212 */ /* 0x0c0fe200078e1eb8 */
[----:B------:R-:W0:Y:S01]  /*2780*/  LDGDEPBAR ;  /* 0x00000000000079af */ /* 0x000e220000000000 */
[----:B------:R-:W-:Y:S01]  /*2790*/  LOP3.LUT R17, R20, R17, R16, 0x1e, !PT ;  /* 0x0000001114117212 */ /* 0x000fe200078e1e10 */
[----:B------:R-:W-:Y:S01]  /*27a0*/  IMAD.IADD R182, R178, 0x1, R5 ;  /* 0x00000001b2b67824 */ /* 0x000fe200078e0205 */
[----:B------:R-:W-:Y:S01]  /*27b0*/  LOP3.LUT R189, R189, 0x2, R26, 0xe2, !PT ;  /* 0x00000002bdbd7812 */ /* 0x000fe200078ee21a */
        /* <DEDUP_REMOVED lines=9> */
[----:B-1----:R-:W-:Y:S01]  /*2850*/  USHF.R.S32.HI UR5, URZ, 0x1f, UR4 ;  /* 0x0000001f3f057899 */ /* 0x002fe20008011404 */
[----:B------:R-:W-:Y:S01]  /*2860*/  IMAD.WIDE.U32 R16, R9, UR4, R210 ;  /* 0x0000000409107c25 */ /* 0x000fe2000f8e00d2 */
        /* <DEDUP_REMOVED lines=23> */
.L_x_1326:
[----:B------:R-:W-:Y:S05]  /*29e0*/  BSYNC B0 ;  /* 0x0000000000007941 */ /* 0x000fea0003800000 */
.L_x_1325:
[----:B-1----:R-:W-:Y:S01]  /*29f0*/  SHF.R.S32.HI R7, RZ, 0x1f, R6 ;  /* 0x0000001fff077819 */ /* 0x002fe20000011406 */
        /* <DEDUP_REMOVED lines=73> */
.L_x_1329:
        /* <DEDUP_REMOVED lines=207> */
.L_x_1327:
[-C--:B-1234-:R-:W-:Y:S01]  /*3b80*/  HMMA.16816.F32.BF16 R4, R132, R136.reuse, RZ ;  /* 0x000000888404723c */ /* 0x09efe200000418ff */
[----:B------:R-:W0:Y:S01]  /*3b90*/  LDGDEPBAR ;  /* 0x00000000000079af */ /* 0x000e220000000000 */
[----:B------:R-:W-:Y:S02]  /*3ba0*/  UIMAD UR4, UR5, 0x1800, URZ ;  /* 0x00001800050478a4 */ /* 0x000fe4000f8e023f */
[----:B------:R-:W-:Y:S02]  /*3bb0*/  ULEA UR7, UR16, 0x1, 0x6 ;  /* 0x0000000110077891 */ /* 0x000fe4000f8e303f */
[----:B------:R-:W-:Y:S02]  /*3bc0*/  USHF.L.U32 UR6, UR12, 0x7, URZ ;  /* 0x000000070c067899 */ /* 0x000fe4000800063f */
[C---:B------:R-:W-:Y:S01]  /*3bd0*/  HMMA.16816.F32.BF16 R8, R140.reuse, R136, RZ ;  /* 0x000000888c08723c */ /* 0x040fe200000418ff */
[----:B------:R-:W-:Y:S01]  /*3be0*/  MOV R29, UR4 ;  /* 0x00000004001d7c02 */ /* 0x000fe20008000f00 */
[----:B------:R-:W-:Y:S02]  /*3bf0*/  UIADD3 UR6, UR9, UR7, -UR6 ;  /* 0x0000000709067290 */ /* 0x000fe4000fffe806 */
[----:B------:R-:W-:Y:S01]  /*3c00*/  UIADD3 UR18, UR16, 0x2, URZ ;  /* 0x0000000210127890 */ /* 0x000fe2000fffe03f */
[----:B------:R-:W-:Y:S03]  /*3c10*/  IADD3 R2, R184, 0x800, R29 ;  /* 0x00000800b8027810 */ /* 0x000fe60007ffe01d */
[-C--:B------:R-:W-:Y:S01]  /*3c20*/  HMMA.16816.F32.BF16 R12, R140, R138.reuse, RZ ;  /* 0x0000008a8c0c723c */ /* 0x080fe200000418ff */
[----:B------:R-:W-:Y:S01]  /*3c30*/  SHF.L.U32 R3, R2, 0x1, RZ ;  /* 0x0000000102037819 */ /* 0x000fe200000006ff */
[----:B------:R-:W-:Y:S06]  /*3c40*/  UISETP.GE.AND UP0, UPT, UR18, UR8, UPT ;  /* 0x000000081200728c */ /* 0x000fec000bf06270 */
[C---:B------:R-:W-:Y:S01]  /*3c50*/  HMMA.16816.F32.BF16 R16, R132.reuse, R138, RZ ;  /* 0x0000008a8410723c */ /* 0x040fe200000418ff */
[----:B------:R-:W-:Y:S07]  /*3c60*/  LDSM.16.M88.4 R136, [R3+0x12080] ;  /* 0x012080000388783b */ /* 0x000fee0000000200 */
        /* <DEDUP_REMOVED lines=16> */
[----:B------:R-:W-:Y:S07]  /*3d70*/  LDSM.16.M88.4 R152, [R2+0x12080] ;  /* 0x012080000298783b */ /* 0x000fee0000000200 */
[C---:B------:R-:W-:Y:S01]  /*3d80*/  HMMA.16816.F32.BF16 R24, R156.reuse, R160, R24 ;  /* 0x000000a09c18723c */ /* 0x040fe20000041818 */
[----:B------:R-:W-:Y:S07]  /*3d90*/  LDSM.16.M88.4 R164, [R2+0x12880] ;  /* 0x0128800002a4783b */ /* 0x000fee0000000200 */
[-C--:B------:R-:W-:Y:S01]  /*3da0*/  HMMA.16816.F32.BF16 R28, R156, R162.reuse, R28 ;  /* 0x000000a29c1c723c */ /* 0x080fe2000004181c */
[----:B------:R-:W4:Y:S07]  /*3db0*/  LDSM.16.M88.4 R156, [R172+0x8080] ;  /* 0x00808000ac9c783b */ /* 0x000f2e0000000200 */
[----:B------:R-:W-:Y:S01]  /*3dc0*/  HMMA.16816.F32.BF16 R32, R148, R162, R32 ;  /* 0x000000a29420723c */ /* 0x000fe20000041820 */
[----:B------:R-:W5:Y:S07]  /*3dd0*/  LDSM.16.M88.4 R148, [R172+0x9080] ;  /* 0x00908000ac94783b */ /* 0x000f6e0000000200 */
        /* <DEDUP_REMOVED lines=10> */
[----:B------:R-:W-:Y:S04]  /*3e80*/  IADD3 R144, R190, UR6, -R145 ;  /* 0x00000006be907c10 */ /* 0x000fe8000fffe891 */
[----:B------:R-:W-:Y:S01]  /*3e90*/  HMMA.16816.F32.BF16 R32, R136, R146, R32 ;  /* 0x000000928820723c */ /* 0x000fe20000041820 */
[----:B------:R-:W2:Y:S07]  /*3ea0*/  LDSM.16.M88.4 R136, [R180+0xa080] ;  /* 0x00a08000b488783b */ /* 0x000eae0000000200 */
[-C--:B----4-:R-:W-:Y:S08]  /*3eb0*/  HMMA.16816.F32.BF16 R4, R152, R156.reuse, R4 ;  /* 0x0000009c9804723c */ /* 0x090ff00000041804 */
[C---:B------:R-:W-:Y:S07]  /*3ec0*/  HMMA.16816.F32.BF16 R8, R164.reuse, R156, R8 ;  /* 0x0000009ca408723c */ /* 0x040fee0000041808 */
[----:B------:R-:W-:Y:S01]  /*3ed0*/  IADD3 R157, -R209, R144, RZ ;  /* 0x00000090d19d7210 */ /* 0x000fe20007ffe1ff */
[-C--:B------:R-:W-:Y:S04]  /*3ee0*/  HMMA.16816.F32.BF16 R12, R164, R158.reuse, R12 ;  /* 0x0000009ea40c723c */ /* 0x080fe8000004180c */
[----:B------:R-:W-:Y:S02]  /*3ef0*/  IADD3 R163, R157, 0x8, RZ ;  /* 0x000000089da37810 */ /* 0x000fe40007ffe0ff */
[----:B------:R-:W-:Y:S02]  /*3f00*/  IMNMX R161, R212, R157, PT ;  /* 0x0000009dd4a17217 */ /* 0x000fe40003800200 */
[C---:B------:R-:W-:Y:S04]  /*3f10*/  HMMA.16816.F32.BF16 R16, R152.reuse, R158, R16 ;  /* 0x0000009e9810723c */ /* 0x040fe80000041810 */
[C---:B------:R-:W-:Y:S04]  /*3f20*/  ISETP.GT.AND P0, PT, R161.reuse, RZ, PT ;  /* 0x000000ffa100720c */ /* 0x040fe80003f04270 */
[-C--:B-----5:R-:W-:Y:S04]  /*3f30*/  HMMA.16816.F32.BF16 R20, R152, R148.reuse, R20 ;  /* 0x000000949814723c */ /* 0x0a0fe80000041814 */
[C---:B------:R-:W-:Y:S01]  /*3f40*/  FSEL R144, R216.reuse, -INF , P0 ;  /* 0xff800000d8907808 */ /* 0x040fe20000000000 */
[----:B------:R-:W-:Y:S01]  /*3f50*/  FFMA.FTZ R216, -R216, R216, 1 ;  /* 0x3f800000d8d87423 */ /* 0x000fe200000101d8 */
[----:B------:R-:W-:Y:S02]  /*3f60*/  ISETP.GT.AND P0, PT, R161, 0x1, PT ;  /* 0x00000001a100780c */ /* 0x000fe40003f04270 */
[C---:B------:R-:W-:Y:S04]  /*3f70*/  HMMA.16816.F32.BF16 R24, R164.reuse, R148, R24 ;  /* 0x00000094a418723c */ /* 0x040fe80000041818 */
[--C-:B-1----:R-:W-:Y:S02]  /*3f80*/  FFMA.FTZ R3, R144, c[0x0][0x29c], -R249.reuse ;  /* 0x0000a70090037a23 */ /* 0x102fe400000108f9 */
[----:B------:R-:W1:Y:S01]  /*3f90*/  LDSM.16.M88.4 R144, [R180+0xb080] ;  /* 0x00b08000b490783b */ /* 0x000e620000000200 */
[----:B------:R-:W-:Y:S01]  /*3fa0*/  FSEL R148, R217, -INF , P0 ;  /* 0xff800000d9947808 */ /* 0x000fe20000000000 */
[-C--:B------:R-:W-:Y:S02]  /*3fb0*/  HMMA.16816.F32.BF16 R28, R164, R150.reuse, R28 ;  /* 0x00000096a41c723c */ /* 0x080fe4000004181c */
[----:B------:R-:W3:Y:S01]  /*3fc0*/  MUFU.EX2 R3, R3 ;  /* 0x0000000300037308 */ /* 0x000ee20000000800 */
[----:B------:R-:W-:Y:S01]  /*3fd0*/  ISETP.GT.AND P0, PT, R161, 0x20, PT ;  /* 0x00000020a100780c */ /* 0x000fe20003f04270 */
[--C-:B------:R-:W-:Y:S02]  /*3fe0*/  FFMA.FTZ R156, R148, c[0x0][0x29c], -R249.reuse ;  /* 0x0000a700949c7a23 */ /* 0x100fe400000108f9 */
[----:B------:R-:W-:Y:S01]  /*3ff0*/  FFMA.FTZ R217, -R217, R217, 1 ;  /* 0x3f800000d9d97423 */ /* 0x000fe200000101d9 */
[----:B------:R-:W-:Y:S01]  /*4000*/  FSEL R148, R225, -INF , P0 ;  /* 0xff800000e1947808 */ /* 0x000fe20000000000 */
[----:B------:R-:W-:Y:S04]  /*4010*/  HMMA.16816.F32.BF16 R32, R152, R150, R32 ;  /* 0x000000969820723c */ /* 0x000fe80000041820 */
[C---:B------:R-:W-:Y:S01]  /*4020*/  ISETP.GT.AND P0, PT, R161.reuse, 0x21, PT ;  /* 0x00000021a100780c */ /* 0x040fe20003f04270 */
[--C-:B------:R-:W-:Y:S01]  /*4030*/  FFMA.FTZ R158, R148, c[0x0][0x29c], -R249.reuse ;  /* 0x0000a700949e7a23 */ /* 0x100fe200000108f9 */
[----:B------:R-:W4:Y:S02]  /*4040*/  MUFU.EX2 R156, R156 ;  /* 0x0000009c009c7308 */ /* 0x000f240000000800 */
[-C--:B--2---:R-:W-:Y:S05]  /*4050*/  HMMA.16816.F32.BF16 R4, R132, R136.reuse, R4 ;  /* 0x000000888404723c */ /* 0x084fea0000041804 */
[----:B------:R-:W-:Y:S02]  /*4060*/  FSEL R148, R226, -INF , P0 ;  /* 0xff800000e2947808 */ /* 0x000fe40000000000 */
[----:B------:R-:W-:Y:S01]  /*4070*/  ISETP.GT.AND P0, PT, R161, 0x40, PT ;  /* 0x00000040a100780c */ /* 0x000fe20003f04270 */
[C---:B------:R-:W-:Y:S01]  /*4080*/  HMMA.16816.F32.BF16 R8, R140.reuse, R136, R8 ;  /* 0x000000888c08723c */ /* 0x040fe20000041808 */
[----:B------:R-:W-:Y:S03]  /*4090*/  MUFU.EX2 R158, R158 ;  /* 0x0000009e009e7308 */ /* 0x000fe60000000800 */
[--C-:B------:R-:W-:Y:S01]  /*40a0*/  FFMA.FTZ R159, R148, c[0x0][0x29c], -R249.reuse ;  /* 0x0000a700949f7a23 */ /* 0x100fe200000108f9 */
[----:B------:R-:W-:Y:S01]  /*40b0*/  FSEL R152, R229, -INF , P0 ;  /* 0xff800000e5987808 */ /* 0x000fe20000000000 */
[----:B------:R-:W-:Y:S01]  /*40c0*/  LDSM.16.M88.4 R148, [R172+0xa080] ;  /* 0x00a08000ac94783b */ /* 0x000fe20000000200 */
[C---:B------:R-:W-:Y:S01]  /*40d0*/  ISETP.GT.AND P0, PT, R161.reuse, 0x41, PT ;  /* 0x00000041a100780c */ /* 0x040fe20003f04270 */
[-C--:B------:R-:W-:Y:S03]  /*40e0*/  HMMA.16816.F32.BF16 R12, R140, R138.reuse, R12 ;  /* 0x0000008a8c0c723c */ /* 0x080fe6000004180c */
[----:B------:R-:W-:Y:S01]  /*40f0*/  MUFU.EX2 R159, R159 ;  /* 0x0000009f009f7308 */ /* 0x000fe20000000800 */
[--C-:B------:R-:W-:Y:S01]  /*4100*/  FFMA.FTZ R160, R152, c[0x0][0x29c], -R249.reuse ;  /* 0x0000a70098a07a23 */ /* 0x100fe200000108f9 */
[----:B------:R-:W-:Y:S01]  /*4110*/  FSEL R162, R230, -INF , P0 ;  /* 0xff800000e6a27808 */ /* 0x000fe20000000000 */
[----:B------:R-:W-:Y:S01]  /*4120*/  LDSM.16.M88.4 R152, [R2+0x13880] ;  /* 0x013880000298783b */ /* 0x000fe20000000200 */
[----:B------:R-:W-:Y:S01]  /*4130*/  ISETP.GT.AND P0, PT, R161, 0x60, PT ;  /* 0x00000060a100780c */ /* 0x000fe20003f04270 */
[C---:B------:R-:W-:Y:S05]  /*4140*/  HMMA.16816.F32.BF16 R16, R132.reuse, R138, R16 ;  /* 0x0000008a8410723c */ /* 0x040fea0000041810 */
[----:B------:R-:W-:Y:S01]  /*4150*/  MUFU.EX2 R160, R160 ;  /* 0x000000a000a07308 */ /* 0x000fe20000000800 */
        /* <DEDUP_REMOVED lines=11> */
[----:B------:R-:W-:Y:S02]  /*4210*/  MUFU.EX2 R145, R145 ;  /* 0x0000009100917308 */ /* 0x000fe40000000800 */
[----:B------:R-:W-:Y:S02]  /*4220*/  FSEL R140, R244, -INF , P0 ;  /* 0xff800000f48c7808 */ /* 0x000fe40000000000 */
[C---:B------:R-:W-:Y:S02]  /*4230*/  ISETP.GT.AND P0, PT, R141.reuse, RZ, PT ;  /* 0x000000ff8d00720c */ /* 0x040fe40003f04270 */
[C---:B------:R-:W-:Y:S01]  /*4240*/  ISETP.GT.AND P6, PT, R141.reuse, 0x21, PT ;  /* 0x000000218d00780c */ /* 0x040fe20003fc4270 */
[----:B------:R-:W-:Y:S01]  /*4250*/  FFMA.FTZ R249, R140, c[0x0][0x29c], -R249 ;  /* 0x0000a7008cf97a23 */ /* 0x000fe200000108f9 */
[----:B------:R-:W-:Y:S02]  /*4260*/  ISETP.GT.AND P1, PT, R141, 0x40, PT ;  /* 0x000000408d00780c */ /* 0x000fe40003f24270 */
[----:B------:R-:W-:Y:S01]  /*4270*/  FSEL R143, R213, -INF , P0 ;  /* 0xff800000d58f7808 */ /* 0x000fe20000000000 */
[----:B------:R-:W-:Y:S01]  /*4280*/  MUFU.EX2 R2, R2 ;  /* 0x0000000200027308 */ /* 0x000fe20000000800 */
        /* <DEDUP_REMOVED lines=8> */
[----:B------:R-:W-:Y:S01]  /*4310*/  MUFU.EX2 R249, R249 ;  /* 0x000000f900f97308 */ /* 0x000fe20000000800 */
[----:B------:R-:W-:Y:S01]  /*4320*/  FSEL R147, R227, -INF , P0 ;  /* 0xff800000e3937808 */ /* 0x000fe20000000000 */
[--C-:B------:R-:W-:Y:S01]  /*4330*/  FFMA.FTZ R144, R143, c[0x0][0x29c], -R248.reuse ;  /* 0x0000a7008f907a23 */ /* 0x100fe200000108f8 */
[----:B------:R-:W-:Y:S02]  /*4340*/  ISETP.GT.AND P0, PT, R141, 0x41, PT ;  /* 0x000000418d00780c */ /* 0x000fe40003f04270 */
[C---:B------:R-:W-:Y:S04]  /*4350*/  HMMA.16816.F32.BF16 R16, R136.reuse, R150, R16 ;  /* 0x000000968810723c */ /* 0x040fe80000041810 */
[----:B------:R-:W-:Y:S01]  /*4360*/  FSEL R163, R231, -INF , P1 ;  /* 0xff800000e7a37808 */ /* 0x000fe20000800000 */
[----:B------:R5:W-:Y:S01]  /*4370*/  MUFU.EX2 R143, R144 ;  /* 0x00000090008f7308 */ /* 0x000be20000000800 */
[----:B------:R-:W-:Y:S01]  /*4380*/  ISETP.GT.AND P1, PT, R141, 0x61, PT ;  /* 0x000000618d00780c */ /* 0x000fe20003f24270 */
[----:B------:R-:W-:Y:S01]  /*4390*/  FFMA.FTZ R231, -R231, R231, 1 ;  /* 0x3f800000e7e77423 */ /* 0x000fe200000101e7 */
[-C--:B-1----:R-:W-:Y:S04]  /*43a0*/  HMMA.16816.F32.BF16 R20, R136, R132.reuse, R20 ;  /* 0x000000848814723c */ /* 0x082fe80000041814 */
[--C-:B--2---:R-:W-:Y:S01]  /*43b0*/  FFMA.FTZ R142, R147, c[0x0][0x29c], -R248.reuse ;  /* 0x0000a700938e7a23 */ /* 0x104fe200000108f8 */
[----:B------:R-:W-:Y:S02]  /*43c0*/  FSEL R147, R228, -INF , P6 ;  /* 0xff800000e4937808 */ /* 0x000fe40003000000 */
        /* <DEDUP_REMOVED lines=13> */
[----:B------:R-:W2:Y:S03]  /*44a0*/  LDS R138, [R240+0x182a0] ;  /* 0x0182a000f08a7984 */ /* 0x000ea60000000800 */
[----:B------:R-:W-:Y:S01]  /*44b0*/  ISETP.GT.AND P0, PT, R149, RZ, PT ;  /* 0x000000ff9500720c */ /* 0x000fe20003f04270 */
[--C-:B-----5:R-:W-:Y:S01]  /*44c0*/  FFMA.FTZ R144, R163, c[0x0][0x29c], -R248.reuse ;  /* 0x0000a700a3907a23 */ /* 0x120fe200000108f8 */
[----:B------:R-:W-:Y:S01]  /*44d0*/  ISETP.GT.AND P6, PT, R149, 0x1, PT ;  /* 0x000000019500780c */ /* 0x000fe20003fc4270 */
[--C-:B------:R-:W-:Y:S01]  /*44e0*/  FFMA.FTZ R167, R167, c[0x0][0x29c], -R248.reuse ;  /* 0x0000a700a7a77a23 */ /* 0x100fe200000108f8 */
[----:B------:R-:W-:Y:S02]  /*44f0*/  FSEL R151, R247, -INF , P1 ;  /* 0xff800000f7977808 */ /* 0x000fe40000800000 */
        /* <DEDUP_REMOVED lines=9> */
[----:B------:R-:W-:Y:S01]  /*4590*/  FFMA.FTZ R150, R150, c[0x0][0x29c], -R245 ;  /* 0x0000a70096967a23 */ /* 0x000fe200000108f5 */
[C---:B------:R-:W-:Y:S01]  /*45a0*/  ISETP.GT.AND P1, PT, R149.reuse, 0x41, PT ;  /* 0x000000419500780c */ /* 0x040fe20003f24270 */
[----:B------:R-:W5:Y:S01]  /*45b0*/  MUFU.EX2 R167, R167 ;  /* 0x000000a700a77308 */ /* 0x000f620000000800 */
[----:B------:R-:W-:Y:S01]  /*45c0*/  FSEL R146, R222, -INF , P0 ;  /* 0xff800000de927808 */ /* 0x000fe20000000000 */
[--C-:B-1----:R-:W-:Y:S01]  /*45d0*/  FADD.FTZ R154, R4, -R141.reuse ;  /* 0x8000008d049a7221 */ /* 0x102fe20000010000 */
[----:B------:R-:W-:Y:S01]  /*45e0*/  ISETP.GT.AND P0, PT, R149, 0x60, PT ;  /* 0x000000609500780c */ /* 0x000fe20003f04270 */
[----:B------:R-:W-:Y:S01]  /*45f0*/  FADD.FTZ R155, R5, -R141 ;  /* 0x8000008d059b7221 */ /* 0x000fe20000010000 */
[----:B------:R-:W-:Y:S01]  /*4600*/  FSEL R164, R233, -INF , P6 ;  /* 0xff800000e9a47808 */ /* 0x000fe20003000000 */
[----:B---3--:R-:W-:Y:S01]  /*4610*/  FMUL.FTZ R153, R3, R154 ;  /* 0x0000009a03997220 */ /* 0x008fe20000410000 */
[----:B------:R-:W-:Y:S01]  /*4620*/  ISETP.GT.AND P6, PT, R149, 0x61, PT ;  /* 0x000000619500780c */ /* 0x000fe20003fc4270 */
[----:B----4-:R-:W-:Y:S01]  /*4630*/  FMUL.FTZ R154, R156, R155 ;  /* 0x0000009b9c9a7220 */ /* 0x010fe20000410000 */
[----:B------:R-:W-:Y:S01]  /*4640*/  IADD3 R157, R157, 0x28, RZ ;  /* 0x000000289d9d7810 */ /* 0x000fe20007ffe0ff */
[----:B------:R1:W-:Y:S01]  /*4650*/  MUFU.EX2 R149, R161 ;  /* 0x000000a100957308 */ /* 0x0003e20000000800 */
[----:B------:R-:W-:Y:S01]  /*4660*/  FSEL R250, R234, -INF , P1 ;  /* 0xff800000eafa7808 */ /* 0x000fe20000800000 */
[--C-:B------:R-:W-:Y:S01]  /*4670*/  FFMA.FTZ R146, R146, c[0x0][0x29c], -R245.reuse ;  /* 0x0000a70092927a23 */ /* 0x100fe200000108f5 */
[----:B------:R-:W-:Y:S01]  /*4680*/  IMNMX R166, R212, R157, PT ;  /* 0x0000009dd4a67217 */ /* 0x000fe20003800200 */
[----:B------:R-:W-:Y:S01]  /*4690*/  FMUL.FTZ R153, R153, R216 ;  /* 0x000000d899997220 */ /* 0x000fe20000410000 */
[----:B------:R-:W-:Y:S01]  /*46a0*/  FSEL R170, R237, -INF , P0 ;  /* 0xff800000edaa7808 */ /* 0x000fe20000000000 */
[----:B------:R-:W-:Y:S01]  /*46b0*/  FMUL.FTZ R154, R154, R217 ;  /* 0x000000d99a9a7220 */ /* 0x000fe20000410000 */
[----:B------:R-:W-:Y:S01]  /*46c0*/  ISETP.GT.AND P0, PT, R166, 0x1, PT ;  /* 0x00000001a600780c */ /* 0x000fe20003f04270 */
[--C-:B------:R-:W-:Y:S01]  /*46d0*/  FFMA.FTZ R148, R148, c[0x0][0x29c], -R245.reuse ;  /* 0x0000a70094947a23 */ /* 0x100fe200000108f5 */
[----:B------:R-:W-:Y:S01]  /*46e0*/  ISETP.GT.AND P1, PT, R166, RZ, PT ;  /* 0x000000ffa600720c */ /* 0x000fe20003f24270 */
[----:B------:R3:W-:Y:S01]  /*46f0*/  MUFU.EX2 R171, R150 ;  /* 0x0000009600ab7308 */ /* 0x0007e20000000800 */
[----:B------:R-:W-:Y:S01]  /*4700*/  FSEL R163, R220, -INF , P0 ;  /* 0xff800000dca37808 */ /* 0x000fe20000000000 */
[--C-:B------:R-:W-:Y:S01]  /*4710*/  FFMA.FTZ R164, R164, c[0x0][0x29c], -R245.reuse ;  /* 0x0000a700a4a47a23 */ /* 0x100fe200000108f5 */
[----:B------:R-:W-:Y:S01]  /*4720*/  FSEL R168, R238, -INF , P6 ;  /* 0xff800000eea87808 */ /* 0x000fe20003000000 */
[--C-:B------:R-:W-:Y:S01]  /*4730*/  FFMA.FTZ R250, R250, c[0x0][0x29c], -R245.reuse ;  /* 0x0000a700fafa7a23 */ /* 0x100fe200000108f5 */
[----:B------:R-:W-:Y:S01]  /*4740*/  ISETP.GT.AND P6, PT, R166, 0x20, PT ;  /* 0x00000020a600780c */ /* 0x000fe20003fc4270 */
[----:B------:R-:W-:Y:S01]  /*4750*/  FFMA.FTZ R163, R163, c[0x0][0x29c], -R242 ;  /* 0x0000a700a3a37a23 */ /* 0x000fe200000108f2 */
[----:B------:R-:W-:Y:S01]  /*4760*/  FSEL R165, R219, -INF , P1 ;  /* 0xff800000dba57808 */ /* 0x000fe20000800000 */
[----:B--2---:R-:W-:Y:S01]  /*4770*/  FADD.FTZ R34, R34, -R138 ;  /* 0x8000008a22227221 */ /* 0x004fe20000010000 */
[C---:B------:R-:W-:Y:S01]  /*4780*/  ISETP.GT.AND P1, PT, R166.reuse, 0x21, PT ;  /* 0x00000021a600780c */ /* 0x040fe20003f24270 */
[----:B------:R-:W-:Y:S01]  /*4790*/  MUFU.EX2 R148, R148 ;  /* 0x0000009400947308 */ /* 0x000fe20000000800 */
[----:B------:R-:W-:Y:S01]  /*47a0*/  ISETP.GT.AND P0, PT, R166, 0x40, PT ;  /* 0x00000040a600780c */ /* 0x000fe20003f04270 */
[--C-:B------:R-:W-:Y:S01]  /*47b0*/  FFMA.FTZ R165, R165, c[0x0][0x29c], -R242.reuse ;  /* 0x0000a700a5a57a23 */ /* 0x100fe200000108f2 */
[----:B------:R-:W-:Y:S01]  /*47c0*/  FSEL R157, R224, -INF , P1 ;  /* 0xff800000e09d7808 */ /* 0x000fe20000800000 */
[----:B-----5:R-:W-:Y:S01]  /*47d0*/  FMUL.FTZ R34, R167, R34 ;  /* 0x00000022a7227220 */ /* 0x020fe20000410000 */
[----:B-1----:R-:W-:Y:S01]  /*47e0*/  FSEL R161, R223, -INF , P6 ;  /* 0xff800000dfa17808 */ /* 0x002fe20003000000 */
[----:B------:R-:W-:Y:S01]  /*47f0*/  FFMA.FTZ R170, R170, c[0x0][0x29c], -R245 ;  /* 0x0000a700aaaa7a23 */ /* 0x000fe200000108f5 */
[----:B------:R-:W-:Y:S01]  /*4800*/  FSEL R151, R235, -INF , P0 ;  /* 0xff800000eb977808 */ /* 0x000fe20000000000 */
        /* <DEDUP_REMOVED lines=15> */
[----:B------:R-:W-:Y:S01]  /*4900*/  F2FP.BF16.PACK_AB R3, R159, R158 ;  /* 0x0000009e9f03723e */ /* 0x000fe200000010ff */
[----:B------:R-:W-:Y:S01]  /*4910*/  FFMA.FTZ R242, R139, c[0x0][0x29c], -R242 ;  /* 0x0000a7008bf27a23 */ /* 0x000fe200000108f2 */
[----:B------:R-:W-:Y:S01]  /*4920*/  F2FP.BF16.PACK_AB R154, R154, R153 ;  /* 0x000000999a9a723e */ /* 0x000fe200000010ff */
[--C-:B------:R-:W-:Y:S01]  /*4930*/  FADD.FTZ R139, R16, -R141.reuse ;  /* 0x8000008d108b7221 */ /* 0x100fe20000010000 */
[----:B------:R-:W-:Y:S01]  /*4940*/  MUFU.EX2 R152, R152 ;  /* 0x0000009800987308 */ /* 0x000fe20000000800 */
[--C-:B------:R-:W-:Y:S01]  /*4950*/  FADD.FTZ R16, R17, -R141.reuse ;  /* 0x8000008d11107221 */ /* 0x100fe20000010000 */
[----:B------:R-:W-:Y:S01]  /*4960*/  PLOP3.LUT P0, PT, PT, PT, UP0, 0x80, 0x0 ;  /* 0x000000000000781c */ /* 0x000fe20003f0f008 */
[--C-:B------:R-:W-:Y:S02]  /*4970*/  FADD.FTZ R153, R20, -R141.reuse ;  /* 0x8000008d14997221 */ /* 0x100fe40000010000 */
[----:B------:R-:W-:Y:S02]  /*4980*/  FMUL.FTZ R16, R159, R16 ;  /* 0x000000109f107220 */ /* 0x000fe40000410000 */
[--C-:B------:R-:W-:Y:S02]  /*4990*/  FADD.FTZ R159, R6, -R138.reuse ;  /* 0x8000008a069f7221 */ /* 0x100fe40000010000 */
[----:B------:R-:W-:Y:S01]  /*49a0*/  FMUL.FTZ R153, R160, R153 ;  /* 0x00000099a0997220 */ /* 0x000fe20000410000 */
[----:B------:R1:W-:Y:S01]  /*49b0*/  MUFU.EX2 R17, R146 ;  /* 0x0000009200117308 */ /* 0x0003e20000000800 */
[----:B------:R-:W-:Y:S01]  /*49c0*/  FMUL.FTZ R159, R140, R159 ;  /* 0x0000009f8c9f7220 */ /* 0x000fe20000410000 */
[----:B------:R-:W-:Y:S01]  /*49d0*/  F2FP.BF16.PACK_AB R140, R143, R140 ;  /* 0x0000008c8f8c723e */ /* 0x000fe200000010ff */
[----:B------:R-:W-:Y:S01]  /*49e0*/  FMUL.FTZ R21, R16, R21 ;  /* 0x0000001510157220 */ /* 0x000fe20000410000 */
[----:B------:R-:W-:Y:S01]  /*49f0*/  F2FP.BF16.PACK_AB R160, R145, R160 ;  /* 0x000000a091a0723e */ /* 0x000fe200000010ff */
[----:B------:R-:W-:Y:S02]  /*4a00*/  FMUL.FTZ R139, R158, R139 ;  /* 0x0000008b9e8b7220 */ /* 0x000fe40000410000 */
[----:B------:R-:W-:Y:S02]  /*4a10*/  FFMA.FTZ R20, -R225, R225, 1 ;  /* 0x3f800000e1147423 */ /* 0x000fe400000101e1 */
[----:B------:R-:W-:Y:S01]  /*4a20*/  FFMA.FTZ R16, -R229, R229, 1 ;  /* 0x3f800000e5107423 */ /* 0x000fe200000101e5 */
[----:B------:R-:W-:Y:S01]  /*4a30*/  MUFU.EX2 R164, R164 ;  /* 0x000000a400a47308 */ /* 0x000fe20000000800 */
[--C-:B------:R-:W-:Y:S02]  /*4a40*/  FADD.FTZ R145, R32, -R141.reuse ;  /* 0x8000008d20917221 */ /* 0x100fe40000010000 */
[----:B------:R-:W-:Y:S01]  /*4a50*/  FADD.FTZ R32, R33, -R141 ;  /* 0x8000008d21207221 */ /* 0x000fe20000010000 */
[----:B------:R-:W-:Y:S01]  /*4a60*/  F2FP.BF16.PACK_AB R33, R249, R2 ;  /* 0x00000002f921723e */ /* 0x000fe200000010ff */
[----:B------:R-:W-:Y:S02]  /*4a70*/  FMUL.FTZ R20, R139, R20 ;  /* 0x000000148b147220 */ /* 0x000fe40000410000 */
[----:B------:R-:W-:Y:S02]  /*4a80*/  FFMA.FTZ R139, -R230, R230, 1 ;  /* 0x3f800000e68b7423 */ /* 0x000fe400000101e6 */
[----:B------:R-:W-:Y:S01]  /*4a90*/  FMUL.FTZ R16, R153, R16 ;  /* 0x0000001099107220 */ /* 0x000fe20000410000 */
[----:B------:R-:W-:Y:S01]  /*4aa0*/  F2FP.BF16.PACK_AB R21, R21, R20 ;  /* 0x000000141515723e */ /* 0x000fe200000010ff */
[----:B------:R-:W-:Y:S01]  /*4ab0*/  FMUL.FTZ R145, R2, R145 ;  /* 0x0000009102917220 */ /* 0x000fe20000410000 */
[----:B------:R-:W-:Y:S01]  /*4ac0*/  MUFU.EX2 R141, R250 ;  /* 0x000000fa008d7308 */ /* 0x000fe20000000800 */
[----:B------:R-:W-:Y:S02]  /*4ad0*/  FMUL.FTZ R32, R249, R32 ;  /* 0x00000020f9207220 */ /* 0x000fe40000410000 */
[--C-:B-1----:R-:W-:Y:S02]  /*4ae0*/  FADD.FTZ R146, R7, -R138.reuse ;  /* 0x8000008a07927221 */ /* 0x102fe40000010000 */
[----:B------:R-:W-:Y:S02]  /*4af0*/  FFMA.FTZ R2, -R243, R243, 1 ;  /* 0x3f800000f3027423 */ /* 0x000fe400000101f3 */
[----:B------:R-:W-:Y:S02]  /*4b00*/  FMUL.FTZ R146, R143, R146 ;  /* 0x000000928f927220 */ /* 0x000fe40000410000 */
[----:B------:R-:W1:Y:S01]  /*4b10*/  LDS R143, [R240+0x18300] ;  /* 0x01830000f08f7984 */ /* 0x000e620000000800 */
[----:B------:R-:W-:Y:S01]  /*4b20*/  FFMA.FTZ R153, -R244, R244, 1 ;  /* 0x3f800000f4997423 */ /* 0x000fe200000101f4 */
[----:B------:R-:W2:Y:S01]  /*4b30*/  MUFU.EX2 R248, R248 ;  /* 0x000000f800f87308 */ /* 0x000ea20000000800 */
[----:B------:R-:W-:Y:S01]  /*4b40*/  FMUL.FTZ R139, R150, R139 ;  /* 0x0000008b968b7220 */ /* 0x000fe20000410000 */
[----:B------:R-:W3:Y:S01]  /*4b50*/  LDS R240, [R240+0x18320] ;  /* 0x01832000f0f07984 */ /* 0x000ee20000000800 */
[----:B------:R-:W-:Y:S02]  /*4b60*/  FMUL.FTZ R2, R145, R2 ;  /* 0x0000000291027220 */ /* 0x000fe40000410000 */
[----:B------:R-:W-:Y:S01]  /*4b70*/  FMUL.FTZ R153, R32, R153 ;  /* 0x0000009920997220 */ /* 0x000fe20000410000 */
[----:B------:R-:W-:Y:S01]  /*4b80*/  F2FP.BF16.PACK_AB R16, R139, R16 ;  /* 0x000000108b10723e */ /* 0x000fe200000010ff */
[----:B------:R-:W-:Y:S01]  /*4b90*/  FFMA.FTZ R145, -R214, R214, 1 ;  /* 0x3f800000d6917423 */ /* 0x000fe200000101d6 */
[----:B------:R-:W-:Y:S01]  /*4ba0*/  STS [R205+0x18480], R156 ;  /* 0x0184809ccd007388 */ /* 0x000fe20000000800 */
[--C-:B------:R-:W-:Y:S01]  /*4bb0*/  FADD.FTZ R139, R18, -R138.reuse ;  /* 0x8000008a128b7221 */ /* 0x100fe20000010000 */
[----:B------:R-:W-:Y:S01]  /*4bc0*/  F2FP.BF16.PACK_AB R153, R153, R2 ;  /* 0x000000029999723e */ /* 0x000fe200000010ff */
[--C-:B------:R-:W-:Y:S01]  /*4bd0*/  FADD.FTZ R2, R19, -R138.reuse ;  /* 0x8000008a13027221 */ /* 0x100fe20000010000 */
[----:B------:R-:W-:Y:S01]  /*4be0*/  MUFU.EX2 R165, R165 ;  /* 0x000000a500a57308 */ /* 0x000fe20000000800 */
[----:B------:R-:W-:Y:S01]  /*4bf0*/  FFMA.FTZ R32, -R213, R213, 1 ;  /* 0x3f800000d5207423 */ /* 0x000fe200000101d5 */
[----:B------:R-:W-:Y:S01]  /*4c00*/  STS [R205+0x18880], R140 ;  /* 0x0188808ccd007388 */ /* 0x000fe20000000800 */
[----:B------:R-:W-:Y:S01]  /*4c10*/  FMUL.FTZ R145, R146, R145 ;  /* 0x0000009192917220 */ /* 0x000fe20000410000 */
[C---:B------:R-:W-:Y:S01]  /*4c20*/  F2FP.BF16.PACK_AB R19, R147.reuse, R142 ;  /* 0x0000008e9313723e */ /* 0x040fe200000010ff */
[----:B------:R-:W-:Y:S01]  /*4c30*/  FMUL.FTZ R139, R142, R139 ;  /* 0x0000008b8e8b7220 */ /* 0x000fe20000410000 */
[----:B------:R4:W-:Y:S01]  /*4c40*/  STS [R208], R3 ;  /* 0x00000003d0007388 */ /* 0x0009e20000000800 */
[----:B------:R-:W-:Y:S02]  /*4c50*/  FMUL.FTZ R2, R147, R2 ;  /* 0x0000000293027220 */ /* 0x000fe40000410000 */
[----:B------:R-:W-:Y:S01]  /*4c60*/  FMUL.FTZ R32, R159, R32 ;  /* 0x000000209f207220 */ /* 0x000fe20000410000 */
[----:B------:R-:W-:Y:S01]  /*4c70*/  MUFU.EX2 R161, R161 ;  /* 0x000000a100a17308 */ /* 0x000fe20000000800 */
[--C-:B------:R-:W-:Y:S01]  /*4c80*/  FADD.FTZ R18, R23, -R138.reuse ;  /* 0x8000008a17127221 */ /* 0x100fe20000010000 */
[----:B------:R-:W-:Y:S01]  /*4c90*/  STS [R208+0x400], R19 ;  /* 0x00040013d0007388 */ /* 0x000fe20000000800 */
[----:B------:R-:W-:Y:S01]  /*4ca0*/  FFMA.FTZ R20, -R227, R227, 1 ;  /* 0x3f800000e3147423 */ /* 0x000fe200000101e3 */
[----:B------:R-:W-:Y:S01]  /*4cb0*/  F2FP.BF16.PACK_AB R32, R145, R32 ;  /* 0x000000209120723e */ /* 0x000fe200000010ff */
[----:B------:R-:W-:Y:S01]  /*4cc0*/  FFMA.FTZ R23, -R228, R228, 1 ;  /* 0x3f800000e4177423 */ /* 0x000fe200000101e4 */
[----:B--2---:R-:W-:Y:S01]  /*4cd0*/  F2FP.BF16.PACK_AB R167, R248, R167 ;  /* 0x000000a7f8a7723e */ /* 0x004fe200000010ff */
[----:B------:R-:W-:Y:S02]  /*4ce0*/  FMUL.FTZ R20, R139, R20 ;  /* 0x000000148b147220 */ /* 0x000fe40000410000 */
[----:B------:R-:W-:Y:S01]  /*4cf0*/  FMUL.FTZ R23, R2, R23 ;  /* 0x0000001702177220 */ /* 0x000fe20000410000 */
[----:B------:R-:W-:Y:S01]  /*4d00*/  MUFU.EX2 R151, R151 ;  /* 0x0000009700977308 */ /* 0x000fe20000000800 */
[--C-:B------:R-:W-:Y:S02]  /*4d10*/  FADD.FTZ R145, R22, -R138.reuse ;  /* 0x8000008a16917221 */ /* 0x100fe40000010000 */
[----:B------:R-:W-:Y:S01]  /*4d20*/  FMUL.FTZ R18, R149, R18 ;  /* 0x0000001295127220 */ /* 0x000fe20000410000 */
[----:B------:R-:W-:Y:S01]  /*4d30*/  F2FP.BF16.PACK_AB R23, R23, R20 ;  /* 0x000000141717723e */ /* 0x000fe200000010ff */
[----:B------:R-:W-:Y:S01]  /*4d40*/  FMUL.FTZ R22, R144, R145 ;  /* 0x0000009190167220 */ /* 0x000fe20000410000 */
[----:B------:R-:W-:Y:S01]  /*4d50*/  F2FP.BF16.PACK_AB R144, R149, R144 ;  /* 0x000000909590723e */ /* 0x000fe200000010ff */
[----:B------:R-:W-:Y:S02]  /*4d60*/  FFMA.FTZ R139, -R232, R232, 1 ;  /* 0x3f800000e88b7423 */ /* 0x000fe400000101e8 */
[----:B------:R-:W-:Y:S01]  /*4d70*/  FFMA.FTZ R145, -R246, R246, 1 ;  /* 0x3f800000f6917423 */ /* 0x000fe200000101f6 */
[----:B------:R-:W2:Y:S01]  /*4d80*/  MUFU.EX2 R2, R163 ;  /* 0x000000a300027308 */ /* 0x000ea20000000800 */
[----:B------:R-:W-:Y:S02]  /*4d90*/  FMUL.FTZ R139, R18, R139 ;  /* 0x0000008b128b7220 */ /* 0x000fe40000410000 */
[----:B------:R-:W-:Y:S02]  /*4da0*/  FMUL.FTZ R34, R34, R145 ;  /* 0x0000009122227220 */ /* 0x000fe40000410000 */
[--C-:B-1----:R-:W-:Y:S02]  /*4db0*/  FADD.FTZ R145, R8, -R143.reuse ;  /* 0x8000008f08917221 */ /* 0x102fe40000010000 */
[--C-:B------:R-:W-:Y:S01]  /*4dc0*/  FADD.FTZ R18, R13, -R143.reuse ;  /* 0x8000008f0d127221 */ /* 0x100fe20000010000 */
[----:B------:R-:W-:Y:S01]  /*4dd0*/  F2FP.BF16.PACK_AB R13, R17, R148 ;  /* 0x00000094110d723e */ /* 0x000fe200000010ff */
[----:B------:R-:W-:Y:S01]  /*4de0*/  FADD.FTZ R8, R9, -R143 ;  /* 0x8000008f09087221 */ /* 0x000fe20000010000 */
[----:B------:R-:W1:Y:S01]  /*4df0*/  MUFU.EX2 R20, R157 ;  /* 0x0000009d00147308 */ /* 0x000e620000000800 */
[----:B------:R-:W-:Y:S02]  /*4e00*/  FMUL.FTZ R22, R22, R231 ;  /* 0x000000e716167220 */ /* 0x000fe40000410000 */
[----:B------:R-:W-:Y:S02]  /*4e10*/  FMUL.FTZ R8, R171, R8 ;  /* 0x00000008ab087220 */ /* 0x000fe40000410000 */
[----:B------:R-:W-:Y:S01]  /*4e20*/  FMUL.FTZ R18, R17, R18 ;  /* 0x0000001211127220 */ /* 0x000fe20000410000 */
[----:B------:R-:W-:Y:S01]  /*4e30*/  F2FP.BF16.PACK_AB R22, R139, R22 ;  /* 0x000000168b16723e */ /* 0x000fe200000010ff */
[----:B------:R-:W-:Y:S02]  /*4e40*/  FFMA.FTZ R17, -R218, R218, 1 ;  /* 0x3f800000da117423 */ /* 0x000fe400000101da */
[----:B------:R-:W-:Y:S01]  /*4e50*/  FFMA.FTZ R139, -R222, R222, 1 ;  /* 0x3f800000de8b7423 */ /* 0x000fe200000101de */
[----:B------:R-:W-:Y:S01]  /*4e60*/  MUFU.EX2 R170, R170 ;  /* 0x000000aa00aa7308 */ /* 0x000fe20000000800 */
[----:B------:R-:W-:Y:S02]  /*4e70*/  FMUL.FTZ R17, R8, R17 ;  /* 0x0000001108117220 */ /* 0x000fe40000410000 */
[----:B------:R-:W-:Y:S02]  /*4e80*/  FFMA.FTZ R245, R168, c[0x0][0x29c], -R245 ;  /* 0x0000a700a8f57a23 */ /* 0x000fe400000108f5 */
[--C-:B------:R-:W-:Y:S02]  /*4e90*/  FADD.FTZ R8, R25, -R143.reuse ;  /* 0x8000008f19087221 */ /* 0x100fe40000010000 */
[--C-:B------:R-:W-:Y:S02]  /*4ea0*/  FADD.FTZ R25, R28, -R143.reuse ;  /* 0x8000008f1c197221 */ /* 0x100fe40000010000 */
[----:B------:R-:W-:Y:S01]  /*4eb0*/  FMUL.FTZ R18, R18, R139 ;  /* 0x0000008b12127220 */ /* 0x000fe20000410000 */
[----:B------:R-:W-:Y:S01]  /*4ec0*/  MUFU.EX2 R28, R169 ;  /* 0x000000a9001c7308 */ /* 0x000fe20000000800 */
[--C-:B------:R-:W-:Y:S02]  /*4ed0*/  FADD.FTZ R139, R24, -R143.reuse ;  /* 0x8000008f188b7221 */ /* 0x100fe40000010000 */
[----:B------:R-:W-:Y:S02]  /*4ee0*/  FADD.FTZ R35, R35, -R138 ;  /* 0x8000008a23237221 */ /* 0x000fe40000010000 */
[----:B------:R-:W-:Y:S01]  /*4ef0*/  FMUL.FTZ R145, R152, R145 ;  /* 0x0000009198917220 */ /* 0x000fe20000410000 */
[----:B------:R-:W-:Y:S01]  /*4f00*/  F2FP.BF16.PACK_AB R152, R171, R152 ;  /* 0x00000098ab98723e */ /* 0x000fe200000010ff */
[--C-:B------:R-:W-:Y:S02]  /*4f10*/  FADD.FTZ R9, R12, -R143.reuse ;  /* 0x8000008f0c097221 */ /* 0x100fe40000010000 */
[----:B------:R-:W-:Y:S01]  /*4f20*/  FFMA.FTZ R12, -R215, R215, 1 ;  /* 0x3f800000d70c7423 */ /* 0x000fe200000101d7 */
[----:B------:R-:W5:Y:S01]  /*4f30*/  MUFU.EX2 R245, R245 ;  /* 0x000000f500f57308 */ /* 0x000f620000000800 */
[----:B------:R-:W-:Y:S01]  /*4f40*/  FMUL.FTZ R139, R164, R139 ;  /* 0x0000008ba48b7220 */ /* 0x000fe20000410000 */
[C---:B------:R-:W-:Y:S01]  /*4f50*/  F2FP.BF16.PACK_AB R164, R141.reuse, R164 ;  /* 0x000000a48da4723e */ /* 0x040fe200000010ff */
[----:B------:R-:W-:Y:S01]  /*4f60*/  FMUL.FTZ R8, R141, R8 ;  /* 0x000000088d087220 */ /* 0x000fe20000410000 */
[----:B------:R-:W-:Y:S01]  /*4f70*/  STS [R205+0x19480], R152 ;  /* 0x01948098cd007388 */ /* 0x000fe20000000800 */
[----:B------:R-:W-:Y:S02]  /*4f80*/  FFMA.FTZ R141, -R234, R234, 1 ;  /* 0x3f800000ea8d7423 */ /* 0x000fe400000101ea */
[----:B------:R-:W-:Y:S02]  /*4f90*/  FFMA.FTZ R138, -R247, R247, 1 ;  /* 0x3f800000f78a7423 */ /* 0x000fe400000101f7 */
[----:B------:R-:W-:Y:S01]  /*4fa0*/  FMUL.FTZ R35, R248, R35 ;  /* 0x00000023f8237220 */ /* 0x000fe20000410000 */
[----:B------:R-:W-:Y:S01]  /*4fb0*/  MUFU.EX2 R155, R155 ;  /* 0x0000009b009b7308 */ /* 0x000fe20000000800 */
[----:B------:R-:W-:Y:S02]  /*4fc0*/  FMUL.FTZ R12, R145, R12 ;  /* 0x0000000c910c7220 */ /* 0x000fe40000410000 */
[----:B------:R-:W-:Y:S01]  /*4fd0*/  FMUL.FTZ R141, R8, R141 ;  /* 0x0000008d088d7220 */ /* 0x000fe20000410000 */
[----:B--2---:R-:W-:Y:S01]  /*4fe0*/  F2FP.BF16.PACK_AB R8, R2, R165 ;  /* 0x000000a50208723e */ /* 0x004fe200000010ff */
[----:B------:R-:W-:Y:S01]  /*4ff0*/  FMUL.FTZ R35, R35, R138 ;  /* 0x0000008a23237220 */ /* 0x000fe20000410000 */
[----:B------:R-:W-:Y:S01]  /*5000*/  F2FP.BF16.PACK_AB R12, R17, R12 ;  /* 0x0000000c110c723e */ /* 0x000fe200000010ff */
[----:B------:R-:W-:Y:S01]  /*5010*/  FMUL.FTZ R9, R148, R9 ;  /* 0x0000000994097220 */ /* 0x000fe20000410000 */
[----:B-1----:R-:W-:Y:S01]  /*5020*/  F2FP.BF16.PACK_AB R17, R20, R161 ;  /* 0x000000a11411723e */ /* 0x002fe200000010ff */
[----:B------:R-:W-:Y:S01]  /*5030*/  STS [R205+0x19880], R8 ;  /* 0x01988008cd007388 */ /* 0x000fe20000000800 */
[----:B------:R-:W4:Y:S01]  /*5040*/  MUFU.EX2 R242, R242 ;  /* 0x000000f200f27308 */ /* 0x000f220000000800 */
[----:B------:R-:W-:Y:S01]  /*5050*/  F2FP.BF16.PACK_AB R35, R35, R34 ;  /* 0x000000222323723e */ /* 0x000fe200000010ff */
[----:B------:R-:W-:Y:S01]  /*5060*/  FFMA.FTZ R34, -R221, R221, 1 ;  /* 0x3f800000dd227423 */ /* 0x000fe200000101dd */
[----:B------:R-:W-:Y:S01]  /*5070*/  STS [R208+0x1000], R13 ;  /* 0x0010000dd0007388 */ /* 0x000fe20000000800 */
[----:B------:R-:W-:Y:S01]  /*5080*/  FADD.FTZ R24, R29, -R143 ;  /* 0x8000008f1d187221 */ /* 0x000fe20000010000 */
[----:B-----5:R-:W-:Y:S01]  /*5090*/  F2FP.BF16.PACK_AB R29, R245, R170 ;  /* 0x000000aaf51d723e */ /* 0x020fe200000010ff */
[----:B------:R-:W-:Y:S01]  /*50a0*/  FMUL.FTZ R9, R9, R34 ;  /* 0x0000002209097220 */ /* 0x000fe20000410000 */
[----:B------:R-:W-:Y:S01]  /*50b0*/  STS [R208+0x1400], R17 ;  /* 0x00140011d0007388 */ /* 0x000fe20000000800 */
[--C-:B---3--:R-:W-:Y:S02]  /*50c0*/  FADD.FTZ R11, R11, -R240.reuse ;  /* 0x800000f00b0b7221 */ /* 0x108fe40000010000 */
[--C-:B------:R-:W-:Y:S01]  /*50d0*/  FADD.FTZ R10, R10, -R240.reuse ;  /* 0x800000f00a0a7221 */ /* 0x100fe20000010000 */
[----:B------:R-:W-:Y:S01]  /*50e0*/  STS [R205+0x1a480], R160 ;  /* 0x01a480a0cd007388 */ /* 0x000fe20000000800 */
[----:B------:R-:W-:Y:S01]  /*50f0*/  F2FP.BF16.PACK_AB R9, R18, R9 ;  /* 0x000000091209723e */ /* 0x000fe200000010ff */
[----:B------:R-:W-:Y:S01]  /*5100*/  FMUL.FTZ R11, R2, R11 ;  /* 0x0000000b020b7220 */ /* 0x000fe20000410000 */
[----:B------:R-:W-:Y:S01]  /*5110*/  F2FP.BF16.PACK_AB R18, R28, R151 ;  /* 0x000000971c12723e */ /* 0x000fe200000010ff */
[----:B------:R-:W-:Y:S01]  /*5120*/  STS [R205+0x1a880], R144 ;  /* 0x01a88090cd007388 */ /* 0x000fe20000000800 */
[--C-:B------:R-:W-:Y:S02]  /*5130*/  FADD.FTZ R15, R15, -R240.reuse ;  /* 0x800000f00f0f7221 */ /* 0x100fe40000010000 */
[----:B------:R-:W-:Y:S01]  /*5140*/  FFMA.FTZ R220, -R220, R220, 1 ;  /* 0x3f800000dcdc7423 */ /* 0x000fe200000101dc */
[----:B------:R-:W-:Y:S01]  /*5150*/  STS [R208+0x2000], R33 ;  /* 0x00200021d0007388 */ /* 0x000fe20000000800 */
[----:B------:R-:W-:Y:S02]  /*5160*/  FMUL.FTZ R10, R165, R10 ;  /* 0x0000000aa50a7220 */ /* 0x000fe40000410000 */
[--C-:B------:R-:W-:Y:S01]  /*5170*/  FADD.FTZ R14, R14, -R240.reuse ;  /* 0x800000f00e0e7221 */ /* 0x100fe20000010000 */
[----:B------:R-:W-:Y:S01]  /*5180*/  STS [R208+0x2400], R167 ;  /* 0x002400a7d0007388 */ /* 0x000fe20000000800 */
[----:B----4-:R-:W-:Y:S01]  /*5190*/  F2FP.BF16.PACK_AB R3, R242, R155 ;  /* 0x0000009bf203723e */ /* 0x010fe200000010ff */
[----:B------:R-:W-:Y:S02]  /*51a0*/  FFMA.FTZ R219, -R219, R219, 1 ;  /* 0x3f800000dbdb7423 */ /* 0x000fe400000101db */
        /* <DEDUP_REMOVED lines=8> */
[----:B------:R-:W-:Y:S01]  /*5230*/  FFMA.FTZ R224, -R224, R224, 1 ;  /* 0x3f800000e0e07423 */ /* 0x000fe200000101e0 */
[----:B------:R1:W-:Y:S01]  /*5240*/  STS [R208+0x3400], R3 ;  /* 0x00340003d0007388 */ /* 0x0003e20000000800 */
[----:B------:R-:W-:Y:S01]  /*5250*/  FMUL.FTZ R14, R14, R223 ;  /* 0x000000df0e0e7220 */ /* 0x000fe20000410000 */
[----:B------:R-:W-:Y:S01]  /*5260*/  F2FP.BF16.PACK_AB R10, R11, R10 ;  /* 0x0000000a0b0a723e */ /* 0x000fe200000010ff */
[----:B------:R-:W-:Y:S01]  /*5270*/  FMUL.FTZ R15, R15, R224 ;  /* 0x000000e00f0f7220 */ /* 0x000fe20000410000 */
[----:B------:R-:W-:Y:S01]  /*5280*/  BAR.SYNC.DEFER_BLOCKING 0x0 ;  /* 0x0000000000007b1d */ /* 0x000fe20000010000 */
[--C-:B------:R-:W-:Y:S02]  /*5290*/  FADD.FTZ R26, R26, -R240.reuse ;  /* 0x800000f01a1a7221 */ /* 0x100fe40000010000 */
[--C-:B------:R-:W-:Y:S01]  /*52a0*/  FADD.FTZ R27, R27, -R240.reuse ;  /* 0x800000f01b1b7221 */ /* 0x100fe20000010000 */
[----:B------:R-:W-:Y:S01]  /*52b0*/  F2FP.BF16.PACK_AB R15, R15, R14 ;  /* 0x0000000e0f0f723e */ /* 0x000fe200000010ff */
[----:B------:R-:W-:Y:S02]  /*52c0*/  FMUL.FTZ R26, R151, R26 ;  /* 0x0000001a971a7220 */ /* 0x000fe40000410000 */
[----:B------:R-:W-:Y:S02]  /*52d0*/  FMUL.FTZ R27, R28, R27 ;  /* 0x0000001b1c1b7220 */ /* 0x000fe40000410000 */
[----:B------:R-:W-:Y:S02]  /*52e0*/  FFMA.FTZ R34, -R233, R233, 1 ;  /* 0x3f800000e9227423 */ /* 0x000fe400000101e9 */
[----:B------:R-:W-:Y:S02]  /*52f0*/  FFMA.FTZ R235, -R235, R235, 1 ;  /* 0x3f800000ebeb7423 */ /* 0x000fe400000101eb */
[----:B------:R-:W-:Y:S02]  /*5300*/  FFMA.FTZ R236, -R236, R236, 1 ;  /* 0x3f800000ecec7423 */ /* 0x000fe400000101ec */
[--C-:B------:R-:W-:Y:S02]  /*5310*/  FADD.FTZ R30, R30, -R240.reuse ;  /* 0x800000f01e1e7221 */ /* 0x100fe40000010000 */
[----:B------:R-:W-:Y:S02]  /*5320*/  FADD.FTZ R31, R31, -R240 ;  /* 0x800000f01f1f7221 */ /* 0x000fe40000010000 */
[----:B------:R-:W-:Y:S02]  /*5330*/  FFMA.FTZ R138, -R237, R237, 1 ;  /* 0x3f800000ed8a7423 */ /* 0x000fe400000101ed */
[----:B------:R-:W-:Y:S01]  /*5340*/  FMUL.FTZ R34, R139, R34 ;  /* 0x000000228b227220 */ /* 0x000fe20000410000 */
[----:B-1----:R-:W-:Y:S01]  /*5350*/  MOV R3, UR5 ;  /* 0x0000000500037c02 */ /* 0x002fe20008000f00 */
[----:B------:R-:W-:Y:S01]  /*5360*/  FMUL.FTZ R26, R26, R235 ;  /* 0x000000eb1a1a7220 */ /* 0x000fe20000410000 */
[----:B------:R-:W-:Y:S01]  /*5370*/  STS [R205+0x1c480], R154 ;  /* 0x01c4809acd007388 */ /* 0x000fe20000000800 */
[----:B------:R-:W-:Y:S01]  /*5380*/  FMUL.FTZ R27, R27, R236 ;  /* 0x000000ec1b1b7220 */ /* 0x000fe20000410000 */
[----:B------:R-:W-:Y:S01]  /*5390*/  F2FP.BF16.PACK_AB R34, R141, R34 ;  /* 0x000000228d22723e */ /* 0x000fe200000010ff */
[----:B------:R-:W-:Y:S01]  /*53a0*/  FMUL.FTZ R25, R170, R25 ;  /* 0x00000019aa197220 */ /* 0x000fe20000410000 */
[----:B------:R-:W-:Y:S01]  /*53b0*/  STS [R205+0x1c880], R32 ;  /* 0x01c88020cd007388 */ /* 0x000fe20000000800 */
[----:B------:R-:W-:Y:S02]  /*53c0*/  FMUL.FTZ R24, R245, R24 ;  /* 0x00000018f5187220 */ /* 0x000fe40000410000 */
[----:B------:R-:W-:Y:S01]  /*53d0*/  FFMA.FTZ R143, -R238, R238, 1 ;  /* 0x3f800000ee8f7423 */ /* 0x000fe200000101ee */
[----:B------:R-:W-:Y:S01]  /*53e0*/  STS [R208+0x4000], R21 ;  /* 0x00400015d0007388 */ /* 0x000fe20000000800 */
[----:B------:R-:W-:Y:S02]  /*53f0*/  FMUL.FTZ R30, R155, R30 ;  /* 0x0000001e9b1e7220 */ /* 0x000fe40000410000 */
[----:B------:R-:W-:Y:S01]  /*5400*/  FMUL.FTZ R31, R242, R31 ;  /* 0x0000001ff21f7220 */ /* 0x000fe20000410000 */
[----:B------:R-:W-:Y:S01]  /*5410*/  STS [R208+0x4400], R23 ;  /* 0x00440017d0007388 */ /* 0x000fe20000000800 */
[----:B------:R-:W-:Y:S02]  /*5420*/  FFMA.FTZ R239, -R239, R239, 1 ;  /* 0x3f800000efef7423 */ /* 0x000fe400000101ef */
[----:B------:R-:W-:Y:S01]  /*5430*/  FFMA.FTZ R2, -R241, R241, 1 ;  /* 0x3f800000f1027423 */ /* 0x000fe200000101f1 */
[----:B------:R-:W-:Y:S01]  /*5440*/  STS [R205+0x1d480], R12 ;  /* 0x01d4800ccd007388 */ /* 0x000fe20000000800 */
[----:B------:R-:W-:Y:S02]  /*5450*/  FMUL.FTZ R25, R25, R138 ;  /* 0x0000008a19197220 */ /* 0x000fe40000410000 */
        /* <DEDUP_REMOVED lines=134> */
.L_x_1328:
        /* <DEDUP_REMOVED lines=239> */
.L_x_1324:
[----:B------:R-:W-:Y:S05]  /*6bb0*/  @P1 EXIT ;  /* 0x000000000000194d */ /* 0x000fea0003800000 */
[----:B------:R-:W-:Y:S01]  /*6bc0*/  ISETP.NE.U32.AND P2, PT, RZ, c[0x0][0x360], PT ;  /* 0x0000d800ff007a0c */ /* 0x000fe20003f45070 */
[----:B------:R-:W-:Y:S02]  /*6bd0*/  UMOV UR6, 0x1 ;  /* 0x0000000100067882 */ /* 0x000fe40000000000 */
[----:B------:R-:W-:Y:S01]  /*6be0*/  ULDC.64 UR4, c[0x0][0x338] ;  /* 0x0000ce0000047ab9 */ /* 0x000fe20000000a00 */
[----:B------:R-:W-:-:S13]  /*6bf0*/  ISETP.NE.AND.EX P2, PT, RZ, c[0x0][0x364], PT, P2 ;  /* 0x0000d900ff007a0c */ /* 0x000fda0003f45320 */
[----:B------:R-:W-:-:S04]  /*6c00*/  @P2 IMAD.MOV.U32 R0, RZ, RZ, 0x4 ;  /* 0x00000004ff002424 */ /* 0x000fc800078e00ff */
[----:B------:R-:W-:-:S05]  /*6c10*/  @P2 IMAD.WIDE R6, R193, R0, c[0x0][0x360] ;  /* 0x0000d800c1062625 */ /* 0x000fca00078e0200 */
[----:B------:R2:W4:Y:S01]  /*6c20*/  @P2 LDG.E R0, [R6.64] ;  /* 0x0000000e06002981 */ /* 0x000522000c1e1900 */
[----:B------:R-:W-:Y:S02]  /*6c30*/  UISETP.NE.AND UP0, UPT, UR6, UR4, UPT ;  /* 0x000000040600728c */ /* 0x000fe4000bf05270 */
[----:B------:R-:W-:Y:S01]  /*6c40*/  UIMAD.WIDE.U32 UR6, UR11, UR5, URZ ;  /* 0x000000050b0672a5 */ /* 0x000fe2000f8e003f */
[----:B------:R-:W5:Y:S01]  /*6c50*/  S2R R4, SR_TID.X ;  /* 0x0000000000047919 */ /* 0x000f620000002100 */
[----:B------:R-:W-:-:S07]  /*6c60*/  ULDC UR4, c[0x0][0x340] ;  /* 0x0000d00000047ab9 */ /* 0x000fce0000000800 */
[----:B------:R-:W-:Y:S02]  /*6c70*/  @UP0 UMOV UR5, UR7 ;  /* 0x0000000700050c82 */ /* 0x000fe40008000000 */
[----:B------:R-:W-:-:S03]  /*6c80*/  @UP0 USHF.R.U32.HI UR11, URZ, UR4, UR5 ;  /* 0x000000043f0b0299 */ /* 0x000fc60008011605 */
[----:B------:R-:W-:Y:S02]  /*6c90*/  ULDC.64 UR4, c[0x0][0x328] ;  /* 0x0000ca0000047ab9 */ /* 0x000fe40000000a00 */
[----:B------:R-:W-:-:S04]  /*6ca0*/  USHF.R.S32.HI UR6, URZ, 0x1f, UR11 ;  /* 0x0000001f3f067899 */ /* 0x000fc8000801140b */
[----:B------:R-:W-:Y:S01]  /*6cb0*/  UIMAD UR4, UR6, UR4, URZ ;  /* 0x00000004060472a4 */ /* 0x000fe2000f8e023f */
[----:B--2---:R-:W-:-:S03]  /*6cc0*/  IMAD.U32 R6, RZ, RZ, UR11 ;  /* 0x0000000bff067e24 */ /* 0x004fc6000f8e00ff */
[----:B------:R-:W-:Y:S02]  /*6cd0*/  UIMAD UR7, UR11, UR5, UR4 ;  /* 0x000000050b0772a4 */ /* 0x000fe4000f8e0204 */
[----:B------:R-:W-:-:S04]  /*6ce0*/  UIMAD UR4, UR12, 0x3000, URZ ;  /* 0x000030000c0478a4 */ /* 0x000fc8000f8e023f */
[----:B------:R-:W-:Y:S01]  /*6cf0*/  USHF.R.S32.HI UR8, URZ, 0x1f, UR4 ;  /* 0x0000001f3f087899 */ /* 0x000fe20008011404 */
[----:B------:R-:W-:Y:S01]  /*6d00*/  BAR.SYNC.DEFER_BLOCKING 0x1, 0x100 ;  /* 0x0044000000007b1d */ /* 0x000fe20000010000 */
[----:B---34-:R-:W-:-:S05]  /*6d10*/  @P2 IMAD R3, R193, 0x80, R0 ;  /* 0x00000080c1032824 */ /* 0x018fca00078e0200 */
[----:B------:R-:W-:-:S04]  /*6d20*/  @P2 SHF.R.S32.HI R0, RZ, 0x1f, R3 ;  /* 0x0000001fff002819 */ /* 0x000fc80000011403 */
[----:B------:R-:W-:-:S04]  /*6d30*/  @P2 LEA.HI R0, R0, R3, RZ, 0x7 ;  /* 0x0000000300002211 */ /* 0x000fc800078f38ff */
[----:B------:R-:W-:Y:S02]  /*6d40*/  @P2 SHF.R.S32.HI R2, RZ, 0x7, R0 ;  /* 0x00000007ff022819 */ /* 0x000fe40000011400 */
[----:B-----5:R-:W-:-:S03]  /*6d50*/  SHF.R.S32.HI R0, RZ, 0x1f, R4 ;  /* 0x0000001fff007819 */ /* 0x020fc60000011404 */
[----:B------:R-:W-:-:S05]  /*6d60*/  @P2 IMAD R2, R2, 0x3000, RZ ;  /* 0x0000300002022824 */ /* 0x000fca00078e02ff */
[----:B------:R-:W-:Y:S02]  /*6d70*/  @P2 SHF.R.S32.HI R3, RZ, 0x1f, R2 ;  /* 0x0000001fff032819 */ /* 0x000fe40000011402 */
[----:B------:R-:W-:-:S06]  /*6d80*/  @!P2 CS2R R2, SRZ ;  /* 0x000000000002a805 */ /* 0x000fcc000001ff00 */
[----:B------:R-:W-:Y:S01]  /*6d90*/  IADD3 R4, P1, P0, R2, UR4, R4 ;  /* 0x0000000402047c10 */ /* 0x000fe2000f83e004 */
[----:B------:R-:W-:Y:S01]  /*6da0*/  ULDC.64 UR4, c[0x0][0x300] ;  /* 0x0000c00000047ab9 */ /* 0x000fe20000000a00 */
[----:B------:R-:W-:Y:S01]  /*6db0*/  IMAD.U32 R2, RZ, RZ, UR11 ;  /* 0x0000000bff027e24 */ /* 0x000fe2000f8e00ff */
[----:B------:R-:W-:Y:S01]  /*6dc0*/  UIMAD UR4, UR6, UR4, URZ ;  /* 0x00000004060472a4 */ /* 0x000fe2000f8e023f */
[----:B------:R-:W-:Y:S02]  /*6dd0*/  IADD3.X R5, R3, UR8, R0, P1, P0 ;  /* 0x0000000803057c10 */ /* 0x000fe40008fe0400 */
[----:B------:R-:W-:Y:S01]  /*6de0*/  SHF.R.S32.HI R0, RZ, 0x1f, R193 ;  /* 0x0000001fff007819 */ /* 0x000fe200000114c1 */
[----:B------:R-:W-:Y:S01]  /*6df0*/  UIMAD UR4, UR11, UR5, UR4 ;  /* 0x000000050b0472a4 */ /* 0x000fe2000f8e0204 */
[----:B------:R-:W-:Y:S01]  /*6e00*/  SEL R193, R193, RZ, !P2 ;  /* 0x000000ffc1c17207 */ /* 0x000fe20005000000 */
[----:B------:R-:W-:Y:S01]  /*6e10*/  IMAD.WIDE.U32 R6, R6, c[0x0][0x328], R4 ;  /* 0x0000ca0006067a25 */ /* 0x000fe200078e0004 */
[----:B------:R-:W-:-:S03]  /*6e20*/  SEL R0, R0, RZ, !P2 ;  /* 0x000000ff00007207 */ /* 0x000fc60005000000 */
[----:B------:R-:W-:Y:S01]  /*6e30*/  IMAD.WIDE.U32 R2, R2, c[0x0][0x300], R4 ;  /* 0x0000c00002027a25 */ /* 0x000fe200078e0004 */
[----:B------:R-:W-:-:S03]  /*6e40*/  IADD3 R7, R7, UR7, RZ ;  /* 0x0000000707077c10 */ /* 0x000fc6000fffe0ff */
[----:B------:R-:W-:Y:S01]  /*6e50*/  IMAD R4, R0, c[0x0][0x330], RZ ;  /* 0x0000cc0000047a24 */ /* 0x000fe200078e02ff */
[----:B------:R-:W-:Y:S01]  /*6e60*/  IADD3 R3, R3, UR4, RZ ;  /* 0x0000000403037c10 */ /* 0x000fe2000fffe0ff */
[----:B------:R-:W-:-:S04]  /*6e70*/  IMAD.WIDE.U32 R6, R193, c[0x0][0x330], R6 ;  /* 0x0000cc00c1067a25 */ /* 0x000fc800078e0006 */
[C---:B------:R-:W-:Y:S01]  /*6e80*/  IMAD R4, R193.reuse, c[0x0][0x334], R4 ;  /* 0x0000cd00c1047a24 */ /* 0x040fe200078e0204 */
[----:B-1----:R-:W-:Y:S01]  /*6e90*/  LEA R10, P1, R6, c[0x0][0x310], 0x2 ;  /* 0x0000c400060a7a11 */ /* 0x002fe200078210ff */
[----:B------:R-:W-:-:S04]  /*6ea0*/  IMAD.WIDE.U32 R8, R193, c[0x0][0x308], R2 ;  /* 0x0000c200c1087a25 */ /* 0x000fc800078e0002 */
[----:B------:R-:W-:Y:S01]  /*6eb0*/  IMAD.IADD R3, R7, 0x1, R4 ;  /* 0x0000000107037824 */ /* 0x000fe200078e0204 */
[----:B------:R-:W-:Y:S01]  /*6ec0*/  LEA R2, P0, R8, c[0x0][0x2e8], 0x2 ;  /* 0x0000ba0008027a11 */ /* 0x000fe200078010ff */
[----:B------:R-:W-:-:S03]  /*6ed0*/  IMAD R0, R0, c[0x0][0x308], RZ ;  /* 0x0000c20000007a24 */ /* 0x000fc600078e02ff */
[----:B------:R-:W-:Y:S01]  /*6ee0*/  LEA.HI.X R11, R6, c[0x0][0x314], R3, 0x2, P1 ;  /* 0x0000c500060b7a11 */ /* 0x000fe200008f1403 */
[----:B------:R-:W-:-:S04]  /*6ef0*/  IMAD R0, R193, c[0x0][0x30c], R0 ;  /* 0x0000c300c1007a24 */ /* 0x000fc800078e0200 */
[----:B------:R-:W-:Y:S01]  /*6f00*/  RED.E.ADD.F32.FTZ.RN.STRONG.GPU [R10.64], R36 ;  /* 0x000000240a00798e */ /* 0x000fe2000c10e78e */
[----:B------:R-:W-:-:S03]  /*6f10*/  IMAD.IADD R5, R9, 0x1, R0 ;  /* 0x0000000109057824 */ /* 0x000fc600078e0200 */
[----:B------:R-:W-:Y:S02]  /*6f20*/  RED.E.ADD.F32.FTZ.RN.STRONG.GPU [R10.64+0x400], R37 ;  /* 0x000400250a00798e */ /* 0x000fe4000c10e78e */
[----:B------:R-:W-:Y:S02]  /*6f30*/  LEA.HI.X R3, R8, c[0x0][0x2ec], R5, 0x2, P0 ;  /* 0x0000bb0008037a11 */ /* 0x000fe400000f1405 */
        /* <DEDUP_REMOVED lines=95> */
.L_x_1330:
        /* <DEDUP_REMOVED lines=13> */
.L_x_1439:


//--------------------- .text._ZN7cutlass13device_kernelIN5flash32FlashAttnBwdPostprocessConvertdQIN4cute5tupleIJNS3_1CILi128EEENS5_ILi96EEEEEENS_10bfloat16_tEfNS_4arch4Sm80ELi256ENS3_8TiledMMAINS3_8MMA_AtomIJNS3_30SM80_16x8x16_F32BF16BF16F32_TNEEEENS3_6LayoutINS4_IJNS5_ILi4EEENS5_ILi2EEENS5_ILi1EEEEEENS4_IJSJ_SH_NS5_ILi0EEEEEEEENS4_IJNS5_ILi64EEENS5_ILi32EEENS5_ILi16EEEEEEEELb0EEEEEvNT_6ParamsE --------------------------
	.section	.text._ZN7cutlass13device_kernelIN5flash32FlashAttnBwdPostprocessConvertdQIN4cute5tupleIJNS3_1CILi128EEENS5_ILi96EEEEEENS_10bfloat16_tEfNS_4arch4Sm80ELi256ENS3_8TiledMMAINS3_8MMA_AtomIJNS3_30SM80_16x8x16_F32BF16BF16F32_TNEEEENS3_6LayoutINS4_IJNS5_ILi4EEENS5_ILi2EEENS5_ILi1EEEEEENS4_IJSJ_SH_NS5_ILi0EEEEEEEENS4_IJNS5_ILi64EEENS5_ILi32EEENS5_ILi16EEEEEEEELb0EEEEEvNT_6ParamsE,"ax",@progbits
	.sectioninfo	@"SHI_REGISTERS=71"
	.align	128
.text._ZN7cutlass13device_kernelIN5flash32FlashAttnBwdPostprocessConvertdQIN4cute5tupleIJNS3_1CILi128EEENS5_ILi96EEEEEENS_10bfloat16_tEfNS_4arch4Sm80ELi256ENS3_8TiledMMAINS3_8MMA_AtomIJNS3_30SM80_16x8x16_F32BF16BF16F32_TNEEEENS3_6LayoutINS4_IJNS5_ILi4EEENS5_ILi2EEENS5_ILi1EEEEEENS4_IJSJ_SH_NS5_ILi0EEEEEEEENS4_IJNS5_ILi64EEENS5_ILi32EEENS5_ILi16EEEEEEEELb0EEEEEvNT_6ParamsE:
        .type           _ZN7cutlass13device_kernelIN5flash32FlashAttnBwdPostprocessConvertdQIN4cute5tupleIJNS3_1CILi128EEENS5_ILi96EEEEEENS_10bfloat16_tEfNS_4arch4Sm80ELi256ENS3_8TiledMMAINS3_8MMA_AtomIJNS3_30SM80_16x8x16_F32BF16BF16F32_TNEEEENS3_6LayoutINS4_IJNS5_ILi4EEENS5_ILi2EEENS5_ILi1EEEEEENS4_IJSJ_SH_NS5_ILi0EEEEEEEENS4_IJNS5_ILi64EEENS5_ILi32EEENS5_ILi16EEEEEEEELb0EEEEEvNT_6ParamsE,@function
        .size           _ZN7cutlass13device_kernelIN5flash32FlashAttnBwdPostprocessConvertdQIN4cute5tupleIJNS3_1CILi128EEENS5_ILi96EEEEEENS_10bfloat16_tEfNS_4arch4Sm80ELi256ENS3_8TiledMMAINS3_8MMA_AtomIJNS3_30SM80_16x8x16_F32BF16BF16F32_TNEEEENS3_6LayoutINS4_IJNS5_ILi4EEENS5_ILi2EEENS5_ILi1EEEEEENS4_IJSJ_SH_NS5_ILi0EEEEEEEENS4_IJNS5_ILi64EEENS5_ILi32EEENS5_ILi16EEEEEEEELb0EEEEEvNT_6ParamsE,(.L_x_1440 - _ZN7cutlass13device_kernelIN5flash32FlashAttnBwdPostprocessConvertdQIN4cute5tupleIJNS3_1CILi128EEENS5_ILi96EEEEEENS_10bfloat16_tEfNS_4arch4Sm80ELi256ENS3_8TiledMMAINS3_8MMA_AtomIJNS3_30SM80_16x8x16_F32BF16BF16F32_TNEEEENS3_6LayoutINS4_IJNS5_ILi4EEENS5_ILi2EEENS5_ILi1EEEEEENS4_IJSJ_SH_NS5_ILi0EEEEEEEENS4_IJNS5_ILi64EEENS5_ILi32EEENS5_ILi16EEEEEEEELb0EEEEEvNT_6ParamsE)
        .other          _ZN7cutlass13device_kernelIN5flash32FlashAttnBwdPostprocessConvertdQIN4cute5tupleIJNS3_1CILi128EEENS5_ILi96EEEEEENS_10bfloat16_tEfNS_4arch4Sm80ELi256ENS3_8TiledMMAINS3_8MMA_AtomIJNS3_30SM80_16x8x16_F32BF16BF16F32_TNEEEENS3_6LayoutINS4_IJNS5_ILi4EEENS5_ILi2EEENS5_ILi1EEEEEENS4_IJSJ_SH_NS5_ILi0EEEEEEEENS4_IJNS5_ILi64EEENS5_ILi32EEENS5_ILi16EEEEEEEELb0EEEEEvNT_6ParamsE,@"STO_CUDA_ENTRY STV_DEFAULT"
_ZN7cutlass13device_kernelIN5flash32FlashAttnBwdPostprocessConvertdQIN4cute5tupleIJNS3_1CILi128EEENS5_ILi96EEEEEENS_10bfloat16_tEfNS_4arch4Sm80ELi256ENS3_8TiledMMAINS3_8MMA_AtomIJNS3_30SM80_16x8x16_F32BF16BF16F32_TNEEEENS3_6LayoutINS4_IJNS5_ILi4EEENS5_ILi2EEENS5_ILi1EEEEEENS4_IJSJ_SH_NS5_ILi0EEEEEEEENS4_IJNS5_ILi64EEENS5_ILi32EEENS5_ILi16EEEEEEEELb0EEEEEvNT_6ParamsE:
[----:B------:R-:W-:Y:S02]  /*0000*/  IMAD.MOV.U32 R1, RZ, RZ, c[0x0][0x28] ;  /* 0x00000a00ff017624 */ /* 0x000fe400078e00ff */
[----:B------:R-:W0:Y:S01]  /*0010*/  S2R R9, SR_CTAID.Z ;  /* 0x0000000000097919 */ /* 0x000e220000002700 */
[----:B------:R-:W-:Y:S01]  /*0020*/  ISETP.NE.U32.AND P1, PT, RZ, c[0x0][0x1c8], PT ;  /* 0x00007200ff007a0c */ /* 0x000fe20003f25070 */
[----:B------:R-:W-:Y:S01]  /*0030*/  IMAD.MOV.U32 R4, RZ, RZ, 0x4 ;  /* 0x00000004ff047424 */ /* 0x000fe200078e00ff */
[----:B------:R-:W-:Y:S01]  /*0040*/  ISETP.NE.U32.AND P0, PT, RZ, c[0x0][0x1c0], PT ;  /* 0x00007000ff007a0c */ /* 0x000fe20003f05070 */
[----:B------:R-:W-:Y:S01]  /*0050*/  ULDC.64 UR4, c[0x0][0x118] ;  /* 0x0000460000047ab9 */ /* 0x000fe20000000a00 */
[----:B------:R-:W-:Y:S02]  /*0060*/  ISETP.NE.AND.EX P1, PT, RZ, c[0x0][0x1cc], PT, P1 ;  /* 0x00007300ff007a0c */ /* 0x000fe40003f25310 */
[----:B------:R-:W-:Y:S01]  /*0070*/  ISETP.NE.AND.EX P0, PT, RZ, c[0x0][0x1c4], PT, P0 ;  /* 0x00007100ff007a0c */ /* 0x000fe20003f05300 */
[----:B------:R-:W-:Y:S02]  /*0080*/  IMAD.MOV.U32 R58, RZ, RZ, c[0x0][0x190] ;  /* 0x00006400ff3a7624 */ /* 0x000fe400078e00ff */
[----:B0-----:R-:W-:-:S08]  /*0090*/  IMAD.WIDE R2, R9, R4, c[0x0][0x1c0] ;  /* 0x0000700009027625 */ /* 0x001fd000078e0204 */
[----:B------:R-:W-:Y:S02]  /*00a0*/  @P1 IMAD.WIDE R4, R9, R4, c[0x0][0x1c8] ;  /* 0x0000720009041625 */ /* 0x000fe400078e0204 */
[----:B------:R0:W5:Y:S01]  /*00b0*/  @P0 LDG.E R56, [R2.64] ;  /* 0x0000000402380981 */ /* 0x000162000c1e1900 */
[----:B------:R-:W-:-:S03]  /*00c0*/  ISETP.NE.U32.AND P2, PT, RZ, c[0x0][0x1c0], PT ;  /* 0x00007000ff007a0c */ /* 0x000fc60003f45070 */
[----:B------:R0:W5:Y:S04]  /*00d0*/  @P1 LDG.E R58, [R4.64] ;  /* 0x00000004043a1981 */ /* 0x000168000c1e1900 */
[----:B------:R-:W1:Y:S02]  /*00e0*/  S2R R54, SR_CTAID.X ;  /* 0x0000000000367919 */ /* 0x000e640000002500 */
[----:B-1----:R-:W-:Y:S01]  /*00f0*/  IMAD.SHL.U32 R57, R54, 0x80, RZ ;  /* 0x0000008036397824 */ /* 0x002fe200078e00ff */
[----:B------:R-:W-:Y:S05]  /*0100*/  @P1 BRA `(.L_x_1331) ;  /* 0x0000004000001947 */ /* 0x000fea0003800000 */
[----:B0-----:R-:W-:Y:S05]  /*0110*/  @!P0 BRA `(.L_x_1331) ;  /* 0x0000003000008947 */ /* 0x001fea0003800000 */
[----:B------:R-:W2:Y:S04]  /*0120*/  LDG.E R5, [R2.64] ;  /* 0x0000000402057981 */ /* 0x000ea8000c1e1900 */
[----:B-----5:R-:W2:Y:S02]  /*0130*/  LDG.E R58, [R2.64+0x4] ;  /* 0x00000404023a7981 */ /* 0x020ea4000c1e1900 */
[----:B--2---:R-:W-:-:S02]  /*0140*/  IADD3 R58, -R5, R58, RZ ;  /* 0x0000003a053a7210 */ /* 0x004fc40007ffe1ff */
.L_x_1331:
[----:B0-----:R-:W-:Y:S01]  /*0150*/  ISETP.NE.AND.EX P1, PT, RZ, c[0x0][0x1c4], PT, P2 ;  /* 0x00007100ff007a0c */ /* 0x001fe20003f25320 */
[----:B-----5:R-:W-:Y:S01]  /*0160*/  @P0 IMAD R2, R9, 0x80, R56 ;  /* 0x0000008009020824 */ /* 0x020fe200078e0238 */
[----:B------:R-:W-:-:S13]  /*0170*/  ISETP.LE.AND P2, PT, R58, R57, PT ;  /* 0x000000393a00720c */ /* 0x000fda0003f43270 */
[----:B------:R-:W-:Y:S05]  /*0180*/  @P1 EXIT P2 ;  /* 0x000000000000194d */ /* 0x000fea0001000000 */
[----:B------:R-:W0:Y:S01]  /*0190*/  S2R R53, SR_TID.X ;  /* 0x0000000000357919 */ /* 0x000e220000002100 */
[----:B------:R-:W-:Y:S01]  /*01a0*/  @P0 SHF.R.S32.HI R3, RZ, 0x1f, R2 ;  /* 0x0000001fff030819 */ /* 0x000fe20000011402 */
[----:B------:R-:W-:Y:S01]  /*01b0*/  CS2R R4, SRZ ;  /* 0x0000000000047805 */ /* 0x000fe2000001ff00 */
[----:B------:R-:W-:Y:S01]  /*01c0*/  IMAD R7, R54, 0x3000, RZ ;  /* 0x0000300036077824 */ /* 0x000fe200078e02ff */
[----:B------:R-:W1:Y:S01]  /*01d0*/  S2R R0, SR_CTAID.Y ;  /* 0x0000000000007919 */ /* 0x000e620000002600 */
[----:B------:R-:W-:Y:S02]  /*01e0*/  @P0 LEA.HI R3, R3, R2, RZ, 0x7 ;  /* 0x0000000203030211 */ /* 0x000fe400078f38ff */
[----:B------:R-:W-:Y:S02]  /*01f0*/  SEL R52, R9, RZ, !P1 ;  /* 0x000000ff09347207 */ /* 0x000fe40004800000 */
[----:B------:R-:W-:Y:S02]  /*0200*/  @P0 SHF.R.S32.HI R3, RZ, 0x7, R3 ;  /* 0x00000007ff030819 */ /* 0x000fe40000011403 */
[----:B------:R-:W-:-:S03]  /*0210*/  SHF.R.S32.HI R11, RZ, 0x1f, R7 ;  /* 0x0000001fff0b7819 */ /* 0x000fc60000011407 */
[----:B------:R-:W-:-:S04]  /*0220*/  @P0 IMAD R3, R3, 0x3000, RZ ;  /* 0x0000300003030824 */ /* 0x000fc800078e02ff */
[--C-:B------:R-:W-:Y:S01]  /*0230*/  @P0 IMAD.MOV.U32 R4, RZ, RZ, R3.reuse ;  /* 0x000000ffff040224 */ /* 0x100fe200078e0003 */
[----:B------:R-:W-:Y:S02]  /*0240*/  @P0 SHF.R.S32.HI R5, RZ, 0x1f, R3 ;  /* 0x0000001fff050819 */ /* 0x000fe40000011403 */
[----:B------:R-:W-:Y:S01]  /*0250*/  SHF.R.S32.HI R3, RZ, 0x1f, R9 ;  /* 0x0000001fff037819 */ /* 0x000fe20000011409 */
[----:B0-----:R-:W-:-:S03]  /*0260*/  IMAD.SHL.U32 R6, R53, 0x4, RZ ;  /* 0x0000000435067824 */ /* 0x001fc600078e00ff */
[----:B------:R-:W-:Y:S02]  /*0270*/  SEL R3, R3, RZ, !P1 ;  /* 0x000000ff03037207 */ /* 0x000fe40004800000 */
[----:B-1----:R-:W-:Y:S02]  /*0280*/  SHF.R.S32.HI R2, RZ, 0x1f, R0 ;  /* 0x0000001fff027819 */ /* 0x002fe40000011400 */
[----:B------:R-:W-:Y:S01]  /*0290*/  IADD3 R4, P2, P3, R4, R6, R7 ;  /* 0x0000000604047210 */ /* 0x000fe20007b5e007 */
[----:B------:R-:W-:Y:S01]  /*02a0*/  IMAD R9, R3, c[0x0][0x180], RZ ;  /* 0x0000600003097a24 */ /* 0x000fe200078e02ff */
[----:B------:R-:W-:Y:S01]  /*02b0*/  SHF.R.S32.HI R6, RZ, 0x1f, R6 ;  /* 0x0000001fff067819 */ /* 0x000fe20000011406 */
[----:B------:R-:W-:Y:S02]  /*02c0*/  IMAD R7, R2, c[0x0][0x178], RZ ;  /* 0x00005e0002077a24 */ /* 0x000fe400078e02ff */
[----:B------:R-:W-:Y:S01]  /*02d0*/  IMAD R9, R52, c[0x0][0x184], R9 ;  /* 0x0000610034097a24 */ /* 0x000fe200078e0209 */
[----:B------:R-:W-:Y:S01]  /*02e0*/  IADD3.X R5, R5, R6, R11, P2, P3 ;  /* 0x0000000605057210 */ /* 0x000fe200017e640b */
[----:B------:R-:W-:-:S04]  /*02f0*/  IMAD R7, R0, c[0x0][0x17c], R7 ;  /* 0x00005f0000077a24 */ /* 0x000fc800078e0207 */
[----:B------:R-:W-:-:S05]  /*0300*/  IMAD.WIDE.U32 R4, R0, c[0x0][0x178], R4 ;  /* 0x00005e0000047a25 */ /* 0x000fca00078e0004 */
[----:B------:R-:W-:-:S05]  /*0310*/  IADD3 R5, R5, R7, RZ ;  /* 0x0000000705057210 */ /* 0x000fca0007ffe0ff */
[----:B------:R-:W-:-:S04]  /*0320*/  IMAD.WIDE.U32 R4, R52, c[0x0][0x180], R4 ;  /* 0x0000600034047a25 */ /* 0x000fc800078e0004 */
[----:B------:R-:W-:Y:S01]  /*0330*/  IMAD.IADD R5, R5, 0x1, R9 ;  /* 0x0000000105057824 */ /* 0x000fe200078e0209 */
[----:B------:R-:W-:-:S04]  /*0340*/  LEA R64, P1, R4, c[0x0][0x160], 0x2 ;  /* 0x0000580004407a11 */ /* 0x000fc800078210ff */
[----:B------:R-:W-:-:S05]  /*0350*/  LEA.HI.X R65, R4, c[0x0][0x164], R5, 0x2, P1 ;  /* 0x0000590004417a11 */ /* 0x000fca00008f1405 */
[----:B------:R-:W2:Y:S04]  /*0360*/  LDG.E.128 R4, [R64.64] ;  /* 0x0000000440047981 */ /* 0x000ea8000c1e1d00 */
[----:B------:R-:W3:Y:S04]  /*0370*/  LDG.E.128 R8, [R64.64+0x1000] ;  /* 0x0010000440087981 */ /* 0x000ee8000c1e1d00 */
[----:B------:R-:W4:Y:S04]  /*0380*/  LDG.E.128 R12, [R64.64+0x2000] ;  /* 0x00200004400c7981 */ /* 0x000f28000c1e1d00 */
[----:B------:R-:W5:Y:S04]  /*0390*/  LDG.E.128 R16, [R64.64+0x3000] ;  /* 0x0030000440107981 */ /* 0x000f68000c1e1d00 */
[----:B------:R-:W5:Y:S04]  /*03a0*/  LDG.E.128 R20, [R64.64+0x4000] ;  /* 0x0040000440147981 */ /* 0x000f68000c1e1d00 */
[----:B------:R-:W5:Y:S04]  /*03b0*/  LDG.E.128 R24, [R64.64+0x5000] ;  /* 0x0050000440187981 */ /* 0x000f68000c1e1d00 */
[----:B------:R-:W5:Y:S04]  /*03c0*/  LDG.E.128 R28, [R64.64+0x6000] ;  /* 0x00600004401c7981 */ /* 0x000f68000c1e1d00 */
[----:B------:R-:W5:Y:S04]  /*03d0*/  LDG.E.128 R32, [R64.64+0x7000] ;  /* 0x0070000440207981 */ /* 0x000f68000c1e1d00 */
[----:B------:R-:W5:Y:S04]  /*03e0*/  LDG.E.128 R36, [R64.64+0x8000] ;  /* 0x0080000440247981 */ /* 0x000f68000c1e1d00 */
[----:B------:R-:W5:Y:S04]  /*03f0*/  LDG.E.128 R40, [R64.64+0x9000] ;  /* 0x0090000440287981 */ /* 0x000f68000c1e1d00 */
[----:B------:R-:W5:Y:S04]  /*0400*/  LDG.E.128 R44, [R64.64+0xa000] ;  /* 0x00a00004402c7981 */ /* 0x000f68000c1e1d00 */
[----:B------:R-:W5:Y:S01]  /*0410*/  LDG.E.128 R48, [R64.64+0xb000] ;  /* 0x00b0000440307981 */ /* 0x000f62000c1e1d00 */
[----:B------:R-:W-:Y:S01]  /*0420*/  SHF.R.S32.HI R60, RZ, 0x1f, R53 ;  /* 0x0000001fff3c7819 */ /* 0x000fe20000011435 */
[----:B------:R-:W-:Y:S01]  /*0430*/  IMAD.IADD R57, R58, 0x1, -R57 ;  /* 0x000000013a397824 */ /* 0x000fe200078e0a39 */
[----:B------:R-:W-:Y:S02]  /*0440*/  BSSY B0, `(.L_x_1332) ;  /* 0x00000f2000007945 */ /* 0x000fe40003800000 */
[----:B------:R-:W-:-:S02]  /*0450*/  LEA.HI R59, R60, R53, RZ, 0x2 ;  /* 0x000000353c3b7211 */ /* 0x000fc400078f10ff */
[----:B------:R-:W-:Y:S02]  /*0460*/  LEA.HI R61, R60, R53, RZ, 0x5 ;  /* 0x000000353c3d7211 */ /* 0x000fe400078f28ff */
[--C-:B------:R-:W-:Y:S02]  /*0470*/  SHF.R.S32.HI R55, RZ, 0x2, R59.reuse ;  /* 0x00000002ff377819 */ /* 0x100fe4000001143b */
[----:B------:R-:W-:Y:S02]  /*0480*/  SHF.R.S32.HI R62, RZ, 0x1f, R59 ;  /* 0x0000001fff3e7819 */ /* 0x000fe4000001143b */
[--C-:B------:R-:W-:Y:S02]  /*0490*/  SHF.R.S32.HI R63, RZ, 0x5, R61.reuse ;  /* 0x00000005ff3f7819 */ /* 0x100fe4000001143d */
[----:B------:R-:W-:Y:S02]  /*04a0*/  SHF.R.S32.HI R66, RZ, 0x1f, R61 ;  /* 0x0000001fff427819 */ /* 0x000fe4000001143d */
[----:B------:R-:W-:-:S02]  /*04b0*/  LEA.HI R61, R62, R55, RZ, 0x2 ;  /* 0x000000373e3d7211 */ /* 0x000fc400078f10ff */
[----:B------:R-:W-:Y:S02]  /*04c0*/  LEA.HI R62, R62, R55, RZ, 0x3 ;  /* 0x000000373e3e7211 */ /* 0x000fe400078f18ff */
[----:B------:R-:W-:Y:S02]  /*04d0*/  LEA.HI R66, R66, R63, RZ, 0x2 ;  /* 0x0000003f42427211 */ /* 0x000fe400078f10ff */
[----:B------:R-:W-:Y:S02]  /*04e0*/  LOP3.LUT R62, R62, 0xfffffff8, RZ, 0xc0, !PT ;  /* 0xfffffff83e3e7812 */ /* 0x000fe400078ec0ff */
[----:B------:R-:W-:Y:S02]  /*04f0*/  LOP3.LUT R66, R66, 0xfffffc, RZ, 0xc0, !PT ;  /* 0x00fffffc42427812 */ /* 0x000fe400078ec0ff */
[----:B------:R-:W-:Y:S01]  /*0500*/  LOP3.LUT R68, R61, 0xffffffc, RZ, 0xc0, !PT ;  /* 0x0ffffffc3d447812 */ /* 0x000fe200078ec0ff */
[----:B------:R-:W-:Y:S01]  /*0510*/  IMAD.IADD R62, R55, 0x1, -R62 ;  /* 0x00000001373e7824 */ /* 0x000fe200078e0a3e */
[----:B------:R-:W-:-:S02]  /*0520*/  IADD3 R61, R63, -R66, RZ ;  /* 0x800000423f3d7210 */ /* 0x000fc40007ffe0ff */
[----:B------:R-:W-:Y:S01]  /*0530*/  IMNMX R57, R57, 0x80, PT ;  /* 0x0000008039397817 */ /* 0x000fe20003800200 */
[----:B------:R-:W-:-:S03]  /*0540*/  IMAD.IADD R68, R55, 0x1, -R68 ;  /* 0x0000000137447824 */ /* 0x000fc600078e0a44 */
[----:B------:R-:W-:Y:S01]  /*0550*/  ISETP.GE.AND P1, PT, R55, R57, PT ;  /* 0x000000393700720c */ /* 0x000fe20003f26270 */
[----:B------:R-:W-:Y:S01]  /*0560*/  IMAD R58, R63, 0x8, R68 ;  /* 0x000000083f3a7824 */ /* 0x000fe200078e0244 */
[----:B--2---:R0:W-:Y:S04]  /*0570*/  STS.128 [R53.X16], R4 ;  /* 0x0000000435007388 */ /* 0x0041e8000000cc00 */
[----:B---3--:R-:W-:Y:S04]  /*0580*/  STS.128 [R53.X16+0x1000], R8 ;  /* 0x0010000835007388 */ /* 0x008fe8000000cc00 */
[----:B----4-:R1:W-:Y:S04]  /*0590*/  STS.128 [R53.X16+0x2000], R12 ;  /* 0x0020000c35007388 */ /* 0x0103e8000000cc00 */
[----:B-----5:R-:W-:Y:S01]  /*05a0*/  STS.128 [R53.X16+0x3000], R16 ;  /* 0x0030001035007388 */ /* 0x020fe2000000cc00 */
[----:B0-----:R-:W-:-:S03]  /*05b0*/  LEA.HI R5, R60, R53, RZ, 0x4 ;  /* 0x000000353c057211 */ /* 0x001fc600078f20ff */
[----:B------:R-:W-:Y:S01]  /*05c0*/  STS.128 [R53.X16+0x4000], R20 ;  /* 0x0040001435007388 */ /* 0x000fe2000000cc00 */
[----:B------:R-:W-:Y:S02]  /*05d0*/  LOP3.LUT R4, R59, 0xfffffffc, RZ, 0xc0, !PT ;  /* 0xfffffffc3b047812 */ /* 0x000fe400078ec0ff */
[-C--:B------:R-:W-:Y:S01]  /*05e0*/  LEA.HI R60, R60, R53.reuse, RZ, 0x7 ;  /* 0x000000353c3c7211 */ /* 0x080fe200078f38ff */
[----:B------:R-:W-:Y:S01]  /*05f0*/  STS.128 [R53.X16+0x5000], R24 ;  /* 0x0050001835007388 */ /* 0x000fe2000000cc00 */
[----:B------:R-:W-:Y:S01]  /*0600*/  IMAD.SHL.U32 R5, R5, 0x4, RZ ;  /* 0x0000000405057824 */ /* 0x000fe200078e00ff */
[----:B------:R-:W-:Y:S02]  /*0610*/  IADD3 R4, -R4, R53, RZ ;  /* 0x0000003504047210 */ /* 0x000fe40007ffe1ff */
[----:B------:R-:W-:Y:S01]  /*0620*/  STS.128 [R53.X16+0x6000], R28 ;  /* 0x0060001c35007388 */ /* 0x000fe2000000cc00 */
[----:B-1----:R-:W-:Y:S02]  /*0630*/  IADD3 R14, R55, 0x40, RZ ;  /* 0x00000040370e7810 */ /* 0x002fe40007ffe0ff */
[C---:B------:R-:W-:Y:S01]  /*0640*/  LEA.HI R6, R4.reuse, R4, RZ, 0x1 ;  /* 0x0000000404067211 */ /* 0x040fe200078f08ff */
[----:B------:R-:W-:Y:S01]  /*0650*/  STS.128 [R53.X16+0x7000], R32 ;  /* 0x0070002035007388 */ /* 0x000fe2000000cc00 */
[----:B------:R-:W-:Y:S01]  /*0660*/  LOP3.LUT R7, R5, 0x40, RZ, 0xc0, !PT ;  /* 0x0000004005077812 */ /* 0x000fe200078ec0ff */
[----:B------:R-:W-:Y:S01]  /*0670*/  IMAD R61, R61, 0x80, R4 ;  /* 0x000000803d3d7824 */ /* 0x000fe200078e0204 */
[----:B------:R-:W-:Y:S01]  /*0680*/  SHF.R.S32.HI R5, RZ, 0x1f, R62 ;  /* 0x0000001fff057819 */ /* 0x000fe2000001143e */
[----:B------:R-:W-:Y:S01]  /*0690*/  STS.128 [R53.X16+0x8000], R36 ;  /* 0x0080002435007388 */ /* 0x000fe2000000cc00 */
[----:B------:R-:W-:Y:S01]  /*06a0*/  IMAD.SHL.U32 R4, R4, 0x8, RZ ;  /* 0x0000000804047824 */ /* 0x000fe200078e00ff */
[----:B------:R-:W-:Y:S01]  /*06b0*/  SHF.R.U32.HI R15, RZ, 0x3, R7 ;  /* 0x00000003ff0f7819 */ /* 0x000fe20000011607 */
[----:B------:R-:W-:Y:S01]  /*06c0*/  IMAD.SHL.U32 R9, R6, 0x400, RZ ;  /* 0x0000040006097824 */ /* 0x000fe200078e00ff */
[----:B------:R-:W-:Y:S01]  /*06d0*/  STS.128 [R53.X16+0x9000], R40 ;  /* 0x0090002835007388 */ /* 0x000fe2000000cc00 */
[----:B------:R-:W-:-:S02]  /*06e0*/  LEA.HI R8, R5, R62, RZ, 0x2 ;  /* 0x0000003e05087211 */ /* 0x000fc400078f10ff */
[----:B------:R-:W-:Y:S01]  /*06f0*/  LOP3.LUT R6, R7, 0x8, R4, 0xf8, !PT ;  /* 0x0000000807067812 */ /* 0x000fe200078ef804 */
[----:B------:R-:W-:Y:S01]  /*0700*/  STS.128 [R53.X16+0xa000], R44 ;  /* 0x00a0002c35007388 */ /* 0x000fe2000000cc00 */
[C---:B------:R-:W-:Y:S01]  /*0710*/  LOP3.LUT R7, R8.reuse, 0x7fffffc, RZ, 0xc0, !PT ;  /* 0x07fffffc08077812 */ /* 0x040fe200078ec0ff */
[----:B------:R-:W-:Y:S01]  /*0720*/  IMAD.SHL.U32 R8, R8, 0x10, RZ ;  /* 0x0000001008087824 */ /* 0x000fe200078e00ff */
[----:B------:R-:W-:Y:S01]  /*0730*/  LOP3.LUT R9, R9, 0x7ffff800, RZ, 0xc0, !PT ;  /* 0x7ffff80009097812 */ /* 0x000fe200078ec0ff */
[----:B------:R-:W-:Y:S01]  /*0740*/  STS.128 [R53.X16+0xb000], R48 ;  /* 0x00b0003035007388 */ /* 0x000fe2000000cc00 */
[----:B------:R-:W-:Y:S02]  /*0750*/  LOP3.LUT R15, R6, R15, RZ, 0x3c, !PT ;  /* 0x0000000f060f7212 */ /* 0x000fe400078e3cff */
[----:B------:R-:W-:Y:S01]  /*0760*/  IADD3 R62, R62, -R7, RZ ;  /* 0x800000073e3e7210 */ /* 0x000fe20007ffe0ff */
[----:B------:R-:W-:Y:S01]  /*0770*/  BAR.SYNC.DEFER_BLOCKING 0x0 ;  /* 0x0000000000007b1d */ /* 0x000fe20000010000 */
[----:B------:R-:W-:Y:S01]  /*0780*/  CS2R R6, SRZ ;  /* 0x0000000000067805 */ /* 0x000fe2000001ff00 */
[----:B------:R-:W-:Y:S01]  /*0790*/  IMAD.U32 R58, R58, 0x10, R9 ;  /* 0x000000103a3a7824 */ /* 0x000fe200078e0009 */
[----:B------:R-:W-:Y:S01]  /*07a0*/  SHF.R.U32.HI R9, RZ, 0x4, R60 ;  /* 0x00000004ff097819 */ /* 0x000fe2000001163c */
[----:B------:R-:W-:Y:S01]  /*07b0*/  IMAD R62, R62, 0x8, R61 ;  /* 0x000000083e3e7824 */ /* 0x000fe200078e023d */
[----:B------:R-:W-:-:S02]  /*07c0*/  LOP3.LUT R8, R8, 0x40, RZ, 0xc0, !PT ;  /* 0x0000004008087812 */ /* 0x000fc400078ec0ff */
[----:B------:R-:W-:Y:S02]  /*07d0*/  @P0 MOV R6, R56 ;  /* 0x0000003800060202 */ /* 0x000fe40000000f00 */
[----:B------:R-:W-:Y:S02]  /*07e0*/  @P0 SHF.R.S32.HI R7, RZ, 0x1f, R56 ;  /* 0x0000001fff070819 */ /* 0x000fe40000011438 */
[----:B------:R-:W-:Y:S02]  /*07f0*/  LOP3.LUT R9, R8, 0x8, R9, 0xf8, !PT ;  /* 0x0000000808097812 */ /* 0x000fe400078ef809 */
[C---:B------:R-:W-:Y:S02]  /*0800*/  IADD3 R6, P0, R55.reuse, R6, RZ ;  /* 0x0000000637067210 */ /* 0x040fe40007f1e0ff */
[----:B------:R-:W-:Y:S02]  /*0810*/  SHF.R.U32.HI R8, RZ, 0x3, R8 ;  /* 0x00000003ff087819 */ /* 0x000fe40000011608 */
[----:B------:R-:W-:-:S02]  /*0820*/  LEA.HI.X.SX32 R7, R55, R7, 0x1, P0 ;  /* 0x0000000737077211 */ /* 0x000fc400000f0eff */
[----:B------:R-:W-:Y:S01]  /*0830*/  LOP3.LUT R9, R9, R8, RZ, 0x3c, !PT ;  /* 0x0000000809097212 */ /* 0x000fe200078e3cff */
[----:B------:R-:W-:Y:S01]  /*0840*/  IMAD.IADD R8, R58, 0x1, R15 ;  /* 0x000000013a087824 */ /* 0x000fe200078e020f */
[----:B------:R-:W-:Y:S01]  /*0850*/  ISETP.GE.AND P0, PT, R14, R57, PT ;  /* 0x000000390e00720c */ /* 0x000fe20003f06270 */
[----:B------:R-:W-:Y:S01]  /*0860*/  IMAD.WIDE R6, R54, 0x80, R6 ;  /* 0x0000008036067825 */ /* 0x000fe200078e0206 */
[----:B------:R-:W0:Y:S03]  /*0870*/  LDS R10, [R53.X4] ;  /* 0x00000000350a7984 */ /* 0x000e260000004800 */
[----:B------:R-:W-:Y:S01]  /*0880*/  IMAD.U32 R9, R62, 0x2, R9 ;  /* 0x000000023e097824 */ /* 0x000fe200078e0009 */
[----:B------:R-:W1:Y:S04]  /*0890*/  LDS R11, [R53.X4+0x400] ;  /* 0x00040000350b7984 */ /* 0x000e680000004800 */
[----:B------:R-:W2:Y:S04]  /*08a0*/  LDS R12, [R53.X4+0x800] ;  /* 0x00080000350c7984 */ /* 0x000ea80000004800 */
[----:B------:R-:W3:Y:S04]  /*08b0*/  LDS R13, [R53.X4+0xc00] ;  /* 0x000c0000350d7984 */ /* 0x000ee80000004800 */
[----:B------:R-:W4:Y:S04]  /*08c0*/  LDS R16, [R53.X4+0x1000] ;  /* 0x0010000035107984 */ /* 0x000f280000004800 */
[----:B------:R-:W5:Y:S04]  /*08d0*/  LDS R17, [R53.X4+0x1400] ;  /* 0x0014000035117984 */ /* 0x000f680000004800 */
[----:B------:R-:W5:Y:S04]  /*08e0*/  LDS R18, [R53.X4+0x1800] ;  /* 0x0018000035127984 */ /* 0x000f680000004800 */
[----:B------:R-:W5:Y:S04]  /*08f0*/  LDS R19, [R53.X4+0x1c00] ;  /* 0x001c000035137984 */ /* 0x000f680000004800 */
[----:B------:R-:W5:Y:S04]  /*0900*/  LDS R25, [R53.X4+0x2000] ;  /* 0x0020000035197984 */ /* 0x000f680000004800 */
[----:B------:R-:W5:Y:S04]  /*0910*/  LDS R26, [R53.X4+0x2400] ;  /* 0x00240000351a7984 */ /* 0x000f680000004800 */
[----:B------:R-:W5:Y:S01]  /*0920*/  LDS R15, [R53.X4+0x3800] ;  /* 0x00380000350f7984 */ /* 0x000f620000004800 */
[----:B0-----:R-:W-:-:S03]  /*0930*/  FMUL.FTZ R10, R10, c[0x0][0x1b8] ;  /* 0x00006e000a0a7a20 */ /* 0x001fc60000410000 */
[----:B------:R-:W0:Y:S01]  /*0940*/  LDS R14, [R53.X4+0x3c00] ;  /* 0x003c0000350e7984 */ /* 0x000e220000004800 */
[----:B-1----:R-:W-:-:S03]  /*0950*/  FMUL.FTZ R11, R11, c[0x0][0x1b8] ;  /* 0x00006e000b0b7a20 */ /* 0x002fc60000410000 */
[----:B------:R-:W1:Y:S01]  /*0960*/  LDS R27, [R53.X4+0x2800] ;  /* 0x00280000351b7984 */ /* 0x000e620000004800 */
[----:B--2---:R-:W-:Y:S01]  /*0970*/  FMUL.FTZ R12, R12, c[0x0][0x1b8] ;  /* 0x00006e000c0c7a20 */ /* 0x004fe20000410000 */
[----:B------:R-:W-:Y:S02]  /*0980*/  F2FP.BF16.PACK_AB R10, R11, R10 ;  /* 0x0000000a0b0a723e */ /* 0x000fe400000010ff */
[----:B------:R-:W2:Y:S01]  /*0990*/  LDS R30, [R53.X4+0x2c00] ;  /* 0x002c0000351e7984 */ /* 0x000ea20000004800 */
[----:B---3--:R-:W-:-:S03]  /*09a0*/  FMUL.FTZ R13, R13, c[0x0][0x1b8] ;  /* 0x00006e000d0d7a20 */ /* 0x008fc60000410000 */
[----:B------:R-:W3:Y:S01]  /*09b0*/  LDS R31, [R53.X4+0x3000] ;  /* 0x00300000351f7984 */ /* 0x000ee20000004800 */
[----:B----4-:R-:W-:Y:S01]  /*09c0*/  FMUL.FTZ R16, R16, c[0x0][0x1b8] ;  /* 0x00006e0010107a20 */ /* 0x010fe20000410000 */
[----:B------:R-:W-:Y:S02]  /*09d0*/  F2FP.BF16.PACK_AB R11, R13, R12 ;  /* 0x0000000c0d0b723e */ /* 0x000fe400000010ff */
[----:B------:R-:W4:Y:S01]  /*09e0*/  LDS R24, [R53.X4+0x3400] ;  /* 0x0034000035187984 */ /* 0x000f220000004800 */
[----:B-----5:R-:W-:-:S03]  /*09f0*/  FMUL.FTZ R17, R17, c[0x0][0x1b8] ;  /* 0x00006e0011117a20 */ /* 0x020fc60000410000 */
[----:B------:R-:W5:Y:S01]  /*0a00*/  LDS R43, [R53.X4+0x4000] ;  /* 0x00400000352b7984 */ /* 0x000f620000004800 */
[----:B------:R-:W-:Y:S01]  /*0a10*/  FMUL.FTZ R18, R18, c[0x0][0x1b8] ;  /* 0x00006e0012127a20 */ /* 0x000fe20000410000 */
[----:B------:R-:W-:Y:S02]  /*0a20*/  F2FP.BF16.PACK_AB R12, R17, R16 ;  /* 0x00000010110c723e */ /* 0x000fe400000010ff */
[----:B------:R-:W5:Y:S01]  /*0a30*/  LDS R44, [R53.X4+0x4400] ;  /* 0x00440000352c7984 */ /* 0x000f620000004800 */
[----:B------:R-:W-:-:S03]  /*0a40*/  FMUL.FTZ R19, R19, c[0x0][0x1b8] ;  /* 0x00006e0013137a20 */ /* 0x000fc60000410000 */
[----:B------:R-:W5:Y:S01]  /*0a50*/  LDS R45, [R53.X4+0x4800] ;  /* 0x00480000352d7984 */ /* 0x000f620000004800 */
[----:B------:R-:W-:Y:S01]  /*0a60*/  FMUL.FTZ R25, R25, c[0x0][0x1b8] ;  /* 0x00006e0019197a20 */ /* 0x000fe20000410000 */
[----:B------:R-:W-:Y:S02]  /*0a70*/  F2FP.BF16.PACK_AB R13, R19, R18 ;  /* 0x00000012130d723e */ /* 0x000fe400000010ff */
[----:B------:R-:W5:Y:S01]  /*0a80*/  LDS R16, [R53.X4+0x5000] ;  /* 0x0050000035107984 */ /* 0x000f620000004800 */
[----:B------:R-:W-:-:S03]  /*0a90*/  FMUL.FTZ R28, R26, c[0x0][0x1b8] ;  /* 0x00006e001a1c7a20 */ /* 0x000fc60000410000 */
[----:B------:R-:W5:Y:S01]  /*0aa0*/  LDS R17, [R53.X4+0x5400] ;  /* 0x0054000035117984 */ /* 0x000f620000004800 */
[----:B------:R-:W-:-:S03]  /*0ab0*/  FMUL.FTZ R40, R15, c[0x0][0x1b8] ;  /* 0x00006e000f287a20 */ /* 0x000fc60000410000 */
[----:B------:R-:W5:Y:S01]  /*0ac0*/  LDS R18, [R53.X4+0x5800] ;  /* 0x0058000035127984 */ /* 0x000f620000004800 */
[----:B0-----:R-:W-:-:S03]  /*0ad0*/  FMUL.FTZ R37, R14, c[0x0][0x1b8] ;  /* 0x00006e000e257a20 */ /* 0x001fc60000410000 */
[----:B------:R-:W0:Y:S01]  /*0ae0*/  LDS R19, [R53.X4+0x5c00] ;  /* 0x005c000035137984 */ /* 0x000e220000004800 */
[----:B-1----:R-:W-:Y:S01]  /*0af0*/  FMUL.FTZ R29, R27, c[0x0][0x1b8] ;  /* 0x00006e001b1d7a20 */ /* 0x002fe20000410000 */
[----:B------:R-:W-:Y:S02]  /*0b00*/  F2FP.BF16.PACK_AB R40, R37, R40 ;  /* 0x000000282528723e */ /* 0x000fe400000010ff */
[----:B------:R-:W1:Y:S01]  /*0b10*/  LDS R20, [R53.X4+0x6000] ;  /* 0x0060000035147984 */ /* 0x000e620000004800 */
[----:B--2---:R-:W-:-:S03]  /*0b20*/  FMUL.FTZ R30, R30, c[0x0][0x1b8] ;  /* 0x00006e001e1e7a20 */ /* 0x004fc60000410000 */
[----:B------:R-:W2:Y:S01]  /*0b30*/  LDS R21, [R53.X4+0x6400] ;  /* 0x0064000035157984 */ /* 0x000ea20000004800 */
[----:B---3--:R-:W-:-:S03]  /*0b40*/  FMUL.FTZ R31, R31, c[0x0][0x1b8] ;  /* 0x00006e001f1f7a20 */ /* 0x008fc60000410000 */
[----:B------:R-:W3:Y:S01]  /*0b50*/  LDS R22, [R53.X4+0x6800] ;  /* 0x0068000035167984 */ /* 0x000ee20000004800 */
[----:B----4-:R-:W-:Y:S01]  /*0b60*/  FMUL.FTZ R32, R24, c[0x0][0x1b8] ;  /* 0x00006e0018207a20 */ /* 0x010fe20000410000 */
[----:B------:R-:W-:Y:S02]  /*0b70*/  F2FP.BF16.PACK_AB R24, R28, R25 ;  /* 0x000000191c18723e */ /* 0x000fe400000010ff */
[----:B------:R-:W4:Y:S01]  /*0b80*/  LDS R23, [R53.X4+0x6c00] ;  /* 0x006c000035177984 */ /* 0x000f220000004800 */
[----:B------:R-:W-:Y:S01]  /*0b90*/  F2FP.BF16.PACK_AB R25, R30, R29 ;  /* 0x0000001d1e19723e */ /* 0x000fe200000010ff */
[----:B-----5:R-:W-:Y:S01]  /*0ba0*/  FMUL.FTZ R46, R43, c[0x0][0x1b8] ;  /* 0x00006e002b2e7a20 */ /* 0x020fe20000410000 */
[----:B------:R-:W-:Y:S01]  /*0bb0*/  F2FP.BF16.PACK_AB R31, R32, R31 ;  /* 0x0000001f201f723e */ /* 0x000fe200000010ff */
        /* <DEDUP_REMOVED lines=10> */
[----:B------:R-:W-:Y:S01]  /*0c60*/  FMUL.FTZ R18, R18, c[0x0][0x1b8] ;  /* 0x00006e0012127a20 */ /* 0x000fe20000410000 */
[----:B------:R-:W-:Y:S02]  /*0c70*/  F2FP.BF16.PACK_AB R16, R17, R16 ;  /* 0x000000101110723e */ /* 0x000fe400000010ff */
        /* <DEDUP_REMOVED lines=8> */
[----:B---3--:R-:W-:Y:S01]  /*0d00*/  FMUL.FTZ R22, R22, c[0x0][0x1b8] ;  /* 0x00006e0016167a20 */ /* 0x008fe20000410000 */
[----:B------:R-:W-:Y:S02]  /*0d10*/  F2FP.BF16.PACK_AB R18, R21, R20 ;  /* 0x000000141512723e */ /* 0x000fe400000010ff */
[----:B------:R-:W3:Y:S01]  /*0d20*/  LDS R28, [R53.X4+0x8000] ;  /* 0x00800000351c7984 */ /* 0x000ee20000004800 */
[----:B----4-:R-:W-:-:S03]  /*0d30*/  FMUL.FTZ R23, R23, c[0x0][0x1b8] ;  /* 0x00006e0017177a20 */ /* 0x010fc60000410000 */
[----:B------:R-:W4:Y:S01]  /*0d40*/  LDS R33, [R53.X4+0x8400] ;  /* 0x0084000035217984 */ /* 0x000f220000004800 */
[----:B-----5:R-:W-:Y:S01]  /*0d50*/  FMUL.FTZ R15, R15, c[0x0][0x1b8] ;  /* 0x00006e000f0f7a20 */ /* 0x020fe20000410000 */
[----:B------:R-:W-:Y:S01]  /*0d60*/  F2FP.BF16.PACK_AB R19, R23, R22 ;  /* 0x000000161713723e */ /* 0x000fe200000010ff */
[----:B------:R-:W-:Y:S01]  /*0d70*/  IMAD.SHL.U32 R23, R9, 0x2, RZ ;  /* 0x0000000209177824 */ /* 0x000fe200078e00ff */
[----:B------:R-:W5:Y:S01]  /*0d80*/  LDS R29, [R53.X4+0x8800] ;  /* 0x00880000351d7984 */ /* 0x000f620000004800 */
[----:B------:R-:W-:Y:S01]  /*0d90*/  FMUL.FTZ R36, R36, c[0x0][0x1b8] ;  /* 0x00006e0024247a20 */ /* 0x000fe20000410000 */
[----:B------:R-:W-:Y:S02]  /*0da0*/  LEA R9, R8, 0xc000, 0x1 ;  /* 0x0000c00008097811 */ /* 0x000fe400078e08ff */
[----:B------:R-:W5:Y:S01]  /*0db0*/  LDS R32, [R53.X4+0x8c00] ;  /* 0x008c000035207984 */ /* 0x000f620000004800 */
[----:B------:R-:W-:Y:S01]  /*0dc0*/  FMUL.FTZ R14, R14, c[0x0][0x1b8] ;  /* 0x00006e000e0e7a20 */ /* 0x000fe20000410000 */
[----:B------:R-:W-:-:S02]  /*0dd0*/  F2FP.BF16.PACK_AB R36, R36, R15 ;  /* 0x0000000f2424723e */ /* 0x000fc400000010ff */
[----:B------:R-:W5:Y:S01]  /*0de0*/  LDS R38, [R53.X4+0xa000] ;  /* 0x00a0000035267984 */ /* 0x000f620000004800 */
[----:B------:R-:W-:-:S03]  /*0df0*/  FMUL.FTZ R35, R35, c[0x0][0x1b8] ;  /* 0x00006e0023237a20 */ /* 0x000fc60000410000 */
[----:B------:R-:W5:Y:S01]  /*0e00*/  LDS R42, [R53.X4+0xa400] ;  /* 0x00a40000352a7984 */ /* 0x000f620000004800 */
[----:B------:R-:W-:Y:S01]  /*0e10*/  FMUL.FTZ R49, R49, c[0x0][0x1b8] ;  /* 0x00006e0031317a20 */ /* 0x000fe20000410000 */
[----:B------:R-:W-:Y:S02]  /*0e20*/  F2FP.BF16.PACK_AB R35, R35, R14 ;  /* 0x0000000e2323723e */ /* 0x000fe400000010ff */
        /* <DEDUP_REMOVED lines=14> */
[----:B----4-:R-:W-:Y:S02]  /*0f10*/  FMUL.FTZ R33, R33, c[0x0][0x1b8] ;  /* 0x00006e0021217a20 */ /* 0x010fe40000410000 */
[----:B-----5:R-:W-:Y:S01]  /*0f20*/  FMUL.FTZ R29, R29, c[0x0][0x1b8] ;  /* 0x00006e001d1d7a20 */ /* 0x020fe20000410000 */
[----:B------:R-:W-:Y:S02]  /*0f30*/  STS [R23+0xc000], R10 ;  /* 0x00c0000a17007388 */ /* 0x000fe40000000800 */
[----:B------:R-:W-:Y:S01]  /*0f40*/  F2FP.BF16.PACK_AB R28, R33, R28 ;  /* 0x0000001c211c723e */ /* 0x000fe200000010ff */
[----:B------:R-:W-:Y:S01]  /*0f50*/  FMUL.FTZ R32, R32, c[0x0][0x1b8] ;  /* 0x00006e0020207a20 */ /* 0x000fe20000410000 */
[----:B------:R-:W-:Y:S01]  /*0f60*/  STS [R23+0xc100], R11 ;  /* 0x00c1000b17007388 */ /* 0x000fe20000000800 */
[----:B------:R-:W-:-:S03]  /*0f70*/  FMUL.FTZ R38, R38, c[0x0][0x1b8] ;  /* 0x00006e0026267a20 */ /* 0x000fc60000410000 */
[----:B------:R-:W-:Y:S01]  /*0f80*/  F2FP.BF16.PACK_AB R29, R32, R29 ;  /* 0x0000001d201d723e */ /* 0x000fe200000010ff */
[----:B------:R4:W-:Y:S01]  /*0f90*/  STS [R23+0xd000], R24 ;  /* 0x00d0001817007388 */ /* 0x0009e20000000800 */
[----:B------:R-:W-:-:S03]  /*0fa0*/  FMUL.FTZ R15, R42, c[0x0][0x1b8] ;  /* 0x00006e002a0f7a20 */ /* 0x000fc60000410000 */
[----:B------:R5:W-:Y:S01]  /*0fb0*/  STS [R23+0xd100], R25 ;  /* 0x00d1001917007388 */ /* 0x000be20000000800 */
[----:B------:R-:W-:Y:S01]  /*0fc0*/  FMUL.FTZ R37, R37, c[0x0][0x1b8] ;  /* 0x00006e0025257a20 */ /* 0x000fe20000410000 */
[----:B------:R-:W-:Y:S02]  /*0fd0*/  F2FP.BF16.PACK_AB R15, R15, R38 ;  /* 0x000000260f0f723e */ /* 0x000fe400000010ff */
[----:B------:R1:W-:Y:S01]  /*0fe0*/  STS [R23+0xc800], R12 ;  /* 0x00c8000c17007388 */ /* 0x0003e20000000800 */
[----:B------:R-:W-:Y:S01]  /*0ff0*/  FMUL.FTZ R14, R41, c[0x0][0x1b8] ;  /* 0x00006e00290e7a20 */ /* 0x000fe20000410000 */
[----:B----4-:R-:W-:Y:S02]  /*1000*/  IADD3 R24, R4, 0x40, RZ ;  /* 0x0000004004187810 */ /* 0x010fe40007ffe0ff */
[----:B------:R4:W-:Y:S01]  /*1010*/  STS [R23+0xc900], R13 ;  /* 0x00c9000d17007388 */ /* 0x0009e20000000800 */
[----:B0-----:R-:W-:Y:S01]  /*1020*/  FMUL.FTZ R39, R39, c[0x0][0x1b8] ;  /* 0x00006e0027277a20 */ /* 0x001fe20000410000 */
[----:B------:R-:W-:-:S02]  /*1030*/  F2FP.BF16.PACK_AB R14, R14, R37 ;  /* 0x000000250e0e723e */ /* 0x000fc400000010ff */
[----:B------:R4:W-:Y:S01]  /*1040*/  STS [R23+0xd800], R31 ;  /* 0x00d8001f17007388 */ /* 0x0009e20000000800 */
[----:B-----5:R-:W-:Y:S01]  /*1050*/  IADD3 R25, R4, 0x20, RZ ;  /* 0x0000002004197810 */ /* 0x020fe20007ffe0ff */
[----:B-1----:R-:W-:Y:S02]  /*1060*/  FMUL.FTZ R44, R44, c[0x0][0x1b8] ;  /* 0x00006e002c2c7a20 */ /* 0x002fe40000410000 */
[----:B------:R4:W-:Y:S01]  /*1070*/  STS [R23+0xd900], R40 ;  /* 0x00d9002817007388 */ /* 0x0009e20000000800 */
[----:B--2---:R-:W-:Y:S02]  /*1080*/  FMUL.FTZ R43, R43, c[0x0][0x1b8] ;  /* 0x00006e002b2b7a20 */ /* 0x004fe40000410000 */
[----:B------:R-:W-:Y:S01]  /*1090*/  F2FP.BF16.PACK_AB R39, R44, R39 ;  /* 0x000000272c27723e */ /* 0x000fe200000010ff */
[----:B------:R4:W-:Y:S01]  /*10a0*/  STS [R23+0xe000], R46 ;  /* 0x00e0002e17007388 */ /* 0x0009e20000000800 */
[----:B---3--:R-:W-:-:S03]  /*10b0*/  FMUL.FTZ R22, R45, c[0x0][0x1b8] ;  /* 0x00006e002d167a20 */ /* 0x008fc60000410000 */
[----:B------:R4:W-:Y:S02]  /*10c0*/  STS [R23+0xe100], R47 ;  /* 0x00e1002f17007388 */ /* 0x0009e40000000800 */
[----:B------:R-:W-:Y:S02]  /*10d0*/  F2FP.BF16.PACK_AB R22, R22, R43 ;  /* 0x0000002b1616723e */ /* 0x000fe400000010ff */
        /* <DEDUP_REMOVED lines=14> */
[----:B------:R-:W-:Y:S06]  /*11c0*/  BAR.SYNC.DEFER_BLOCKING 0x0 ;  /* 0x0000000000007b1d */ /* 0x000fec0000010000 */
[----:B------:R-:W-:Y:S05]  /*11d0*/  @P1 BRA `(.L_x_1333) ;  /* 0x0000018000001947 */ /* 0x000fea0003800000 */
[----:B----4-:R-:W-:Y:S01]  /*11e0*/  ISETP.GE.AND P1, PT, R4, c[0x0][0x194], PT ;  /* 0x0000650004007a0c */ /* 0x010fe20003f26270 */
[----:B------:R-:W0:Y:S01]  /*11f0*/  LDS.128 R20, [R9+0x2000] ;  /* 0x0020000009147984 */ /* 0x000e220000000c00 */
[----:B------:R-:W-:Y:S01]  /*1200*/  SHF.R.S32.HI R5, RZ, 0x1f, R4 ;  /* 0x0000001fff057819 */ /* 0x000fe20000011404 */
[----:B------:R-:W-:Y:S01]  /*1210*/  IMAD R11, R2, c[0x0][0x1a8], RZ ;  /* 0x00006a00020b7a24 */ /* 0x000fe200078e02ff */
[----:B------:R-:W-:Y:S01]  /*1220*/  ISETP.GE.AND P2, PT, R25, c[0x0][0x194], PT ;  /* 0x0000650019007a0c */ /* 0x000fe20003f46270 */
[----:B------:R-:W1:Y:S01]  /*1230*/  LDS.128 R12, [R9+0x4000] ;  /* 0x00400000090c7984 */ /* 0x000e620000000c00 */
[----:B------:R-:W-:Y:S01]  /*1240*/  ISETP.GE.AND P3, PT, R24, c[0x0][0x194], PT ;  /* 0x0000650018007a0c */ /* 0x000fe20003f66270 */
[----:B------:R-:W-:-:S02]  /*1250*/  IMAD R27, R0, c[0x0][0x1ac], R11 ;  /* 0x00006b00001b7a24 */ /* 0x000fc400078e020b */
[----:B------:R-:W-:-:S04]  /*1260*/  IMAD.WIDE.U32 R10, R0, c[0x0][0x1a8], R4 ;  /* 0x00006a00000a7a25 */ /* 0x000fc800078e0004 */
[----:B------:R2:W3:Y:S01]  /*1270*/  @!P1 LDS.128 R16, [R9] ;  /* 0x0000000009109984 */ /* 0x0004e20000000c00 */
[----:B------:R-:W-:Y:S01]  /*1280*/  IADD3 R11, R11, R27, RZ ;  /* 0x0000001b0b0b7210 */ /* 0x000fe20007ffe0ff */
[----:B------:R-:W-:-:S04]  /*1290*/  IMAD R27, R3, c[0x0][0x1b0], RZ ;  /* 0x00006c00031b7a24 */ /* 0x000fc800078e02ff */
[C---:B------:R-:W-:Y:S02]  /*12a0*/  IMAD R27, R52.reuse, c[0x0][0x1b4], R27 ;  /* 0x00006d00341b7a24 */ /* 0x040fe400078e021b */
[----:B------:R-:W-:-:S04]  /*12b0*/  IMAD.WIDE.U32 R10, R52, c[0x0][0x1b0], R10 ;  /* 0x00006c00340a7a25 */ /* 0x000fc800078e000a */
[----:B------:R-:W-:Y:S02]  /*12c0*/  IMAD.IADD R11, R11, 0x1, R27 ;  /* 0x000000010b0b7824 */ /* 0x000fe400078e021b */
[----:B------:R-:W-:Y:S02]  /*12d0*/  IMAD R27, R7, c[0x0][0x1a0], RZ ;  /* 0x00006800071b7a24 */ /* 0x000fe400078e02ff */
[----:B------:R-:W-:-:S04]  /*12e0*/  IMAD.WIDE.U32 R10, R6, c[0x0][0x1a0], R10 ;  /* 0x00006800060a7a25 */ /* 0x000fc800078e000a */
[----:B------:R-:W-:Y:S01]  /*12f0*/  IMAD R27, R6, c[0x0][0x1a4], R27 ;  /* 0x00006900061b7a24 */ /* 0x000fe200078e021b */
[----:B------:R-:W-:-:S03]  /*1300*/  LEA R26, P4, R10, c[0x0][0x188], 0x1 ;  /* 0x000062000a1a7a11 */ /* 0x000fc600078808ff */
[----:B--2---:R-:W-:-:S05]  /*1310*/  IMAD.IADD R9, R11, 0x1, R27 ;  /* 0x000000010b097824 */ /* 0x004fca00078e021b */
[----:B------:R-:W-:-:S05]  /*1320*/  LEA.HI.X R27, R10, c[0x0][0x18c], R9, 0x1, P4 ;  /* 0x000063000a1b7a11 */ /* 0x000fca00020f0c09 */
[----:B0-----:R0:W-:Y:S04]  /*1330*/  @!P2 STG.E.128 [R26.64+0x40], R20 ;  /* 0x000040141a00a986 */ /* 0x0011e8000c101d04 */
[----:B-1----:R0:W-:Y:S04]  /*1340*/  @!P3 STG.E.128 [R26.64+0x80], R12 ;  /* 0x0000800c1a00b986 */ /* 0x0021e8000c101d04 */
[----:B---3--:R0:W-:Y:S02]  /*1350*/  @!P1 STG.E.128 [R26.64], R16 ;  /* 0x000000101a009986 */ /* 0x0081e4000c101d04 */
.L_x_1333:
[----:B----4-:R-:W-:Y:S05]  /*1360*/  BSYNC B0 ;  /* 0x0000000000007941 */ /* 0x010fea0003800000 */
.L_x_1332:
[----:B------:R-:W-:Y:S05]  /*1370*/  @P0 EXIT ;  /* 0x000000000000094d */ /* 0x000fea0003800000 */
[----:B------:R-:W-:Y:S01]  /*1380*/  IMAD R9, R2, c[0x0][0x1a8], RZ ;  /* 0x00006a0002097a24 */ /* 0x000fe200078e02ff */
[--C-:B------:R-:W-:Y:S01]  /*1390*/  SHF.R.S32.HI R5, RZ, 0x1f, R4.reuse ;  /* 0x0000001fff057819 */ /* 0x100fe20000011404 */
[----:B0-----:R-:W-:Y:S01]  /*13a0*/  IMAD.SHL.U32 R22, R8, 0x2, RZ ;  /* 0x0000000208167824 */ /* 0x001fe200078e00ff */
[----:B------:R-:W-:Y:S01]  /*13b0*/  ISETP.GE.AND P1, PT, R4, c[0x0][0x194], PT ;  /* 0x0000650004007a0c */ /* 0x000fe20003f26270 */
[C---:B------:R-:W-:Y:S01]  /*13c0*/  IMAD R21, R0.reuse, c[0x0][0x1ac], R9 ;  /* 0x00006b0000157a24 */ /* 0x040fe200078e0209 */
[----:B------:R-:W-:Y:S01]  /*13d0*/  ISETP.GE.AND P2, PT, R25, c[0x0][0x194], PT ;  /* 0x0000650019007a0c */ /* 0x000fe20003f46270 */
[----:B------:R-:W-:Y:S01]  /*13e0*/  IMAD.WIDE.U32 R16, R0, c[0x0][0x1a8], R4 ;  /* 0x00006a0000107a25 */ /* 0x000fe200078e0004 */
[----:B------:R-:W0:Y:S01]  /*13f0*/  LDS.128 R12, [R22+0xc800] ;  /* 0x00c80000160c7984 */ /* 0x000e220000000c00 */
[----:B------:R-:W-:-:S02]  /*1400*/  ISETP.GE.AND P3, PT, R24, c[0x0][0x194], PT ;  /* 0x0000650018007a0c */ /* 0x000fc40003f66270 */
[----:B------:R-:W-:Y:S01]  /*1410*/  IMAD.MOV.U32 R20, RZ, RZ, R16 ;  /* 0x000000ffff147224 */ /* 0x000fe200078e0010 */
[----:B------:R-:W1:Y:S01]  /*1420*/  LDS.128 R8, [R22+0xe800] ;  /* 0x00e8000016087984 */ /* 0x000e620000000c00 */
[----:B------:R-:W-:Y:S01]  /*1430*/  IADD3 R21, R17, R21, RZ ;  /* 0x0000001511157210 */ /* 0x000fe20007ffe0ff */
[----:B------:R-:W-:Y:S01]  /*1440*/  IMAD R5, R3, c[0x0][0x1b0], RZ ;  /* 0x00006c0003057a24 */ /* 0x000fe200078e02ff */
[----:B------:R-:W-:Y:S01]  /*1450*/  IADD3 R3, P0, R6, 0x40, RZ ;  /* 0x0000004006037810 */ /* 0x000fe20007f1e0ff */
[----:B------:R2:W3:Y:S02]  /*1460*/  LDS.128 R16, [R22+0x10800] ;  /* 0x0108000016107984 */ /* 0x0004e40000000c00 */
[C---:B------:R-:W-:Y:S02]  /*1470*/  IMAD R5, R52.reuse, c[0x0][0x1b4], R5 ;  /* 0x00006d0034057a24 */ /* 0x040fe400078e0205 */
[----:B------:R-:W-:-:S04]  /*1480*/  IMAD.WIDE.U32 R20, R52, c[0x0][0x1b0], R20 ;  /* 0x00006c0034147a25 */ /* 0x000fc800078e0014 */
[----:B------:R-:W-:Y:S01]  /*1490*/  IMAD.X R6, RZ, RZ, R7, P0 ;  /* 0x000000ffff067224 */ /* 0x000fe200000e0607 */
[----:B------:R-:W-:-:S03]  /*14a0*/  IADD3 R21, R21, R5, RZ ;  /* 0x0000000515157210 */ /* 0x000fc60007ffe0ff */
[----:B------:R-:W-:-:S04]  /*14b0*/  IMAD R6, R6, c[0x0][0x1a0], RZ ;  /* 0x0000680006067a24 */ /* 0x000fc800078e02ff */
[C---:B------:R-:W-:Y:S02]  /*14c0*/  IMAD R5, R3.reuse, c[0x0][0x1a4], R6 ;  /* 0x0000690003057a24 */ /* 0x040fe400078e0206 */
[----:B------:R-:W-:-:S04]  /*14d0*/  IMAD.WIDE.U32 R2, R3, c[0x0][0x1a0], R20 ;  /* 0x0000680003027a25 */ /* 0x000fc800078e0014 */
[----:B------:R-:W-:Y:S01]  /*14e0*/  IMAD.IADD R3, R3, 0x1, R5 ;  /* 0x0000000103037824 */ /* 0x000fe200078e0205 */
[----:B------:R-:W-:-:S04]  /*14f0*/  LEA R4, P0, R2, c[0x0][0x188], 0x1 ;  /* 0x0000620002047a11 */ /* 0x000fc800078008ff */
[----:B------:R-:W-:-:S05]  /*1500*/  LEA.HI.X R5, R2, c[0x0][0x18c], R3, 0x1, P0 ;  /* 0x0000630002057a11 */ /* 0x000fca00000f0c03 */
[----:B0-----:R2:W-:Y:S04]  /*1510*/  @!P1 STG.E.128 [R4.64], R12 ;  /* 0x0000000c04009986 */ /* 0x0015e8000c101d04 */
[----:B-1----:R2:W-:Y:S01]  /*1520*/  @!P2 STG.E.128 [R4.64+0x40], R8 ;  /* 0x000040080400a986 */ /* 0x0025e2000c101d04 */
[----:B------:R-:W-:Y:S05]  /*1530*/  @P3 EXIT ;  /* 0x000000000000394d */ /* 0x000fea0003800000 */
[----:B---3--:R-:W-:Y:S01]  /*1540*/  STG.E.128 [R4.64+0x80], R16 ;  /* 0x0000801004007986 */ /* 0x008fe2000c101d04 */
[----:B------:R-:W-:Y:S05]  /*1550*/  EXIT ;  /* 0x000000000000794d */ /* 0x000fea0003800000 */
.L_x_1334:
        /* <DEDUP_REMOVED lines=10> */
.L_x_1440:


//--------------------- .text._ZN7cutlass13device_kernelIN5flash32FlashAttnBwdPostprocessConvertdQIN4cute5tupleIJNS3_1CILi64EEENS5_ILi96EEEEEENS_10bfloat16_tEfNS_4arch4Sm80ELi256ENS3_8TiledMMAINS3_8MMA_AtomIJNS3_30SM80_16x8x16_F32BF16BF16F32_TNEEEENS3_6LayoutINS4_IJNS5_ILi2EEENS5_ILi4EEENS5_ILi1EEEEEENS4_IJSJ_SH_NS5_ILi0EEEEEEEENS4_IJNS5_ILi32EEESO_NS5_ILi16EEEEEEEELb0EEEEEvNT_6ParamsE --------------------------
	.section	.text._ZN7cutlass13device_kernelIN5flash32FlashAttnBwdPostprocessConvertdQIN4cute5tupleIJNS3_1CILi64EEENS5_ILi96EEEEEENS_10bfloat16_tEfNS_4arch4Sm80ELi256ENS3_8TiledMMAINS3_8MMA_AtomIJNS3_30SM80_16x8x16_F32BF16BF16F32_TNEEEENS3_6LayoutINS4_IJNS5_ILi2EEENS5_ILi4EEENS5_ILi1EEEEEENS4_IJSJ_SH_NS5_ILi0EEEEEEEENS4_IJNS5_ILi32EEESO_NS5_ILi16EEEEEEEELb0EEEEEvNT_6ParamsE,"ax",@progbits
	.sectioninfo	@"SHI_REGISTERS=47"
	.align	128
.text._ZN7cutlass13device_kernelIN5flash32FlashAttnBwdPostprocessConvertdQIN4cute5tupleIJNS3_1CILi64EEENS5_ILi96EEEEEENS_10bfloat16_tEfNS_4arch4Sm80ELi256ENS3_8TiledMMAINS3_8MMA_AtomIJNS3_30SM80_16x8x16_F32BF16BF16F32_TNEEEENS3_6LayoutINS4_IJNS5_ILi2EEENS5_ILi4EEENS5_ILi1EEEEEENS4_IJSJ_SH_NS5_ILi0EEEEEEEENS4_IJNS5_ILi32EEESO_NS5_ILi16EEEEEEEELb0EEEEEvNT_6ParamsE:
        .type           _ZN7cutlass13device_kernelIN5flash32FlashAttnBwdPostprocessConvertdQIN4cute5tupleIJNS3_1CILi64EEENS5_ILi96EEEEEENS_10bfloat16_tEfNS_4arch4Sm80ELi256ENS3_8TiledMMAINS3_8MMA_AtomIJNS3_30SM80_16x8x16_F32BF16BF16F32_TNEEEENS3_6LayoutINS4_IJNS5_ILi2EEENS5_ILi4EEENS5_ILi1EEEEEENS4_IJSJ_SH_NS5_ILi0EEEEEEEENS4_IJNS5_ILi32EEESO_NS5_ILi16EEEEEEEELb0EEEEEvNT_6ParamsE,@function
        .size           _ZN7cutlass13device_kernelIN5flash32FlashAttnBwdPostprocessConvertdQIN4cute5tupleIJNS3_1CILi64EEENS5_ILi96EEEEEENS_10bfloat16_tEfNS_4arch4Sm80ELi256ENS3_8TiledMMAINS3_8MMA_AtomIJNS3_30SM80_16x8x16_F32BF16BF16F32_TNEEEENS3_6LayoutINS4_IJNS5_ILi2EEENS5_ILi4EEENS5_ILi1EEEEEENS4_IJSJ_SH_NS5_ILi0EEEEEEEENS4_IJNS5_ILi32EEESO_NS5_ILi16EEEEEEEELb0EEEEEvNT_6ParamsE,(.L_x_1441 - _ZN7cutlass13device_kernelIN5flash32FlashAttnBwdPostprocessConvertdQIN4cute5tupleIJNS3_1CILi64EEENS5_ILi96EEEEEENS_10bfloat16_tEfNS_4arch4Sm80ELi256ENS3_8TiledMMAINS3_8MMA_AtomIJNS3_30SM80_16x8x16_F32BF16BF16F32_TNEEEENS3_6LayoutINS4_IJNS5_ILi2EEENS5_ILi4EEENS5_ILi1EEEEEENS4_IJSJ_SH_NS5_ILi0EEEEEEEENS4_IJNS5_ILi32EEESO_NS5_ILi16EEEEEEEELb0EEEEEvNT_6ParamsE)
        .other          _ZN7cutlass13device_kernelIN5flash32FlashAttnBwdPostprocessConvertdQIN4cute5tupleIJNS3_1CILi64EEENS5_ILi96EEEEEENS_10bfloat16_tEfNS_4arch4Sm80ELi256ENS3_8TiledMMAINS3_8MMA_AtomIJNS3_30SM80_16x8x16_F32BF16BF16F32_TNEEEENS3_6LayoutINS4_IJNS5_ILi2EEENS5_ILi4EEENS5_ILi1EEEEEENS4_IJSJ_SH_NS5_ILi0EEEEEEEENS4_IJNS5_ILi32EEESO_NS5_ILi16EEEEEEEELb0EEEEEvNT_6ParamsE,@"STO_CUDA_ENTRY STV_DEFAULT"
_ZN7cutlass13device_kernelIN5flash32FlashAttnBwdPostprocessConvertdQIN4cute5tupleIJNS3_1CILi64EEENS5_ILi96EEEEEENS_10bfloat16_tEfNS_4arch4Sm80ELi256ENS3_8TiledMMAINS3_8MMA_AtomIJNS3_30SM80_16x8x16_F32BF16BF16F32_TNEEEENS3_6LayoutINS4_IJNS5_ILi2EEENS5_ILi4EEENS5_ILi1EEEEEENS4_IJSJ_SH_NS5_ILi0EEEEEEEENS4_IJNS5_ILi32EEESO_NS5_ILi16EEEEEEEELb0EEEEEvNT_6ParamsE:
        /* <DEDUP_REMOVED lines=20> */
[----:B--2---:R-:W-:-:S03]  /*0140*/  IMAD.IADD R32, R32, 0x1, -R3 ;  /* 0x0000000120207824 */ /* 0x004fc600078e0a03 */
.L_x_1335:
[----:B0-----:R-:W-:Y:S01]  /*0150*/  ISETP.NE.AND.EX P1, PT, RZ, c[0x0][0x1c4], PT, P2 ;  /* 0x00007100ff007a0c */ /* 0x001fe20003f25320 */
[----:B-----5:R-:W-:Y:S01]  /*0160*/  @P0 IMAD R4, R11, 0x40, R0 ;  /* 0x000000400b040824 */ /* 0x020fe200078e0200 */
[----:B------:R-:W-:-:S13]  /*0170*/  ISETP.LE.AND P2, PT, R32, R31, PT ;  /* 0x0000001f2000720c */ /* 0x000fda0003f43270 */
[----:B------:R-:W-:Y:S05]  /*0180*/  @P1 EXIT P2 ;  /* 0x000000000000194d */ /* 0x000fea0001000000 */
[----:B------:R-:W0:Y:S01]  /*0190*/  S2R R35, SR_TID.X ;  /* 0x0000000000237919 */ /* 0x000e220000002100 */
[----:B------:R-:W-:Y:S01]  /*01a0*/  @P0 SHF.R.S32.HI R5, RZ, 0x1f, R4 ;  /* 0x0000001fff050819 */ /* 0x000fe20000011404 */
[----:B------:R-:W-:Y:S01]  /*01b0*/  IMAD R9, R2, 0x1800, RZ ;  /* 0x0000180002097824 */ /* 0x000fe200078e02ff */
[----:B------:R-:W-:Y:S01]  /*01c0*/  SHF.R.S32.HI R29, RZ, 0x1f, R11 ;  /* 0x0000001fff1d7819 */ /* 0x000fe2000001140b */
[----:B------:R-:W1:Y:S01]  /*01d0*/  S2R R3, SR_CTAID.Y ;  /* 0x0000000000037919 */ /* 0x000e620000002600 */
[----:B------:R-:W-:Y:S02]  /*01e0*/  @P0 LEA.HI R5, R5, R4, RZ, 0x6 ;  /* 0x0000000405050211 */ /* 0x000fe400078f30ff */
[----:B------:R-:W-:Y:S02]  /*01f0*/  SEL R29, R29, RZ, !P1 ;  /* 0x000000ff1d1d7207 */ /* 0x000fe40004800000 */
[----:B------:R-:W-:Y:S02]  /*0200*/  @P0 SHF.R.S32.HI R5, RZ, 0x6, R5 ;  /* 0x00000006ff050819 */ /* 0x000fe40000011405 */
[----:B------:R-:W-:-:S03]  /*0210*/  SEL R30, R11, RZ, !P1 ;  /* 0x000000ff0b1e7207 */ /* 0x000fc60004800000 */
[----:B------:R-:W-:Y:S02]  /*0220*/  @P0 IMAD R7, R5, 0x1800, RZ ;  /* 0x0000180005070824 */ /* 0x000fe400078e02ff */
[----:B------:R-:W-:Y:S02]  /*0230*/  CS2R R4, SRZ ;  /* 0x0000000000047805 */ /* 0x000fe4000001ff00 */
[--C-:B------:R-:W-:Y:S01]  /*0240*/  @P0 IMAD.MOV.U32 R4, RZ, RZ, R7.reuse ;  /* 0x000000ffff040224 */ /* 0x100fe200078e0007 */
[----:B------:R-:W-:Y:S02]  /*0250*/  @P0 SHF.R.S32.HI R5, RZ, 0x1f, R7 ;  /* 0x0000001fff050819 */ /* 0x000fe40000011407 */
[----:B------:R-:W-:Y:S01]  /*0260*/  SHF.R.S32.HI R7, RZ, 0x1f, R9 ;  /* 0x0000001fff077819 */ /* 0x000fe20000011409 */
[----:B0-----:R-:W-:Y:S01]  /*0270*/  IMAD.SHL.U32 R6, R35, 0x4, RZ ;  /* 0x0000000423067824 */ /* 0x001fe200078e00ff */
[----:B-1----:R-:W-:-:S04]  /*0280*/  SHF.R.S32.HI R28, RZ, 0x1f, R3 ;  /* 0x0000001fff1c7819 */ /* 0x002fc80000011403 */
[----:B------:R-:W-:Y:S01]  /*0290*/  IADD3 R4, P2, P3, R4, R6, R9 ;  /* 0x0000000604047210 */ /* 0x000fe20007b5e009 */
[----:B------:R-:W-:Y:S01]  /*02a0*/  IMAD R9, R29, c[0x0][0x180], RZ ;  /* 0x000060001d097a24 */ /* 0x000fe200078e02ff */
[----:B------:R-:W-:Y:S01]  /*02b0*/  SHF.R.S32.HI R6, RZ, 0x1f, R6 ;  /* 0x0000001fff067819 */ /* 0x000fe20000011406 */
[----:B------:R-:W-:Y:S02]  /*02c0*/  IMAD R8, R28, c[0x0][0x178], RZ ;  /* 0x00005e001c087a24 */ /* 0x000fe400078e02ff */
[----:B------:R-:W-:Y:S01]  /*02d0*/  IMAD R9, R30, c[0x0][0x184], R9 ;  /* 0x000061001e097a24 */ /* 0x000fe200078e0209 */
[----:B------:R-:W-:Y:S01]  /*02e0*/  IADD3.X R5, R5, R6, R7, P2, P3 ;  /* 0x0000000605057210 */ /* 0x000fe200017e6407 */
[----:B------:R-:W-:-:S04]  /*02f0*/  IMAD R7, R3, c[0x0][0x17c], R8 ;  /* 0x00005f0003077a24 */ /* 0x000fc800078e0208 */
[----:B------:R-:W-:-:S04]  /*0300*/  IMAD.WIDE.U32 R4, R3, c[0x0][0x178], R4 ;  /* 0x00005e0003047a25 */ /* 0x000fc800078e0004 */
[----:B------:R-:W-:-:S04]  /*0310*/  IMAD.IADD R5, R5, 0x1, R7 ;  /* 0x0000000105057824 */ /* 0x000fc800078e0207 */
[----:B------:R-:W-:-:S04]  /*0320*/  IMAD.WIDE.U32 R4, R30, c[0x0][0x180], R4 ;  /* 0x000060001e047a25 */ /* 0x000fc800078e0004 */
[----:B------:R-:W-:Y:S01]  /*0330*/  IMAD.IADD R5, R5, 0x1, R9 ;  /* 0x0000000105057824 */ /* 0x000fe200078e0209 */
[----:B------:R-:W-:-:S04]  /*0340*/  LEA R40, P1, R4, c[0x0][0x160], 0x2 ;  /* 0x0000580004287a11 */ /* 0x000fc800078210ff */
[----:B------:R-:W-:-:S05]  /*0350*/  LEA.HI.X R41, R4, c[0x0][0x164], R5, 0x2, P1 ;  /* 0x0000590004297a11 */ /* 0x000fca00008f1405 */
[----:B------:R0:W2:Y:S04]  /*0360*/  LDG.E.128 R4, [R40.64] ;  /* 0x0000000428047981 */ /* 0x0000a8000c1e1d00 */
[----:B------:R0:W3:Y:S04]  /*0370*/  LDG.E.128 R8, [R40.64+0x1000] ;  /* 0x0010000428087981 */ /* 0x0000e8000c1e1d00 */
[----:B------:R0:W4:Y:S04]  /*0380*/  LDG.E.128 R12, [R40.64+0x2000] ;  /* 0x00200004280c7981 */ /* 0x000128000c1e1d00 */
[----:B------:R0:W5:Y:S04]  /*0390*/  LDG.E.128 R16, [R40.64+0x3000] ;  /* 0x0030000428107981 */ /* 0x000168000c1e1d00 */
[----:B------:R0:W5:Y:S04]  /*03a0*/  LDG.E.128 R20, [R40.64+0x4000] ;  /* 0x0040000428147981 */ /* 0x000168000c1e1d00 */
[----:B------:R0:W5:Y:S01]  /*03b0*/  LDG.E.128 R24, [R40.64+0x5000] ;  /* 0x0050000428187981 */ /* 0x000162000c1e1d00 */
[----:B------:R-:W-:Y:S01]  /*03c0*/  SHF.R.S32.HI R36, RZ, 0x1f, R35 ;  /* 0x0000001fff247819 */ /* 0x000fe20000011423 */
[----:B------:R-:W-:-:S03]  /*03d0*/  IMAD.IADD R32, R32, 0x1, -R31 ;  /* 0x0000000120207824 */ /* 0x000fc600078e0a1f */
[CC--:B------:R-:W-:Y:S02]  /*03e0*/  LEA.HI R34, R36.reuse, R35.reuse, RZ, 0x2 ;  /* 0x0000002324227211 */ /* 0x0c0fe400078f10ff */
[CC--:B------:R-:W-:Y:S02]  /*03f0*/  LEA.HI R42, R36.reuse, R35.reuse, RZ, 0x5 ;  /* 0x00000023242a7211 */ /* 0x0c0fe400078f28ff */
[--C-:B------:R-:W-:Y:S02]  /*0400*/  SHF.R.S32.HI R31, RZ, 0x2, R34.reuse ;  /* 0x00000002ff1f7819 */ /* 0x100fe40000011422 */
[----:B------:R-:W-:Y:S02]  /*0410*/  SHF.R.S32.HI R38, RZ, 0x1f, R34 ;  /* 0x0000001fff267819 */ /* 0x000fe40000011422 */
[----:B------:R-:W-:Y:S02]  /*0420*/  LEA.HI R37, R36, R35, RZ, 0x7 ;  /* 0x0000002324257211 */ /* 0x000fe400078f38ff */
[----:B------:R-:W-:-:S02]  /*0430*/  SHF.R.S32.HI R33, RZ, 0x5, R42 ;  /* 0x00000005ff217819 */ /* 0x000fc4000001142a */
[----:B------:R-:W-:Y:S01]  /*0440*/  LEA.HI R39, R38, R31, RZ, 0x2 ;  /* 0x0000001f26277211 */ /* 0x000fe200078f10ff */
[----:B------:R-:W-:Y:S01]  /*0450*/  IMAD.SHL.U32 R37, R37, 0x8, RZ ;  /* 0x0000000825257824 */ /* 0x000fe200078e00ff */
[----:B------:R-:W-:Y:S02]  /*0460*/  LEA.HI R42, R42, R33, RZ, 0x1 ;  /* 0x000000212a2a7211 */ /* 0x000fe400078f08ff */
[----:B0-----:R-:W-:Y:S02]  /*0470*/  LOP3.LUT R40, R39, 0xffffffc, RZ, 0xc0, !PT ;  /* 0x0ffffffc27287812 */ /* 0x001fe400078ec0ff */
[----:B------:R-:W-:Y:S02]  /*0480*/  LOP3.LUT R34, R34, 0xfffffffc, RZ, 0xc0, !PT ;  /* 0xfffffffc22227812 */ /* 0x000fe400078ec0ff */
[----:B------:R-:W-:Y:S01]  /*0490*/  LEA.HI R38, R38, R31, RZ, 0x3 ;  /* 0x0000001f26267211 */ /* 0x000fe200078f18ff */
[----:B------:R-:W-:Y:S01]  /*04a0*/  IMAD.IADD R40, R31, 0x1, -R40 ;  /* 0x000000011f287824 */ /* 0x000fe200078e0a28 */
[----:B------:R-:W-:Y:S01]  /*04b0*/  LOP3.LUT R42, R42, 0xfffffe, RZ, 0xc0, !PT ;  /* 0x00fffffe2a2a7812 */ /* 0x000fe200078ec0ff */
[----:B------:R-:W-:Y:S01]  /*04c0*/  IMAD.IADD R34, R35, 0x1, -R34 ;  /* 0x0000000123227824 */ /* 0x000fe200078e0a22 */
[----:B------:R-:W-:-:S02]  /*04d0*/  LOP3.LUT R37, R37, 0x7ffffc00, RZ, 0xc0, !PT ;  /* 0x7ffffc0025257812 */ /* 0x000fc400078ec0ff */
[----:B------:R-:W-:Y:S01]  /*04e0*/  LOP3.LUT R38, R38, 0xfffffff8, RZ, 0xc0, !PT ;  /* 0xfffffff826267812 */ /* 0x000fe200078ec0ff */
[C---:B------:R-:W-:Y:S01]  /*04f0*/  IMAD.IADD R42, R33.reuse, 0x1, -R42 ;  /* 0x00000001212a7824 */ /* 0x040fe200078e0a2a */
[----:B------:R-:W-:Y:S01]  /*0500*/  IMNMX R32, R32, 0x40, PT ;  /* 0x0000004020207817 */ /* 0x000fe20003800200 */
[----:B------:R-:W-:Y:S01]  /*0510*/  IMAD R37, R34, 0x2, R37 ;  /* 0x0000000222257824 */ /* 0x000fe200078e0225 */
[----:B------:R-:W-:Y:S01]  /*0520*/  LEA R33, R33, R40, 0x3 ;  /* 0x0000002821217211 */ /* 0x000fe200078e18ff */
[C---:B------:R-:W-:Y:S01]  /*0530*/  IMAD.IADD R40, R31.reuse, 0x1, -R38 ;  /* 0x000000011f287824 */ /* 0x040fe200078e0a26 */
[----:B------:R-:W-:Y:S01]  /*0540*/  ISETP.GE.AND P1, PT, R31, R32, PT ;  /* 0x000000201f00720c */ /* 0x000fe20003f26270 */
[----:B------:R-:W-:Y:S01]  /*0550*/  IMAD R32, R42, 0x100, R37 ;  /* 0x000001002a207824 */ /* 0x000fe200078e0225 */
[----:B------:R-:W-:Y:S02]  /*0560*/  LEA.HI R38, R36, R35, RZ, 0x4 ;  /* 0x0000002324267211 */ /* 0x000fe400078f20ff */
[----:B------:R-:W-:-:S02]  /*0570*/  SHF.R.S32.HI R37, RZ, 0x1f, R40 ;  /* 0x0000001fff257819 */ /* 0x000fc40000011428 */
[----:B------:R-:W-:Y:S01]  /*0580*/  LEA.HI R42, R36, R35, RZ, 0x6 ;  /* 0x00000023242a7211 */ /* 0x000fe200078f30ff */
[----:B------:R-:W-:Y:S01]  /*0590*/  IMAD.SHL.U32 R44, R38, 0x4, RZ ;  /* 0x00000004262c7824 */ /* 0x000fe200078e00ff */
[----:B------:R-:W-:Y:S01]  /*05a0*/  LEA.HI R43, R37, R40, RZ, 0x2 ;  /* 0x00000028252b7211 */ /* 0x000fe200078f10ff */
[----:B--2---:R0:W-:Y:S04]  /*05b0*/  STS.128 [R35.X16], R4 ;  /* 0x0000000423007388 */ /* 0x0041e8000000cc00 */
[----:B---3--:R-:W-:Y:S04]  /*05c0*/  STS.128 [R35.X16+0x1000], R8 ;  /* 0x0010000823007388 */ /* 0x008fe8000000cc00 */
[----:B----4-:R-:W-:Y:S04]  /*05d0*/  STS.128 [R35.X16+0x2000], R12 ;  /* 0x0020000c23007388 */ /* 0x010fe8000000cc00 */
[----:B-----5:R-:W-:Y:S04]  /*05e0*/  STS.128 [R35.X16+0x3000], R16 ;  /* 0x0030001023007388 */ /* 0x020fe8000000cc00 */
[----:B------:R-:W-:Y:S01]  /*05f0*/  STS.128 [R35.X16+0x4000], R20 ;  /* 0x0040001423007388 */ /* 0x000fe2000000cc00 */
[C---:B0-----:R-:W-:Y:S01]  /*0600*/  LOP3.LUT R7, R43.reuse, 0x7fffffc, RZ, 0xc0, !PT ;  /* 0x07fffffc2b077812 */ /* 0x041fe200078ec0ff */
[C---:B------:R-:W-:Y:S01]  /*0610*/  IMAD.SHL.U32 R4, R34.reuse, 0x8, RZ ;  /* 0x0000000822047824 */ /* 0x040fe200078e00ff */
[----:B------:R-:W-:Y:S01]  /*0620*/  LEA.HI R34, R34, R34, RZ, 0x1 ;  /* 0x0000002222227211 */ /* 0x000fe200078f08ff */
[----:B------:R0:W-:Y:S01]  /*0630*/  STS.128 [R35.X16+0x5000], R24 ;  /* 0x0050001823007388 */ /* 0x0001e2000000cc00 */
[----:B------:R-:W-:-:S03]  /*0640*/  IMAD.SHL.U32 R43, R43, 0x10, RZ ;  /* 0x000000102b2b7824 */ /* 0x000fc600078e00ff */
[----:B------:R-:W-:Y:S01]  /*0650*/  BAR.SYNC.DEFER_BLOCKING 0x0 ;  /* 0x0000000000007b1d */ /* 0x000fe20000010000 */
[----:B------:R-:W-:Y:S01]  /*0660*/  IMAD.SHL.U32 R34, R34, 0x200, RZ ;  /* 0x0000020022227824 */ /* 0x000fe200078e00ff */
[----:B------:R-:W-:Y:S01]  /*0670*/  LOP3.LUT R43, R43, 0x40, RZ, 0xc0, !PT ;  /* 0x000000402b2b7812 */ /* 0x000fe200078ec0ff */
[----:B0-----:R-:W-:Y:S01]  /*0680*/  IMAD.IADD R25, R40, 0x1, -R7 ;  /* 0x0000000128197824 */ /* 0x001fe200078e0a07 */
[----:B------:R-:W-:Y:S02]  /*0690*/  LOP3.LUT R7, R44, 0x40, RZ, 0xc0, !PT ;  /* 0x000000402c077812 */ /* 0x000fe400078ec0ff */
[----:B------:R-:W-:Y:S01]  /*06a0*/  SHF.R.U32.HI R26, RZ, 0x3, R42 ;  /* 0x00000003ff1a7819 */ /* 0x000fe2000001162a */
[----:B------:R-:W-:Y:S01]  /*06b0*/  IMAD R25, R25, 0x10, R32 ;  /* 0x0000001019197824 */ /* 0x000fe200078e0220 */
[----:B------:R-:W-:Y:S02]  /*06c0*/  SHF.R.U32.HI R13, RZ, 0x3, R7 ;  /* 0x00000003ff0d7819 */ /* 0x000fe40000011607 */
[----:B------:R-:W-:-:S02]  /*06d0*/  LOP3.LUT R40, R7, 0x8, R4, 0xf8, !PT ;  /* 0x0000000807287812 */ /* 0x000fc400078ef804 */
[----:B------:R-:W-:Y:S02]  /*06e0*/  LOP3.LUT R26, R43, 0x8, R26, 0xf8, !PT ;  /* 0x000000082b1a7812 */ /* 0x000fe400078ef81a */
[----:B------:R-:W-:Y:S01]  /*06f0*/  SHF.R.U32.HI R43, RZ, 0x3, R43 ;  /* 0x00000003ff2b7819 */ /* 0x000fe2000001162b */
[----:B------:R-:W-:Y:S01]  /*0700*/  LDS R5, [R35.X4+0x1000] ;  /* 0x0010000023057984 */ /* 0x000fe20000004800 */
[----:B------:R-:W-:Y:S02]  /*0710*/  LOP3.LUT R13, R40, R13, RZ, 0x3c, !PT ;  /* 0x0000000d280d7212 */ /* 0x000fe400078e3cff */
[----:B------:R-:W-:Y:S01]  /*0720*/  LOP3.LUT R32, R26, R43, RZ, 0x3c, !PT ;  /* 0x0000002b1a207212 */ /* 0x000fe200078e3cff */
[----:B------:R-:W0:Y:S01]  /*0730*/  LDS R36, [R35.X4+0x1400] ;  /* 0x0014000023247984 */ /* 0x000e220000004800 */
[----:B------:R-:W-:Y:S02]  /*0740*/  LOP3.LUT R26, R34, 0xfffffc00, RZ, 0xc0, !PT ;  /* 0xfffffc00221a7812 */ /* 0x000fe400078ec0ff */
[----:B------:R-:W-:Y:S01]  /*0750*/  IADD3 R25, R32, R25, RZ ;  /* 0x0000001920197210 */ /* 0x000fe20007ffe0ff */
[----:B------:R-:W-:Y:S02]  /*0760*/  LDS R22, [R35.X4+0x2400] ;  /* 0x0024000023167984 */ /* 0x000fe40000004800 */
[----:B------:R-:W-:-:S02]  /*0770*/  IMAD.U32 R26, R33, 0x10, R26 ;  /* 0x00000010211a7824 */ /* 0x000fc400078e001a */
[----:B------:R-:W1:Y:S01]  /*0780*/  LDS R41, [R35.X4] ;  /* 0x0000000023297984 */ /* 0x000e620000004800 */
[----:B------:R-:W-:-:S03]  /*0790*/  IMAD.SHL.U32 R25, R25, 0x2, RZ ;  /* 0x0000000219197824 */ /* 0x000fc600078e00ff */
[----:B------:R-:W2:Y:S04]  /*07a0*/  LDS R39, [R35.X4+0x400] ;  /* 0x0004000023277984 */ /* 0x000ea80000004800 */
[----:B------:R-:W3:Y:S04]  /*07b0*/  LDS R17, [R35.X4+0x2800] ;  /* 0x0028000023117984 */ /* 0x000ee80000004800 */
[----:B------:R-:W-:Y:S04]  /*07c0*/  LDS R21, [R35.X4+0x2c00] ;  /* 0x002c000023157984 */ /* 0x000fe80000004800 */
[----:B------:R-:W-:Y:S04]  /*07d0*/  LDS R20, [R35.X4+0x3400] ;  /* 0x0034000023147984 */ /* 0x000fe80000004800 */
[----:B------:R-:W4:Y:S04]  /*07e0*/  LDS R38, [R35.X4+0x800] ;  /* 0x0008000023267984 */ /* 0x000f280000004800 */
[----:B------:R-:W5:Y:S04]  /*07f0*/  LDS R37, [R35.X4+0xc00] ;  /* 0x000c000023257984 */ /* 0x000f680000004800 */
[----:B------:R-:W5:Y:S04]  /*0800*/  LDS R18, [R35.X4+0x1800] ;  /* 0x0018000023127984 */ /* 0x000f680000004800 */
[----:B------:R-:W5:Y:S01]  /*0810*/  LDS R23, [R35.X4+0x1c00] ;  /* 0x001c000023177984 */ /* 0x000f620000004800 */
[----:B0-----:R-:W-:-:S03]  /*0820*/  FMUL.FTZ R36, R36, c[0x0][0x1b8] ;  /* 0x00006e0024247a20 */ /* 0x001fc60000410000 */
[----:B------:R-:W0:Y:S04]  /*0830*/  LDS R14, [R35.X4+0x2000] ;  /* 0x00200000230e7984 */ /* 0x000e280000004800 */
[----:B------:R-:W0:Y:S01]  /*0840*/  LDS R16, [R35.X4+0x3000] ;  /* 0x0030000023107984 */ /* 0x000e220000004800 */
[----:B-1----:R-:W-:-:S03]  /*0850*/  FMUL.FTZ R27, R41, c[0x0][0x1b8] ;  /* 0x00006e00291b7a20 */ /* 0x002fc60000410000 */
[----:B------:R-:W-:Y:S01]  /*0860*/  LDS R15, [R35.X4+0x3800] ;  /* 0x00380000230f7984 */ /* 0x000fe20000004800 */
[----:B--2---:R-:W-:-:S03]  /*0870*/  FMUL.FTZ R34, R39, c[0x0][0x1b8] ;  /* 0x00006e0027227a20 */ /* 0x004fc60000410000 */
[----:B------:R-:W1:Y:S01]  /*0880*/  LDS R19, [R35.X4+0x3c00] ;  /* 0x003c000023137984 */ /* 0x000e620000004800 */
[----:B---3--:R-:W-:Y:S01]  /*0890*/  FMUL.FTZ R17, R17, c[0x0][0x1b8] ;  /* 0x00006e0011117a20 */ /* 0x008fe20000410000 */
[----:B------:R-:W-:Y:S02]  /*08a0*/  F2FP.BF16.PACK_AB R27, R34, R27 ;  /* 0x0000001b221b723e */ /* 0x000fe400000010ff */
[----:B------:R-:W2:Y:S04]  /*08b0*/  LDS R9, [R35.X4+0x4000] ;  /* 0x0040000023097984 */ /* 0x000ea80000004800 */
[----:B------:R-:W3:Y:S04]  /*08c0*/  LDS R12, [R35.X4+0x4400] ;  /* 0x00440000230c7984 */ /* 0x000ee80000004800 */
[----:B------:R-:W3:Y:S01]  /*08d0*/  LDS R6, [R35.X4+0x4800] ;  /* 0x0048000023067984 */ /* 0x000ee20000004800 */
[----:B----4-:R-:W-:-:S03]  /*08e0*/  FMUL.FTZ R38, R38, c[0x0][0x1b8] ;  /* 0x00006e0026267a20 */ /* 0x010fc60000410000 */
        /* <DEDUP_REMOVED lines=8> */
[----:B0-----:R-:W-:Y:S01]  /*0970*/  FMUL.FTZ R34, R14, c[0x0][0x1b8] ;  /* 0x00006e000e227a20 */ /* 0x001fe20000410000 */
[----:B------:R-:W-:Y:S02]  /*0980*/  F2FP.BF16.PACK_AB R14, R23, R18 ;  /* 0x00000012170e723e */ /* 0x000fe400000010ff */
[----:B------:R0:W5:Y:S01]  /*0990*/  LDS R24, [R35.X4+0x5c00] ;  /* 0x005c000023187984 */ /* 0x0001620000004800 */
[----:B------:R-:W-:-:S03]  /*09a0*/  FMUL.FTZ R16, R16, c[0x0][0x1b8] ;  /* 0x00006e0010107a20 */ /* 0x000fc60000410000 */
[----:B------:R3:W-:Y:S01]  /*09b0*/  STS [R25+0x6000], R27 ;  /* 0x0060001b19007388 */ /* 0x0007e20000000800 */
[----:B0-----:R-:W-:-:S03]  /*09c0*/  FMUL.FTZ R35, R5, c[0x0][0x1b8] ;  /* 0x00006e0005237a20 */ /* 0x001fc60000410000 */
[----:B------:R0:W-:Y:S01]  /*09d0*/  STS [R25+0x6100], R32 ;  /* 0x0061002019007388 */ /* 0x0001e20000000800 */
[----:B-1----:R-:W-:Y:S02]  /*09e0*/  FMUL.FTZ R19, R19, c[0x0][0x1b8] ;  /* 0x00006e0013137a20 */ /* 0x002fe40000410000 */
[----:B--2---:R-:W-:Y:S01]  /*09f0*/  FMUL.FTZ R9, R9, c[0x0][0x1b8] ;  /* 0x00006e0009097a20 */ /* 0x004fe20000410000 */
[----:B------:R-:W-:Y:S01]  /*0a00*/  F2FP.BF16.PACK_AB R33, R36, R35 ;  /* 0x000000232421723e */ /* 0x000fe200000010ff */
[----:B------:R-:W-:Y:S01]  /*0a10*/  FMUL.FTZ R35, R22, c[0x0][0x1b8] ;  /* 0x00006e0016237a20 */ /* 0x000fe20000410000 */
[----:B------:R0:W-:Y:S01]  /*0a20*/  STS [R25+0x6500], R14 ;  /* 0x0065000e19007388 */ /* 0x0001e20000000800 */
[----:B------:R-:W-:Y:S02]  /*0a30*/  FMUL.FTZ R22, R21, c[0x0][0x1b8] ;  /* 0x00006e0015167a20 */ /* 0x000fe40000410000 */
[----:B------:R-:W-:Y:S01]  /*0a40*/  FMUL.FTZ R21, R20, c[0x0][0x1b8] ;  /* 0x00006e0014157a20 */ /* 0x000fe20000410000 */
[----:B------:R0:W-:Y:S01]  /*0a50*/  STS [R25+0x6400], R33 ;  /* 0x0064002119007388 */ /* 0x0001e20000000800 */
[----:B------:R-:W-:Y:S01]  /*0a60*/  FMUL.FTZ R20, R15, c[0x0][0x1b8] ;  /* 0x00006e000f147a20 */ /* 0x000fe20000410000 */
[----:B------:R-:W-:Y:S01]  /*0a70*/  F2FP.BF16.PACK_AB R22, R22, R17 ;  /* 0x000000111616723e */ /* 0x000fe200000010ff */
[----:B---3--:R-:W-:Y:S01]  /*0a80*/  FMUL.FTZ R12, R12, c[0x0][0x1b8] ;  /* 0x00006e000c0c7a20 */ /* 0x008fe20000410000 */
[----:B------:R-:W-:Y:S01]  /*0a90*/  F2FP.BF16.PACK_AB R15, R35, R34 ;  /* 0x00000022230f723e */ /* 0x000fe200000010ff */
[----:B------:R-:W-:Y:S01]  /*0aa0*/  FMUL.FTZ R6, R6, c[0x0][0x1b8] ;  /* 0x00006e0006067a20 */ /* 0x000fe20000410000 */
[----:B------:R-:W-:Y:S01]  /*0ab0*/  F2FP.BF16.PACK_AB R16, R21, R16 ;  /* 0x000000101510723e */ /* 0x000fe200000010ff */
[----:B----4-:R-:W-:Y:S01]  /*0ac0*/  FMUL.FTZ R11, R11, c[0x0][0x1b8] ;  /* 0x00006e000b0b7a20 */ /* 0x010fe20000410000 */
[----:B------:R-:W-:Y:S01]  /*0ad0*/  F2FP.BF16.PACK_AB R19, R19, R20 ;  /* 0x000000141313723e */ /* 0x000fe200000010ff */
[----:B-----5:R-:W-:Y:S01]  /*0ae0*/  FMUL.FTZ R8, R8, c[0x0][0x1b8] ;  /* 0x00006e0008087a20 */ /* 0x020fe20000410000 */
[----:B------:R-:W-:Y:S01]  /*0af0*/  F2FP.BF16.PACK_AB R9, R12, R9 ;  /* 0x000000090c09723e */ /* 0x000fe200000010ff */
[----:B------:R0:W-:Y:S01]  /*0b00*/  STS [R25+0x7000], R15 ;  /* 0x0070000f19007388 */ /* 0x0001e20000000800 */
[----:B------:R-:W-:Y:S01]  /*0b10*/  F2FP.BF16.PACK_AB R6, R11, R6 ;  /* 0x000000060b06723e */ /* 0x000fe200000010ff */
[----:B------:R-:W-:-:S02]  /*0b20*/  FMUL.FTZ R17, R10, c[0x0][0x1b8] ;  /* 0x00006e000a117a20 */ /* 0x000fc40000410000 */
[----:B------:R0:W-:Y:S01]  /*0b30*/  STS [R25+0x7100], R22 ;  /* 0x0071001619007388 */ /* 0x0001e20000000800 */
[----:B------:R-:W-:Y:S02]  /*0b40*/  FMUL.FTZ R7, R7, c[0x0][0x1b8] ;  /* 0x00006e0007077a20 */ /* 0x000fe40000410000 */
[----:B------:R-:W-:Y:S01]  /*0b50*/  F2FP.BF16.PACK_AB R8, R17, R8 ;  /* 0x000000081108723e */ /* 0x000fe200000010ff */
[----:B------:R0:W-:Y:S01]  /*0b60*/  STS [R25+0x7400], R16 ;  /* 0x0074001019007388 */ /* 0x0001e20000000800 */
[----:B------:R-:W-:-:S03]  /*0b70*/  FMUL.FTZ R24, R24, c[0x0][0x1b8] ;  /* 0x00006e0018187a20 */ /* 0x000fc60000410000 */
[----:B------:R0:W-:Y:S02]  /*0b80*/  STS [R25+0x7500], R19 ;  /* 0x0075001319007388 */ /* 0x0001e40000000800 */
[----:B------:R-:W-:Y:S02]  /*0b90*/  F2FP.BF16.PACK_AB R7, R24, R7 ;  /* 0x000000071807723e */ /* 0x000fe400000010ff */
[----:B------:R0:W-:Y:S04]  /*0ba0*/  STS [R25+0x8000], R9 ;  /* 0x0080000919007388 */ /* 0x0001e80000000800 */
[----:B------:R0:W-:Y:S04]  /*0bb0*/  STS [R25+0x8100], R6 ;  /* 0x0081000619007388 */ /* 0x0001e80000000800 */
[----:B------:R0:W-:Y:S04]  /*0bc0*/  STS [R25+0x8400], R8 ;  /* 0x0084000819007388 */ /* 0x0001e80000000800 */
[----:B------:R0:W-:Y:S04]  /*0bd0*/  STS [R25+0x8500], R7 ;  /* 0x0085000719007388 */ /* 0x0001e80000000800 */
[----:B------:R-:W-:Y:S06]  /*0be0*/  BAR.SYNC.DEFER_BLOCKING 0x0 ;  /* 0x0000000000007b1d */ /* 0x000fec0000010000 */
[----:B------:R-:W-:Y:S05]  /*0bf0*/  @P1 EXIT ;  /* 0x000000000000194d */ /* 0x000fea0003800000 */
[----:B0-----:R-:W-:Y:S01]  /*0c00*/  ISETP.GE.AND P1, PT, R4, c[0x0][0x194], PT ;  /* 0x0000650004007a0c */ /* 0x001fe20003f26270 */
[----:B------:R-:W-:Y:S01]  /*0c10*/  IMAD.IADD R13, R26, 0x1, R13 ;  /* 0x000000011a0d7824 */ /* 0x000fe200078e020d */
[----:B------:R-:W-:Y:S01]  /*0c20*/  CS2R R6, SRZ ;  /* 0x0000000000067805 */ /* 0x000fe2000001ff00 */
[----:B------:R-:W-:Y:S01]  /*0c30*/  SHF.R.S32.HI R5, RZ, 0x1f, R4 ;  /* 0x0000001fff057819 */ /* 0x000fe20000011404 */
[--C-:B------:R-:W-:Y:S01]  /*0c40*/  @P0 IMAD.MOV.U32 R6, RZ, RZ, R0.reuse ;  /* 0x000000ffff060224 */ /* 0x100fe200078e0000 */
[----:B------:R-:W-:Y:S01]  /*0c50*/  @P0 SHF.R.S32.HI R7, RZ, 0x1f, R0 ;  /* 0x0000001fff070819 */ /* 0x000fe20000011400 */
[----:B------:R-:W-:Y:S01]  /*0c60*/  IMAD.SHL.U32 R18, R13, 0x2, RZ ;  /* 0x000000020d127824 */ /* 0x000fe200078e00ff */
[----:B------:R-:W-:Y:S01]  /*0c70*/  IADD3 R0, R4, 0x20, RZ ;  /* 0x0000002004007810 */ /* 0x000fe20007ffe0ff */
[----:B------:R-:W-:Y:S01]  /*0c80*/  IMAD R28, R28, c[0x0][0x1a8], RZ ;  /* 0x00006a001c1c7a24 */ /* 0x000fe200078e02ff */
[----:B------:R-:W-:Y:S01]  /*0c90*/  IADD3 R6, P0, R31, R6, RZ ;  /* 0x000000061f067210 */ /* 0x000fe20007f1e0ff */
[----:B------:R-:W-:Y:S01]  /*0ca0*/  IMAD.WIDE.U32 R16, R3, c[0x0][0x1a8], R4 ;  /* 0x00006a0003107a25 */ /* 0x000fe200078e0004 */
[----:B------:R-:W0:Y:S01]  /*0cb0*/  LDS.128 R12, [R18+0x7000] ;  /* 0x00700000120c7984 */ /* 0x000e220000000c00 */
[----:B------:R-:W-:-:S02]  /*0cc0*/  IADD3 R4, R4, 0x40, RZ ;  /* 0x0000004004047810 */ /* 0x000fc40007ffe0ff */
[----:B------:R-:W-:Y:S01]  /*0cd0*/  IMAD R19, R3, c[0x0][0x1ac], R28 ;  /* 0x00006b0003137a24 */ /* 0x000fe200078e021c */
[----:B------:R-:W1:Y:S01]  /*0ce0*/  @!P1 LDS.128 R8, [R18+0x6000] ;  /* 0x0060000012089984 */ /* 0x000e620000000c00 */
[----:B------:R-:W-:Y:S01]  /*0cf0*/  LEA.HI.X.SX32 R7, R31, R7, 0x1, P0 ;  /* 0x000000071f077211 */ /* 0x000fe200000f0eff */
[----:B------:R-:W-:Y:S01]  /*0d00*/  IMAD R29, R29, c[0x0][0x1b0], RZ ;  /* 0x00006c001d1d7a24 */ /* 0x000fe200078e02ff */
[----:B------:R-:W-:Y:S01]  /*0d10*/  ISETP.GE.AND P0, PT, R0, c[0x0][0x194], PT ;  /* 0x0000650000007a0c */ /* 0x000fe20003f06270 */
[----:B------:R-:W-:Y:S01]  /*0d20*/  IMAD.IADD R17, R17, 0x1, R19 ;  /* 0x0000000111117824 */ /* 0x000fe200078e0213 */
[----:B------:R-:W-:Y:S01]  /*0d30*/  ISETP.GE.AND P2, PT, R4, c[0x0][0x194], PT ;  /* 0x0000650004007a0c */ /* 0x000fe20003f46270 */
[----:B------:R-:W-:Y:S02]  /*0d40*/  IMAD R29, R30, c[0x0][0x1b4], R29 ;  /* 0x00006d001e1d7a24 */ /* 0x000fe400078e021d */
[----:B------:R-:W-:-:S04]  /*0d50*/  IMAD.WIDE R2, R2, 0x40, R6 ;  /* 0x0000004002027825 */ /* 0x000fc800078e0206 */
[----:B------:R-:W-:-:S04]  /*0d60*/  IMAD.WIDE.U32 R30, R30, c[0x0][0x1b0], R16 ;  /* 0x00006c001e1e7a25 */ /* 0x000fc800078e0010 */
[----:B------:R-:W-:Y:S02]  /*0d70*/  IMAD R3, R3, c[0x0][0x1a0], RZ ;  /* 0x0000680003037a24 */ /* 0x000fe400078e02ff */
[----:B------:R-:W-:Y:S02]  /*0d80*/  IMAD.IADD R31, R31, 0x1, R29 ;  /* 0x000000011f1f7824 */ /* 0x000fe400078e021d */
[C---:B------:R-:W-:Y:S02]  /*0d90*/  IMAD R5, R2.reuse, c[0x0][0x1a4], R3 ;  /* 0x0000690002057a24 */ /* 0x040fe400078e0203 */
[----:B------:R-:W-:-:S04]  /*0da0*/  IMAD.WIDE.U32 R2, R2, c[0x0][0x1a0], R30 ;  /* 0x0000680002027a25 */ /* 0x000fc800078e001e */
[----:B------:R-:W-:Y:S01]  /*0db0*/  IMAD.IADD R3, R3, 0x1, R5 ;  /* 0x0000000103037824 */ /* 0x000fe200078e0205 */
[----:B------:R-:W-:-:S04]  /*0dc0*/  LEA R16, P3, R2, c[0x0][0x188], 0x1 ;  /* 0x0000620002107a11 */ /* 0x000fc800078608ff */
[----:B------:R-:W-:-:S05]  /*0dd0*/  LEA.HI.X R17, R2, c[0x0][0x18c], R3, 0x1, P3 ;  /* 0x0000630002117a11 */ /* 0x000fca00018f0c03 */
[----:B0-----:R0:W-:Y:S04]  /*0de0*/  @!P0 STG.E.128 [R16.64+0x40], R12 ;  /* 0x0000400c10008986 */ /* 0x0011e8000c101d04 */
[----:B-1----:R0:W-:Y:S01]  /*0df0*/  @!P1 STG.E.128 [R16.64], R8 ;  /* 0x0000000810009986 */ /* 0x0021e2000c101d04 */
[----:B------:R-:W-:Y:S05]  /*0e00*/  @P2 EXIT ;  /* 0x000000000000294d */ /* 0x000fea0003800000 */
[----:B------:R-:W1:Y:S04]  /*0e10*/  LDS.128 R4, [R18+0x8000] ;  /* 0x0080000012047984 */ /* 0x000e680000000c00 */
[----:B-1----:R-:W-:Y:S01]  /*0e20*/  STG.E.128 [R16.64+0x80], R4 ;  /* 0x0000800410007986 */ /* 0x002fe2000c101d04 */
[----:B------:R-:W-:Y:S05]  /*0e30*/  EXIT ;  /* 0x000000000000794d */ /* 0x000fea0003800000 */
.L_x_1336:
        /* <DEDUP_REMOVED lines=12> */
.L_x_1441:


//--------------------- .text._ZN7cutlass13device_kernelIN5flash19enable_sm80_to_sm89INS1_16FlashAttnBwdSm80INS1_25CollectiveMainloopBwdSm80ILi2ELi2EN4cute5tupleIJNS5_1CILi64EEENS7_ILi128EEENS7_ILi96EEEEEENS_10bfloat16_tEfNS_4arch4Sm80ELb1ELb0ELb1ELb1ELb1ELb0ELb0ELb0ELi2ELi2ELi4ELi2ELb0EEENS1_24CollectiveEpilogueBwdGQAISB_fSE_Li256ELb1ELb1EEENS1_25SingleTileBwdLPTSchedulerILb1ELi128ELb1EEEEEEEEEvNT_6ParamsE --------------------------
	.section	.text._ZN7cutlass13device_kernelIN5flash19enable_sm80_to_sm89INS1_16FlashAttnBwdSm80INS1_25CollectiveMainloopBwdSm80ILi2ELi2EN4cute5tupleIJNS5_1CILi64EEENS7_ILi128EEENS7_ILi96EEEEEENS_10bfloat16_tEfNS_4arch4Sm80ELb1ELb0ELb1ELb1ELb1ELb0ELb0ELb0ELi2ELi2ELi4ELi2ELb0EEENS1_24CollectiveEpilogueBwdGQAISB_fSE_Li256ELb1ELb1EEENS1_25SingleTileBwdLPTSchedulerILb1ELi128ELb1EEEEEEEEEvNT_6ParamsE,"ax",@progbits
	.sectioninfo	@"SHI_REGISTERS=251"
	.align	128
.text._ZN7cutlass13device_kernelIN5flash19enable_sm80_to_sm89INS1_16FlashAttnBwdSm80INS1_25CollectiveMainloopBwdSm80ILi2ELi2EN4cute5tupleIJNS5_1CILi64EEENS7_ILi128EEENS7_ILi96EEEEEENS_10bfloat16_tEfNS_4arch4Sm80ELb1ELb0ELb1ELb1ELb1ELb0ELb0ELb0ELi2ELi2ELi4ELi2ELb0EEENS1_24CollectiveEpilogueBwdGQAISB_fSE_Li256ELb1ELb1EEENS1_25SingleTileBwdLPTSchedulerILb1ELi128ELb1EEEEEEEEEvNT_6ParamsE:
        .type           _ZN7cutlass13device_kernelIN5flash19enable_sm80_to_sm89INS1_16FlashAttnBwdSm80INS1_25CollectiveMainloopBwdSm80ILi2ELi2EN4cute5tupleIJNS5_1CILi64EEENS7_ILi128EEENS7_ILi96EEEEEENS_10bfloat16_tEfNS_4arch4Sm80ELb1ELb0ELb1ELb1ELb1ELb0ELb0ELb0ELi2ELi2ELi4ELi2ELb0EEENS1_24CollectiveEpilogueBwdGQAISB_fSE_Li256ELb1ELb1EEENS1_25SingleTileBwdLPTSchedulerILb1ELi128ELb1EEEEEEEEEvNT_6ParamsE,@function
        .size           _ZN7cutlass13device_kernelIN5flash19enable_sm80_to_sm89INS1_16FlashAttnBwdSm80INS1_25CollectiveMainloopBwdSm80ILi2ELi2EN4cute5tupleIJNS5_1CILi64EEENS7_ILi128EEENS7_ILi96EEEEEENS_10bfloat16_tEfNS_4arch4Sm80ELb1ELb0ELb1ELb1ELb1ELb0ELb0ELb0ELi2ELi2ELi4ELi2ELb0EEENS1_24CollectiveEpilogueBwdGQAISB_fSE_Li256ELb1ELb1EEENS1_25SingleTileBwdLPTSchedulerILb1ELi128ELb1EEEEEEEEEvNT_6ParamsE,(.L_x_1442 - _ZN7cutlass13device_kernelIN5flash19enable_sm80_to_sm89INS1_16FlashAttnBwdSm80INS1_25CollectiveMainloopBwdSm80ILi2ELi2EN4cute5tupleIJNS5_1CILi64EEENS7_ILi128EEENS7_ILi96EEEEEENS_10bfloat16_tEfNS_4arch4Sm80ELb1ELb0ELb1ELb1ELb1ELb0ELb0ELb0ELi2ELi2ELi4ELi2ELb0EEENS1_24CollectiveEpilogueBwdGQAISB_fSE_Li256ELb1ELb1EEENS1_25SingleTileBwdLPTSchedulerILb1ELi128ELb1EEEEEEEEEvNT_6ParamsE)
        .other          _ZN7cutlass13device_kernelIN5flash19enable_sm80_to_sm89INS1_16FlashAttnBwdSm80INS1_25CollectiveMainloopBwdSm80ILi2ELi2EN4cute5tupleIJNS5_1CILi64EEENS7_ILi128EEENS7_ILi96EEEEEENS_10bfloat16_tEfNS_4arch4Sm80ELb1ELb0ELb1ELb1ELb1ELb0ELb0ELb0ELi2ELi2ELi4ELi2ELb0EEENS1_24CollectiveEpilogueBwdGQAISB_fSE_Li256ELb1ELb1EEENS1_25SingleTileBwdLPTSchedulerILb1ELi128ELb1EEEEEEEEEvNT_6ParamsE,@"STO_CUDA_ENTRY STV_DEFAULT"
_ZN7cutlass13device_kernelIN5flash19enable_sm80_to_sm89INS1_16FlashAttnBwdSm80INS1_25CollectiveMainloopBwdSm80ILi2ELi2EN4cute5tupleIJNS5_1CILi64EEENS7_ILi128EEENS7_ILi96EEEEEENS_10bfloat16_tEfNS_4arch4Sm80ELb1ELb0ELb1ELb1ELb1ELb0ELb0ELb0ELi2ELi2ELi4ELi2ELb0EEENS1_24CollectiveEpilogueBwdGQAISB_fSE_Li256ELb1ELb1EEENS1_25SingleTileBwdLPTSchedulerILb1ELi128ELb1EEEEEEEEEvNT_6ParamsE:
        /* <DEDUP_REMOVED lines=29> */
.L_x_1338:
[----:B------:R-:W-:Y:S02]  /*01d0*/  ULDC UR7, c[0x0][0x3b4] ;  /* 0x0000ed0000077ab9 */ /* 0x000fe40000000800 */
[----:B------:R-:W-:Y:S02]  /*01e0*/  UISETP.NE.AND UP0, UPT, UR7, 0x1, UPT ;  /* 0x000000010700788c */ /* 0x000fe4000bf05270 */
[----:B------:R-:W-:Y:S02]  /*01f0*/  ULDC.64 UR4, c[0x0][0x3b8] ;  /* 0x0000ee0000047ab9 */ /* 0x000fe40000000a00 */
[----:B------:R-:W-:Y:S02]  /*0200*/  UIMAD.WIDE.U32 UR10, UR6, UR4, URZ ;  /* 0x00000004060a72a5 */ /* 0x000fe4000f8e003f */
[----:B------:R-:W-:-:S05]  /*0210*/  UMOV UR8, UR6 ;  /* 0x0000000600087c82 */ /* 0x000fca0008000000 */
[----:B------:R-:W-:-:S04]  /*0220*/  @UP0 USHF.R.U32.HI UR8, URZ, UR5, UR11 ;  /* 0x000000053f080299 */ /* 0x000fc8000801160b */
[----:B------:R-:W-:-:S04]  /*0230*/  UIMAD UR7, UR8, UR7, URZ ;  /* 0x00000007080772a4 */ /* 0x000fc8000f8e023f */
.L_x_1339:
        /* <DEDUP_REMOVED lines=22> */
.L_x_1340:
        /* <DEDUP_REMOVED lines=14> */
.L_x_1342:
[----:B------:R-:W-:Y:S02]  /*0480*/  ULDC UR5, c[0x0][0x3dc] ;  /* 0x0000f70000057ab9 */ /* 0x000fe40000000800 */
.L_x_1341:
        /* <DEDUP_REMOVED lines=9> */
.L_x_1337:
        /* <DEDUP_REMOVED lines=21> */
.L_x_1344:
[----:B------:R-:W-:Y:S02]  /*0670*/  ULDC UR7, c[0x0][0x3b4] ;  /* 0x0000ed0000077ab9 */ /* 0x000fe40000000800 */
[----:B------:R-:W-:Y:S02]  /*0680*/  UISETP.NE.AND UP0, UPT, UR7, 0x1, UPT ;  /* 0x000000010700788c */ /* 0x000fe4000bf05270 */
[----:B------:R-:W-:Y:S02]  /*0690*/  ULDC.64 UR4, c[0x0][0x3b8] ;  /* 0x0000ee0000047ab9 */ /* 0x000fe40000000a00 */
[----:B------:R-:W-:Y:S02]  /*06a0*/  UIMAD.WIDE.U32 UR10, UR6, UR4, URZ ;  /* 0x00000004060a72a5 */ /* 0x000fe4000f8e003f */
[----:B------:R-:W-:-:S05]  /*06b0*/  UMOV UR8, UR6 ;  /* 0x0000000600087c82 */ /* 0x000fca0008000000 */
[----:B------:R-:W-:-:S04]  /*06c0*/  @UP0 USHF.R.U32.HI UR8, URZ, UR5, UR11 ;  /* 0x000000053f080299 */ /* 0x000fc8000801160b */
[----:B------:R-:W-:-:S04]  /*06d0*/  UIMAD UR7, UR8, UR7, URZ ;  /* 0x00000007080772a4 */ /* 0x000fc8000f8e023f */
.L_x_1345:
        /* <DEDUP_REMOVED lines=22> */
.L_x_1346:
        /* <DEDUP_REMOVED lines=14> */
.L_x_1348:
[----:B------:R-:W-:Y:S02]  /*0920*/  ULDC UR5, c[0x0][0x3dc] ;  /* 0x0000f70000057ab9 */ /* 0x000fe40000000800 */
.L_x_1347:
        /* <DEDUP_REMOVED lines=8> */
.L_x_1343:
        /* <DEDUP_REMOVED lines=52> */
[----:B------:R-:W-:Y:S05]  /*0cf0*/  @P0 BRA `(.L_x_1349) ;  /* 0x0000006000000947 */ /* 0x000fea0003800000 */
[----:B------:R-:W-:Y:S05]  /*0d00*/  @!P2 BRA `(.L_x_1349) ;  /* 0x000000500000a947 */ /* 0x000fea0003800000 */
[----:B------:R-:W3:Y:S04]  /*0d10*/  LDG.E R0, [R8.64] ;  /* 0x0000000e08007981 */ /* 0x000ee8000c1e1900 */
[----:B------:R-:W4:Y:S01]  /*0d20*/  LDG.E R3, [R8.64+0x4] ;  /* 0x0000040e08037981 */ /* 0x000f22000c1e1900 */
[----:B--23--:R-:W2:Y:S08]  /*0d30*/  R2UR UR10, R0 ;  /* 0x00000000000a73c2 */ /* 0x00ceb000000e0000 */
[----:B----4-:R-:W2:Y:S02]  /*0d40*/  R2UR UR5, R3 ;  /* 0x00000000030573c2 */ /* 0x010ea400000e0000 */
[----:B--2---:R-:W-:-:S06]  /*0d50*/  UIADD3 UR10, -UR10, UR5, URZ ;  /* 0x000000050a0a7290 */ /* 0x004fcc000fffe13f */
.L_x_1349:
[----:B------:R-:W-:-:S04]  /*0d60*/  ISETP.NE.U32.AND P0, PT, RZ, c[0x0][0x2e0], PT ;  /* 0x0000b800ff007a0c */ /* 0x000fc80003f05070 */
[----:B------:R-:W-:-:S13]  /*0d70*/  ISETP.NE.AND.EX P0, PT, RZ, c[0x0][0x2e4], PT, P0 ;  /* 0x0000b900ff007a0c */ /* 0x000fda0003f05300 */
[----:B------:R-:W-:Y:S05]  /*0d80*/  @!P0 BRA `(.L_x_1350) ;  /* 0x0000007000008947 */ /* 0x000fea0003800000 */
[----:B------:R-:W-:Y:S02]  /*0d90*/  ULDC.64 UR6, c[0x0][0x2e0] ;  /* 0x0000b80000067ab9 */ /* 0x000fe40000000a00 */
[----:B------:R-:W-:-:S06]  /*0da0*/  UIMAD.WIDE UR6, UR11, UR4, UR6 ;  /* 0x000000040b0672a5 */ /* 0x000fcc000f8e0206 */
[----:B------:R-:W-:Y:S02]  /*0db0*/  MOV R4, UR6 ;  /* 0x0000000600047c02 */ /* 0x000fe40008000f00 */
[----:B-1----:R-:W-:-:S05]  /*0dc0*/  MOV R5, UR7 ;  /* 0x0000000700057c02 */ /* 0x002fca0008000f00 */
[----:B------:R-:W3:Y:S02]  /*0dd0*/  LDG.E R4, [R4.64] ;  /* 0x0000000e04047981 */ /* 0x000ee4000c1e1900 */
[----:B---3--:R1:W3:Y:S01]  /*0de0*/  R2UR UR9, R4 ;  /* 0x00000000040973c2 */ /* 0x0082e200000e0000 */
[----:B------:R-:W-:Y:S05]  /*0df0*/  BRA `(.L_x_1351) ;  /* 0x0000006000007947 */ /* 0x000fea0003800000 */
.L_x_1350:
[----:B------:R-:W-:Y:S05]  /*0e00*/  @!P1 BRA `(.L_x_1351) ;  /* 0x0000005000009947 */ /* 0x000fea0003800000 */
[----:B------:R-:W3:Y:S04]  /*0e10*/  LDG.E R0, [R6.64] ;  /* 0x0000000e06007981 */ /* 0x000ee8000c1e1900 */
[----:B------:R-:W4:Y:S01]  /*0e20*/  LDG.E R3, [R6.64+0x4] ;  /* 0x0000040e06037981 */ /* 0x000f22000c1e1900 */
[----:B---3--:R-:W3:Y:S08]  /*0e30*/  R2UR UR9, R0 ;  /* 0x00000000000973c2 */ /* 0x008ef000000e0000 */
[----:B----4-:R-:W3:Y:S02]  /*0e40*/  R2UR UR4, R3 ;  /* 0x00000000030473c2 */ /* 0x010ee400000e0000 */
[----:B---3--:R-:W-:-:S06]  /*0e50*/  UIADD3 UR9, -UR9, UR4, URZ ;  /* 0x0000000409097290 */ /* 0x008fcc000fffe13f */
.L_x_1351:
        /* <DEDUP_REMOVED lines=66> */
[C---:B------:R-:W-:Y:S01]  /*1280*/  IMAD.SHL.U32 R191, R2.reuse, 0x4, RZ ;  /* 0x0000000402bf7824 */ /* 0x040fe200078e00ff */
[----:B------:R-:W-:Y:S01]  /*1290*/  USHF.R.S32.HI UR20, URZ, 0x1f, UR13 ;  /* 0x0000001f3f147899 */ /* 0x000fe2000801140d */
[--C-:B------:R-:W-:Y:S01]  /*12a0*/  SHF.R.S32.HI R23, RZ, 0x1f, R2.reuse ;  /* 0x0000001fff177819 */ /* 0x100fe20000011402 */
[----:B------:R-:W-:Y:S01]  /*12b0*/  UISETP.NE.AND UP0, UPT, UR4, 0x1, UPT ;  /* 0x000000010400788c */ /* 0x000fe2000bf05270 */
[----:B------:R-:W-:Y:S01]  /*12c0*/  SHF.R.S32.HI R3, RZ, 0x1f, R2 ;  /* 0x0000001fff037819 */ /* 0x000fe20000011402 */
[----:B------:R-:W-:Y:S01]  /*12d0*/  UIMAD.WIDE.U32 UR26, UR13, UR5, URZ ;  /* 0x000000050d1a72a5 */ /* 0x000fe2000f8e003f */
[----:B------:R-:W-:Y:S01]  /*12e0*/  IADD3 R6, P1, R191, UR18, RZ ;  /* 0x00000012bf067c10 */ /* 0x000fe2000ff3e0ff */
[----:B------:R-:W-:Y:S01]  /*12f0*/  UIMAD UR17, UR18, 0x60, URZ ;  /* 0x00000060121178a4 */ /* 0x000fe2000f8e023f */
[CC--:B------:R-:W-:Y:S01]  /*1300*/  LEA.HI R17, R23.reuse, R2.reuse, RZ, 0x2 ;  /* 0x0000000217117211 */ /* 0x0c0fe200078f10ff */
[----:B------:R-:W-:Y:S01]  /*1310*/  ULDC.64 UR4, c[0x0][0x288] ;  /* 0x0000a20000047ab9 */ /* 0x000fe20000000a00 */
[----:B------:R-:W-:Y:S01]  /*1320*/  LEA.HI R9, R23, R2, RZ, 0x4 ;  /* 0x0000000217097211 */ /* 0x000fe200078f20ff */
[----:B------:R-:W-:Y:S01]  /*1330*/  UIMAD UR4, UR20, UR4, URZ ;  /* 0x00000004140472a4 */ /* 0x000fe2000f8e023f */
[----:B------:R-:W-:Y:S01]  /*1340*/  IMAD.U32 R206, RZ, RZ, UR13 ;  /* 0x0000000dffce7e24 */ /* 0x000fe2000f8e00ff */
[----:B------:R-:W-:Y:S01]  /*1350*/  USHF.R.S32.HI UR21, URZ, 0x1f, UR18 ;  /* 0x0000001f3f157899 */ /* 0x000fe20008011412 */
[----:B------:R-:W-:Y:S01]  /*1360*/  IMAD.U32 R0, RZ, RZ, UR17 ;  /* 0x00000011ff007e24 */ /* 0x000fe2000f8e00ff */
[----:B-1----:R-:W-:Y:S01]  /*1370*/  IADD3 R4, P0, R2, UR17, RZ ;  /* 0x0000001102047c10 */ /* 0x002fe2000ff1e0ff */
[----:B------:R-:W-:Y:S01]  /*1380*/  UIMAD UR28, UR13, UR5, UR4 ;  /* 0x000000050d1c72a4 */ /* 0x000fe2000f8e0204 */
[----:B------:R-:W-:Y:S01]  /*1390*/  IMAD.U32 R194, RZ, RZ, UR13 ;  /* 0x0000000dffc27e24 */ /* 0x000fe2000f8e00ff */
[----:B------:R-:W-:Y:S01]  /*13a0*/  ULDC.64 UR6, c[0x0][0x270] ;  /* 0x00009c0000067ab9 */ /* 0x000fe20000000a00 */
[----:B------:R-:W-:Y:S01]  /*13b0*/  LEA.HI.X.SX32 R5, R0, R3, 0x1, P0 ;  /* 0x0000000300057211 */ /* 0x000fe200000f0eff */
[----:B------:R-:W-:Y:S01]  /*13c0*/  ULDC UR4, c[0x0][0x250] ;  /* 0x0000940000047ab9 */ /* 0x000fe20000000800 */
[----:B------:R-:W-:Y:S01]  /*13d0*/  LOP3.LUT R3, R17, 0xfffffffc, RZ, 0xc0, !PT ;  /* 0xfffffffc11037812 */ /* 0x000fe200078ec0ff */
[----:B------:R-:W-:Y:S01]  /*13e0*/  UMOV UR18, UR13 ;  /* 0x0000000d00127c82 */ /* 0x000fe20008000000 */
[----:B------:R-:W-:Y:S01]  /*13f0*/  LEA.HI.X.SX32 R7, R191, UR21, 0x1, P1 ;  /* 0x00000015bf077c11 */ /* 0x000fe200088f0eff */
[----:B------:R-:W-:Y:S01]  /*1400*/  UIMAD UR6, UR20, UR6, URZ ;  /* 0x00000006140672a4 */ /* 0x000fe2000f8e023f */
[----:B------:R-:W-:Y:S01]  /*1410*/  SHF.R.S32.HI R0, RZ, 0x4, R9 ;  /* 0x00000004ff007819 */ /* 0x000fe20000011409 */
[----:B------:R-:W-:Y:S01]  /*1420*/  @UP0 USHF.R.U32.HI UR18, URZ, UR4, UR27 ;  /* 0x000000043f120299 */ /* 0x000fe2000801161b */
[----:B------:R-:W-:Y:S01]  /*1430*/  IMAD.IADD R34, R2, 0x1, -R3 ;  /* 0x0000000102227824 */ /* 0x000fe200078e0a03 */
[----:B------:R-:W-:Y:S01]  /*1440*/  UIMAD UR17, UR13, UR7, UR6 ;  /* 0x000000070d1172a4 */ /* 0x000fe2000f8e0206 */
[----:B------:R-:W-:Y:S01]  /*1450*/  LEA.HI R13, R9, R0, RZ, 0x1 ;  /* 0x00000000090d7211 */ /* 0x000fe200078f08ff */
[----:B------:R-:W-:Y:S01]  /*1460*/  USHF.R.S32.HI UR21, URZ, 0x1f, UR18 ;  /* 0x0000001f3f157899 */ /* 0x000fe20008011412 */
[----:B------:R-:W-:Y:S01]  /*1470*/  IMAD.SHL.U32 R14, R34, 0x8, RZ ;  /* 0x00000008220e7824 */ /* 0x000fe200078e00ff */
[----:B------:R-:W-:Y:S01]  /*1480*/  ULDC.64 UR4, c[0x0][0x1e0] ;  /* 0x0000780000047ab9 */ /* 0x000fe20000000a00 */
[----:B------:R-:W-:Y:S01]  /*1490*/  LOP3.LUT R13, R13, 0xfffffffe, RZ, 0xc0, !PT ;  /* 0xfffffffe0d0d7812 */ /* 0x000fe200078ec0ff */
[----:B------:R-:W-:Y:S01]  /*14a0*/  ULDC.64 UR6, c[0x0][0x238] ;  /* 0x00008e0000067ab9 */ /* 0x000fe20000000a00 */
[----:B------:R-:W-:Y:S01]  /*14b0*/  IMAD.WIDE.U32 R206, R206, c[0x0][0x270], R6 ;  /* 0x00009c00cece7a25 */ /* 0x000fe200078e0006 */
[----:B------:R-:W-:Y:S01]  /*14c0*/  UIMAD UR4, UR21, UR4, URZ ;  /* 0x00000004150472a4 */ /* 0x000fe2000f8e023f */
[----:B------:R-:W-:Y:S01]  /*14d0*/  SHF.R.S32.HI R192, RZ, 0x2, R17 ;  /* 0x00000002ffc07819 */ /* 0x000fe20000011411 */
[----:B------:R-:W-:Y:S01]  /*14e0*/  UIMAD UR6, UR20, UR6, URZ ;  /* 0x00000006140672a4 */ /* 0x000fe2000f8e023f */
[----:B------:R-:W-:Y:S01]  /*14f0*/  IMAD.WIDE.U32 R194, R194, c[0x0][0x238], R4 ;  /* 0x00008e00c2c27a25 */ /* 0x000fe200078e0004 */
[----:B------:R-:W-:Y:S01]  /*1500*/  SHF.R.S32.HI R15, RZ, 0x1f, R14 ;  /* 0x0000001fff0f7819 */ /* 0x000fe2000001140e */
[----:B------:R-:W-:Y:S01]  /*1510*/  UIADD3 UR16, -UR16, UR9, URZ ;  /* 0x0000000910107290 */ /* 0x000fe2000fffe13f */
[----:B------:R-:W-:Y:S01]  /*1520*/  IADD3 R207, R207, UR17, RZ ;  /* 0x00000011cfcf7c10 */ /* 0x000fe2000fffe0ff */
[----:B------:R-:W-:Y:S01]  /*1530*/  UIMAD UR7, UR13, UR7, UR6 ;  /* 0x000000070d0772a4 */ /* 0x000fe2000f8e0206 */
[----:B------:R-:W-:Y:S01]  /*1540*/  IMAD.U32 R3, RZ, RZ, UR18 ;  /* 0x00000012ff037e24 */ /* 0x000fe2000f8e00ff */
[----:B------:R-:W-:Y:S01]  /*1550*/  UIMAD UR6, UR18, UR5, UR4 ;  /* 0x00000005120672a4 */ /* 0x000fe2000f8e0204 */
[----:B------:R-:W-:Y:S01]  /*1560*/  IMAD.IADD R13, R0, 0x1, -R13 ;  /* 0x00000001000d7824 */ /* 0x000fe200078e0a0d */
[----:B------:R-:W-:Y:S01]  /*1570*/  SHF.R.S32.HI R0, RZ, 0x1f, R192 ;  /* 0x0000001fff007819 */ /* 0x000fe200000114c0 */
[----:B------:R-:W-:Y:S01]  /*1580*/  ULDC.64 UR4, c[0x0][0x1b0] ;  /* 0x00006c0000047ab9 */ /* 0x000fe20000000a00 */
[----:B------:R-:W-:Y:S01]  /*1590*/  IADD3 R195, R195, UR7, RZ ;  /* 0x00000007c3c37c10 */ /* 0x000fe2000fffe0ff */
[----:B------:R-:W-:Y:S01]  /*15a0*/  UIMAD UR4, UR21, UR4, URZ ;  /* 0x00000004150472a4 */ /* 0x000fe2000f8e023f */
[----:B------:R-:W-:Y:S01]  /*15b0*/  IADD3 R4, P0, R192, UR24, RZ ;  /* 0x00000018c0047c10 */ /* 0x000fe2000ff1e0ff */
[----:B------:R-:W-:Y:S01]  /*15c0*/  USHF.R.S32.HI UR17, URZ, 0x1f, UR11 ;  /* 0x0000001f3f117899 */ /* 0x000fe2000801140b */
[C-C-:B------:R-:W-:Y:S01]  /*15d0*/  IMAD.WIDE.U32 R10, R3.reuse, c[0x0][0x1e0], R14.reuse ;  /* 0x00007800030a7a25 */ /* 0x140fe200078e000e */
[----:B------:R-:W-:Y:S01]  /*15e0*/  UIMAD UR7, UR18, UR5, UR4 ;  /* 0x00000005120772a4 */ /* 0x000fe2000f8e0204 */
[----:B------:R-:W-:Y:S01]  /*15f0*/  IADD3.X R5, R0, UR25, RZ, P0, !PT ;  /* 0x0000001900057c10 */ /* 0x000fe200087fe4ff */
[----:B------:R-:W-:Y:S01]  /*1600*/  USEL UR21, UR11, URZ, !UP1 ;  /* 0x0000003f0b157287 */ /* 0x000fe2000c800000 */
[----:B------:R-:W-:Y:S01]  /*1610*/  IMAD.WIDE.U32 R20, R3, c[0x0][0x1b0], R14 ;  /* 0x00006c0003147a25 */ /* 0x000fe200078e000e */
[-C--:B------:R-:W-:Y:S01]  /*1620*/  LEA.HI R24, R23, R2.reuse, RZ, 0x3 ;  /* 0x0000000217187211 */ /* 0x080fe200078f18ff */
[----:B------:R-:W-:Y:S01]  /*1630*/  USEL UR18, UR17, URZ, !UP1 ;  /* 0x0000003f11127287 */ /* 0x000fe2000c800000 */
[----:B------:R-:W-:Y:S01]  /*1640*/  IADD3 R11, R11, UR6, RZ ;  /* 0x000000060b0b7c10 */ /* 0x000fe2000fffe0ff */
[----:B------:R-:W-:Y:S01]  /*1650*/  IMAD.U32 R18, RZ, RZ, UR12 ;  /* 0x0000000cff127e24 */ /* 0x000fe2000f8e00ff */
[----:B------:R-:W-:Y:S01]  /*1660*/  ULDC.64 UR4, c[0x0][0x1e8] ;  /* 0x00007a0000047ab9 */ /* 0x000fe20000000a00 */
[----:B------:R-:W-:Y:S01]  /*1670*/  IMAD.U32 R26, RZ, RZ, UR21 ;  /* 0x00000015ff1a7e24 */ /* 0x000fe2000f8e00ff */
[----:B------:R-:W-:Y:S01]  /*1680*/  IADD3 R21, R21, UR7, RZ ;  /* 0x0000000715157c10 */ /* 0x000fe2000fffe0ff */
[----:B------:R-:W-:Y:S01]  /*1690*/  IMAD.WIDE R18, R18, 0x80, R4 ;  /* 0x0000008012127825 */ /* 0x000fe200078e0204 */
[----:B------:R-:W-:Y:S01]  /*16a0*/  UIMAD UR4, UR18, UR4, URZ ;  /* 0x00000004120472a4 */ /* 0x000fe2000f8e023f */
[----:B------:R-:W-:Y:S01]  /*16b0*/  LEA.HI R3, R23, R2, RZ, 0x5 ;  /* 0x0000000217037211 */ /* 0x000fe200078f28ff */
[----:B------:R-:W-:Y:S01]  /*16c0*/  USEL UR17, UR17, URZ, !UP2 ;  /* 0x0000003f11117287 */ /* 0x000fe2000d000000 */
[----:B------:R-:W-:Y:S01]  /*16d0*/  IMAD.SHL.U32 R5, R24, 0x8, RZ ;  /* 0x0000000818057824 */ /* 0x000fe200078e00ff */
[----:B------:R-:W-:Y:S01]  /*16e0*/  UIMAD UR6, UR21, UR5, UR4 ;  /* 0x00000005150672a4 */ /* 0x000fe2000f8e0204 */
[C---:B------:R-:W-:Y:S01]  /*16f0*/  IMAD.WIDE.U32 R10, R26.reuse, c[0x0][0x1e8], R10 ;  /* 0x00007a001a0a7a25 */ /* 0x040fe200078e000a */
[----:B------:R-:W-:Y:S01]  /*1700*/  SHF.R.S32.HI R12, RZ, 0x5, R3 ;  /* 0x00000005ff0c7819 */ /* 0x000fe20000011403 */
[----:B------:R-:W-:Y:S01]  /*1710*/  ULDC.64 UR4, c[0x0][0x1b8] ;  /* 0x00006e0000047ab9 */ /* 0x000fe20000000a00 */
[----:B------:R-:W-:Y:S01]  /*1720*/  LOP3.LUT R5, R5, 0xc0, RZ, 0xc0, !PT ;  /* 0x000000c005057812 */ /* 0x000fe200078ec0ff */
[----:B------:R-:W-:Y:S01]  /*1730*/  IMAD.WIDE.U32 R26, R26, c[0x0][0x1b8], R20 ;  /* 0x00006e001a1a7a25 */ /* 0x000fe200078e0014 */
[----:B------:R-:W-:Y:S01]  /*1740*/  LEA.HI R21, R17, R192, RZ, 0x1 ;  /* 0x000000c011157211 */ /* 0x000fe200078f08ff */
[----:B------:R-:W-:Y:S01]  /*1750*/  UIMAD UR4, UR18, UR4, URZ ;  /* 0x00000004120472a4 */ /* 0x000fe2000f8e023f */
[----:B------:R-:W-:Y:S01]  /*1760*/  LOP3.LUT R4, R5, 0x18, R14, 0xf8, !PT ;  /* 0x0000001805047812 */ /* 0x000fe200078ef80e */
[----:B------:R-:W-:Y:S01]  /*1770*/  IMAD.U32 R200, RZ, RZ, UR13 ;  /* 0x0000000dffc87e24 */ /* 0x000fe2000f8e00ff */
[----:B------:R-:W-:Y:S01]  /*1780*/  LOP3.LUT R21, R21, 0x7fffffe, RZ, 0xc0, !PT ;  /* 0x07fffffe15157812 */ /* 0x000fe200078ec0ff */
[----:B------:R-:W-:Y:S01]  /*1790*/  UIMAD UR4, UR21, UR5, UR4 ;  /* 0x00000005150472a4 */ /* 0x000fe2000f8e0204 */
[----:B------:R-:W-:Y:S01]  /*17a0*/  IADD3 R11, R11, UR6, RZ ;  /* 0x000000060b0b7c10 */ /* 0x000fe2000fffe0ff */
[----:B------:R-:W-:Y:S01]  /*17b0*/  IMAD.WIDE.U32 R200, R200, c[0x0][0x288], R6 ;  /* 0x0000a200c8c87a25 */ /* 0x000fe200078e0006 */
[----:B------:R-:W-:Y:S01]  /*17c0*/  SHF.R.U32.HI R7, RZ, 0x3, R5 ;  /* 0x00000003ff077819 */ /* 0x000fe20000011605 */
[----:B------:R-:W-:Y:S01]  /*17d0*/  ULDC.64 UR6, c[0x0][0x180] ;  /* 0x0000600000067ab9 */ /* 0x000fe20000000a00 */
[----:B------:R-:W-:Y:S01]  /*17e0*/  IADD3 R31, P0, R192, UR22, RZ ;  /* 0x00000016c01f7c10 */ /* 0x000fe2000ff1e0ff */
[----:B------:R-:W-:Y:S01]  /*17f0*/  IMAD R5, R19, c[0x0][0x1d8], RZ ;  /* 0x0000760013057a24 */ /* 0x000fe200078e02ff */
[----:B------:R-:W-:Y:S01]  /*1800*/  LOP3.LUT R7, R4, R7, RZ, 0x3c, !PT ;  /* 0x0000000704077212 */ /* 0x000fe200078e3cff */
[----:B------:R-:W-:Y:S01]  /*1810*/  IMAD.IADD R21, R192, 0x1, -R21 ;  /* 0x00000001c0157824 */ /* 0x000fe200078e0a15 */
[----:B------:R-:W-:Y:S01]  /*1820*/  IADD3.X R0, R0, UR23, RZ, P0, !PT ;  /* 0x0000001700007c10 */ /* 0x000fe200087fe4ff */
[----:B------:R-:W-:Y:S01]  /*1830*/  IMAD R5, R18, c[0x0][0x1dc], R5 ;  /* 0x0000770012057a24 */ /* 0x000fe200078e0205 */
[----:B------:R-:W-:Y:S01]  /*1840*/  IADD3 R188, R14, 0x40, RZ ;  /* 0x000000400ebc7810 */ /* 0x000fe20007ffe0ff */
[----:B------:R-:W-:Y:S01]  /*1850*/  IMAD.WIDE.U32 R10, R18, c[0x0][0x1d8], R10 ;  /* 0x00007600120a7a25 */ /* 0x000fe200078e000a */
[----:B------:R-:W-:Y:S01]  /*1860*/  ISETP.GE.AND P3, PT, R14, c[0x0][0x1cc], PT ;  /* 0x000073000e007a0c */ /* 0x000fe20003f66270 */
[----:B------:R-:W-:Y:S01]  /*1870*/  UIMAD UR6, UR20, UR6, URZ ;  /* 0x00000006140672a4 */ /* 0x000fe2000f8e023f */
[----:B------:R-:W-:Y:S01]  /*1880*/  ISETP.GE.AND P1, PT, R188, c[0x0][0x1cc], PT ;  /* 0x00007300bc007a0c */ /* 0x000fe20003f26270 */
[----:B------:R-:W-:Y:S01]  /*1890*/  IMAD R8, R12, 0x8, R21 ;  /* 0x000000080c087824 */ /* 0x000fe200078e0215 */
[----:B------:R-:W-:Y:S01]  /*18a0*/  LEA R32, P0, R10, c[0x0][0x1c0], 0x1 ;  /* 0x000070000a207a11 */ /* 0x000fe200078008ff */
[----:B------:R-:W-:Y:S01]  /*18b0*/  IMAD.IADD R5, R11, 0x1, R5 ;  /* 0x000000010b057824 */ /* 0x000fe200078e0205 */
[----:B------:R-:W-:Y:S01]  /*18c0*/  IADD3 R11, -R192, UR16, RZ ;  /* 0x00000010c00b7c10 */ /* 0x000fe2000fffe1ff */
[----:B------:R-:W-:Y:S01]  /*18d0*/  IMAD.U32 R8, R8, 0x20, R7 ;  /* 0x0000002008087824 */ /* 0x000fe200078e0007 */
[----:B------:R-:W-:Y:S01]  /*18e0*/  IADD3 R27, R27, UR4, RZ ;  /* 0x000000041b1b7c10 */ /* 0x000fe2000fffe0ff */
        /* <DEDUP_REMOVED lines=16> */
[----:B------:R-:W-:Y:S01]  /*19f0*/  IMAD.SHL.U32 R25, R12, 0x10, RZ ;  /* 0x000000100c197824 */ /* 0x000fe200078e00ff */
[C---:B------:R-:W-:Y:S01]  /*1a00*/  ISETP.LT.OR P4, PT, R11.reuse, 0x1, P1 ;  /* 0x000000010b00780c */ /* 0x040fe20000f81670 */
[----:B------:R-:W-:Y:S01]  /*1a10*/  IMAD.IADD R18, R2, 0x1, -R7 ;  /* 0x0000000102127824 */ /* 0x000fe200078e0a07 */
[C---:B------:R-:W-:Y:S01]  /*1a20*/  ISETP.LT.OR P3, PT, R11.reuse, 0x41, P3 ;  /* 0x000000410b00780c */ /* 0x040fe20001f61670 */
[C---:B------:R-:W-:Y:S01]  /*1a30*/  IMAD R4, R0.reuse, c[0x0][0x178], RZ ;  /* 0x00005e0000047a24 */ /* 0x040fe200078e02ff */
        /* <DEDUP_REMOVED lines=8> */
[----:B------:R-:W-:Y:S01]  /*1ac0*/  IMAD R4, R31, c[0x0][0x17c], R4 ;  /* 0x00005f001f047a24 */ /* 0x000fe200078e0204 */
[----:B------:R-:W-:Y:S01]  /*1ad0*/  ISETP.LT.OR P1, PT, R11, 0x41, P1 ;  /* 0x000000410b00780c */ /* 0x000fe20000f21670 */
[----:B------:R1:W-:Y:S01]  /*1ae0*/  LDGSTS.E.BYPASS.LTC128B.128 [R8+0x8080], [R32.64+0x40], !P5 ;  /* 0x0808004020087fae */ /* 0x0003e2000e901d4e */
[----:B------:R-:W-:Y:S01]  /*1af0*/  LOP3.LUT R9, R9, 0xfffffff0, RZ, 0xc0, !PT ;  /* 0xfffffff009097812 */ /* 0x000fe200078ec0ff */
[----:B------:R-:W-:Y:S01]  /*1b00*/  IMAD R0, R31, c[0x0][0x20c], R0 ;  /* 0x000083001f007a24 */ /* 0x000fe200078e0200 */
[----:B------:R-:W-:Y:S01]  /*1b10*/  LOP3.LUT R7, R21, 0x7fffffe, RZ, 0xc0, !PT ;  /* 0x07fffffe15077812 */ /* 0x000fe200078ec0ff */
[----:B------:R1:W-:Y:S01]  /*1b20*/  LDGSTS.E.BYPASS.LTC128B.128 [R8+0xa080], [R32.64+0x80], !P4 ;  /* 0x0a08008020087fae */ /* 0x0003e2000e101d4e */
[----:B------:R-:W-:Y:S01]  /*1b30*/  SHF.R.S32.HI R6, RZ, 0x6, R6 ;  /* 0x00000006ff067819 */ /* 0x000fe20000011406 */
[----:B------:R-:W-:Y:S01]  /*1b40*/  IMAD.IADD R9, R2, 0x1, -R9 ;  /* 0x0000000102097824 */ /* 0x000fe200078e0a09 */
[----:B------:R-:W-:Y:S01]  /*1b50*/  ISETP.GE.AND P5, PT, R10, c[0x0][0x19c], PT ;  /* 0x000067000a007a0c */ /* 0x000fe20003fa6270 */
[----:B------:R-:W-:Y:S01]  /*1b60*/  IMAD.IADD R7, R18, 0x1, -R7 ;  /* 0x0000000112077824 */ /* 0x000fe200078e0a07 */
[----:B------:R2:W-:Y:S01]  /*1b70*/  LDGSTS.E.BYPASS.LTC128B.128 [R8+0x7080], [R28.64], !P3 ;  /* 0x070800001c087fae */ /* 0x0005e2000d901d4e */
[----:B------:R-:W-:Y:S01]  /*1b80*/  IMAD R180, R13, 0x4, R6 ;  /* 0x000000040db47824 */ /* 0x000fe200078e0206 */
[----:B------:R-:W-:Y:S01]  /*1b90*/  ISETP.GE.AND P4, PT, R188, c[0x0][0x19c], PT ;  /* 0x00006700bc007a0c */ /* 0x000fe20003f86270 */
[----:B------:R-:W-:Y:S01]  /*1ba0*/  IMAD.SHL.U32 R18, R18, 0x40, RZ ;  /* 0x0000004012127824 */ /* 0x000fe200078e00ff */
[----:B------:R2:W-:Y:S01]  /*1bb0*/  LDGSTS.E.BYPASS.LTC128B.128 [R8+0x9080], [R28.64+0x40], !P2 ;  /* 0x090800401c087fae */ /* 0x0005e2000d101d4e */
[----:B------:R-:W-:Y:S01]  /*1bc0*/  IMAD R180, R180, 0x8, R7 ;  /* 0x00000008b4b47824 */ /* 0x000fe200078e0207 */
[----:B------:R-:W-:Y:S01]  /*1bd0*/  LEA.HI R7, R3, R12, RZ, 0x1 ;  /* 0x0000000c03077211 */ /* 0x000fe200078f08ff */
[C-C-:B------:R-:W-:Y:S01]  /*1be0*/  IMAD.WIDE.U32 R36, R31.reuse, c[0x0][0x178], R14.reuse ;  /* 0x00005e001f247a25 */ /* 0x140fe200078e000e */
[----:B------:R2:W-:Y:S01]  /*1bf0*/  LDGSTS.E.BYPASS.LTC128B.128 [R8+0xb080], [R28.64+0x80], !P1 ;  /* 0x0b0800801c087fae */ /* 0x0005e2000c901d4e */
[----:B------:R-:W-:Y:S01]  /*1c00*/  LOP3.LUT R18, R18, 0x1c0, RZ, 0xc0, !PT ;  /* 0x000001c012127812 */ /* 0x000fe200078ec0ff */
[----:B------:R-:W-:Y:S01]  /*1c10*/  UIMAD UR4, UR17, UR4, URZ ;  /* 0x00000004110472a4 */ /* 0x000fe2000f8e023f */
[----:B------:R-:W-:Y:S01]  /*1c20*/  ISETP.GE.AND P2, PT, R14, c[0x0][0x19c], PT ;  /* 0x000067000e007a0c */ /* 0x000fe20003f46270 */
[----:B------:R-:W-:Y:S01]  /*1c30*/  IMAD.WIDE.U32 R30, R31, c[0x0][0x208], R14 ;  /* 0x000082001f1e7a25 */ /* 0x000fe200078e000e */
[----:B------:R-:W-:Y:S01]  /*1c40*/  LOP3.LUT R7, R7, 0xfffffffe, RZ, 0xc0, !PT ;  /* 0xfffffffe07077812 */ /* 0x000fe200078ec0ff */
[----:B------:R-:W-:Y:S01]  /*1c50*/  USEL UR18, UR11, URZ, !UP2 ;  /* 0x0000003f0b127287 */ /* 0x000fe2000d000000 */
[----:B------:R-:W-:Y:S01]  /*1c60*/  LOP3.LUT R25, R18, 0x30, R25, 0xf8, !PT ;  /* 0x0000003012197812 */ /* 0x000fe200078ef819 */
[----:B------:R-:W-:Y:S01]  /*1c70*/  IMAD.IADD R31, R31, 0x1, R0 ;  /* 0x000000011f1f7824 */ /* 0x000fe200078e0200 */
[C---:B------:R-:W-:Y:S01]  /*1c80*/  ISETP.LT.OR P1, PT, R11.reuse, 0x1, P2 ;  /* 0x000000010b00780c */ /* 0x040fe20001721670 */
[----:B------:R-:W-:Y:S01]  /*1c90*/  IMAD.IADD R7, R12, 0x1, -R7 ;  /* 0x000000010c077824 */ /* 0x000fe200078e0a07 */
[----:B------:R-:W-:Y:S01]  /*1ca0*/  ISETP.LT.OR P3, PT, R11, 0x1, P5 ;  /* 0x000000010b00780c */ /* 0x000fe20002f61670 */
[----:B------:R-:W-:Y:S01]  /*1cb0*/  IMAD.IADD R37, R37, 0x1, R4 ;  /* 0x0000000125257824 */ /* 0x000fe200078e0204 */
[C---:B------:R-:W-:Y:S01]  /*1cc0*/  ISETP.LT.OR P6, PT, R11.reuse, 0x1, P4 ;  /* 0x000000010b00780c */ /* 0x040fe200027c1670 */
[----:B------:R-:W-:Y:S01]  /*1cd0*/  IMAD.U32 R0, RZ, RZ, UR13 ;  /* 0x0000000dff007e24 */ /* 0x000fe2000f8e00ff */
[----:B-1----:R-:W-:Y:S01]  /*1ce0*/  LEA R32, P0, R26, c[0x0][0x190], 0x1 ;  /* 0x000064001a207a11 */ /* 0x002fe200078008ff */
[----:B------:R-:W-:Y:S01]  /*1cf0*/  UIMAD UR7, UR13, UR7, UR6 ;  /* 0x000000070d0772a4 */ /* 0x000fe2000f8e0206 */
[----:B------:R-:W-:Y:S01]  /*1d00*/  ISETP.LT.OR P2, PT, R11, 0x41, P2 ;  /* 0x000000410b00780c */ /* 0x000fe20001741670 */
[----:B------:R-:W-:Y:S01]  /*1d10*/  IMAD.WIDE.U32 R198, R0, c[0x0][0x180], R36 ;  /* 0x0000600000c67a25 */ /* 0x000fe200078e0024 */
[----:B------:R-:W-:Y:S01]  /*1d20*/  LEA.HI.X R33, R26, c[0x0][0x194], R5, 0x1, P0 ;  /* 0x000065001a217a11 */ /* 0x000fe200000f0c05 */
[----:B------:R-:W-:Y:S01]  /*1d30*/  USHF.R.S32.HI UR21, URZ, 0x1f, UR19 ;  /* 0x0000001f3f157899 */ /* 0x000fe20008011413 */
[----:B------:R-:W-:Y:S01]  /*1d40*/  ISETP.GE.AND P0, PT, R14, c[0x0][0x16c], PT ;  /* 0x00005b000e007a0c */ /* 0x000fe20003f06270 */
[----:B------:R-:W-:Y:S01]  /*1d50*/  IMAD.SHL.U32 R177, R7, 0x400, RZ ;  /* 0x0000040007b17824 */ /* 0x000fe200078e00ff */
[-C--:B------:R-:W-:Y:S01]  /*1d60*/  LEA.HI R5, R9, R9.reuse, RZ, 0x1 ;  /* 0x0000000909057211 */ /* 0x080fe200078f08ff */
[----:B------:R-:W-:Y:S01]  /*1d70*/  UIMAD UR6, UR18, UR5, UR4 ;  /* 0x00000005120672a4 */ /* 0x000fe2000f8e0204 */
[----:B------:R-:W-:Y:S01]  /*1d80*/  SEL R26, RZ, 0x1, P0 ;  /* 0x00000001ff1a7807 */ /* 0x000fe20000000000 */
[----:B------:R1:W-:Y:S01]  /*1d90*/  LDGSTS.E.BYPASS.LTC128B.128 [R8+0x80], [R32.64], !P1 ;  /* 0x0008000020087fae */ /* 0x0003e2000c901d4e */
[----:B--2---:R-:W-:Y:S01]  /*1da0*/  SHF.R.S32.HI R28, RZ, 0x1f, R9 ;  /* 0x0000001fff1c7819 */ /* 0x004fe20000011409 */
[----:B------:R-:W-:Y:S01]  /*1db0*/  ULDC.64 UR4, c[0x0][0x178] ;  /* 0x00005e0000047ab9 */ /* 0x000fe20000000a00 */
[----:B------:R-:W-:Y:S01]  /*1dc0*/  ISETP.GE.AND P0, PT, R188, c[0x0][0x16c], PT ;  /* 0x00005b00bc007a0c */ /* 0x000fe20003f06270 */
[----:B------:R-:W-:Y:S01]  /*1dd0*/  UIMAD.WIDE.U32 UR22, UR19, UR4, URZ ;  /* 0x00000004131672a5 */ /* 0x000fe2000f8e003f */
[----:B------:R-:W-:Y:S01]  /*1de0*/  LOP3.LUT R20, R5, 0x7fffffe, RZ, 0xc0, !PT ;  /* 0x07fffffe05147812 */ /* 0x000fe200078ec0ff */
[----:B------:R-:W-:Y:S01]  /*1df0*/  IMAD.U32 R196, RZ, RZ, UR18 ;  /* 0x00000012ffc47e24 */ /* 0x000fe2000f8e00ff */
[----:B------:R-:W-:Y:S01]  /*1e00*/  LEA.HI R28, R28, R9, RZ, 0x3 ;  /* 0x000000091c1c7211 */ /* 0x000fe200078f18ff */
[----:B------:R1:W-:Y:S01]  /*1e10*/  LDGSTS.E.BYPASS.LTC128B.128 [R8+0x2080], [R32.64+0x40], !P3 ;  /* 0x0208004020087fae */ /* 0x0003e2000d901d4e */
[----:B------:R-:W-:Y:S01]  /*1e20*/  SEL R19, RZ, 0x4, P0 ;  /* 0x00000004ff137807 */ /* 0x000fe20000000000 */
[----:B------:R-:W-:Y:S01]  /*1e30*/  IMAD.WIDE.U32 R206, R196, c[0x0][0x278], R206 ;  /* 0x00009e00c4ce7a25 */ /* 0x000fe200078e00ce */
[C---:B------:R-:W-:Y:S01]  /*1e40*/  ISETP.LT.OR P5, PT, R11.reuse, 0x41, P5 ;  /* 0x000000410b00780c */ /* 0x040fe20002fa1670 */
[----:B------:R1:W-:Y:S01]  /*1e50*/  LDGSTS.E.BYPASS.LTC128B.128 [R8+0x4080], [R32.64+0x80], !P6 ;  /* 0x0408008020087fae */ /* 0x0003e2000f101d4e */
[----:B------:R-:W-:Y:S01]  /*1e60*/  ISETP.LT.OR P4, PT, R11, 0x41, P4 ;  /* 0x000000410b00780c */ /* 0x000fe20002781670 */
[----:B------:R-:W-:Y:S01]  /*1e70*/  IMAD.IADD R11, R9, 0x1, -R20 ;  /* 0x00000001090b7824 */ /* 0x000fe200078e0a14 */
[----:B------:R-:W-:Y:S01]  /*1e80*/  ISETP.GE.AND P0, PT, R14, c[0x0][0x1fc], PT ;  /* 0x00007f000e007a0c */ /* 0x000fe20003f06270 */
[----:B------:R-:W-:Y:S01]  /*1e90*/  UMOV UR24, 0x6 ;  /* 0x0000000600187882 */ /* 0x000fe20000000000 */
[----:B------:R-:W-:Y:S01]  /*1ea0*/  SHF.R.S32.HI R20, RZ, 0x1, R5 ;  /* 0x00000001ff147819 */ /* 0x000fe20000011405 */
[----:B------:R-:W-:Y:S01]  /*1eb0*/  IMAD.WIDE.U32 R194, R196, c[0x0][0x240], R194 ;  /* 0x00009000c4c27a25 */ /* 0x000fe200078e00c2 */
[----:B------:R-:W-:-:S02]  /*1ec0*/  SHF.R.U32.HI R18, RZ, 0x3, R18 ;  /* 0x00000003ff127819 */ /* 0x000fc40000011612 */
[----:B------:R-:W-:Y:S01]  /*1ed0*/  LOP3.LUT R25, R25, 0x8, R24, 0xf8, !PT ;  /* 0x0000000819197812 */ /* 0x000fe200078ef818 */
[----:B------:R-:W-:Y:S01]  /*1ee0*/  IMAD.MOV.U32 R181, RZ, RZ, 0x10 ;  /* 0x00000010ffb57424 */ /* 0x000fe200078e00ff */
[----:B------:R-:W-:Y:S01]  /*1ef0*/  LOP3.LUT R16, R28, 0xfffffff8, RZ, 0xc0, !PT ;  /* 0xfffffff81c107812 */ /* 0x000fe200078ec0ff */
[----:B------:R-:W-:Y:S01]  /*1f00*/  IMAD.SHL.U32 R184, R13, 0x8, RZ ;  /* 0x000000080db87824 */ /* 0x000fe200078e00ff */
[----:B------:R-:W-:Y:S02]  /*1f10*/  SHF.R.S32.HI R5, RZ, 0x1f, R5 ;  /* 0x0000001fff057819 */ /* 0x000fe40000011405 */
[----:B------:R-:W-:Y:S01]  /*1f20*/  SEL R12, RZ, 0x1, P0 ;  /* 0x00000001ff0c7807 */ /* 0x000fe20000000000 */
[----:B------:R-:W-:Y:S01]  /*1f30*/  IMAD.IADD R16, R9, 0x1, -R16 ;  /* 0x0000000109107824 */ /* 0x000fe200078e0a10 */
[----:B------:R-:W-:Y:S02]  /*1f40*/  ISETP.GE.AND P0, PT, R10, c[0x0][0x1fc], PT ;  /* 0x00007f000a007a0c */ /* 0x000fe40003f06270 */
[----:B------:R-:W-:-:S02]  /*1f50*/  LOP3.LUT R18, R25, R18, RZ, 0x3c, !PT ;  /* 0x0000001219127212 */ /* 0x000fc400078e3cff */
[----:B------:R-:W-:Y:S02]  /*1f60*/  LEA.HI R25, R5, R20, RZ, 0x2 ;  /* 0x0000001405197211 */ /* 0x000fe400078f10ff */
[----:B------:R-:W-:Y:S01]  /*1f70*/  SEL R9, RZ, 0xffffffff, P0 ;  /* 0xffffffffff097807 */ /* 0x000fe20000000000 */
[----:B------:R-:W-:Y:S01]  /*1f80*/  IMAD R179, R13, 0x200, R18 ;  /* 0x000002000db37824 */ /* 0x000fe200078e0212 */
[----:B------:R-:W-:Y:S02]  /*1f90*/  ISETP.GE.AND P0, PT, R10, c[0x0][0x16c], PT ;  /* 0x00005b000a007a0c */ /* 0x000fe40003f06270 */
[----:B------:R-:W-:Y:S01]  /*1fa0*/  LEA.HI R5, R23, R2, RZ, 0x7 ;  /* 0x0000000217057211 */ /* 0x000fe200078f38ff */
[----:B------:R-:W-:Y:S01]  /*1fb0*/  IMAD.SHL.U32 R9, R9, 0x2, RZ ;  /* 0x0000000209097824 */ /* 0x000fe200078e00ff */
[----:B------:R-:W-:Y:S02]  /*1fc0*/  LOP3.LUT R23, R25, 0xfffffffc, RZ, 0xc0, !PT ;  /* 0xfffffffc19177812 */ /* 0x000fe400078ec0ff */
        /* <DEDUP_REMOVED lines=57> */
[----:B------:R-:W-:Y:S01]  /*2360*/  LOP3.LUT P2, RZ, R19, 0x2, RZ, 0xc0, !PT ;  /* 0x0000000213ff7812 */ /* 0x000fe2000784c0ff */
[----:B------:R-:W-:Y:S01]  /*2370*/  UIMAD UR24, UR7, UR19, URZ ;  /* 0x00000013071872a4 */ /* 0x000fe2000f8e023f */
[----:B------:R-:W-:Y:S01]  /*2380*/  IADD3 R201, R201, UR28, RZ ;  /* 0x0000001cc9c97c10 */ /* 0x000fe2000fffe0ff */
[----:B------:R-:W-:Y:S01]  /*2390*/  UIMAD UR25, UR18, UR5, UR4 ;  /* 0x00000005121972a4 */ /* 0x000fe2000f8e0204 */
[----:B------:R-:W-:Y:S01]  /*23a0*/  LOP3.LUT P6, RZ, R19, 0x4, RZ, 0xc0, !PT ;  /* 0x0000000413ff7812 */ /* 0x000fe200078cc0ff */
[----:B------:R2:W-:Y:S01]  /*23b0*/  LDGSTS.E.BYPASS.LTC128B.128 [R8+0x5080], [R28.64+0x80], !P4 ;  /* 0x050800801c087fae */ /* 0x0005e2000e101d4e */
[----:B------:R-:W-:Y:S01]  /*23c0*/  ISETP.GE.OR P3, PT, R192, UR20, !P3 ;  /* 0x00000014c0007c0c */ /* 0x000fe2000df66670 */
[----:B------:R-:W-:Y:S01]  /*23d0*/  IMAD.WIDE.U32 R200, R196, c[0x0][0x290], R200 ;  /* 0x0000a400c4c87a25 */ /* 0x000fe200078e00c8 */
[C---:B------:R-:W-:Y:S01]  /*23e0*/  ISETP.GE.OR P2, PT, R192.reuse, UR20, !P2 ;  /* 0x00000014c0007c0c */ /* 0x040fe2000d746670 */
[----:B------:R-:W0:Y:S01]  /*23f0*/  LDGDEPBAR ;  /* 0x00000000000079af */ /* 0x000e220000000000 */
[----:B------:R-:W-:Y:S01]  /*2400*/  ISETP.GE.OR P6, PT, R192, UR20, !P6 ;  /* 0x00000014c0007c0c */ /* 0x000fe2000f7c6670 */
[----:B------:R-:W-:Y:S01]  /*2410*/  IMAD.WIDE.U32 R196, R196, c[0x0][0x218], R34 ;  /* 0x00008600c4c47a25 */ /* 0x000fe200078e0022 */
[----:B------:R-:W-:Y:S01]  /*2420*/  LOP3.LUT R12, R12, R9, RZ, 0xfc, !PT ;  /* 0x000000090c0c7212 */ /* 0x000fe200078efcff */
[----:B------:R-:W-:Y:S01]  /*2430*/  UIMAD UR24, UR21, UR6, UR24 ;  /* 0x00000006151872a4 */ /* 0x000fe2000f8e0218 */
[----:B------:R-:W-:Y:S01]  /*2440*/  SHF.R.S32.HI R17, RZ, 0x1f, R17 ;  /* 0x0000001fff117819 */ /* 0x000fe20000011411 */
[----:B------:R-:W-:Y:S01]  /*2450*/  IMAD.U32 R9, RZ, RZ, UR6 ;  /* 0x00000006ff097e24 */ /* 0x000fe2000f8e00ff */
[----:B------:R-:W-:Y:S01]  /*2460*/  IADD3 R209, R197, UR25, RZ ;  /* 0x00000019c5d17c10 */ /* 0x000fe2000fffe0ff */
[----:B------:R-:W-:Y:S01]  /*2470*/  IMAD.MOV.U32 R208, RZ, RZ, R196 ;  /* 0x000000ffffd07224 */ /* 0x000fe200078e00c4 */
[C---:B------:R-:W-:Y:S01]  /*2480*/  LOP3.LUT P4, RZ, R12.reuse, 0x1, RZ, 0xc0, !PT ;  /* 0x000000010cff7812 */ /* 0x040fe2000788c0ff */
        /* <DEDUP_REMOVED lines=12> */
[----:B------:R-:W-:Y:S01]  /*2550*/  IMAD.SHL.U32 R18, R4, 0x40, RZ ;  /* 0x0000004004127824 */ /* 0x000fe200078e00ff */
[----:B--2---:R-:W-:Y:S01]  /*2560*/  LEA R28, P5, R32, c[0x0][0x1f0], 0x1 ;  /* 0x00007c00201c7a11 */ /* 0x004fe200078a08ff */
[----:B------:R-:W-:Y:S01]  /*2570*/  UIMAD UR4, UR18, UR5, UR4 ;  /* 0x00000005120472a4 */ /* 0x000fe2000f8e0204 */
[----:B------:R-:W-:Y:S01]  /*2580*/  SHF.R.S32.HI R21, RZ, 0x1, R21 ;  /* 0x00000001ff157819 */ /* 0x000fe20000011415 */
[----:B------:R-:W-:Y:S01]  /*2590*/  IMAD.SHL.U32 R178, R178, 0x20, RZ ;  /* 0x00000020b2b27824 */ /* 0x000fe200078e00ff */
[----:B------:R-:W-:Y:S01]  /*25a0*/  LOP3.LUT R19, R17, 0xfffffff8, RZ, 0xc0, !PT ;  /* 0xfffffff811137812 */ /* 0x000fe200078ec0ff */
[----:B------:R-:W-:Y:S01]  /*25b0*/  @!P1 IMAD.SHL.U32 R17, R2, 0x10, RZ ;  /* 0x0000001002119824 */ /* 0x000fe200078e00ff */
[----:B------:R-:W-:Y:S01]  /*25c0*/  LEA.HI.X R29, R32, c[0x0][0x1f4], R0, 0x1, P5 ;  /* 0x00007d00201d7a11 */ /* 0x000fe200028f0c00 */
[----:B------:R-:W-:Y:S01]  /*25d0*/  IMAD.SHL.U32 R0, R6, 0x8, RZ ;  /* 0x0000000806007824 */ /* 0x000fe200078e00ff */
[C---:B------:R-:W-:Y:S01]  /*25e0*/  LOP3.LUT P5, RZ, R21.reuse, 0x2, RZ, 0xc0, !PT ;  /* 0x0000000215ff7812 */ /* 0x040fe200078ac0ff */
[----:B------:R-:W-:Y:S01]  /*25f0*/  IMAD.SHL.U32 R21, R21, 0x40, RZ ;  /* 0x0000004015157824 */ /* 0x000fe200078e00ff */
[----:B------:R1:W-:Y:S01]  /*2600*/  @!P1 LDGSTS.E.BYPASS.LTC128B.128 [R17+0x18080], [R30.64] ;  /* 0x180800001e119fae */ /* 0x0003e2000b901d4e */
[----:B------:R-:W-:Y:S01]  /*2610*/  LOP3.LUT P2, RZ, R12, 0x4, RZ, 0xc0, !PT ;  /* 0x000000040cff7812 */ /* 0x000fe2000784c0ff */
[----:B------:R-:W-:Y:S01]  /*2620*/  IMAD.IADD R12, R192, 0x1, -R19 ;  /* 0x00000001c00c7824 */ /* 0x000fe200078e0a13 */
[----:B------:R-:W-:Y:S01]  /*2630*/  IADD3 R186, R201, UR4, RZ ;  /* 0x00000004c9ba7c10 */ /* 0x000fe2000fffe0ff */
[----:B------:R-:W0:Y:S01]  /*2640*/  LDGDEPBAR ;  /* 0x00000000000079af */ /* 0x000e220000000000 */
[----:B------:R-:W-:Y:S01]  /*2650*/  LOP3.LUT R21, R21, 0xc0, RZ, 0xc0, !PT ;  /* 0x000000c015157812 */ /* 0x000fe200078ec0ff */
[----:B------:R-:W-:Y:S01]  /*2660*/  IMAD.SHL.U32 R204, R12, 0x40, RZ ;  /* 0x000000400ccc7824 */ /* 0x000fe200078e00ff */
[----:B------:R-:W-:Y:S01]  /*2670*/  LOP3.LUT R0, R0, 0x18, RZ, 0xc0, !PT ;  /* 0x0000001800007812 */ /* 0x000fe200078ec0ff */
[----:B------:R2:W-:Y:S01]  /*2680*/  LDGSTS.E.BYPASS.LTC128B.128 [R8+0x12080], [R28.64], !P6 ;  /* 0x120800001c087fae */ /* 0x0005e2000f101d4e */
[----:B------:R-:W-:Y:S01]  /*2690*/  ISETP.GE.OR P6, PT, R192, UR20, !P2 ;  /* 0x00000014c0007c0c */ /* 0x000fe2000d7c6670 */
[----:B------:R-:W-:Y:S01]  /*26a0*/  UIADD3 UR20, UR19, 0x1, URZ ;  /* 0x0000000113147890 */ /* 0x000fe2000fffe03f */
[----:B------:R-:W-:Y:S01]  /*26b0*/  LOP3.LUT R24, R21, 0x8, R24, 0xf8, !PT ;  /* 0x0000000815187812 */ /* 0x000fe200078ef818 */
[----:B------:R2:W-:Y:S01]  /*26c0*/  LDGSTS.E.BYPASS.LTC128B.128 [R8+0x13080], [R28.64+0x40], !P0 ;  /* 0x130800401c087fae */ /* 0x0005e2000c101d4e */
[----:B---3--:R-:W-:Y:S01]  /*26d0*/  IADD3 R22, P0, R200, UR23, RZ ;  /* 0x00000017c8167c10 */ /* 0x008fe2000ff1e0ff */
[----:B------:R-:W-:Y:S01]  /*26e0*/  UISETP.GE.AND UP0, UPT, UR20, UR8, UPT ;  /* 0x000000081400728c */ /* 0x000fe2000bf06270 */
[----:B------:R-:W-:Y:S01]  /*26f0*/  SHF.R.U32.HI R21, RZ, 0x3, R21 ;  /* 0x00000003ff157819 */ /* 0x000fe20000011615 */
[----:B------:R-:W-:Y:S01]  /*2700*/  ULDC.64 UR4, c[0x0][0x240] ;  /* 0x0000900000047ab9 */ /* 0x000fe20000000a00 */
[----:B------:R-:W-:Y:S01]  /*2710*/  LOP3.LUT R204, R204, 0x1c0, RZ, 0xc0, !PT ;  /* 0x000001c0cccc7812 */ /* 0x000fe200078ec0ff */
[----:B------:R-:W-:Y:S01]  /*2720*/  UIMAD UR4, UR17, UR4, URZ ;  /* 0x00000004110472a4 */ /* 0x000fe2000f8e023f */
[----:B------:R-:W-:Y:S01]  /*2730*/  LOP3.LUT R23, R24, R21, RZ, 0x3c, !PT ;  /* 0x0000001518177212 */ /* 0x000fe200078e3cff */
[----:B------:R-:W-:Y:S01]  /*2740*/  IMAD.SHL.U32 R189, R189, 0x2, RZ ;  /* 0x00000002bdbd7824 */ /* 0x000fe200078e00ff */
[----:B------:R-:W-:Y:S01]  /*2750*/  SHF.R.U32.HI R19, RZ, 0x3, R204 ;  /* 0x00000003ff137819 */ /* 0x000fe200000116cc */
[----:B------:R2:W-:Y:S01]  /*2760*/  LDGSTS.E.BYPASS.LTC128B.128 [R8+0x14080], [R28.64+0x80], !P6 ;  /* 0x140800801c087fae */ /* 0x0005e2000f101d4e */
[----:B------:R-:W-:Y:S01]  /*2770*/  LOP3.LUT P6, RZ, R16, 0x4, RZ, 0xc0, !PT ;  /* 0x0000000410ff7812 */ /* 0x000fe200078cc0ff */
[----:B------:R-:W-:Y:S01]  /*2780*/  UIMAD UR4, UR18, UR5, UR4 ;  /* 0x00000005120472a4 */ /* 0x000fe2000f8e0204 */
[----:B------:R-:W-:Y:S01]  /*2790*/  LOP3.LUT R204, R19, R204, R0, 0x1e, !PT ;  /* 0x000000cc13cc7212 */ /* 0x000fe200078e1e00 */
[----:B------:R-:W-:Y:S01]  /*27a0*/  IMAD.U32 R180, R180, 0x20, R23 ;  /* 0x00000020b4b47824 */ /* 0x000fe200078e0017 */
[----:B-1----:R-:W-:-:S02]  /*27b0*/  IADD3.X R17, R186, UR22, RZ, P0, !PT ;  /* 0x00000016ba117c10 */ /* 0x002fc400087fe4ff */
[----:B------:R-:W-:Y:S01]  /*27c0*/  LEA R20, P0, R22, c[0x0][0x280], 0x2 ;  /* 0x0000a00016147a11 */ /* 0x000fe200078010ff */
[----:B------:R-:W-:Y:S01]  /*27d0*/  IMAD.IADD R204, R11, 0x1, R204 ;  /* 0x000000010bcc7824 */ /* 0x000fe200078e02cc */
[----:B------:R-:W-:Y:S02]  /*27e0*/  LOP3.LUT R18, R18, 0xc0, RZ, 0xc0, !PT ;  /* 0x000000c012127812 */ /* 0x000fe400078ec0ff */
[----:B------:R-:W-:Y:S01]  /*27f0*/  LEA.HI.X R21, R22, c[0x0][0x284], R17, 0x2, P0 ;  /* 0x0000a10016157a11 */ /* 0x000fe200000f1411 */
[----:B------:R-:W-:Y:S01]  /*2800*/  IMAD.SHL.U32 R204, R204, 0x2, RZ ;  /* 0x00000002cccc7824 */ /* 0x000fe200078e00ff */
[----:B------:R-:W-:Y:S02]  /*2810*/  LOP3.LUT R17, R3, 0xffffffe0, RZ, 0xc0, !PT ;  /* 0xffffffe003117812 */ /* 0x000fe400078ec0ff */
[----:B------:R-:W-:Y:S02]  /*2820*/  LOP3.LUT P0, RZ, R4, 0x2, RZ, 0xc0, !PT ;  /* 0x0000000204ff7812 */ /* 0x000fe4000780c0ff */
[----:B------:R-:W-:Y:S01]  /*2830*/  SEL R3, R181, 0xfffffff0, !P5 ;  /* 0xfffffff0b5037807 */ /* 0x000fe20006800000 */
[----:B------:R-:W-:Y:S01]  /*2840*/  IMAD.IADD R4, R2, 0x1, -R17 ;  /* 0x0000000102047824 */ /* 0x000fe200078e0a11 */
[C---:B------:R-:W-:Y:S01]  /*2850*/  LOP3.LUT P5, RZ, R16.reuse, 0x2, RZ, 0xc0, !PT ;  /* 0x0000000210ff7812 */ /* 0x040fe200078ac0ff */
[----:B------:R-:W-:Y:S01]  /*2860*/  IMAD.SHL.U32 R16, R16, 0x40, RZ ;  /* 0x0000004010107824 */ /* 0x000fe200078e00ff */
[----:B------:R-:W-:-:S02]  /*2870*/  LOP3.LUT R184, R184, 0x8, RZ, 0xc0, !PT ;  /* 0x00000008b8b87812 */ /* 0x000fc400078ec0ff */
[----:B------:R-:W-:Y:S02]  /*2880*/  SHF.R.S32.HI R17, RZ, 0x1f, R4 ;  /* 0x0000001fff117819 */ /* 0x000fe40000011404 */
[----:B------:R-:W-:Y:S02]  /*2890*/  LOP3.LUT R16, R16, 0x1c0, RZ, 0xc0, !PT ;  /* 0x000001c010107812 */ /* 0x000fe400078ec0ff */
[----:B------:R-:W-:Y:S02]  /*28a0*/  SEL R174, R181, 0xfffffff0, !P5 ;  /* 0xfffffff0b5ae7807 */ /* 0x000fe40006800000 */
[----:B------:R-:W-:Y:S02]  /*28b0*/  PLOP3.LUT P5, PT, PT, PT, UP0, 0x80, 0x0 ;  /* 0x000000000000781c */ /* 0x000fe40003faf008 */
[----:B------:R-:W-:Y:S01]  /*28c0*/  LEA.HI R11, R17, R4, RZ, 0x2 ;  /* 0x00000004110b7211 */ /* 0x000fe200078f10ff */
[----:B------:R-:W-:Y:S01]  /*28d0*/  @!P1 IMAD.SHL.U32 R17, R2, 0x10, RZ ;  /* 0x0000001002119824 */ /* 0x000fe200078e00ff */
[----:B------:R-:W-:-:S02]  /*28e0*/  SHF.R.U32.HI R19, RZ, 0x3, R16 ;  /* 0x00000003ff137819 */ /* 0x000fc40000011610 */
[----:B------:R-:W-:Y:S02]  /*28f0*/  SHF.R.U32.HI R13, RZ, 0x3, R18 ;  /* 0x00000003ff0d7819 */ /* 0x000fe40000011612 */
[----:B------:R-:W-:Y:S01]  /*2900*/  SHF.R.S32.HI R190, RZ, 0x2, R11 ;  /* 0x00000002ffbe7819 */ /* 0x000fe2000001140b */
[----:B------:R2:W-:Y:S01]  /*2910*/  @!P1 LDGSTS.E.BYPASS.LTC128B.128 [R17+0x18280], [R20.64] ;  /* 0x1828000014119fae */ /* 0x0005e2000b901d4e */
[----:B------:R-:W-:Y:S02]  /*2920*/  LOP3.LUT R16, R19, R16, R184, 0x1e, !PT ;  /* 0x0000001013107212 */ /* 0x000fe400078e1eb8 */
        /* <DEDUP_REMOVED lines=10> */
[----:B------:R-:W0:Y:S01]  /*29d0*/  LDGDEPBAR ;  /* 0x00000000000079af */ /* 0x000e220000000000 */
        /* <DEDUP_REMOVED lines=34> */
.L_x_1354:
[----:B------:R-:W-:Y:S05]  /*2c00*/  BSYNC B0 ;  /* 0x0000000000007941 */ /* 0x000fea0003800000 */
.L_x_1353:
        /* <DEDUP_REMOVED lines=74> */
.L_x_1357:
        /* <DEDUP_REMOVED lines=207> */
.L_x_1355:
        /* <DEDUP_REMOVED lines=530> */
.L_x_1356:
        /* <DEDUP_REMOVED lines=239> */
.L_x_1352:
        /* <DEDUP_REMOVED lines=16> */
[----:B------:R-:W3:Y:S01]  /*6eb0*/  S2R R6, SR_TID.X ;  /* 0x0000000000067919 */ /* 0x000ee20000002100 */
        /* <DEDUP_REMOVED lines=13> */
[----:B---3--:R-:W-:Y:S01]  /*6f90*/  ISETP.NE.AND P2, PT, R6, RZ, PT ;  /* 0x000000ff0600720c */ /* 0x008fe20003f45270 */
        /* <DEDUP_REMOVED lines=10> */
[----:B-1----:R-:W-:-:S04]  /*7040*/  MOV R4, UR4 ;  /* 0x0000000400047c02 */ /* 0x002fc80008000f00 */
        /* <DEDUP_REMOVED lines=13> */
.L_x_1360:
[----:B------:R-:W2:Y:S01]  /*7120*/  LDG.E.STRONG.GPU R0, [R4.64] ;  /* 0x0000000e04007981 */ /* 0x000ea2000c1ef900 */
[----:B------:R-:W-:Y:S01]  /*7130*/  YIELD ;  /* 0x0000000000007946 */ /* 0x000fe20003800000 */
[----:B--2---:R-:W-:Y:S01]  /*7140*/  ISETP.NE.AND P0, PT, R0, UR10, PT ;  /* 0x0000000a00007c0c */ /* 0x004fe2000bf05270 */
[----:B------:R-:W-:-:S12]  /*7150*/  CCTL.IVALL ;  /* 0x00000000ff00798f */ /* 0x000fd80002000000 */
[----:B------:R-:W-:Y:S05]  /*7160*/  @P0 BRA `(.L_x_1360) ;  /* 0xffffffb000000947 */ /* 0x000fea000383ffff */
.L_x_1359:
[----:B------:R-:W-:Y:S05]  /*7170*/  BSYNC B0 ;  /* 0x0000000000007941 */ /* 0x000fea0003800000 */
.L_x_1358:
[----:B------:R-:W-:Y:S01]  /*7180*/  MOV R2, 0xffffffff ;  /* 0xffffffff00027802 */ /* 0x000fe20000000f00 */
[----:B------:R-:W-:Y:S05]  /*7190*/  BRA.CONV ~URZ, `(.L_x_1361) ;  /* 0x000000237f007947 */ /* 0x000fea000b800000 */
[----:B------:R-:W-:Y:S02]  /*71a0*/  MOV R8, 0x71c0 ;  /* 0x000071c000087802 */ /* 0x000fe40000000f00 */
[----:B------:R-:W-:Y:S05]  /*71b0*/  CALL.REL.NOINC `($__internal_11_$__cuda_sm70_warpsync) ;  /* 0x00000b3000007944 */ /* 0x000fea0003c00000 */
.L_x_1361:
[----:B------:R-:W-:Y:S01]  /*71c0*/  UIMAD UR5, UR12, 0x3000, URZ ;  /* 0x000030000c0578a4 */ /* 0x000fe2000f8e023f */
[----:B------:R-:W-:Y:S01]  /*71d0*/  SHF.R.S32.HI R3, RZ, 0x1f, R6 ;  /* 0x0000001fff037819 */ /* 0x000fe20000011406 */
[----:B------:R-:W-:-:S06]  /*71e0*/  NOP ;  /* 0x0000000000007918 */ /* 0x000fcc0000000000 */
[----:B------:R-:W-:Y:S01]  /*71f0*/  USHF.R.S32.HI UR4, URZ, 0x1f, UR5 ;  /* 0x0000001f3f047899 */ /* 0x000fe20008011405 */
[----:B------:R-:W-:-:S05]  /*7200*/  IMAD.U32 R7, RZ, RZ, UR5 ;  /* 0x00000005ff077e24 */ /* 0x000fca000f8e00ff */
[----:B------:R-:W-:Y:S01]  /*7210*/  IMAD.U32 R0, RZ, RZ, UR4 ;  /* 0x00000004ff007e24 */ /* 0x000fe2000f8e00ff */
[----:B------:R-:W-:Y:S01]  /*7220*/  IADD3 R6, P1, P0, R7, UR16, R6 ;  /* 0x0000001007067c10 */ /* 0x000fe2000f83e006 */
[----:B------:R-:W-:Y:S02]  /*7230*/  ULDC.64 UR4, c[0x0][0x328] ;  /* 0x0000ca0000047ab9 */ /* 0x000fe40000000a00 */
[----:B------:R-:W-:Y:S01]  /*7240*/  UIMAD UR4, UR9, UR4, URZ ;  /* 0x00000004090472a4 */ /* 0x000fe2000f8e023f */
[----:B------:R-:W-:Y:S01]  /*7250*/  IADD3.X R7, R0, UR17, R3, P1, P0 ;  /* 0x0000001100077c10 */ /* 0x000fe20008fe0403 */
[----:B------:R-:W-:Y:S02]  /*7260*/  IMAD.U32 R3, RZ, RZ, UR6 ;  /* 0x00000006ff037e24 */ /* 0x000fe4000f8e00ff */
        /* <DEDUP_REMOVED lines=61> */
[----:B-1----:R-:W-:Y:S05]  /*7640*/  CALL.REL.NOINC `($__internal_11_$__cuda_sm70_warpsync) ;  /* 0x000006a000007944 */ /* 0x002fea0003c00000 */
.L_x_1362:
        /* <DEDUP_REMOVED lines=12> */
.L_x_1364:
[----:B------:R-:W-:Y:S05]  /*7710*/  BSYNC B0 ;  /* 0x0000000000007941 */ /* 0x000fea0003800000 */
.L_x_1363:
[----:B------:R-:W-:Y:S01]  /*7720*/  ULDC.64 UR4, c[0x0][0x348] ;  /* 0x0000d20000047ab9 */ /* 0x000fe20000000a00 */
[----:B------:R-:W-:Y:S01]  /*7730*/  BSSY B0, `(.L_x_1365) ;  /* 0x000000b000007945 */ /* 0x000fe20003800000 */
[----:B------:R-:W-:-:S04]  /*7740*/  UIADD3 UR4, UP0, UR7, UR4, URZ ;  /* 0x0000000407047290 */ /* 0x000fc8000ff1e03f */
[----:B------:R-:W-:Y:S02]  /*7750*/  UIADD3.X UR5, UR8, UR5, URZ, UP0, !UPT ;  /* 0x0000000508057290 */ /* 0x000fe400087fe43f */
[----:B--2---:R-:W-:-:S04]  /*7760*/  MOV R4, UR4 ;  /* 0x0000000400047c02 */ /* 0x004fc80008000f00 */
[----:B------:R-:W-:Y:S01]  /*7770*/  MOV R5, UR5 ;  /* 0x0000000500057c02 */ /* 0x000fe20008000f00 */
[----:B------:R-:W-:Y:S05]  /*7780*/  @P2 BRA `(.L_x_1366) ;  /* 0x0000005000002947 */ /* 0x000fea0003800000 */
.L_x_1367:
[----:B------:R-:W2:Y:S01]  /*7790*/  LDG.E.STRONG.GPU R3, [R4.64] ;  /* 0x0000000e04037981 */ /* 0x000ea2000c1ef900 */
[----:B------:R-:W-:Y:S01]  /*77a0*/  YIELD ;  /* 0x0000000000007946 */ /* 0x000fe20003800000 */
[----:B--2---:R-:W-:Y:S01]  /*77b0*/  ISETP.NE.AND P0, PT, R3, UR10, PT ;  /* 0x0000000a03007c0c */ /* 0x004fe2000bf05270 */
[----:B------:R-:W-:-:S12]  /*77c0*/  CCTL.IVALL ;  /* 0x00000000ff00798f */ /* 0x000fd80002000000 */
[----:B------:R-:W-:Y:S05]  /*77d0*/  @P0 BRA `(.L_x_1367) ;  /* 0xffffffb000000947 */ /* 0x000fea000383ffff */
.L_x_1366:
[----:B------:R-:W-:Y:S05]  /*77e0*/  BSYNC B0 ;  /* 0x0000000000007941 */ /* 0x000fea0003800000 */
.L_x_1365:
[----:B------:R-:W-:Y:S05]  /*77f0*/  BRA.CONV ~URZ, `(.L_x_1368) ;  /* 0x000000237f007947 */ /* 0x000fea000b800000 */
[----:B------:R-:W-:Y:S02]  /*7800*/  MOV R8, 0x7820 ;  /* 0x0000782000087802 */ /* 0x000fe40000000f00 */
[----:B-1----:R-:W-:Y:S05]  /*7810*/  CALL.REL.NOINC `($__internal_11_$__cuda_sm70_warpsync) ;  /* 0x000004d000007944 */ /* 0x002fea0003c00000 */
.L_x_1368:
[----:B------:R-:W-:Y:S01]  /*7820*/  ULDC.64 UR4, c[0x0][0x300] ;  /* 0x0000c00000047ab9 */ /* 0x000fe20000000a00 */
[----:B------:R-:W-:Y:S01]  /*7830*/  IMAD.U32 R3, RZ, RZ, UR6 ;  /* 0x00000006ff037e24 */ /* 0x000fe2000f8e00ff */
[----:B------:R-:W-:-:S03]  /*7840*/  UIMAD UR4, UR9, UR4, URZ ;  /* 0x00000004090472a4 */ /* 0x000fc6000f8e023f */
        /* <DEDUP_REMOVED lines=60> */
[----:B--2---:R-:W-:Y:S02]  /*7c10*/  MOV R8, 0x7c30 ;  /* 0x00007c3000087802 */ /* 0x004fe40000000f00 */
[----:B-1----:R-:W-:Y:S05]  /*7c20*/  CALL.REL.NOINC `($__internal_11_$__cuda_sm70_warpsync) ;  /* 0x000000c000007944 */ /* 0x002fea0003c00000 */
.L_x_1369:
        /* <DEDUP_REMOVED lines=12> */
        .weak           $__internal_11_$__cuda_sm70_warpsync
        .type           $__internal_11_$__cuda_sm70_warpsync,@function
        .size           $__internal_11_$__cuda_sm70_warpsync,(.L_x_1442 - $__internal_11_$__cuda_sm70_warpsync)
$__internal_11_$__cuda_sm70_warpsync:
[----:B------:R-:W-:Y:S01]  /*7cf0*/  MOV R9, 0x0 ;  /* 0x0000000000097802 */ /* 0x000fe20000000f00 */
[----:B------:R-:W-:Y:S04]  /*7d00*/  WARPSYNC R2 ;  /* 0x0000000200007348 */ /* 0x000fe80003800000 */
[----:B------:R-:W-:Y:S05]  /*7d10*/  RET.REL.NODEC R8 `(_ZN7cutlass13device_kernelIN5flash19enable_sm80_to_sm89INS1_16FlashAttnBwdSm80INS1_25CollectiveMainloopBwdSm80ILi2ELi2EN4cute5tupleIJNS5_1CILi64EEENS7_ILi128EEENS7_ILi96EEEEEENS_10bfloat16_tEfNS_4arch4Sm80ELb1ELb0ELb1ELb1ELb1ELb0ELb0ELb0ELi2ELi2ELi4ELi2ELb0EEENS1_24CollectiveEpilogueBwdGQAISB_fSE_Li256ELb1ELb1EEENS1_25SingleTileBwdLPTSchedulerILb1ELi128ELb1EEEEEEEEEvNT_6ParamsE) ;  /* 0xffff82e008007950 */ /* 0x000fea0003c3ffff */
.L_x_1370:
        /* <DEDUP_REMOVED lines=14> */
.L_x_1442:


//--------------------- .text._ZN7cutlass13device_kernelIN5flash22FlashAttnBwdPreprocessIN4cute5tupleIJNS3_1CILi64EEENS5_ILi96EEEEEENS_10bfloat16_tEfNS_4arch4Sm80ELb1ELb1EEEEEvNT_6ParamsE --------------------------
	.section	.text._ZN7cutlass13device_kernelIN5flash22FlashAttnBwdPreprocessIN4cute5tupleIJNS3_1CILi64EEENS5_ILi96EEEEEENS_10bfloat16_tEfNS_4arch4Sm80ELb1ELb1EEEEEvNT_6ParamsE,"ax",@progbits
	.sectioninfo	@"SHI_REGISTERS=52"
	.align	128
.text._ZN7cutlass13device_kernelIN5flash22FlashAttnBwdPreprocessIN4cute5tupleIJNS3_1CILi64EEENS5_ILi96EEEEEENS_10bfloat16_tEfNS_4arch4Sm80ELb1ELb1EEEEEvNT_6ParamsE:
        .type           _ZN7cutlass13device_kernelIN5flash22FlashAttnBwdPreprocessIN4cute5tupleIJNS3_1CILi64EEENS5_ILi96EEEEEENS_10bfloat16_tEfNS_4arch4Sm80ELb1ELb1EEEEEvNT_6ParamsE,@function
        .size           _ZN7cutlass13device_kernelIN5flash22FlashAttnBwdPreprocessIN4cute5tupleIJNS3_1CILi64EEENS5_ILi96EEEEEENS_10bfloat16_tEfNS_4arch4Sm80ELb1ELb1EEEEEvNT_6ParamsE,(.L_x_1444 - _ZN7cutlass13device_kernelIN5flash22FlashAttnBwdPreprocessIN4cute5tupleIJNS3_1CILi64EEENS5_ILi96EEEEEENS_10bfloat16_tEfNS_4arch4Sm80ELb1ELb1EEEEEvNT_6ParamsE)
        .other          _ZN7cutlass13device_kernelIN5flash22FlashAttnBwdPreprocessIN4cute5tupleIJNS3_1CILi64EEENS5_ILi96EEEEEENS_10bfloat16_tEfNS_4arch4Sm80ELb1ELb1EEEEEvNT_6ParamsE,@"STO_CUDA_ENTRY STV_DEFAULT"
_ZN7cutlass13device_kernelIN5flash22FlashAttnBwdPreprocessIN4cute5tupleIJNS3_1CILi64EEENS5_ILi96EEEEEENS_10bfloat16_tEfNS_4arch4Sm80ELb1ELb1EEEEEvNT_6ParamsE:
        /* <DEDUP_REMOVED lines=14> */
[----:B------:R-:W1:Y:S04]  /*00e0*/  S2R R7, SR_CTAID.X ;  /* 0x0000000000077919 */ /* 0x000e680000002500 */
[----:B------:R-:W2:Y:S01]  /*00f0*/  S2R R4, SR_CTAID.Y ;  /* 0x0000000000047919 */ /* 0x000ea20000002600 */
[----:B-1----:R-:W-:Y:S01]  /*0100*/  SHF.L.U32 R9, R7, 0x6, RZ ;  /* 0x0000000607097819 */ /* 0x002fe200000006ff */
[----:B------:R-:W-:Y:S05]  /*0110*/  @P1 BRA `(.L_x_1371) ;  /* 0x0000004000001947 */ /* 0x000fea0003800000 */
[----:B0-----:R-:W-:Y:S05]  /*0120*/  @!P0 BRA `(.L_x_1371) ;  /* 0x0000003000008947 */ /* 0x001fea0003800000 */
[----:B------:R-:W3:Y:S04]  /*0130*/  LDG.E R13, [R10.64] ;  /* 0x000000040a0d7981 */ /* 0x000ee8000c1e1900 */
[----:B-----5:R-:W3:Y:S02]  /*0140*/  LDG.E R2, [R10.64+0x4] ;  /* 0x000004040a027981 */ /* 0x020ee4000c1e1900 */
[----:B---3--:R-:W-:-:S03]  /*0150*/  IMAD.IADD R2, R2, 0x1, -R13 ;  /* 0x0000000102027824 */ /* 0x008fc600078e0a0d */
.L_x_1371:
[----:B0-----:R-:W-:Y:S02]  /*0160*/  ISETP.NE.AND.EX P2, PT, RZ, c[0x0][0x244], PT, P2 ;  /* 0x00009100ff007a0c */ /* 0x001fe40003f45320 */
[----:B-----5:R-:W-:-:S13]  /*0170*/  ISETP.LE.AND P1, PT, R2, R9, PT ;  /* 0x000000090200720c */ /* 0x020fda0003f23270 */
[----:B------:R-:W-:Y:S05]  /*0180*/  @P2 EXIT P1 ;  /* 0x000000000000294d */ /* 0x000fea0000800000 */
[----:B------:R-:W0:Y:S01]  /*0190*/  S2R R6, SR_TID.X ;  /* 0x0000000000067919 */ /* 0x000e220000002100 */
[----:B------:R-:W-:Y:S01]  /*01a0*/  IMAD.IADD R11, R2, 0x1, -R9 ;  /* 0x00000001020b7824 */ /* 0x000fe200078e0a09 */
[----:B------:R-:W-:Y:S01]  /*01b0*/  CS2R R36, SRZ ;  /* 0x0000000000247805 */ /* 0x000fe2000001ff00 */
[----:B--2---:R-:W-:Y:S01]  /*01c0*/  SHF.R.S32.HI R8, RZ, 0x1f, R4 ;  /* 0x0000001fff087819 */ /* 0x004fe20000011404 */
[--C-:B------:R-:W-:Y:S01]  /*01d0*/  @P0 IMAD.MOV.U32 R36, RZ, RZ, R5.reuse ;  /* 0x000000ffff240224 */ /* 0x100fe200078e0005 */
[----:B------:R-:W-:Y:S01]  /*01e0*/  @P0 SHF.R.S32.HI R37, RZ, 0x1f, R5 ;  /* 0x0000001fff250819 */ /* 0x000fe20000011405 */
[----:B------:R-:W-:Y:S01]  /*01f0*/  IMAD.MOV.U32 R44, RZ, RZ, 0x7f800000 ;  /* 0x7f800000ff2c7424 */ /* 0x000fe200078e00ff */
[----:B------:R-:W-:Y:S02]  /*0200*/  SHF.R.S32.HI R10, RZ, 0x1f, R0 ;  /* 0x0000001fff0a7819 */ /* 0x000fe40000011400 */
[----:B------:R-:W-:Y:S02]  /*0210*/  SEL R45, R0, RZ, !P2 ;  /* 0x000000ff002d7207 */ /* 0x000fe40005000000 */
[----:B------:R-:W-:-:S02]  /*0220*/  SEL R10, R10, RZ, !P2 ;  /* 0x000000ff0a0a7207 */ /* 0x000fc40005000000 */
[----:B0-----:R-:W-:-:S04]  /*0230*/  ISETP.GT.AND P1, PT, R6, 0x3f, PT ;  /* 0x0000003f0600780c */ /* 0x001fc80003f24270 */
[----:B------:R-:W-:-:S13]  /*0240*/  ISETP.GE.OR P3, PT, R6, R11, P1 ;  /* 0x0000000b0600720c */ /* 0x000fda0000f66670 */
[----:B------:R-:W-:Y:S01]  /*0250*/  @!P3 SHF.R.S32.HI R13, RZ, 0x1f, R9 ;  /* 0x0000001fff0db819 */ /* 0x000fe20000011409 */
[----:B------:R-:W-:Y:S01]  /*0260*/  @!P3 IMAD R15, R8, c[0x0][0x1e0], RZ ;  /* 0x00007800080fba24 */ /* 0x000fe200078e02ff */
[--C-:B------:R-:W-:Y:S02]  /*0270*/  @!P3 SHF.R.S32.HI R14, RZ, 0x1f, R6.reuse ;  /* 0x0000001fff0eb819 */ /* 0x100fe40000011406 */
[----:B------:R-:W-:Y:S01]  /*0280*/  @!P3 IADD3 R12, P4, P5, R36, R9, R6 ;  /* 0x00000009240cb210 */ /* 0x000fe20007d9e006 */
[----:B------:R-:W-:-:S03]  /*0290*/  @!P3 IMAD R15, R4, c[0x0][0x1e4], R15 ;  /* 0x00007900040fba24 */ /* 0x000fc600078e020f */
[----:B------:R-:W-:Y:S01]  /*02a0*/  @!P3 IADD3.X R13, R37, R13, R14, P4, P5 ;  /* 0x0000000d250db210 */ /* 0x000fe200027ea40e */
[----:B------:R-:W-:-:S04]  /*02b0*/  @!P3 IMAD R14, R10, c[0x0][0x1e8], RZ ;  /* 0x00007a000a0eba24 */ /* 0x000fc800078e02ff */
[----:B------:R-:W-:Y:S01]  /*02c0*/  @!P3 IMAD.WIDE.U32 R12, R4, c[0x0][0x1e0], R12 ;  /* 0x00007800040cba25 */ /* 0x000fe200078e000c */
[----:B------:R-:W-:-:S04]  /*02d0*/  SHF.R.S32.HI R19, RZ, 0x1f, R6 ;  /* 0x0000001fff137819 */ /* 0x000fc80000011406 */
[----:B------:R-:W-:Y:S01]  /*02e0*/  @!P3 IADD3 R13, R13, R15, RZ ;  /* 0x0000000f0d0db210 */ /* 0x000fe20007ffe0ff */
[----:B------:R-:W-:Y:S01]  /*02f0*/  @!P3 IMAD R15, R45, c[0x0][0x1ec], R14 ;  /* 0x00007b002d0fba24 */ /* 0x000fe200078e020e */
[----:B------:R-:W-:-:S03]  /*0300*/  LEA.HI R33, R19, R6, RZ, 0x2 ;  /* 0x0000000613217211 */ /* 0x000fc600078f10ff */
[----:B------:R-:W-:Y:S01]  /*0310*/  @!P3 IMAD.WIDE.U32 R12, R45, c[0x0][0x1e8], R12 ;  /* 0x00007a002d0cba25 */ /* 0x000fe200078e000c */
[----:B------:R-:W-:-:S03]  /*0320*/  SHF.R.S32.HI R47, RZ, 0x2, R33 ;  /* 0x00000002ff2f7819 */ /* 0x000fc60000011421 */
[----:B------:R-:W-:Y:S01]  /*0330*/  @!P3 IMAD.IADD R13, R13, 0x1, R15 ;  /* 0x000000010d0db824 */ /* 0x000fe200078e020f */
[----:B------:R-:W-:-:S04]  /*0340*/  @!P3 LEA R26, P2, R12, c[0x0][0x1d8], 0x2 ;  /* 0x000076000c1aba11 */ /* 0x000fc800078410ff */
[----:B------:R-:W-:Y:S02]  /*0350*/  @!P3 LEA.HI.X R27, R12, c[0x0][0x1dc], R13, 0x2, P2 ;  /* 0x000077000c1bba11 */ /* 0x000fe400010f140d */
[----:B------:R-:W-:Y:S02]  /*0360*/  ISETP.GE.AND P2, PT, R47, R11, PT ;  /* 0x0000000b2f00720c */ /* 0x000fe40003f46270 */
[----:B------:R-:W-:Y:S01]  /*0370*/  LOP3.LUT R39, R33, 0xfffffffc, RZ, 0xc0, !PT ;  /* 0xfffffffc21277812 */ /* 0x000fe200078ec0ff */
[----:B------:R-:W-:Y:S01]  /*0380*/  BSSY B0, `(.L_x_1372) ;  /* 0x000002b000007945 */ /* 0x000fe20003800000 */
[----:B------:R0:W5:Y:S01]  /*0390*/  @!P3 LDG.E R44, [R26.64] ;  /* 0x000000041a2cb981 */ /* 0x000162000c1e1900 */
        /* <DEDUP_REMOVED lines=11> */
[----:B------:R-:W-:Y:S01]  /*0450*/  CS2R R34, SRZ ;  /* 0x0000000000227805 */ /* 0x000fe2000001ff00 */
[----:B------:R-:W-:Y:S01]  /*0460*/  IMAD.IADD R46, R6, 0x1, -R39 ;  /* 0x00000001062e7824 */ /* 0x000fe200078e0a27 */
[----:B------:R-:W-:Y:S05]  /*0470*/  @P2 BRA `(.L_x_1373) ;  /* 0x000001b000002947 */ /* 0x000fea0003800000 */
[----:B------:R-:W-:Y:S01]  /*0480*/  SHF.L.U32 R38, R46, 0x3, RZ ;  /* 0x000000032e267819 */ /* 0x000fe200000006ff */
[----:B------:R-:W-:Y:S01]  /*0490*/  IMAD R41, R8, c[0x0][0x180], RZ ;  /* 0x0000600008297a24 */ /* 0x000fe200078e02ff */
[C---:B------:R-:W-:Y:S01]  /*04a0*/  IADD3 R40, P3, R47.reuse, R36, RZ ;  /* 0x000000242f287210 */ /* 0x040fe20007f7e0ff */
[----:B------:R-:W-:Y:S01]  /*04b0*/  IMAD R48, R10, c[0x0][0x188], RZ ;  /* 0x000062000a307a24 */ /* 0x000fe200078e02ff */
[----:B------:R-:W-:Y:S01]  /*04c0*/  SHF.R.S32.HI R39, RZ, 0x1f, R38 ;  /* 0x0000001fff277819 */ /* 0x000fe20000011426 */
[----:B------:R-:W-:Y:S01]  /*04d0*/  IMAD R49, R4, c[0x0][0x184], R41 ;  /* 0x0000610004317a24 */ /* 0x000fe200078e0229 */
[----:B------:R-:W-:-:S02]  /*04e0*/  LEA.HI.X.SX32 R41, R47, R37, 0x1, P3 ;  /* 0x000000252f297211 */ /* 0x000fc400018f0eff */
[----:B------:R-:W-:Y:S01]  /*04f0*/  ISETP.GE.AND P3, PT, R38, c[0x0][0x16c], PT ;  /* 0x00005b0026007a0c */ /* 0x000fe20003f66270 */
[----:B------:R-:W-:-:S04]  /*0500*/  IMAD.WIDE.U32 R42, R4, c[0x0][0x180], R38 ;  /* 0x00006000042a7a25 */ /* 0x000fc800078e0026 */
[----:B------:R-:W-:Y:S02]  /*0510*/  IMAD.IADD R43, R43, 0x1, R49 ;  /* 0x000000012b2b7824 */ /* 0x000fe400078e0231 */
[----:B------:R-:W-:-:S04]  /*0520*/  IMAD.WIDE R40, R7, 0x40, R40 ;  /* 0x0000004007287825 */ /* 0x000fc800078e0228 */
[C---:B------:R-:W-:Y:S01]  /*0530*/  IMAD R39, R45.reuse, c[0x0][0x18c], R48 ;  /* 0x000063002d277a24 */ /* 0x040fe200078e0230 */
[----:B------:R-:W-:Y:S01]  /*0540*/  IADD3 R48, R38, 0x20, RZ ;  /* 0x0000002026307810 */ /* 0x000fe20007ffe0ff */
[----:B------:R-:W-:-:S03]  /*0550*/  IMAD.WIDE.U32 R42, R45, c[0x0][0x188], R42 ;  /* 0x000062002d2a7a25 */ /* 0x000fc600078e002a */
[----:B------:R-:W-:Y:S01]  /*0560*/  ISETP.GE.AND P4, PT, R48, c[0x0][0x16c], PT ;  /* 0x00005b0030007a0c */ /* 0x000fe20003f86270 */
[----:B------:R-:W-:Y:S02]  /*0570*/  IMAD R41, R41, c[0x0][0x178], RZ ;  /* 0x00005e0029297a24 */ /* 0x000fe400078e02ff */
[----:B------:R-:W-:Y:S02]  /*0580*/  IMAD.IADD R43, R43, 0x1, R39 ;  /* 0x000000012b2b7824 */ /* 0x000fe400078e0227 */
[C---:B------:R-:W-:Y:S02]  /*0590*/  IMAD R39, R40.reuse, c[0x0][0x17c], R41 ;  /* 0x00005f0028277a24 */ /* 0x040fe400078e0229 */
[----:B------:R-:W-:Y:S01]  /*05a0*/  IMAD.WIDE.U32 R40, R40, c[0x0][0x178], R42 ;  /* 0x00005e0028287a25 */ /* 0x000fe200078e002a */
[----:B------:R-:W-:-:S03]  /*05b0*/  IADD3 R42, R38, 0x40, RZ ;  /* 0x00000040262a7810 */ /* 0x000fc60007ffe0ff */
[----:B------:R-:W-:Y:S01]  /*05c0*/  IMAD.IADD R39, R41, 0x1, R39 ;  /* 0x0000000129277824 */ /* 0x000fe200078e0227 */
[----:B------:R-:W-:Y:S02]  /*05d0*/  ISETP.GE.AND P5, PT, R42, c[0x0][0x16c], PT ;  /* 0x00005b002a007a0c */ /* 0x000fe40003fa6270 */
[----:B------:R-:W-:-:S04]  /*05e0*/  LEA R38, P6, R40, c[0x0][0x160], 0x1 ;  /* 0x0000580028267a11 */ /* 0x000fc800078c08ff */
[----:B------:R-:W-:-:S05]  /*05f0*/  LEA.HI.X R39, R40, c[0x0][0x164], R39, 0x1, P6 ;  /* 0x0000590028277a11 */ /* 0x000fca00030f0c27 */
[----:B------:R0:W5:Y:S04]  /*0600*/  @!P3 LDG.E.128 R12, [R38.64] ;  /* 0x00000004260cb981 */ /* 0x000168000c1e1d00 */
[----:B------:R0:W5:Y:S04]  /*0610*/  @!P4 LDG.E.128 R16, [R38.64+0x40] ;  /* 0x000040042610c981 */ /* 0x000168000c1e1d00 */
[----:B------:R0:W5:Y:S02]  /*0620*/  @!P5 LDG.E.128 R28, [R38.64+0x80] ;  /* 0x00008004261cd981 */ /* 0x000164000c1e1d00 */
.L_x_1373:
[----:B------:R-:W-:Y:S05]  /*0630*/  BSYNC B0 ;  /* 0x0000000000007941 */ /* 0x000fea0003800000 */
.L_x_1372:
[----:B------:R-:W-:Y:S01]  /*0640*/  BSSY B0, `(.L_x_1374) ;  /* 0x000001d000007945 */ /* 0x000fe20003800000 */
[----:B------:R-:W-:Y:S05]  /*0650*/  @P2 BRA `(.L_x_1375) ;  /* 0x000001b000002947 */ /* 0x000fea0003800000 */
[----:B0-----:R-:W-:Y:S01]  /*0660*/  SHF.L.U32 R38, R46, 0x3, RZ ;  /* 0x000000032e267819 */ /* 0x001fe200000006ff */
        /* <DEDUP_REMOVED lines=26> */
.L_x_1375:
[----:B------:R-:W-:Y:S05]  /*0810*/  BSYNC B0 ;  /* 0x0000000000007941 */ /* 0x000fea0003800000 */
.L_x_1374:
[----:B-----5:R-:W-:Y:S01]  /*0820*/  LOP3.LUT R36, R12, 0xffff0000, RZ, 0xc0, !PT ;  /* 0xffff00000c247812 */ /* 0x020fe200078ec0ff */
[C---:B------:R-:W-:Y:S01]  /*0830*/  IMAD.U32 R37, R20.reuse, 0x10000, RZ ;  /* 0x0001000014257824 */ /* 0x040fe200078e00ff */
[----:B0-----:R-:W-:Y:S01]  /*0840*/  LOP3.LUT R39, R20, 0xffff0000, RZ, 0xc0, !PT ;  /* 0xffff000014277812 */ /* 0x001fe200078ec0ff */
[----:B------:R-:W-:Y:S01]  /*0850*/  IMAD.U32 R20, R13, 0x10000, RZ ;  /* 0x000100000d147824 */ /* 0x000fe200078e00ff */
[----:B------:R-:W-:Y:S01]  /*0860*/  SHF.L.U32 R12, R12, 0x10, RZ ;  /* 0x000000100c0c7819 */ /* 0x000fe200000006ff */
[----:B------:R-:W-:Y:S01]  /*0870*/  @P0 IMAD R5, R0, 0x40, R5 ;  /* 0x0000004000050824 */ /* 0x000fe200078e0205 */
[----:B------:R-:W-:Y:S01]  /*0880*/  BSSY B0, `(.L_x_1376) ;  /* 0x000006b000007945 */ /* 0x000fe20003800000 */
[----:B------:R-:W-:-:S02]  /*0890*/  FMUL.FTZ R36, R36, R39 ;  /* 0x0000002724247220 */ /* 0x000fc40000410000 */
[C---:B------:R-:W-:Y:S01]  /*08a0*/  IMAD.U32 R39, R21.reuse, 0x10000, RZ ;  /* 0x0001000015277824 */ /* 0x040fe200078e00ff */
[----:B------:R-:W-:Y:S01]  /*08b0*/  LOP3.LUT R21, R21, 0xffff0000, RZ, 0xc0, !PT ;  /* 0xffff000015157812 */ /* 0x000fe200078ec0ff */
[----:B------:R-:W-:Y:S01]  /*08c0*/  FFMA.FTZ R36, R12, R37, R36 ;  /* 0x000000250c247223 */ /* 0x000fe20000010024 */
[----:B------:R-:W-:Y:S02]  /*08d0*/  LOP3.LUT R12, R13, 0xffff0000, RZ, 0xc0, !PT ;  /* 0xffff00000d0c7812 */ /* 0x000fe400078ec0ff */
[----:B------:R-:W-:Y:S01]  /*08e0*/  SHF.L.U32 R13, R14, 0x10, RZ ;  /* 0x000000100e0d7819 */ /* 0x000fe200000006ff */
[----:B------:R-:W-:Y:S02]  /*08f0*/  FFMA.FTZ R36, R20, R39, R36 ;  /* 0x0000002714247223 */ /* 0x000fe40000010024 */
[----:B------:R-:W-:Y:S02]  /*0900*/  IMAD.U32 R20, R22, 0x10000, RZ ;  /* 0x0001000016147824 */ /* 0x000fe400078e00ff */
[----:B------:R-:W-:Y:S01]  /*0910*/  FFMA.FTZ R36, R12, R21, R36 ;  /* 0x000000150c247223 */ /* 0x000fe20000010024 */
[----:B------:R-:W-:-:S02]  /*0920*/  LOP3.LUT R12, R14, 0xffff0000, RZ, 0xc0, !PT ;  /* 0xffff00000e0c7812 */ /* 0x000fc400078ec0ff */
[----:B------:R-:W-:Y:S01]  /*0930*/  LOP3.LUT R21, R22, 0xffff0000, RZ, 0xc0, !PT ;  /* 0xffff000016157812 */ /* 0x000fe200078ec0ff */
[----:B------:R-:W-:Y:S01]  /*0940*/  FFMA.FTZ R36, R13, R20, R36 ;  /* 0x000000140d247223 */ /* 0x000fe20000010024 */
[C---:B------:R-:W-:Y:S01]  /*0950*/  LOP3.LUT R14, R15.reuse, 0xffff0000, RZ, 0xc0, !PT ;  /* 0xffff00000f0e7812 */ /* 0x040fe200078ec0ff */
[----:B------:R-:W-:Y:S02]  /*0960*/  IMAD.U32 R13, R15, 0x10000, RZ ;  /* 0x000100000f0d7824 */ /* 0x000fe400078e00ff */
[C---:B------:R-:W-:Y:S01]  /*0970*/  IMAD.U32 R20, R23.reuse, 0x10000, RZ ;  /* 0x0001000017147824 */ /* 0x040fe200078e00ff */
[----:B------:R-:W-:Y:S01]  /*0980*/  LOP3.LUT R23, R23, 0xffff0000, RZ, 0xc0, !PT ;  /* 0xffff000017177812 */ /* 0x000fe200078ec0ff */
[----:B------:R-:W-:Y:S02]  /*0990*/  FFMA.FTZ R12, R12, R21, R36 ;  /* 0x000000150c0c7223 */ /* 0x000fe40000010024 */
[----:B------:R-:W-:Y:S02]  /*09a0*/  IMAD.U32 R15, R24, 0x10000, RZ ;  /* 0x00010000180f7824 */ /* 0x000fe400078e00ff */
[----:B------:R-:W-:Y:S01]  /*09b0*/  FFMA.FTZ R13, R13, R20, R12 ;  /* 0x000000140d0d7223 */ /* 0x000fe2000001000c */
[----:B------:R-:W-:-:S03]  /*09c0*/  SHF.L.U32 R12, R16, 0x10, RZ ;  /* 0x00000010100c7819 */ /* 0x000fc600000006ff */
[----:B------:R-:W-:Y:S01]  /*09d0*/  FFMA.FTZ R23, R14, R23, R13 ;  /* 0x000000170e177223 */ /* 0x000fe2000001000d */
[----:B------:R-:W-:Y:S02]  /*09e0*/  LOP3.LUT R13, R16, 0xffff0000, RZ, 0xc0, !PT ;  /* 0xffff0000100d7812 */ /* 0x000fe400078ec0ff */
[----:B------:R-:W-:Y:S01]  /*09f0*/  LOP3.LUT R14, R24, 0xffff0000, RZ, 0xc0, !PT ;  /* 0xffff0000180e7812 */ /* 0x000fe200078ec0ff */
[----:B------:R-:W-:Y:S01]  /*0a00*/  FFMA.FTZ R23, R12, R15, R23 ;  /* 0x0000000f0c177223 */ /* 0x000fe20000010017 */
[C---:B------:R-:W-:Y:S01]  /*0a10*/  LOP3.LUT R16, R17.reuse, 0xffff0000, RZ, 0xc0, !PT ;  /* 0xffff000011107812 */ /* 0x040fe200078ec0ff */
[----:B------:R-:W-:Y:S02]  /*0a20*/  IMAD.U32 R12, R17, 0x10000, RZ ;  /* 0x00010000110c7824 */ /* 0x000fe400078e00ff */
[C---:B------:R-:W-:Y:S01]  /*0a30*/  IMAD.U32 R15, R25.reuse, 0x10000, RZ ;  /* 0x00010000190f7824 */ /* 0x040fe200078e00ff */
[----:B------:R-:W-:Y:S01]  /*0a40*/  LOP3.LUT R25, R25, 0xffff0000, RZ, 0xc0, !PT ;  /* 0xffff000019197812 */ /* 0x000fe200078ec0ff */
[----:B------:R-:W-:Y:S01]  /*0a50*/  FFMA.FTZ R13, R13, R14, R23 ;  /* 0x0000000e0d0d7223 */ /* 0x000fe20000010017 */
[----:B------:R-:W-:-:S03]  /*0a60*/  LOP3.LUT R14, R26, 0xffff0000, RZ, 0xc0, !PT ;  /* 0xffff00001a0e7812 */ /* 0x000fc600078ec0ff */
[----:B------:R-:W-:Y:S01]  /*0a70*/  FFMA.FTZ R13, R12, R15, R13 ;  /* 0x0000000f0c0d7223 */ /* 0x000fe2000001000d */
[----:B------:R-:W-:Y:S01]  /*0a80*/  SHF.L.U32 R12, R18, 0x10, RZ ;  /* 0x00000010120c7819 */ /* 0x000fe200000006ff */
[----:B------:R-:W-:Y:S02]  /*0a90*/  IMAD.U32 R15, R26, 0x10000, RZ ;  /* 0x000100001a0f7824 */ /* 0x000fe400078e00ff */
[----:B------:R-:W-:Y:S01]  /*0aa0*/  FFMA.FTZ R16, R16, R25, R13 ;  /* 0x0000001910107223 */ /* 0x000fe2000001000d */
[----:B------:R-:W-:Y:S02]  /*0ab0*/  LOP3.LUT R13, R18, 0xffff0000, RZ, 0xc0, !PT ;  /* 0xffff0000120d7812 */ /* 0x000fe400078ec0ff */
[C---:B------:R-:W-:Y:S01]  /*0ac0*/  LOP3.LUT R18, R19.reuse, 0xffff0000, RZ, 0xc0, !PT ;  /* 0xffff000013127812 */ /* 0x040fe200078ec0ff */
[----:B------:R-:W-:Y:S02]  /*0ad0*/  FFMA.FTZ R16, R12, R15, R16 ;  /* 0x0000000f0c107223 */ /* 0x000fe40000010010 */
[----:B------:R-:W-:-:S02]  /*0ae0*/  IMAD.U32 R12, R19, 0x10000, RZ ;  /* 0x00010000130c7824 */ /* 0x000fc400078e00ff */
[C---:B------:R-:W-:Y:S01]  /*0af0*/  IMAD.U32 R15, R27.reuse, 0x10000, RZ ;  /* 0x000100001b0f7824 */ /* 0x040fe200078e00ff */
[----:B------:R-:W-:Y:S01]  /*0b00*/  LOP3.LUT R27, R27, 0xffff0000, RZ, 0xc0, !PT ;  /* 0xffff00001b1b7812 */ /* 0x000fe200078ec0ff */
[----:B------:R-:W-:Y:S01]  /*0b10*/  FFMA.FTZ R13, R13, R14, R16 ;  /* 0x0000000e0d0d7223 */ /* 0x000fe20000010010 */
[----:B------:R-:W-:-:S03]  /*0b20*/  LOP3.LUT R14, R33, 0xffff0000, RZ, 0xc0, !PT ;  /* 0xffff0000210e7812 */ /* 0x000fc600078ec0ff */
[----:B------:R-:W-:Y:S01]  /*0b30*/  FFMA.FTZ R15, R12, R15, R13 ;  /* 0x0000000f0c0f7223 */ /* 0x000fe2000001000d */
[----:B------:R-:W-:Y:S01]  /*0b40*/  SHF.L.U32 R12, R28, 0x10, RZ ;  /* 0x000000101c0c7819 */ /* 0x000fe200000006ff */
[----:B------:R-:W-:Y:S01]  /*0b50*/  IMAD.U32 R13, R32, 0x10000, RZ ;  /* 0x00010000200d7824 */ /* 0x000fe200078e00ff */
[----:B------:R-:W-:Y:S01]  /*0b60*/  LOP3.LUT R28, R28, 0xffff0000, RZ, 0xc0, !PT ;  /* 0xffff00001c1c7812 */ /* 0x000fe200078ec0ff */
[----:B------:R-:W-:Y:S01]  /*0b70*/  FFMA.FTZ R18, R18, R27, R15 ;  /* 0x0000001b12127223 */ /* 0x000fe2000001000f */
[----:B------:R-:W-:-:S03]  /*0b80*/  LOP3.LUT R15, R32, 0xffff0000, RZ, 0xc0, !PT ;  /* 0xffff0000200f7812 */ /* 0x000fc600078ec0ff */
[----:B------:R-:W-:Y:S02]  /*0b90*/  FFMA.FTZ R18, R12, R13, R18 ;  /* 0x0000000d0c127223 */ /* 0x000fe40000010012 */
[C---:B------:R-:W-:Y:S01]  /*0ba0*/  IMAD.U32 R12, R29.reuse, 0x10000, RZ ;  /* 0x000100001d0c7824 */ /* 0x040fe200078e00ff */
[----:B------:R-:W-:Y:S01]  /*0bb0*/  LOP3.LUT R29, R29, 0xffff0000, RZ, 0xc0, !PT ;  /* 0xffff00001d1d7812 */ /* 0x000fe200078ec0ff */
[----:B------:R-:W-:Y:S02]  /*0bc0*/  IMAD.U32 R13, R33, 0x10000, RZ ;  /* 0x00010000210d7824 */ /* 0x000fe400078e00ff */
[----:B------:R-:W-:-:S04]  /*0bd0*/  FFMA.FTZ R15, R28, R15, R18 ;  /* 0x0000000f1c0f7223 */ /* 0x000fc80000010012 */
[----:B------:R-:W-:Y:S01]  /*0be0*/  FFMA.FTZ R15, R12, R13, R15 ;  /* 0x0000000d0c0f7223 */ /* 0x000fe2000001000f */
[----:B------:R-:W-:Y:S01]  /*0bf0*/  SHF.L.U32 R12, R30, 0x10, RZ ;  /* 0x000000101e0c7819 */ /* 0x000fe200000006ff */
[----:B------:R-:W-:Y:S01]  /*0c00*/  IMAD.U32 R13, R34, 0x10000, RZ ;  /* 0x00010000220d7824 */ /* 0x000fe200078e00ff */
        /* <DEDUP_REMOVED lines=11> */
[----:B------:R-:W-:Y:S02]  /*0cc0*/  IMAD R13, R7, 0x1800, RZ ;  /* 0x00001800070d7824 */ /* 0x000fe400078e02ff */
[----:B------:R-:W-:Y:S01]  /*0cd0*/  FFMA.FTZ R31, R31, R14, R12 ;  /* 0x0000000e1f1f7223 */ /* 0x000fe2000001000c */
[----:B------:R-:W-:Y:S01]  /*0ce0*/  @P0 SHF.R.S32.HI R12, RZ, 0x1f, R5 ;  /* 0x0000001fff0c0819 */ /* 0x000fe20000011405 */
[----:B------:R-:W-:Y:S01]  /*0cf0*/  IMAD.MOV.U32 R14, RZ, RZ, RZ ;  /* 0x000000ffff0e7224 */ /* 0x000fe200078e00ff */
[----:B------:R-:W-:Y:S02]  /*0d00*/  SHF.R.S32.HI R18, RZ, 0x1f, R13 ;  /* 0x0000001fff127819 */ /* 0x000fe4000001140d */
[----:B------:R-:W0:Y:S01]  /*0d10*/  SHFL.BFLY PT, R16, R31, 0x2, 0x1f ;  /* 0x0c401f001f107f89 */ /* 0x000e2200000e0000 */
[----:B------:R-:W-:-:S04]  /*0d20*/  @P0 LEA.HI R12, R12, R5, RZ, 0x6 ;  /* 0x000000050c0c0211 */ /* 0x000fc800078f30ff */
[----:B------:R-:W-:-:S05]  /*0d30*/  @P0 LOP3.LUT R14, R12, 0xffffffc0, RZ, 0xc0, !PT ;  /* 0xffffffc00c0e0812 */ /* 0x000fca00078ec0ff */
[----:B------:R-:W-:-:S05]  /*0d40*/  IMAD R12, R14, 0x60, RZ ;  /* 0x000000600e0c7824 */ /* 0x000fca00078e02ff */
[----:B------:R-:W-:Y:S02]  /*0d50*/  SHF.R.S32.HI R17, RZ, 0x1f, R12 ;  /* 0x0000001fff117819 */ /* 0x000fe4000001140c */
[----:B------:R-:W-:Y:S02]  /*0d60*/  IADD3 R12, P0, P2, R12, R15, R13 ;  /* 0x0000000f0c0c7210 */ /* 0x000fe40007a1e00d */
[----:B------:R-:W-:-:S04]  /*0d70*/  SHF.R.S32.HI R15, RZ, 0x1f, R15 ;  /* 0x0000001fff0f7819 */ /* 0x000fc8000001140f */
[----:B------:R-:W-:Y:S01]  /*0d80*/  IADD3.X R13, R17, R15, R18, P0, P2 ;  /* 0x0000000f110d7210 */ /* 0x000fe200007e4412 */
[----:B0-----:R-:W-:Y:S01]  /*0d90*/  FADD.FTZ R16, R31, R16 ;  /* 0x000000101f107221 */ /* 0x001fe20000010000 */
[----:B------:R-:W-:Y:S01]  /*0da0*/  ISETP.NE.AND P0, PT, R46, RZ, PT ;  /* 0x000000ff2e00720c */ /* 0x000fe20003f05270 */
[----:B------:R-:W-:Y:S02]  /*0db0*/  IMAD R15, R8, c[0x0][0x220], RZ ;  /* 0x00008800080f7a24 */ /* 0x000fe400078e02ff */
[C---:B------:R-:W-:Y:S01]  /*0dc0*/  IMAD.WIDE.U32 R12, R4.reuse, c[0x0][0x220], R12 ;  /* 0x00008800040c7a25 */ /* 0x040fe200078e000c */
[----:B------:R-:W0:Y:S03]  /*0dd0*/  SHFL.BFLY PT, R5, R16, 0x1, 0x1f ;  /* 0x0c201f0010057f89 */ /* 0x000e2600000e0000 */
[----:B------:R-:W-:Y:S02]  /*0de0*/  IMAD R21, R4, c[0x0][0x224], R15 ;  /* 0x0000890004157a24 */ /* 0x000fe400078e020f */
[----:B0-----:R-:W-:-:S04]  /*0df0*/  FADD.FTZ R20, R16, R5 ;  /* 0x0000000510147221 */ /* 0x001fc80000010000 */
[----:B------:R-:W-:Y:S05]  /*0e00*/  @P0 BRA `(.L_x_1377) ;  /* 0x0000012000000947 */ /* 0x000fea0003800000 */
[----:B------:R-:W-:Y:S01]  /*0e10*/  SHF.R.S32.HI R18, RZ, 0x1f, R47 ;  /* 0x0000001fff127819 */ /* 0x000fe2000001142f */
[----:B------:R-:W-:Y:S01]  /*0e20*/  IMAD R15, R8, c[0x0][0x1c8], RZ ;  /* 0x00007200080f7a24 */ /* 0x000fe200078e02ff */
[--C-:B------:R-:W-:Y:S02]  /*0e30*/  IADD3 R16, P0, P2, R14, R47, R9.reuse ;  /* 0x0000002f0e107210 */ /* 0x100fe40007a1e009 */
[----:B------:R-:W-:Y:S01]  /*0e40*/  SHF.R.S32.HI R17, RZ, 0x1f, R9 ;  /* 0x0000001fff117819 */ /* 0x000fe20000011409 */
[----:B------:R-:W-:Y:S01]  /*0e50*/  IMAD R15, R4, c[0x0][0x1cc], R15 ;  /* 0x00007300040f7a24 */ /* 0x000fe200078e020f */
[----:B------:R-:W-:-:S04]  /*0e60*/  SHF.R.S32.HI R5, RZ, 0x1f, R14 ;  /* 0x0000001fff057819 */ /* 0x000fc8000001140e */
[----:B------:R-:W-:Y:S01]  /*0e70*/  IADD3.X R17, R5, R18, R17, P0, P2 ;  /* 0x0000001205117210 */ /* 0x000fe200007e4411 */
[----:B------:R-:W-:Y:S01]  /*0e80*/  IMAD R18, R10, c[0x0][0x1d0], RZ ;  /* 0x000074000a127a24 */ /* 0x000fe200078e02ff */
[----:B------:R-:W-:-:S03]  /*0e90*/  ISETP.GE.AND P0, PT, R47, R11, PT ;  /* 0x0000000b2f00720c */ /* 0x000fc60003f06270 */
[----:B------:R-:W-:-:S04]  /*0ea0*/  IMAD.WIDE.U32 R16, R4, c[0x0][0x1c8], R16 ;  /* 0x0000720004107a25 */ /* 0x000fc800078e0010 */
[----:B------:R-:W-:Y:S02]  /*0eb0*/  IMAD.IADD R17, R17, 0x1, R15 ;  /* 0x0000000111117824 */ /* 0x000fe400078e020f */
[C---:B------:R-:W-:Y:S02]  /*0ec0*/  IMAD R5, R45.reuse, c[0x0][0x1d4], R18 ;  /* 0x000075002d057a24 */ /* 0x040fe400078e0212 */
[----:B------:R-:W-:-:S04]  /*0ed0*/  IMAD.WIDE.U32 R16, R45, c[0x0][0x1d0], R16 ;  /* 0x000074002d107a25 */ /* 0x000fc800078e0010 */
[----:B------:R-:W-:Y:S01]  /*0ee0*/  IMAD.IADD R5, R17, 0x1, R5 ;  /* 0x0000000111057824 */ /* 0x000fe200078e0205 */
[----:B------:R-:W-:-:S04]  /*0ef0*/  LEA R18, P2, R16, c[0x0][0x1b0], 0x2 ;  /* 0x00006c0010127a11 */ /* 0x000fc800078410ff */
[----:B------:R-:W-:Y:S02]  /*0f00*/  LEA.HI.X R19, R16, c[0x0][0x1b4], R5, 0x2, P2 ;  /* 0x00006d0010137a11 */ /* 0x000fe400010f1405 */
[----:B------:R-:W-:-:S05]  /*0f10*/  FSEL R5, R20, RZ, !P0 ;  /* 0x000000ff14057208 */ /* 0x000fca0004000000 */
[----:B------:R0:W-:Y:S02]  /*0f20*/  STG.E [R18.64], R5 ;  /* 0x0000000512007986 */ /* 0x0001e4000c101904 */
.L_x_1377:
[----:B------:R-:W-:Y:S05]  /*0f30*/  BSYNC B0 ;  /* 0x0000000000007941 */ /* 0x000fea0003800000 */
.L_x_1376:
[----:B------:R-:W-:Y:S01]  /*0f40*/  IADD3 R2, R2, 0x3f, RZ ;  /* 0x0000003f02027810 */ /* 0x000fe20007ffe0ff */
[----:B------:R-:W-:Y:S01]  /*0f50*/  IMAD R16, R10, c[0x0][0x228], RZ ;  /* 0x00008a000a107a24 */ /* 0x000fe200078e02ff */
[----:B------:R-:W-:Y:S01]  /*0f60*/  IADD3 R13, R13, R21, RZ ;  /* 0x000000150d0d7210 */ /* 0x000fe20007ffe0ff */
[----:B------:R-:W-:Y:S01]  /*0f70*/  BSSY B0, `(.L_x_1378) ;  /* 0x0000022000007945 */ /* 0x000fe20003800000 */
[----:B0-----:R-:W-:Y:S01]  /*0f80*/  SHF.R.S32.HI R5, RZ, 0x1f, R2 ;  /* 0x0000001fff057819 */ /* 0x001fe20000011402 */
[C---:B------:R-:W-:Y:S01]  /*0f90*/  IMAD R11, R45.reuse, c[0x0][0x22c], R16 ;  /* 0x00008b002d0b7a24 */ /* 0x040fe200078e0210 */
[----:B------:R-:W-:Y:S01]  /*0fa0*/  ISETP.NE.U32.AND P0, PT, RZ, c[0x0][0x238], PT ;  /* 0x00008e00ff007a0c */ /* 0x000fe20003f05070 */
[----:B------:R-:W-:Y:S01]  /*0fb0*/  IMAD.WIDE.U32 R12, R45, c[0x0][0x228], R12 ;  /* 0x00008a002d0c7a25 */ /* 0x000fe200078e000c */
[----:B------:R-:W-:Y:S02]  /*0fc0*/  LEA.HI R5, R5, R2, RZ, 0x6 ;  /* 0x0000000205057211 */ /* 0x000fe400078f30ff */
[----:B------:R-:W-:Y:S01]  /*0fd0*/  ISETP.NE.AND.EX P0, PT, RZ, c[0x0][0x23c], PT, P0 ;  /* 0x00008f00ff007a0c */ /* 0x000fe20003f05300 */
[----:B------:R-:W-:Y:S01]  /*0fe0*/  IMAD.IADD R11, R13, 0x1, R11 ;  /* 0x000000010d0b7824 */ /* 0x000fe200078e020b */
[----:B------:R-:W-:-:S02]  /*0ff0*/  LOP3.LUT R2, R5, 0xffffffc0, RZ, 0xc0, !PT ;  /* 0xffffffc005027812 */ /* 0x000fc400078ec0ff */
[----:B------:R-:W-:Y:S02]  /*1000*/  LEA R16, P2, R12, c[0x0][0x208], 0x2 ;  /* 0x000082000c107a11 */ /* 0x000fe400078410ff */
[----:B------:R-:W-:Y:S01]  /*1010*/  ISETP.NE.OR P0, PT, R6, RZ, !P0 ;  /* 0x000000ff0600720c */ /* 0x000fe20004705670 */
[----:B------:R-:W-:Y:S01]  /*1020*/  IMAD.IADD R5, R2, 0x1, -R9 ;  /* 0x0000000102057824 */ /* 0x000fe200078e0a09 */
[----:B------:R-:W-:-:S04]  /*1030*/  LEA.HI.X R17, R12, c[0x0][0x20c], R11, 0x2, P2 ;  /* 0x000083000c117a11 */ /* 0x000fc800010f140b */
[----:B------:R-:W-:-:S13]  /*1040*/  ISETP.GE.OR P1, PT, R6, R5, P1 ;  /* 0x000000050600720c */ /* 0x000fda0000f26670 */
[----:B------:R-:W-:Y:S05]  /*1050*/  @P1 BRA `(.L_x_1379) ;  /* 0x0000013000001947 */ /* 0x000fea0003800000 */
[----:B------:R-:W-:Y:S01]  /*1060*/  SHF.R.S32.HI R2, RZ, 0x1f, R9 ;  /* 0x0000001fff027819 */ /* 0x000fe20000011409 */
[----:B------:R-:W-:Y:S01]  /*1070*/  IMAD R5, R8, c[0x0][0x1f8], RZ ;  /* 0x00007e0008057a24 */ /* 0x000fe200078e02ff */
[--C-:B------:R-:W-:Y:S01]  /*1080*/  IADD3 R12, P1, P2, R14, R9, R6.reuse ;  /* 0x000000090e0c7210 */ /* 0x100fe20007a3e006 */
[----:B------:R-:W-:Y:S01]  /*1090*/  IMAD R10, R10, c[0x0][0x200], RZ ;  /* 0x000080000a0a7a24 */ /* 0x000fe200078e02ff */
[----:B------:R-:W-:Y:S01]  /*10a0*/  SHF.R.S32.HI R9, RZ, 0x1f, R6 ;  /* 0x0000001fff097819 */ /* 0x000fe20000011406 */
[----:B------:R-:W-:Y:S01]  /*10b0*/  IMAD R5, R4, c[0x0][0x1fc], R5 ;  /* 0x00007f0004057a24 */ /* 0x000fe200078e0205 */
[----:B------:R-:W-:-:S04]  /*10c0*/  SHF.R.S32.HI R14, RZ, 0x1f, R14 ;  /* 0x0000001fff0e7819 */ /* 0x000fc8000001140e */
[----:B------:R-:W-:Y:S01]  /*10d0*/  IADD3.X R13, R14, R2, R9, P1, P2 ;  /* 0x000000020e0d7210 */ /* 0x000fe20000fe4409 */
        /* <DEDUP_REMOVED lines=11> */
.L_x_1379:
[----:B------:R-:W-:Y:S05]  /*1190*/  BSYNC B0 ;  /* 0x0000000000007941 */ /* 0x000fea0003800000 */
.L_x_1378:
[----:B------:R1:W-:Y:S04]  /*11a0*/  STG.E.128 [R16.64], RZ ;  /* 0x000000ff10007986 */ /* 0x0003e8000c101d04 */
[----:B------:R1:W-:Y:S04]  /*11b0*/  STG.E.128 [R16.64+0x1000], RZ ;  /* 0x001000ff10007986 */ /* 0x0003e8000c101d04 */
[----:B------:R1:W-:Y:S04]  /*11c0*/  STG.E.128 [R16.64+0x2000], RZ ;  /* 0x002000ff10007986 */ /* 0x0003e8000c101d04 */
[----:B------:R1:W-:Y:S04]  /*11d0*/  STG.E.128 [R16.64+0x3000], RZ ;  /* 0x003000ff10007986 */ /* 0x0003e8000c101d04 */
[----:B------:R1:W-:Y:S04]  /*11e0*/  STG.E.128 [R16.64+0x4000], RZ ;  /* 0x004000ff10007986 */ /* 0x0003e8000c101d04 */
[----:B------:R1:W-:Y:S01]  /*11f0*/  STG.E.128 [R16.64+0x5000], RZ ;  /* 0x005000ff10007986 */ /* 0x0003e2000c101d04 */
[----:B------:R-:W-:Y:S05]  /*1200*/  @P0 EXIT ;  /* 0x000000000000094d */ /* 0x000fea0003800000 */
[----:B------:R-:W-:-:S04]  /*1210*/  IMAD R7, R7, c[0x0][0x230], R0 ;  /* 0x00008c0007077a24 */ /* 0x000fc800078e0200 */
[----:B------:R-:W-:-:S04]  /*1220*/  IMAD R2, R7, c[0x0][0x170], R4 ;  /* 0x00005c0007027a24 */ /* 0x000fc800078e0204 */
[----:B------:R-:W-:-:S05]  /*1230*/  IMAD.WIDE R2, R2, R3, c[0x0][0x238] ;  /* 0x00008e0002027625 */ /* 0x000fca00078e0203 */
[----:B------:R-:W-:Y:S01]  /*1240*/  STG.E [R2.64], RZ ;  /* 0x000000ff02007986 */ /* 0x000fe2000c101904 */
[----:B------:R-:W-:Y:S05]  /*1250*/  EXIT ;  /* 0x000000000000794d */ /* 0x000fea0003800000 */
.L_x_1380:
        /* <DEDUP_REMOVED lines=10> */
.L_x_1444:


//--------------------- .nv.shared._ZN7cutlass13device_kernelIN5flash19enable_sm80_to_sm89INS1_16FlashAttnBwdSm80INS1_25CollectiveMainloopBwdSm80ILi2ELi1EN4cute5tupleIJNS5_1CILi64EEENS7_ILi128EEENS7_ILi96EEEEEENS_10bfloat16_tEfNS_4arch4Sm80ELb0ELb0ELb1ELb0ELb0ELb0ELb0ELb0ELi2ELi2ELi4ELi2ELb1EEENS1_21CollectiveEpilogueBwdISB_SC_SE_Li256ELb0ELb0ELi2EEENS1_19SingleTileSchedulerILb0ELb0ELb0ELi128EEEEEEEEEvNT_6ParamsE --------------------------
	.section	.nv.shared._ZN7cutlass13device_kernelIN5flash19enable_sm80_to_sm89INS1_16FlashAttnBwdSm80INS1_25CollectiveMainloopBwdSm80ILi2ELi1EN4cute5tupleIJNS5_1CILi64EEENS7_ILi128EEENS7_ILi96EEEEEENS_10bfloat16_tEfNS_4arch4Sm80ELb0ELb0ELb1ELb0ELb0ELb0ELb0ELb0ELi2ELi2ELi4ELi2ELb1EEENS1_21CollectiveEpilogueBwdISB_SC_SE_Li256ELb0ELb0ELi2EEENS1_19SingleTileSchedulerILb0ELb0ELb0ELi128EEEEEEEEEvNT_6ParamsE,"aw",@nobits
	.sectionflags	@""
	.align	16


//--------------------- .nv.global                --------------------------
	.section	.nv.global,"aw",@nobits
.nv.global:
	.type		_ZN73_INTERNAL_7cad860e_37_flash_bwd_hdim96_bf16_softcap_sm80_cu_744032ad_28424cute1_E,@object
	.size		_ZN73_INTERNAL_7cad860e_37_flash_bwd_hdim96_bf16_softcap_sm80_cu_744032ad_28424cute1_E,(_ZN73_INTERNAL_7cad860e_37_flash_bwd_hdim96_bf16_softcap_sm80_cu_744032ad_28424cuda3std3__45__cpo6cbeginE - _ZN73_INTERNAL_7cad860e_37_flash_bwd_hdim96_bf16_softcap_sm80_cu_744032ad_28424cute1_E)
_ZN73_INTERNAL_7cad860e_37_flash_bwd_hdim96_bf16_softcap_sm80_cu_744032ad_28424cute1_E:
	.zero		1
	.type		_ZN73_INTERNAL_7cad860e_37_flash_bwd_hdim96_bf16_softcap_sm80_cu_744032ad_28424cuda3std3__45__cpo6cbeginE,@object
	.size		_ZN73_INTERNAL_7cad860e_37_flash_bwd_hdim96_bf16_softcap_sm80_cu_744032ad_28424cuda3std3__45__cpo6cbeginE,(_ZN73_INTERNAL_7cad860e_37_flash_bwd_hdim96_bf16_softcap_sm80_cu_744032ad_28424cuda3std3__48in_placeE - _ZN73_INTERNAL_7cad860e_37_flash_bwd_hdim96_bf16_softcap_sm80_cu_744032ad_28424cuda3std3__45__cpo6cbeginE)
_ZN73_INTERNAL_7cad860e_37_flash_bwd_hdim96_bf16_softcap_sm80_cu_744032ad_28424cuda3std3__45__cpo6cbeginE:
	.zero		1
	.type		_ZN73_INTERNAL_7cad860e_37_flash_bwd_hdim96_bf16_softcap_sm80_cu_744032ad_28424cuda3std3__48in_placeE,@object
	.size		_ZN73_INTERNAL_7cad860e_37_flash_bwd_hdim96_bf16_softcap_sm80_cu_744032ad_28424cuda3std3__48in_placeE,(_ZN73_INTERNAL_7cad860e_37_flash_bwd_hdim96_bf16_softcap_sm80_cu_744032ad_28424cuda3std6ranges3__45__cpo9iter_moveE - _ZN73_INTERNAL_7cad860e_37_flash_bwd_hdim96_bf16_softcap_sm80_cu_744032ad_28424cuda3std3__48in_placeE)
_ZN73_INTERNAL_7cad860e_37_flash_bwd_hdim96_bf16_softcap_sm80_cu_744032ad_28424cuda3std3__48in_placeE:
	.zero		1
	.type		_ZN73_INTERNAL_7cad860e_37_flash_bwd_hdim96_bf16_softcap_sm80_cu_744032ad_28424cuda3std6ranges3__45__cpo9iter_moveE,@object
	.size		_ZN73_INTERNAL_7cad860e_37_flash_bwd_hdim96_bf16_softcap_sm80_cu_744032ad_28424cuda3std6ranges3__45__cpo9iter_moveE,(_ZN73_INTERNAL_7cad860e_37_flash_bwd_hdim96_bf16_softcap_sm80_cu_744032ad_28424cuda3std3__45__cpo5beginE - _ZN73_INTERNAL_7cad860e_37_flash_bwd_hdim96_bf16_softcap_sm80_cu_744032ad_28424cuda3std6ranges3__45__cpo9iter_moveE)
_ZN73_INTERNAL_7cad860e_37_flash_bwd_hdim96_bf16_softcap_sm80_cu_744032ad_28424cuda3std6ranges3__45__cpo9iter_moveE:
	.zero		1
	.type		_ZN73_INTERNAL_7cad860e_37_flash_bwd_hdim96_bf16_softcap_sm80_cu_744032ad_28424cuda3std3__45__cpo5beginE,@object
	.size		_ZN73_INTERNAL_7cad860e_37_flash_bwd_hdim96_bf16_softcap_sm80_cu_744032ad_28424cuda3std3__45__cpo5beginE,(_ZN73_INTERNAL_7cad860e_37_flash_bwd_hdim96_bf16_softcap_sm80_cu_744032ad_28424cuda3std3__475_GLOBAL__N__7cad860e_37_flash_bwd_hdim96_bf16_softcap_sm80_cu_744032ad_28426ignoreE - _ZN73_INTERNAL_7cad860e_37_flash_bwd_hdim96_bf16_softcap_sm80_cu_744032ad_28424cuda3std3__45__cpo5beginE)
_ZN73_INTERNAL_7cad860e_37_flash_bwd_hdim96_bf16_softcap_sm80_cu_744032ad_28424cuda3std3__45__cpo5beginE:
	.zero		1
	.type		_ZN73_INTERNAL_7cad860e_37_flash_bwd_hdim96_bf16_softcap_sm80_cu_744032ad_28424cuda3std3__475_GLOBAL__N__7cad860e_37_flash_bwd_hdim96_bf16_softcap_sm80_cu_744032ad_28426ignoreE,@object
	.size		_ZN73_INTERNAL_7cad860e_37_flash_bwd_hdim96_bf16_softcap_sm80_cu_744032ad_28424cuda3std3__475_GLOBAL__N__7cad860e_37_flash_bwd_hdim96_bf16_softcap_sm80_cu_744032ad_28426ignoreE,(_ZN73_INTERNAL_7cad860e_37_flash_bwd_hdim96_bf16_softcap_sm80_cu_744032ad_28424cute7productE - _ZN73_INTERNAL_7cad860e_37_flash_bwd_hdim96_bf16_softcap_sm80_cu_744032ad_28424cuda3std3__475_GLOBAL__N__7cad860e_37_flash_bwd_hdim96_bf16_softcap_sm80_cu_744032ad_28426ignoreE)
_ZN73_INTERNAL_7cad860e_37_flash_bwd_hdim96_bf16_softcap_sm80_cu_744032ad_28424cuda3std3__475_GLOBAL__N__7cad860e_37_flash_bwd_hdim96_bf16_softcap_sm80_cu_744032ad_28426ignoreE:
	.zero		1
	.type		_ZN73_INTERNAL_7cad860e_37_flash_bwd_hdim96_bf16_softcap_sm80_cu_744032ad_28424cute7productE,@object
	.size		_ZN73_INTERNAL_7cad860e_37_flash_bwd_hdim96_bf16_softcap_sm80_cu_744032ad_28424cute7productE,(_ZN73_INTERNAL_7cad860e_37_flash_bwd_hdim96_bf16_softcap_sm80_cu_744032ad_28424cuda3std3__45__cpo3endE - _ZN73_INTERNAL_7cad860e_37_flash_bwd_hdim96_bf16_softcap_sm80_cu_744032ad_28424cute7productE)
_ZN73_INTERNAL_7cad860e_37_flash_bwd_hdim96_bf16_softcap_sm80_cu_744032ad_28424cute7productE:
	.zero		1
	.type		_ZN73_INTERNAL_7cad860e_37_flash_bwd_hdim96_bf16_softcap_sm80_cu_744032ad_28424cuda3std3__45__cpo3endE,@object
	.size		_ZN73_INTERNAL_7cad860e_37_flash_bwd_hdim96_bf16_softcap_sm80_cu_744032ad_28424cuda3std3__45__cpo3endE,(_ZN73_INTERNAL_7cad860e_37_flash_bwd_hdim96_bf16_softcap_sm80_cu_744032ad_28424cuda3std3__419piecewise_constructE - _ZN73_INTERNAL_7cad860e_37_flash_bwd_hdim96_bf16_softcap_sm80_cu_744032ad_28424cuda3std3__45__cpo3endE)
_ZN73_INTERNAL_7cad860e_37_flash_bwd_hdim96_bf16_softcap_sm80_cu_744032ad_28424cuda3std3__45__cpo3endE:
	.zero		1
	.type		_ZN73_INTERNAL_7cad860e_37_flash_bwd_hdim96_bf16_softcap_sm80_cu_744032ad_28424cuda3std3__419piecewise_constructE,@object
	.size		_ZN73_INTERNAL_7cad860e_37_flash_bwd_hdim96_bf16_softcap_sm80_cu_744032ad_28424cuda3std3__419piecewise_constructE,(_ZN73_INTERNAL_7cad860e_37_flash_bwd_hdim96_bf16_softcap_sm80_cu_744032ad_28424cuda3std3__45__cpo4cendE - _ZN73_INTERNAL_7cad860e_37_flash_bwd_hdim96_bf16_softcap_sm80_cu_744032ad_28424cuda3std3__419piecewise_constructE)
_ZN73_INTERNAL_7cad860e_37_flash_bwd_hdim96_bf16_softcap_sm80_cu_744032ad_28424cuda3std3__419piecewise_constructE:
	.zero		1
	.type		_ZN73_INTERNAL_7cad860e_37_flash_bwd_hdim96_bf16_softcap_sm80_cu_744032ad_28424cuda3std3__45__cpo4cendE,@object
	.size		_ZN73_INTERNAL_7cad860e_37_flash_bwd_hdim96_bf16_softcap_sm80_cu_744032ad_28424cuda3std3__45__cpo4cendE,(_ZN73_INTERNAL_7cad860e_37_flash_bwd_hdim96_bf16_softcap_sm80_cu_744032ad_28424cuda3std6ranges3__45__cpo4swapE - _ZN73_INTERNAL_7cad860e_37_flash_bwd_hdim96_bf16_softcap_sm80_cu_744032ad_28424cuda3std3__45__cpo4cendE)
_ZN73_INTERNAL_7cad860e_37_flash_bwd_hdim96_bf16_softcap_sm80_cu_744032ad_28424cuda3std3__45__cpo4cendE:
	.zero		1
	.type		_ZN73_INTERNAL_7cad860e_37_flash_bwd_hdim96_bf16_softcap_sm80_cu_744032ad_28424cuda3std6ranges3__45__cpo4swapE,@object
	.size		_ZN73_INTERNAL_7cad860e_37_flash_bwd_hdim96_bf16_softcap_sm80_cu_744032ad_28424cuda3std6ranges3__45__cpo4swapE,(.L_7 - _ZN73_INTERNAL_7cad860e_37_flash_bwd_hdim96_bf16_softcap_sm80_cu_744032ad_28424cuda3std6ranges3__45__cpo4swapE)
_ZN73_INTERNAL_7cad860e_37_flash_bwd_hdim96_bf16_softcap_sm80_cu_744032ad_28424cuda3std6ranges3__45__cpo4swapE:
	.zero		1
.L_7:


//--------------------- .nv.shared._ZN7cutlass13device_kernelIN5flash19enable_sm80_to_sm89INS1_16FlashAttnBwdSm80INS1_25CollectiveMainloopBwdSm80ILi2ELi1EN4cute5tupleIJNS5_1CILi64EEENS7_ILi128EEENS7_ILi96EEEEEENS_10bfloat16_tEfNS_4arch4Sm80ELb0ELb0ELb1ELb0ELb1ELb0ELb0ELb0ELi2ELi2ELi4ELi2ELb1EEENS1_21CollectiveEpilogueBwdISB_SC_SE_Li256ELb0ELb0ELi2EEENS1_19SingleTileSchedulerILb0ELb0ELb0ELi128EEEEEEEEEvNT_6ParamsE --------------------------
	.section	.nv.shared._ZN7cutlass13device_kernelIN5flash19enable_sm80_to_sm89INS1_16FlashAttnBwdSm80INS1_25CollectiveMainloopBwdSm80ILi2ELi1EN4cute5tupleIJNS5_1CILi64EEENS7_ILi128EEENS7_ILi96EEEEEENS_10bfloat16_tEfNS_4arch4Sm80ELb0ELb0ELb1ELb0ELb1ELb0ELb0ELb0ELi2ELi2ELi4ELi2ELb1EEENS1_21CollectiveEpilogueBwdISB_SC_SE_Li256ELb0ELb0ELi2EEENS1_19SingleTileSchedulerILb0ELb0ELb0ELi128EEEEEEEEEvNT_6ParamsE,"aw",@nobits
	.sectionflags	@""
	.align	16


//--------------------- .nv.shared._ZN7cutlass13device_kernelIN5flash19enable_sm80_to_sm89INS1_16FlashAttnBwdSm80INS1_25CollectiveMainloopBwdSm80ILi2ELi1EN4cute5tupleIJNS5_1CILi64EEENS7_ILi128EEENS7_ILi96EEEEEENS_10bfloat16_tEfNS_4arch4Sm80ELb0ELb0ELb1ELb0ELb0ELb0ELb0ELb0ELi2ELi2ELi4ELi2ELb1EEENS1_24CollectiveEpilogueBwdGQAISB_fSE_Li256ELb0ELb0EEENS1_19SingleTileSchedulerILb0ELb0ELb0ELi128EEEEEEEEEvNT_6ParamsE --------------------------
	.section	.nv.shared._ZN7cutlass13device_kernelIN5flash19enable_sm80_to_sm89INS1_16FlashAttnBwdSm80INS1_25CollectiveMainloopBwdSm80ILi2ELi1EN4cute5tupleIJNS5_1CILi64EEENS7_ILi128EEENS7_ILi96EEEEEENS_10bfloat16_tEfNS_4arch4Sm80ELb0ELb0ELb1ELb0ELb0ELb0ELb0ELb0ELi2ELi2ELi4ELi2ELb1EEENS1_24CollectiveEpilogueBwdGQAISB_fSE_Li256ELb0ELb0EEENS1_19SingleTileSchedulerILb0ELb0ELb0ELi128EEEEEEEEEvNT_6ParamsE,"aw",@nobits
	.sectionflags	@""
	.align	16


//--------------------- .nv.shared._ZN7cutlass13device_kernelIN5flash19enable_sm80_to_sm89INS1_16FlashAttnBwdSm80INS1_25CollectiveMainloopBwdSm80ILi2ELi1EN4cute5tupleIJNS5_1CILi64EEENS7_ILi128EEENS7_ILi96EEEEEENS_10bfloat16_tEfNS_4arch4Sm80ELb0ELb0ELb1ELb0ELb1ELb0ELb0ELb0ELi2ELi2ELi4ELi2ELb1EEENS1_24CollectiveEpilogueBwdGQAISB_fSE_Li256ELb0ELb1EEENS1_19SingleTileSchedulerILb0ELb0ELb0ELi128EEEEEEEEEvNT_6ParamsE --------------------------
	.section	.nv.shared._ZN7cutlass13device_kernelIN5flash19enable_sm80_to_sm89INS1_16FlashAttnBwdSm80INS1_25CollectiveMainloopBwdSm80ILi2ELi1EN4cute5tupleIJNS5_1CILi64EEENS7_ILi128EEENS7_ILi96EEEEEENS_10bfloat16_tEfNS_4arch4Sm80ELb0ELb0ELb1ELb0ELb1ELb0ELb0ELb0ELi2ELi2ELi4ELi2ELb1EEENS1_24CollectiveEpilogueBwdGQAISB_fSE_Li256ELb0ELb1EEENS1_19SingleTileSchedulerILb0ELb0ELb0ELi128EEEEEEEEEvNT_6ParamsE,"aw",@nobits
	.sectionflags	@""
	.align	16


//--------------------- .nv.shared._ZN7cutlass13device_kernelIN5flash19enable_sm80_to_sm89INS1_16FlashAttnBwdSm80INS1_25CollectiveMainloopBwdSm80ILi2ELi1EN4cute5tupleIJNS5_1CILi64EEENS7_ILi128EEENS7_ILi96EEEEEENS_10bfloat16_tEfNS_4arch4Sm80ELb0ELb0ELb1ELb1ELb0ELb0ELb0ELb0ELi2ELi2ELi4ELi2ELb1EEENS1_21CollectiveEpilogueBwdISB_SC_SE_Li256ELb1ELb0ELi2EEENS1_19SingleTileSchedulerILb1ELb0ELb0ELi128EEEEEEEEEvNT_6ParamsE --------------------------
	.section	.nv.shared._ZN7cutlass13device_kernelIN5flash19enable_sm80_to_sm89INS1_16FlashAttnBwdSm80INS1_25CollectiveMainloopBwdSm80ILi2ELi1EN4cute5tupleIJNS5_1CILi64EEENS7_ILi128EEENS7_ILi96EEEEEENS_10bfloat16_tEfNS_4arch4Sm80ELb0ELb0ELb1ELb1ELb0ELb0ELb0ELb0ELi2ELi2ELi4ELi2ELb1EEENS1_21CollectiveEpilogueBwdISB_SC_SE_Li256ELb1ELb0ELi2EEENS1_19SingleTileSchedulerILb1ELb0ELb0ELi128EEEEEEEEEvNT_6ParamsE,"aw",@nobits
	.sectionflags	@""
	.align	16


//--------------------- .nv.shared._ZN7cutlass13device_kernelIN5flash19enable_sm80_to_sm89INS1_16FlashAttnBwdSm80INS1_25CollectiveMainloopBwdSm80ILi2ELi1EN4cute5tupleIJNS5_1CILi64EEENS7_ILi128EEENS7_ILi96EEEEEENS_10bfloat16_tEfNS_4arch4Sm80ELb0ELb0ELb1ELb1ELb1ELb0ELb0ELb0ELi2ELi2ELi4ELi2ELb1EEENS1_21CollectiveEpilogueBwdISB_SC_SE_Li256ELb1ELb0ELi2EEENS1_19SingleTileSchedulerILb1ELb0ELb0ELi128EEEEEEEEEvNT_6ParamsE --------------------------
	.section	.nv.shared._ZN7cutlass13device_kernelIN5flash19enable_sm80_to_sm89INS1_16FlashAttnBwdSm80INS1_25CollectiveMainloopBwdSm80ILi2ELi1EN4cute5tupleIJNS5_1CILi64EEENS7_ILi128EEENS7_ILi96EEEEEENS_10bfloat16_tEfNS_4arch4Sm80ELb0ELb0ELb1ELb1ELb1ELb0ELb0ELb0ELi2ELi2ELi4ELi2ELb1EEENS1_21CollectiveEpilogueBwdISB_SC_SE_Li256ELb1ELb0ELi2EEENS1_19SingleTileSchedulerILb1ELb0ELb0ELi128EEEEEEEEEvNT_6ParamsE,"aw",@nobits
	.sectionflags	@""
	.align	16


//--------------------- .nv.shared._ZN7cutlass13device_kernelIN5flash19enable_sm80_to_sm89INS1_16FlashAttnBwdSm80INS1_25CollectiveMainloopBwdSm80ILi2ELi1EN4cute5tupleIJNS5_1CILi64EEENS7_ILi128EEENS7_ILi96EEEEEENS_10bfloat16_tEfNS_4arch4Sm80ELb0ELb0ELb1ELb1ELb0ELb0ELb0ELb0ELi2ELi2ELi4ELi2ELb1EEENS1_24CollectiveEpilogueBwdGQAISB_fSE_Li256ELb1ELb0EEENS1_19SingleTileSchedulerILb1ELb0ELb0ELi128EEEEEEEEEvNT_6ParamsE --------------------------
	.section	.nv.shared._ZN7cutlass13device_kernelIN5flash19enable_sm80_to_sm89INS1_16FlashAttnBwdSm80INS1_25CollectiveMainloopBwdSm80ILi2ELi1EN4cute5tupleIJNS5_1CILi64EEENS7_ILi128EEENS7_ILi96EEEEEENS_10bfloat16_tEfNS_4arch4Sm80ELb0ELb0ELb1ELb1ELb0ELb0ELb0ELb0ELi2ELi2ELi4ELi2ELb1EEENS1_24CollectiveEpilogueBwdGQAISB_fSE_Li256ELb1ELb0EEENS1_19SingleTileSchedulerILb1ELb0ELb0ELi128EEEEEEEEEvNT_6ParamsE,"aw",@nobits
	.sectionflags	@""
	.align	16


//--------------------- .nv.shared._ZN7cutlass13device_kernelIN5flash19enable_sm80_to_sm89INS1_16FlashAttnBwdSm80INS1_25CollectiveMainloopBwdSm80ILi2ELi1EN4cute5tupleIJNS5_1CILi64EEENS7_ILi128EEENS7_ILi96EEEEEENS_10bfloat16_tEfNS_4arch4Sm80ELb0ELb0ELb1ELb1ELb1ELb0ELb0ELb0ELi2ELi2ELi4ELi2ELb1EEENS1_24CollectiveEpilogueBwdGQAISB_fSE_Li256ELb1ELb1EEENS1_19SingleTileSchedulerILb1ELb0ELb0ELi128EEEEEEEEEvNT_6ParamsE --------------------------
	.section	.nv.shared._ZN7cutlass13device_kernelIN5flash19enable_sm80_to_sm89INS1_16FlashAttnBwdSm80INS1_25CollectiveMainloopBwdSm80ILi2ELi1EN4cute5tupleIJNS5_1CILi64EEENS7_ILi128EEENS7_ILi96EEEEEENS_10bfloat16_tEfNS_4arch4Sm80ELb0ELb0ELb1ELb1ELb1ELb0ELb0ELb0ELi2ELi2ELi4ELi2ELb1EEENS1_24CollectiveEpilogueBwdGQAISB_fSE_Li256ELb1ELb1EEENS1_19SingleTileSchedulerILb1ELb0ELb0ELi128EEEEEEEEEvNT_6ParamsE,"aw",@nobits
	.sectionflags	@""
	.align	16


//--------------------- .nv.shared._ZN7cutlass13device_kernelIN5flash19enable_sm80_to_sm89INS1_16FlashAttnBwdSm80INS1_25CollectiveMainloopBwdSm80ILi2ELi1EN4cute5tupleIJNS5_1CILi64EEENS7_ILi128EEENS7_ILi96EEEEEENS_10bfloat16_tEfNS_4arch4Sm80ELb0ELb1ELb1ELb0ELb0ELb0ELb0ELb0ELi2ELi2ELi4ELi2ELb1EEENS1_21CollectiveEpilogueBwdISB_SC_SE_Li256ELb0ELb0ELi2EEENS1_19SingleTileSchedulerILb0ELb0ELb0ELi128EEEEEEEEEvNT_6ParamsE --------------------------
	.section	.nv.shared._ZN7cutlass13device_kernelIN5flash19enable_sm80_to_sm89INS1_16FlashAttnBwdSm80INS1_25CollectiveMainloopBwdSm80ILi2ELi1EN4cute5tupleIJNS5_1CILi64EEENS7_ILi128EEENS7_ILi96EEEEEENS_10bfloat16_tEfNS_4arch4Sm80ELb0ELb1ELb1ELb0ELb0ELb0ELb0ELb0ELi2ELi2ELi4ELi2ELb1EEENS1_21CollectiveEpilogueBwdISB_SC_SE_Li256ELb0ELb0ELi2EEENS1_19SingleTileSchedulerILb0ELb0ELb0ELi128EEEEEEEEEvNT_6ParamsE,"aw",@nobits
	.sectionflags	@""
	.align	16


//--------------------- .nv.shared._ZN7cutlass13device_kernelIN5flash19enable_sm80_to_sm89INS1_16FlashAttnBwdSm80INS1_25CollectiveMainloopBwdSm80ILi2ELi1EN4cute5tupleIJNS5_1CILi64EEENS7_ILi128EEENS7_ILi96EEEEEENS_10bfloat16_tEfNS_4arch4Sm80ELb0ELb1ELb1ELb0ELb1ELb0ELb0ELb0ELi2ELi2ELi4ELi2ELb1EEENS1_21CollectiveEpilogueBwdISB_SC_SE_Li256ELb0ELb0ELi2EEENS1_19SingleTileSchedulerILb0ELb0ELb0ELi128EEEEEEEEEvNT_6ParamsE --------------------------
	.section	.nv.shared._ZN7cutlass13device_kernelIN5flash19enable_sm80_to_sm89INS1_16FlashAttnBwdSm80INS1_25CollectiveMainloopBwdSm80ILi2ELi1EN4cute5tupleIJNS5_1CILi64EEENS7_ILi128EEENS7_ILi96EEEEEENS_10bfloat16_tEfNS_4arch4Sm80ELb0ELb1ELb1ELb0ELb1ELb0ELb0ELb0ELi2ELi2ELi4ELi2ELb1EEENS1_21CollectiveEpilogueBwdISB_SC_SE_Li256ELb0ELb0ELi2EEENS1_19SingleTileSchedulerILb0ELb0ELb0ELi128EEEEEEEEEvNT_6ParamsE,"aw",@nobits
	.sectionflags	@""
	.align	16


//--------------------- .nv.shared._ZN7cutlass13device_kernelIN5flash19enable_sm80_to_sm89INS1_16FlashAttnBwdSm80INS1_25CollectiveMainloopBwdSm80ILi2ELi1EN4cute5tupleIJNS5_1CILi64EEENS7_ILi128EEENS7_ILi96EEEEEENS_10bfloat16_tEfNS_4arch4Sm80ELb0ELb1ELb1ELb0ELb0ELb0ELb0ELb0ELi2ELi2ELi4ELi2ELb1EEENS1_24CollectiveEpilogueBwdGQAISB_fSE_Li256ELb0ELb0EEENS1_19SingleTileSchedulerILb0ELb0ELb0ELi128EEEEEEEEEvNT_6ParamsE --------------------------
	.section	.nv.shared._ZN7cutlass13device_kernelIN5flash19enable_sm80_to_sm89INS1_16FlashAttnBwdSm80INS1_25CollectiveMainloopBwdSm80ILi2ELi1EN4cute5tupleIJNS5_1CILi64EEENS7_ILi128EEENS7_ILi96EEEEEENS_10bfloat16_tEfNS_4arch4Sm80ELb0ELb1ELb1ELb0ELb0ELb0ELb0ELb0ELi2ELi2ELi4ELi2ELb1EEENS1_24CollectiveEpilogueBwdGQAISB_fSE_Li256ELb0ELb0EEENS1_19SingleTileSchedulerILb0ELb0ELb0ELi128EEEEEEEEEvNT_6ParamsE,"aw",@nobits
	.sectionflags	@""
	.align	16


//--------------------- .nv.shared._ZN7cutlass13device_kernelIN5flash19enable_sm80_to_sm89INS1_16FlashAttnBwdSm80INS1_25CollectiveMainloopBwdSm80ILi2ELi1EN4cute5tupleIJNS5_1CILi64EEENS7_ILi128EEENS7_ILi96EEEEEENS_10bfloat16_tEfNS_4arch4Sm80ELb0ELb1ELb1ELb0ELb1ELb0ELb0ELb0ELi2ELi2ELi4ELi2ELb1EEENS1_24CollectiveEpilogueBwdGQAISB_fSE_Li256ELb0ELb1EEENS1_19SingleTileSchedulerILb0ELb0ELb0ELi128EEEEEEEEEvNT_6ParamsE --------------------------
	.section	.nv.shared._ZN7cutlass13device_kernelIN5flash19enable_sm80_to_sm89INS1_16FlashAttnBwdSm80INS1_25CollectiveMainloopBwdSm80ILi2ELi1EN4cute5tupleIJNS5_1CILi64EEENS7_ILi128EEENS7_ILi96EEEEEENS_10bfloat16_tEfNS_4arch4Sm80ELb0ELb1ELb1ELb0ELb1ELb0ELb0ELb0ELi2ELi2ELi4ELi2ELb1EEENS1_24CollectiveEpilogueBwdGQAISB_fSE_Li256ELb0ELb1EEENS1_19SingleTileSchedulerILb0ELb0ELb0ELi128EEEEEEEEEvNT_6ParamsE,"aw",@nobits
	.sectionflags	@""
	.align	16


//--------------------- .nv.shared._ZN7cutlass13device_kernelIN5flash19enable_sm80_to_sm89INS1_16FlashAttnBwdSm80INS1_25CollectiveMainloopBwdSm80ILi2ELi1EN4cute5tupleIJNS5_1CILi64EEENS7_ILi128EEENS7_ILi96EEEEEENS_10bfloat16_tEfNS_4arch4Sm80ELb0ELb1ELb1ELb1ELb0ELb0ELb0ELb0ELi2ELi2ELi4ELi2ELb1EEENS1_21CollectiveEpilogueBwdISB_SC_SE_Li256ELb1ELb0ELi2EEENS1_19SingleTileSchedulerILb1ELb0ELb0ELi128EEEEEEEEEvNT_6ParamsE --------------------------
	.section	.nv.shared._ZN7cutlass13device_kernelIN5flash19enable_sm80_to_sm89INS1_16FlashAttnBwdSm80INS1_25CollectiveMainloopBwdSm80ILi2ELi1EN4cute5tupleIJNS5_1CILi64EEENS7_ILi128EEENS7_ILi96EEEEEENS_10bfloat16_tEfNS_4arch4Sm80ELb0ELb1ELb1ELb1ELb0ELb0ELb0ELb0ELi2ELi2ELi4ELi2ELb1EEENS1_21CollectiveEpilogueBwdISB_SC_SE_Li256ELb1ELb0ELi2EEENS1_19SingleTileSchedulerILb1ELb0ELb0ELi128EEEEEEEEEvNT_6ParamsE,"aw",@nobits
	.sectionflags	@""
	.align	16


//--------------------- .nv.shared._ZN7cutlass13device_kernelIN5flash19enable_sm80_to_sm89INS1_16FlashAttnBwdSm80INS1_25CollectiveMainloopBwdSm80ILi2ELi1EN4cute5tupleIJNS5_1CILi64EEENS7_ILi128EEENS7_ILi96EEEEEENS_10bfloat16_tEfNS_4arch4Sm80ELb0ELb1ELb1ELb1ELb1ELb0ELb0ELb0ELi2ELi2ELi4ELi2ELb1EEENS1_21CollectiveEpilogueBwdISB_SC_SE_Li256ELb1ELb0ELi2EEENS1_19SingleTileSchedulerILb1ELb0ELb0ELi128EEEEEEEEEvNT_6ParamsE --------------------------
	.section	.nv.shared._ZN7cutlass13device_kernelIN5flash19enable_sm80_to_sm89INS1_16FlashAttnBwdSm80INS1_25CollectiveMainloopBwdSm80ILi2ELi1EN4cute5tupleIJNS5_1CILi64EEENS7_ILi128EEENS7_ILi96EEEEEENS_10bfloat16_tEfNS_4arch4Sm80ELb0ELb1ELb1ELb1ELb1ELb0ELb0ELb0ELi2ELi2ELi4ELi2ELb1EEENS1_21CollectiveEpilogueBwdISB_SC_SE_Li256ELb1ELb0ELi2EEENS1_19SingleTileSchedulerILb1ELb0ELb0ELi128EEEEEEEEEvNT_6ParamsE,"aw",@nobits
	.sectionflags	@""
	.align	16


//--------------------- .nv.shared._ZN7cutlass13device_kernelIN5flash19enable_sm80_to_sm89INS1_16FlashAttnBwdSm80INS1_25CollectiveMainloopBwdSm80ILi2ELi1EN4cute5tupleIJNS5_1CILi64EEENS7_ILi128EEENS7_ILi96EEEEEENS_10bfloat16_tEfNS_4arch4Sm80ELb0ELb1ELb1ELb1ELb0ELb0ELb0ELb0ELi2ELi2ELi4ELi2ELb1EEENS1_24CollectiveEpilogueBwdGQAISB_fSE_Li256ELb1ELb0EEENS1_19SingleTileSchedulerILb1ELb0ELb0ELi128EEEEEEEEEvNT_6ParamsE --------------------------
	.section	.nv.shared._ZN7cutlass13device_kernelIN5flash19enable_sm80_to_sm89INS1_16FlashAttnBwdSm80INS1_25CollectiveMainloopBwdSm80ILi2ELi1EN4cute5tupleIJNS5_1CILi64EEENS7_ILi128EEENS7_ILi96EEEEEENS_10bfloat16_tEfNS_4arch4Sm80ELb0ELb1ELb1ELb1ELb0ELb0ELb0ELb0ELi2ELi2ELi4ELi2ELb1EEENS1_24CollectiveEpilogueBwdGQAISB_fSE_Li256ELb1ELb0EEENS1_19SingleTileSchedulerILb1ELb0ELb0ELi128EEEEEEEEEvNT_6ParamsE,"aw",@nobits
	.sectionflags	@""
	.align	16


//--------------------- .nv.shared._ZN7cutlass13device_kernelIN5flash19enable_sm80_to_sm89INS1_16FlashAttnBwdSm80INS1_25CollectiveMainloopBwdSm80ILi2ELi1EN4cute5tupleIJNS5_1CILi64EEENS7_ILi128EEENS7_ILi96EEEEEENS_10bfloat16_tEfNS_4arch4Sm80ELb0ELb1ELb1ELb1ELb1ELb0ELb0ELb0ELi2ELi2ELi4ELi2ELb1EEENS1_24CollectiveEpilogueBwdGQAISB_fSE_Li256ELb1ELb1EEENS1_19SingleTileSchedulerILb1ELb0ELb0ELi128EEEEEEEEEvNT_6ParamsE --------------------------
	.section	.nv.shared._ZN7cutlass13device_kernelIN5flash19enable_sm80_to_sm89INS1_16FlashAttnBwdSm80INS1_25CollectiveMainloopBwdSm80ILi2ELi1EN4cute5tupleIJNS5_1CILi64EEENS7_ILi128EEENS7_ILi96EEEEEENS_10bfloat16_tEfNS_4arch4Sm80ELb0ELb1ELb1ELb1ELb1ELb0ELb0ELb0ELi2ELi2ELi4ELi2ELb1EEENS1_24CollectiveEpilogueBwdGQAISB_fSE_Li256ELb1ELb1EEENS1_19SingleTileSchedulerILb1ELb0ELb0ELi128EEEEEEEEEvNT_6ParamsE,"aw",@nobits
	.sectionflags	@""
	.align	16


//--------------------- .nv.shared._ZN7cutlass13device_kernelIN5flash19enable_sm80_to_sm89INS1_16FlashAttnBwdSm80INS1_25CollectiveMainloopBwdSm80ILi2ELi1EN4cute5tupleIJNS5_1CILi64EEENS7_ILi128EEENS7_ILi96EEEEEENS_10bfloat16_tEfNS_4arch4Sm80ELb1ELb0ELb1ELb0ELb0ELb0ELb0ELb0ELi2ELi2ELi4ELi2ELb1EEENS1_21CollectiveEpilogueBwdISB_SC_SE_Li256ELb0ELb0ELi2EEENS1_25SingleTileBwdLPTSchedulerILb0ELi128ELb0EEEEEEEEEvNT_6ParamsE --------------------------
	.section	.nv.shared._ZN7cutlass13device_kernelIN5flash19enable_sm80_to_sm89INS1_16FlashAttnBwdSm80INS1_25CollectiveMainloopBwdSm80ILi2ELi1EN4cute5tupleIJNS5_1CILi64EEENS7_ILi128EEENS7_ILi96EEEEEENS_10bfloat16_tEfNS_4arch4Sm80ELb1ELb0ELb1ELb0ELb0ELb0ELb0ELb0ELi2ELi2ELi4ELi2ELb1EEENS1_21CollectiveEpilogueBwdISB_SC_SE_Li256ELb0ELb0ELi2EEENS1_25SingleTileBwdLPTSchedulerILb0ELi128ELb0EEEEEEEEEvNT_6ParamsE,"aw",@nobits
	.sectionflags	@""
	.align	16


//--------------------- .nv.shared._ZN7cutlass13device_kernelIN5flash19enable_sm80_to_sm89INS1_16FlashAttnBwdSm80INS1_25CollectiveMainloopBwdSm80ILi2ELi1EN4cute5tupleIJNS5_1CILi64EEENS7_ILi128EEENS7_ILi96EEEEEENS_10bfloat16_tEfNS_4arch4Sm80ELb1ELb0ELb1ELb0ELb1ELb0ELb0ELb0ELi2ELi2ELi4ELi2ELb1EEENS1_21CollectiveEpilogueBwdISB_SC_SE_Li256ELb0ELb0ELi2EEENS1_25SingleTileBwdLPTSchedulerILb0ELi128ELb1EEEEEEEEEvNT_6ParamsE --------------------------
	.section	.nv.shared._ZN7cutlass13device_kernelIN5flash19enable_sm80_to_sm89INS1_16FlashAttnBwdSm80INS1_25CollectiveMainloopBwdSm80ILi2ELi1EN4cute5tupleIJNS5_1CILi64EEENS7_ILi128EEENS7_ILi96EEEEEENS_10bfloat16_tEfNS_4arch4Sm80ELb1ELb0ELb1ELb0ELb1ELb0ELb0ELb0ELi2ELi2ELi4ELi2ELb1EEENS1_21CollectiveEpilogueBwdISB_SC_SE_Li256ELb0ELb0ELi2EEENS1_25SingleTileBwdLPTSchedulerILb0ELi128ELb1EEEEEEEEEvNT_6ParamsE,"aw",@nobits
	.sectionflags	@""
	.align	16


//--------------------- .nv.shared._ZN7cutlass13device_kernelIN5flash19enable_sm80_to_sm89INS1_16FlashAttnBwdSm80INS1_25CollectiveMainloopBwdSm80ILi2ELi1EN4cute5tupleIJNS5_1CILi64EEENS7_ILi128EEENS7_ILi96EEEEEENS_10bfloat16_tEfNS_4arch4Sm80ELb1ELb0ELb1ELb0ELb0ELb0ELb0ELb0ELi2ELi2ELi4ELi2ELb1EEENS1_24CollectiveEpilogueBwdGQAISB_fSE_Li256ELb0ELb0EEENS1_25SingleTileBwdLPTSchedulerILb0ELi128ELb0EEEEEEEEEvNT_6ParamsE --------------------------
	.section	.nv.shared._ZN7cutlass13device_kernelIN5flash19enable_sm80_to_sm89INS1_16FlashAttnBwdSm80INS1_25CollectiveMainloopBwdSm80ILi2ELi1EN4cute5tupleIJNS5_1CILi64EEENS7_ILi128EEENS7_ILi96EEEEEENS_10bfloat16_tEfNS_4arch4Sm80ELb1ELb0ELb1ELb0ELb0ELb0ELb0ELb0ELi2ELi2ELi4ELi2ELb1EEENS1_24CollectiveEpilogueBwdGQAISB_fSE_Li256ELb0ELb0EEENS1_25SingleTileBwdLPTSchedulerILb0ELi128ELb0EEEEEEEEEvNT_6ParamsE,"aw",@nobits
	.sectionflags	@""
	.align	16


//--------------------- .nv.shared._ZN7cutlass13device_kernelIN5flash19enable_sm80_to_sm89INS1_16FlashAttnBwdSm80INS1_25CollectiveMainloopBwdSm80ILi2ELi1EN4cute5tupleIJNS5_1CILi64EEENS7_ILi128EEENS7_ILi96EEEEEENS_10bfloat16_tEfNS_4arch4Sm80ELb1ELb0ELb1ELb0ELb1ELb0ELb0ELb0ELi2ELi2ELi4ELi2ELb1EEENS1_24CollectiveEpilogueBwdGQAISB_fSE_Li256ELb0ELb1EEENS1_25SingleTileBwdLPTSchedulerILb0ELi128ELb1EEEEEEEEEvNT_6ParamsE --------------------------
	.section	.nv.shared._ZN7cutlass13device_kernelIN5flash19enable_sm80_to_sm89INS1_16FlashAttnBwdSm80INS1_25CollectiveMainloopBwdSm80ILi2ELi1EN4cute5tupleIJNS5_1CILi64EEENS7_ILi128EEENS7_ILi96EEEEEENS_10bfloat16_tEfNS_4arch4Sm80ELb1ELb0ELb1ELb0ELb1ELb0ELb0ELb0ELi2ELi2ELi4ELi2ELb1EEENS1_24CollectiveEpilogueBwdGQAISB_fSE_Li256ELb0ELb1EEENS1_25SingleTileBwdLPTSchedulerILb0ELi128ELb1EEEEEEEEEvNT_6ParamsE,"aw",@nobits
	.sectionflags	@""
	.align	16


//--------------------- .nv.shared._ZN7cutlass13device_kernelIN5flash19enable_sm80_to_sm89INS1_16FlashAttnBwdSm80INS1_25CollectiveMainloopBwdSm80ILi2ELi1EN4cute5tupleIJNS5_1CILi64EEENS7_ILi128EEENS7_ILi96EEEEEENS_10bfloat16_tEfNS_4arch4Sm80ELb1ELb0ELb1ELb1ELb0ELb0ELb0ELb0ELi2ELi2ELi4ELi2ELb1EEENS1_21CollectiveEpilogueBwdISB_SC_SE_Li256ELb1ELb0ELi2EEENS1_25SingleTileBwdLPTSchedulerILb1ELi128ELb0EEEEEEEEEvNT_6ParamsE --------------------------
	.section	.nv.shared._ZN7cutlass13device_kernelIN5flash19enable_sm80_to_sm89INS1_16FlashAttnBwdSm80INS1_25CollectiveMainloopBwdSm80ILi2ELi1EN4cute5tupleIJNS5_1CILi64EEENS7_ILi128EEENS7_ILi96EEEEEENS_10bfloat16_tEfNS_4arch4Sm80ELb1ELb0ELb1ELb1ELb0ELb0ELb0ELb0ELi2ELi2ELi4ELi2ELb1EEENS1_21CollectiveEpilogueBwdISB_SC_SE_Li256ELb1ELb0ELi2EEENS1_25SingleTileBwdLPTSchedulerILb1ELi128ELb0EEEEEEEEEvNT_6ParamsE,"aw",@nobits
	.sectionflags	@""
	.align	16


//--------------------- .nv.shared._ZN7cutlass13device_kernelIN5flash19enable_sm80_to_sm89INS1_16FlashAttnBwdSm80INS1_25CollectiveMainloopBwdSm80ILi2ELi1EN4cute5tupleIJNS5_1CILi64EEENS7_ILi128EEENS7_ILi96EEEEEENS_10bfloat16_tEfNS_4arch4Sm80ELb1ELb0ELb1ELb1ELb1ELb0ELb0ELb0ELi2ELi2ELi4ELi2ELb1EEENS1_21CollectiveEpilogueBwdISB_SC_SE_Li256ELb1ELb0ELi2EEENS1_25SingleTileBwdLPTSchedulerILb1ELi128ELb1EEEEEEEEEvNT_6ParamsE --------------------------
	.section	.nv.shared._ZN7cutlass13device_kernelIN5flash19enable_sm80_to_sm89INS1_16FlashAttnBwdSm80INS1_25CollectiveMainloopBwdSm80ILi2ELi1EN4cute5tupleIJNS5_1CILi64EEENS7_ILi128EEENS7_ILi96EEEEEENS_10bfloat16_tEfNS_4arch4Sm80ELb1ELb0ELb1ELb1ELb1ELb0ELb0ELb0ELi2ELi2ELi4ELi2ELb1EEENS1_21CollectiveEpilogueBwdISB_SC_SE_Li256ELb1ELb0ELi2EEENS1_25SingleTileBwdLPTSchedulerILb1ELi128ELb1EEEEEEEEEvNT_6ParamsE,"aw",@nobits
	.sectionflags	@""
	.align	16


//--------------------- .nv.shared._ZN7cutlass13device_kernelIN5flash19enable_sm80_to_sm89INS1_16FlashAttnBwdSm80INS1_25CollectiveMainloopBwdSm80ILi2ELi1EN4cute5tupleIJNS5_1CILi64EEENS7_ILi128EEENS7_ILi96EEEEEENS_10bfloat16_tEfNS_4arch4Sm80ELb1ELb0ELb1ELb1ELb0ELb0ELb0ELb0ELi2ELi2ELi4ELi2ELb1EEENS1_24CollectiveEpilogueBwdGQAISB_fSE_Li256ELb1ELb0EEENS1_25SingleTileBwdLPTSchedulerILb1ELi128ELb0EEEEEEEEEvNT_6ParamsE --------------------------
	.section	.nv.shared._ZN7cutlass13device_kernelIN5flash19enable_sm80_to_sm89INS1_16FlashAttnBwdSm80INS1_25CollectiveMainloopBwdSm80ILi2ELi1EN4cute5tupleIJNS5_1CILi64EEENS7_ILi128EEENS7_ILi96EEEEEENS_10bfloat16_tEfNS_4arch4Sm80ELb1ELb0ELb1ELb1ELb0ELb0ELb0ELb0ELi2ELi2ELi4ELi2ELb1EEENS1_24CollectiveEpilogueBwdGQAISB_fSE_Li256ELb1ELb0EEENS1_25SingleTileBwdLPTSchedulerILb1ELi128ELb0EEEEEEEEEvNT_6ParamsE,"aw",@nobits
	.sectionflags	@""
	.align	16


//--------------------- .nv.shared._ZN7cutlass13device_kernelIN5flash19enable_sm80_to_sm89INS1_16FlashAttnBwdSm80INS1_25CollectiveMainloopBwdSm80ILi2ELi1EN4cute5tupleIJNS5_1CILi64EEENS7_ILi128EEENS7_ILi96EEEEEENS_10bfloat16_tEfNS_4arch4Sm80ELb1ELb0ELb1ELb1ELb1ELb0ELb0ELb0ELi2ELi2ELi4ELi2ELb1EEENS1_24CollectiveEpilogueBwdGQAISB_fSE_Li256ELb1ELb1EEENS1_25SingleTileBwdLPTSchedulerILb1ELi128ELb1EEEEEEEEEvNT_6ParamsE --------------------------
	.section	.nv.shared._ZN7cutlass13device_kernelIN5flash19enable_sm80_to_sm89INS1_16FlashAttnBwdSm80INS1_25CollectiveMainloopBwdSm80ILi2ELi1EN4cute5tupleIJNS5_1CILi64EEENS7_ILi128EEENS7_ILi96EEEEEENS_10bfloat16_tEfNS_4arch4Sm80ELb1ELb0ELb1ELb1ELb1ELb0ELb0ELb0ELi2ELi2ELi4ELi2ELb1EEENS1_24CollectiveEpilogueBwdGQAISB_fSE_Li256ELb1ELb1EEENS1_25SingleTileBwdLPTSchedulerILb1ELi128ELb1EEEEEEEEEvNT_6ParamsE,"aw",@nobits
	.sectionflags	@""
	.align	16


//--------------------- .nv.shared._ZN7cutlass13device_kernelIN5flash19enable_sm80_to_sm89INS1_16FlashAttnBwdSm80INS1_25CollectiveMainloopBwdSm80ILi2ELi2EN4cute5tupleIJNS5_1CILi64EEENS7_ILi128EEENS7_ILi96EEEEEENS_10bfloat16_tEfNS_4arch4Sm80ELb0ELb0ELb1ELb0ELb0ELb0ELb0ELb0ELi2ELi2ELi4ELi2ELb0EEENS1_21CollectiveEpilogueBwdISB_SC_SE_Li256ELb0ELb0ELi2EEENS1_19SingleTileSchedulerILb0ELb0ELb0ELi128EEEEEEEEEvNT_6ParamsE --------------------------
	.section	.nv.shared._ZN7cutlass13device_kernelIN5flash19enable_sm80_to_sm89INS1_16FlashAttnBwdSm80INS1_25CollectiveMainloopBwdSm80ILi2ELi2EN4cute5tupleIJNS5_1CILi64EEENS7_ILi128EEENS7_ILi96EEEEEENS_10bfloat16_tEfNS_4arch4Sm80ELb0ELb0ELb1ELb0ELb0ELb0ELb0ELb0ELi2ELi2ELi4ELi2ELb0EEENS1_21CollectiveEpilogueBwdISB_SC_SE_Li256ELb0ELb0ELi2EEENS1_19SingleTileSchedulerILb0ELb0ELb0ELi128EEEEEEEEEvNT_6ParamsE,"aw",@nobits
	.sectionflags	@""
	.align	16


//--------------------- .nv.shared._ZN7cutlass13device_kernelIN5flash19enable_sm80_to_sm89INS1_16FlashAttnBwdSm80INS1_25CollectiveMainloopBwdSm80ILi2ELi2EN4cute5tupleIJNS5_1CILi64EEENS7_ILi128EEENS7_ILi96EEEEEENS_10bfloat16_tEfNS_4arch4Sm80ELb0ELb0ELb1ELb0ELb1ELb0ELb0ELb0ELi2ELi2ELi4ELi2ELb0EEENS1_21CollectiveEpilogueBwdISB_SC_SE_Li256ELb0ELb0ELi2EEENS1_19SingleTileSchedulerILb0ELb0ELb0ELi128EEEEEEEEEvNT_6ParamsE --------------------------
	.section	.nv.shared._ZN7cutlass13device_kernelIN5flash19enable_sm80_to_sm89INS1_16FlashAttnBwdSm80INS1_25CollectiveMainloopBwdSm80ILi2ELi2EN4cute5tupleIJNS5_1CILi64EEENS7_ILi128EEENS7_ILi96EEEEEENS_10bfloat16_tEfNS_4arch4Sm80ELb0ELb0ELb1ELb0ELb1ELb0ELb0ELb0ELi2ELi2ELi4ELi2ELb0EEENS1_21CollectiveEpilogueBwdISB_SC_SE_Li256ELb0ELb0ELi2EEENS1_19SingleTileSchedulerILb0ELb0ELb0ELi128EEEEEEEEEvNT_6ParamsE,"aw",@nobits
	.sectionflags	@""
	.align	16


//--------------------- .nv.shared._ZN7cutlass13device_kernelIN5flash19enable_sm80_to_sm89INS1_16FlashAttnBwdSm80INS1_25CollectiveMainloopBwdSm80ILi2ELi2EN4cute5tupleIJNS5_1CILi64EEENS7_ILi128EEENS7_ILi96EEEEEENS_10bfloat16_tEfNS_4arch4Sm80ELb0ELb0ELb1ELb0ELb0ELb0ELb0ELb0ELi2ELi2ELi4ELi2ELb0EEENS1_24CollectiveEpilogueBwdGQAISB_fSE_Li256ELb0ELb0EEENS1_19SingleTileSchedulerILb0ELb0ELb0ELi128EEEEEEEEEvNT_6ParamsE --------------------------
	.section	.nv.shared._ZN7cutlass13device_kernelIN5flash19enable_sm80_to_sm89INS1_16FlashAttnBwdSm80INS1_25CollectiveMainloopBwdSm80ILi2ELi2EN4cute5tupleIJNS5_1CILi64EEENS7_ILi128EEENS7_ILi96EEEEEENS_10bfloat16_tEfNS_4arch4Sm80ELb0ELb0ELb1ELb0ELb0ELb0ELb0ELb0ELi2ELi2ELi4ELi2ELb0EEENS1_24CollectiveEpilogueBwdGQAISB_fSE_Li256ELb0ELb0EEENS1_19SingleTileSchedulerILb0ELb0ELb0ELi128EEEEEEEEEvNT_6ParamsE,"aw",@nobits
	.sectionflags	@""
	.align	16


//--------------------- .nv.shared._ZN7cutlass13device_kernelIN5flash19enable_sm80_to_sm89INS1_16FlashAttnBwdSm80INS1_25CollectiveMainloopBwdSm80ILi2ELi2EN4cute5tupleIJNS5_1CILi64EEENS7_ILi128EEENS7_ILi96EEEEEENS_10bfloat16_tEfNS_4arch4Sm80ELb0ELb0ELb1ELb0ELb1ELb0ELb0ELb0ELi2ELi2ELi4ELi2ELb0EEENS1_24CollectiveEpilogueBwdGQAISB_fSE_Li256ELb0ELb1EEENS1_19SingleTileSchedulerILb0ELb0ELb0ELi128EEEEEEEEEvNT_6ParamsE --------------------------
	.section	.nv.shared._ZN7cutlass13device_kernelIN5flash19enable_sm80_to_sm89INS1_16FlashAttnBwdSm80INS1_25CollectiveMainloopBwdSm80ILi2ELi2EN4cute5tupleIJNS5_1CILi64EEENS7_ILi128EEENS7_ILi96EEEEEENS_10bfloat16_tEfNS_4arch4Sm80ELb0ELb0ELb1ELb0ELb1ELb0ELb0ELb0ELi2ELi2ELi4ELi2ELb0EEENS1_24CollectiveEpilogueBwdGQAISB_fSE_Li256ELb0ELb1EEENS1_19SingleTileSchedulerILb0ELb0ELb0ELi128EEEEEEEEEvNT_6ParamsE,"aw",@nobits
	.sectionflags	@""
	.align	16


//--------------------- .nv.shared._ZN7cutlass13device_kernelIN5flash19enable_sm80_to_sm89INS1_16FlashAttnBwdSm80INS1_25CollectiveMainloopBwdSm80ILi2ELi2EN4cute5tupleIJNS5_1CILi64EEENS7_ILi128EEENS7_ILi96EEEEEENS_10bfloat16_tEfNS_4arch4Sm80ELb0ELb0ELb1ELb1ELb0ELb0ELb0ELb0ELi2ELi2ELi4ELi2ELb0EEENS1_21CollectiveEpilogueBwdISB_SC_SE_Li256ELb1ELb0ELi2EEENS1_19SingleTileSchedulerILb1ELb0ELb0ELi128EEEEEEEEEvNT_6ParamsE --------------------------
	.section	.nv.shared._ZN7cutlass13device_kernelIN5flash19enable_sm80_to_sm89INS1_16FlashAttnBwdSm80INS1_25CollectiveMainloopBwdSm80ILi2ELi2EN4cute5tupleIJNS5_1CILi64EEENS7_ILi128EEENS7_ILi96EEEEEENS_10bfloat16_tEfNS_4arch4Sm80ELb0ELb0ELb1ELb1ELb0ELb0ELb0ELb0ELi2ELi2ELi4ELi2ELb0EEENS1_21CollectiveEpilogueBwdISB_SC_SE_Li256ELb1ELb0ELi2EEENS1_19SingleTileSchedulerILb1ELb0ELb0ELi128EEEEEEEEEvNT_6ParamsE,"aw",@nobits
	.sectionflags	@""
	.align	16


//--------------------- .nv.shared._ZN7cutlass13device_kernelIN5flash19enable_sm80_to_sm89INS1_16FlashAttnBwdSm80INS1_25CollectiveMainloopBwdSm80ILi2ELi2EN4cute5tupleIJNS5_1CILi64EEENS7_ILi128EEENS7_ILi96EEEEEENS_10bfloat16_tEfNS_4arch4Sm80ELb0ELb0ELb1ELb1ELb1ELb0ELb0ELb0ELi2ELi2ELi4ELi2ELb0EEENS1_21CollectiveEpilogueBwdISB_SC_SE_Li256ELb1ELb0ELi2EEENS1_19SingleTileSchedulerILb1ELb0ELb0ELi128EEEEEEEEEvNT_6ParamsE --------------------------
	.section	.nv.shared._ZN7cutlass13device_kernelIN5flash19enable_sm80_to_sm89INS1_16FlashAttnBwdSm80INS1_25CollectiveMainloopBwdSm80ILi2ELi2EN4cute5tupleIJNS5_1CILi64EEENS7_ILi128EEENS7_ILi96EEEEEENS_10bfloat16_tEfNS_4arch4Sm80ELb0ELb0ELb1ELb1ELb1ELb0ELb0ELb0ELi2ELi2ELi4ELi2ELb0EEENS1_21CollectiveEpilogueBwdISB_SC_SE_Li256ELb1ELb0ELi2EEENS1_19SingleTileSchedulerILb1ELb0ELb0ELi128EEEEEEEEEvNT_6ParamsE,"aw",@nobits
	.sectionflags	@""
	.align	16


//--------------------- .nv.shared._ZN7cutlass13device_kernelIN5flash19enable_sm80_to_sm89INS1_16FlashAttnBwdSm80INS1_25CollectiveMainloopBwdSm80ILi2ELi2EN4cute5tupleIJNS5_1CILi64EEENS7_ILi128EEENS7_ILi96EEEEEENS_10bfloat16_tEfNS_4arch4Sm80ELb0ELb0ELb1ELb1ELb0ELb0ELb0ELb0ELi2ELi2ELi4ELi2ELb0EEENS1_24CollectiveEpilogueBwdGQAISB_fSE_Li256ELb1ELb0EEENS1_19SingleTileSchedulerILb1ELb0ELb0ELi128EEEEEEEEEvNT_6ParamsE --------------------------
	.section	.nv.shared._ZN7cutlass13device_kernelIN5flash19enable_sm80_to_sm89INS1_16FlashAttnBwdSm80INS1_25CollectiveMainloopBwdSm80ILi2ELi2EN4cute5tupleIJNS5_1CILi64EEENS7_ILi128EEENS7_ILi96EEEEEENS_10bfloat16_tEfNS_4arch4Sm80ELb0ELb0ELb1ELb1ELb0ELb0ELb0ELb0ELi2ELi2ELi4ELi2ELb0EEENS1_24CollectiveEpilogueBwdGQAISB_fSE_Li256ELb1ELb0EEENS1_19SingleTileSchedulerILb1ELb0ELb0ELi128EEEEEEEEEvNT_6ParamsE,"aw",@nobits
	.sectionflags	@""
	.align	16


//--------------------- .nv.shared._ZN7cutlass13device_kernelIN5flash19enable_sm80_to_sm89INS1_16FlashAttnBwdSm80INS1_25CollectiveMainloopBwdSm80ILi2ELi2EN4cute5tupleIJNS5_1CILi64EEENS7_ILi128EEENS7_ILi96EEEEEENS_10bfloat16_tEfNS_4arch4Sm80ELb0ELb0ELb1ELb1ELb1ELb0ELb0ELb0ELi2ELi2ELi4ELi2ELb0EEENS1_24CollectiveEpilogueBwdGQAISB_fSE_Li256ELb1ELb1EEENS1_19SingleTileSchedulerILb1ELb0ELb0ELi128EEEEEEEEEvNT_6ParamsE --------------------------
	.section	.nv.shared._ZN7cutlass13device_kernelIN5flash19enable_sm80_to_sm89INS1_16FlashAttnBwdSm80INS1_25CollectiveMainloopBwdSm80ILi2ELi2EN4cute5tupleIJNS5_1CILi64EEENS7_ILi128EEENS7_ILi96EEEEEENS_10bfloat16_tEfNS_4arch4Sm80ELb0ELb0ELb1ELb1ELb1ELb0ELb0ELb0ELi2ELi2ELi4ELi2ELb0EEENS1_24CollectiveEpilogueBwdGQAISB_fSE_Li256ELb1ELb1EEENS1_19SingleTileSchedulerILb1ELb0ELb0ELi128EEEEEEEEEvNT_6ParamsE,"aw",@nobits
	.sectionflags	@""
	.align	16


//--------------------- .nv.shared._ZN7cutlass13device_kernelIN5flash19enable_sm80_to_sm89INS1_16FlashAttnBwdSm80INS1_25CollectiveMainloopBwdSm80ILi2ELi2EN4cute5tupleIJNS5_1CILi64EEENS7_ILi128EEENS7_ILi96EEEEEENS_10bfloat16_tEfNS_4arch4Sm80ELb0ELb1ELb1ELb0ELb0ELb0ELb0ELb0ELi2ELi2ELi4ELi2ELb0EEENS1_21CollectiveEpilogueBwdISB_SC_SE_Li256ELb0ELb0ELi2EEENS1_19SingleTileSchedulerILb0ELb0ELb0ELi128EEEEEEEEEvNT_6ParamsE --------------------------
	.section	.nv.shared._ZN7cutlass13device_kernelIN5flash19enable_sm80_to_sm89INS1_16FlashAttnBwdSm80INS1_25CollectiveMainloopBwdSm80ILi2ELi2EN4cute5tupleIJNS5_1CILi64EEENS7_ILi128EEENS7_ILi96EEEEEENS_10bfloat16_tEfNS_4arch4Sm80ELb0ELb1ELb1ELb0ELb0ELb0ELb0ELb0ELi2ELi2ELi4ELi2ELb0EEENS1_21CollectiveEpilogueBwdISB_SC_SE_Li256ELb0ELb0ELi2EEENS1_19SingleTileSchedulerILb0ELb0ELb0ELi128EEEEEEEEEvNT_6ParamsE,"aw",@nobits
	.sectionflags	@""
	.align	16


//--------------------- .nv.shared._ZN7cutlass13device_kernelIN5flash19enable_sm80_to_sm89INS1_16FlashAttnBwdSm80INS1_25CollectiveMainloopBwdSm80ILi2ELi2EN4cute5tupleIJNS5_1CILi64EEENS7_ILi128EEENS7_ILi96EEEEEENS_10bfloat16_tEfNS_4arch4Sm80ELb0ELb1ELb1ELb0ELb1ELb0ELb0ELb0ELi2ELi2ELi4ELi2ELb0EEENS1_21CollectiveEpilogueBwdISB_SC_SE_Li256ELb0ELb0ELi2EEENS1_19SingleTileSchedulerILb0ELb0ELb0ELi128EEEEEEEEEvNT_6ParamsE --------------------------
	.section	.nv.shared._ZN7cutlass13device_kernelIN5flash19enable_sm80_to_sm89INS1_16FlashAttnBwdSm80INS1_25CollectiveMainloopBwdSm80ILi2ELi2EN4cute5tupleIJNS5_1CILi64EEENS7_ILi128EEENS7_ILi96EEEEEENS_10bfloat16_tEfNS_4arch4Sm80ELb0ELb1ELb1ELb0ELb1ELb0ELb0ELb0ELi2ELi2ELi4ELi2ELb0EEENS1_21CollectiveEpilogueBwdISB_SC_SE_Li256ELb0ELb0ELi2EEENS1_19SingleTileSchedulerILb0ELb0ELb0ELi128EEEEEEEEEvNT_6ParamsE,"aw",@nobits
	.sectionflags	@""
	.align	16


//--------------------- .nv.shared._ZN7cutlass13device_kernelIN5flash19enable_sm80_to_sm89INS1_16FlashAttnBwdSm80INS1_25CollectiveMainloopBwdSm80ILi2ELi2EN4cute5tupleIJNS5_1CILi64EEENS7_ILi128EEENS7_ILi96EEEEEENS_10bfloat16_tEfNS_4arch4Sm80ELb0ELb1ELb1ELb0ELb0ELb0ELb0ELb0ELi2ELi2ELi4ELi2ELb0EEENS1_24CollectiveEpilogueBwdGQAISB_fSE_Li256ELb0ELb0EEENS1_19SingleTileSchedulerILb0ELb0ELb0ELi128EEEEEEEEEvNT_6ParamsE --------------------------
	.section	.nv.shared._ZN7cutlass13device_kernelIN5flash19enable_sm80_to_sm89INS1_16FlashAttnBwdSm80INS1_25CollectiveMainloopBwdSm80ILi2ELi2EN4cute5tupleIJNS5_1CILi64EEENS7_ILi128EEENS7_ILi96EEEEEENS_10bfloat16_tEfNS_4arch4Sm80ELb0ELb1ELb1ELb0ELb0ELb0ELb0ELb0ELi2ELi2ELi4ELi2ELb0EEENS1_24CollectiveEpilogueBwdGQAISB_fSE_Li256ELb0ELb0EEENS1_19SingleTileSchedulerILb0ELb0ELb0ELi128EEEEEEEEEvNT_6ParamsE,"aw",@nobits
	.sectionflags	@""
	.align	16


//--------------------- .nv.shared._ZN7cutlass13device_kernelIN5flash19enable_sm80_to_sm89INS1_16FlashAttnBwdSm80INS1_25CollectiveMainloopBwdSm80ILi2ELi2EN4cute5tupleIJNS5_1CILi64EEENS7_ILi128EEENS7_ILi96EEEEEENS_10bfloat16_tEfNS_4arch4Sm80ELb0ELb1ELb1ELb0ELb1ELb0ELb0ELb0ELi2ELi2ELi4ELi2ELb0EEENS1_24CollectiveEpilogueBwdGQAISB_fSE_Li256ELb0ELb1EEENS1_19SingleTileSchedulerILb0ELb0ELb0ELi128EEEEEEEEEvNT_6ParamsE --------------------------
	.section	.nv.shared._ZN7cutlass13device_kernelIN5flash19enable_sm80_to_sm89INS1_16FlashAttnBwdSm80INS1_25CollectiveMainloopBwdSm80ILi2ELi2EN4cute5tupleIJNS5_1CILi64EEENS7_ILi128EEENS7_ILi96EEEEEENS_10bfloat16_tEfNS_4arch4Sm80ELb0ELb1ELb1ELb0ELb1ELb0ELb0ELb0ELi2ELi2ELi4ELi2ELb0EEENS1_24CollectiveEpilogueBwdGQAISB_fSE_Li256ELb0ELb1EEENS1_19SingleTileSchedulerILb0ELb0ELb0ELi128EEEEEEEEEvNT_6ParamsE,"aw",@nobits
	.sectionflags	@""
	.align	16


//--------------------- .nv.shared._ZN7cutlass13device_kernelIN5flash19enable_sm80_to_sm89INS1_16FlashAttnBwdSm80INS1_25CollectiveMainloopBwdSm80ILi2ELi2EN4cute5tupleIJNS5_1CILi64EEENS7_ILi128EEENS7_ILi96EEEEEENS_10bfloat16_tEfNS_4arch4Sm80ELb0ELb1ELb1ELb1ELb0ELb0ELb0ELb0ELi2ELi2ELi4ELi2ELb0EEENS1_21CollectiveEpilogueBwdISB_SC_SE_Li256ELb1ELb0ELi2EEENS1_19SingleTileSchedulerILb1ELb0ELb0ELi128EEEEEEEEEvNT_6ParamsE --------------------------
	.section	.nv.shared._ZN7cutlass13device_kernelIN5flash19enable_sm80_to_sm89INS1_16FlashAttnBwdSm80INS1_25CollectiveMainloopBwdSm80ILi2ELi2EN4cute5tupleIJNS5_1CILi64EEENS7_ILi128EEENS7_ILi96EEEEEENS_10bfloat16_tEfNS_4arch4Sm80ELb0ELb1ELb1ELb1ELb0ELb0ELb0ELb0ELi2ELi2ELi4ELi2ELb0EEENS1_21CollectiveEpilogueBwdISB_SC_SE_Li256ELb1ELb0ELi2EEENS1_19SingleTileSchedulerILb1ELb0ELb0ELi128EEEEEEEEEvNT_6ParamsE,"aw",@nobits
	.sectionflags	@""
	.align	16


//--------------------- .nv.shared._ZN7cutlass13device_kernelIN5flash19enable_sm80_to_sm89INS1_16FlashAttnBwdSm80INS1_25CollectiveMainloopBwdSm80ILi2ELi2EN4cute5tupleIJNS5_1CILi64EEENS7_ILi128EEENS7_ILi96EEEEEENS_10bfloat16_tEfNS_4arch4Sm80ELb0ELb1ELb1ELb1ELb1ELb0ELb0ELb0ELi2ELi2ELi4ELi2ELb0EEENS1_21CollectiveEpilogueBwdISB_SC_SE_Li256ELb1ELb0ELi2EEENS1_19SingleTileSchedulerILb1ELb0ELb0ELi128EEEEEEEEEvNT_6ParamsE --------------------------
	.section	.nv.shared._ZN7cutlass13device_kernelIN5flash19enable_sm80_to_sm89INS1_16FlashAttnBwdSm80INS1_25CollectiveMainloopBwdSm80ILi2ELi2EN4cute5tupleIJNS5_1CILi64EEENS7_ILi128EEENS7_ILi96EEEEEENS_10bfloat16_tEfNS_4arch4Sm80ELb0ELb1ELb1ELb1ELb1ELb0ELb0ELb0ELi2ELi2ELi4ELi2ELb0EEENS1_21CollectiveEpilogueBwdISB_SC_SE_Li256ELb1ELb0ELi2EEENS1_19SingleTileSchedulerILb1ELb0ELb0ELi128EEEEEEEEEvNT_6ParamsE,"aw",@nobits
	.sectionflags	@""
	.align	16


//--------------------- .nv.shared._ZN7cutlass13device_kernelIN5flash19enable_sm80_to_sm89INS1_16FlashAttnBwdSm80INS1_25CollectiveMainloopBwdSm80ILi2ELi2EN4cute5tupleIJNS5_1CILi64EEENS7_ILi128EEENS7_ILi96EEEEEENS_10bfloat16_tEfNS_4arch4Sm80ELb0ELb1ELb1ELb1ELb0ELb0ELb0ELb0ELi2ELi2ELi4ELi2ELb0EEENS1_24CollectiveEpilogueBwdGQAISB_fSE_Li256ELb1ELb0EEENS1_19SingleTileSchedulerILb1ELb0ELb0ELi128EEEEEEEEEvNT_6ParamsE --------------------------
	.section	.nv.shared._ZN7cutlass13device_kernelIN5flash19enable_sm80_to_sm89INS1_16FlashAttnBwdSm80INS1_25CollectiveMainloopBwdSm80ILi2ELi2EN4cute5tupleIJNS5_1CILi64EEENS7_ILi128EEENS7_ILi96EEEEEENS_10bfloat16_tEfNS_4arch4Sm80ELb0ELb1ELb1ELb1ELb0ELb0ELb0ELb0ELi2ELi2ELi4ELi2ELb0EEENS1_24CollectiveEpilogueBwdGQAISB_fSE_Li256ELb1ELb0EEENS1_19SingleTileSchedulerILb1ELb0ELb0ELi128EEEEEEEEEvNT_6ParamsE,"aw",@nobits
	.sectionflags	@""
	.align	16


//--------------------- .nv.shared._ZN7cutlass13device_kernelIN5flash19enable_sm80_to_sm89INS1_16FlashAttnBwdSm80INS1_25CollectiveMainloopBwdSm80ILi2ELi2EN4cute5tupleIJNS5_1CILi64EEENS7_ILi128EEENS7_ILi96EEEEEENS_10bfloat16_tEfNS_4arch4Sm80ELb0ELb1ELb1ELb1ELb1ELb0ELb0ELb0ELi2ELi2ELi4ELi2ELb0EEENS1_24CollectiveEpilogueBwdGQAISB_fSE_Li256ELb1ELb1EEENS1_19SingleTileSchedulerILb1ELb0ELb0ELi128EEEEEEEEEvNT_6ParamsE --------------------------
	.section	.nv.shared._ZN7cutlass13device_kernelIN5flash19enable_sm80_to_sm89INS1_16FlashAttnBwdSm80INS1_25CollectiveMainloopBwdSm80ILi2ELi2EN4cute5tupleIJNS5_1CILi64EEENS7_ILi128EEENS7_ILi96EEEEEENS_10bfloat16_tEfNS_4arch4Sm80ELb0ELb1ELb1ELb1ELb1ELb0ELb0ELb0ELi2ELi2ELi4ELi2ELb0EEENS1_24CollectiveEpilogueBwdGQAISB_fSE_Li256ELb1ELb1EEENS1_19SingleTileSchedulerILb1ELb0ELb0ELi128EEEEEEEEEvNT_6ParamsE,"aw",@nobits
	.sectionflags	@""
	.align	16


//--------------------- .nv.shared._ZN7cutlass13device_kernelIN5flash19enable_sm80_to_sm89INS1_16FlashAttnBwdSm80INS1_25CollectiveMainloopBwdSm80ILi2ELi2EN4cute5tupleIJNS5_1CILi64EEENS7_ILi128EEENS7_ILi96EEEEEENS_10bfloat16_tEfNS_4arch4Sm80ELb1ELb0ELb1ELb0ELb0ELb0ELb0ELb0ELi2ELi2ELi4ELi2ELb0EEENS1_21CollectiveEpilogueBwdISB_SC_SE_Li256ELb0ELb0ELi2EEENS1_25SingleTileBwdLPTSchedulerILb0ELi128ELb0EEEEEEEEEvNT_6ParamsE --------------------------
	.section	.nv.shared._ZN7cutlass13device_kernelIN5flash19enable_sm80_to_sm89INS1_16FlashAttnBwdSm80INS1_25CollectiveMainloopBwdSm80ILi2ELi2EN4cute5tupleIJNS5_1CILi64EEENS7_ILi128EEENS7_ILi96EEEEEENS_10bfloat16_tEfNS_4arch4Sm80ELb1ELb0ELb1ELb0ELb0ELb0ELb0ELb0ELi2ELi2ELi4ELi2ELb0EEENS1_21CollectiveEpilogueBwdISB_SC_SE_Li256ELb0ELb0ELi2EEENS1_25SingleTileBwdLPTSchedulerILb0ELi128ELb0EEEEEEEEEvNT_6ParamsE,"aw",@nobits
	.sectionflags	@""
	.align	16


//--------------------- .nv.shared._ZN7cutlass13device_kernelIN5flash19enable_sm80_to_sm89INS1_16FlashAttnBwdSm80INS1_25CollectiveMainloopBwdSm80ILi2ELi2EN4cute5tupleIJNS5_1CILi64EEENS7_ILi128EEENS7_ILi96EEEEEENS_10bfloat16_tEfNS_4arch4Sm80ELb1ELb0ELb1ELb0ELb1ELb0ELb0ELb0ELi2ELi2ELi4ELi2ELb0EEENS1_21CollectiveEpilogueBwdISB_SC_SE_Li256ELb0ELb0ELi2EEENS1_25SingleTileBwdLPTSchedulerILb0ELi128ELb1EEEEEEEEEvNT_6ParamsE --------------------------
	.section	.nv.shared._ZN7cutlass13device_kernelIN5flash19enable_sm80_to_sm89INS1_16FlashAttnBwdSm80INS1_25CollectiveMainloopBwdSm80ILi2ELi2EN4cute5tupleIJNS5_1CILi64EEENS7_ILi128EEENS7_ILi96EEEEEENS_10bfloat16_tEfNS_4arch4Sm80ELb1ELb0ELb1ELb0ELb1ELb0ELb0ELb0ELi2ELi2ELi4ELi2ELb0EEENS1_21CollectiveEpilogueBwdISB_SC_SE_Li256ELb0ELb0ELi2EEENS1_25SingleTileBwdLPTSchedulerILb0ELi128ELb1EEEEEEEEEvNT_6ParamsE,"aw",@nobits
	.sectionflags	@""
	.align	16


//--------------------- .nv.shared._ZN7cutlass13device_kernelIN5flash19enable_sm80_to_sm89INS1_16FlashAttnBwdSm80INS1_25CollectiveMainloopBwdSm80ILi2ELi2EN4cute5tupleIJNS5_1CILi64EEENS7_ILi128EEENS7_ILi96EEEEEENS_10bfloat16_tEfNS_4arch4Sm80ELb1ELb0ELb1ELb0ELb0ELb0ELb0ELb0ELi2ELi2ELi4ELi2ELb0EEENS1_24CollectiveEpilogueBwdGQAISB_fSE_Li256ELb0ELb0EEENS1_25SingleTileBwdLPTSchedulerILb0ELi128ELb0EEEEEEEEEvNT_6ParamsE --------------------------
	.section	.nv.shared._ZN7cutlass13device_kernelIN5flash19enable_sm80_to_sm89INS1_16FlashAttnBwdSm80INS1_25CollectiveMainloopBwdSm80ILi2ELi2EN4cute5tupleIJNS5_1CILi64EEENS7_ILi128EEENS7_ILi96EEEEEENS_10bfloat16_tEfNS_4arch4Sm80ELb1ELb0ELb1ELb0ELb0ELb0ELb0ELb0ELi2ELi2ELi4ELi2ELb0EEENS1_24CollectiveEpilogueBwdGQAISB_fSE_Li256ELb0ELb0EEENS1_25SingleTileBwdLPTSchedulerILb0ELi128ELb0EEEEEEEEEvNT_6ParamsE,"aw",@nobits
	.sectionflags	@""
	.align	16


//--------------------- .nv.shared._ZN7cutlass13device_kernelIN5flash19enable_sm80_to_sm89INS1_16FlashAttnBwdSm80INS1_25CollectiveMainloopBwdSm80ILi2ELi2EN4cute5tupleIJNS5_1CILi64EEENS7_ILi128EEENS7_ILi96EEEEEENS_10bfloat16_tEfNS_4arch4Sm80ELb1ELb0ELb1ELb0ELb1ELb0ELb0ELb0ELi2ELi2ELi4ELi2ELb0EEENS1_24CollectiveEpilogueBwdGQAISB_fSE_Li256ELb0ELb1EEENS1_25SingleTileBwdLPTSchedulerILb0ELi128ELb1EEEEEEEEEvNT_6ParamsE --------------------------
	.section	.nv.shared._ZN7cutlass13device_kernelIN5flash19enable_sm80_to_sm89INS1_16FlashAttnBwdSm80INS1_25CollectiveMainloopBwdSm80ILi2ELi2EN4cute5tupleIJNS5_1CILi64EEENS7_ILi128EEENS7_ILi96EEEEEENS_10bfloat16_tEfNS_4arch4Sm80ELb1ELb0ELb1ELb0ELb1ELb0ELb0ELb0ELi2ELi2ELi4ELi2ELb0EEENS1_24CollectiveEpilogueBwdGQAISB_fSE_Li256ELb0ELb1EEENS1_25SingleTileBwdLPTSchedulerILb0ELi128ELb1EEEEEEEEEvNT_6ParamsE,"aw",@nobits
	.sectionflags	@""
	.align	16


//--------------------- .nv.shared._ZN7cutlass13device_kernelIN5flash22FlashAttnBwdPreprocessIN4cute5tupleIJNS3_1CILi64EEENS5_ILi96EEEEEENS_10bfloat16_tEfNS_4arch4Sm80ELb1ELb0EEEEEvNT_6ParamsE --------------------------
	.section	.nv.shared._ZN7cutlass13device_kernelIN5flash22FlashAttnBwdPreprocessIN4cute5tupleIJNS3_1CILi64EEENS5_ILi96EEEEEENS_10bfloat16_tEfNS_4arch4Sm80ELb1ELb0EEEEEvNT_6ParamsE,"aw",@nobits
	.sectionflags	@""
	.align	16


//--------------------- .nv.shared._ZN7cutlass13device_kernelIN5flash19enable_sm80_to_sm89INS1_16FlashAttnBwdSm80INS1_25CollectiveMainloopBwdSm80ILi2ELi2EN4cute5tupleIJNS5_1CILi64EEENS7_ILi128EEENS7_ILi96EEEEEENS_10bfloat16_tEfNS_4arch4Sm80ELb1ELb0ELb1ELb1ELb0ELb0ELb0ELb0ELi2ELi2ELi4ELi2ELb0EEENS1_21CollectiveEpilogueBwdISB_SC_SE_Li256ELb1ELb0ELi2EEENS1_25SingleTileBwdLPTSchedulerILb1ELi128ELb0EEEEEEEEEvNT_6ParamsE --------------------------
	.section	.nv.shared._ZN7cutlass13device_kernelIN5flash19enable_sm80_to_sm89INS1_16FlashAttnBwdSm80INS1_25CollectiveMainloopBwdSm80ILi2ELi2EN4cute5tupleIJNS5_1CILi64EEENS7_ILi128EEENS7_ILi96EEEEEENS_10bfloat16_tEfNS_4arch4Sm80ELb1ELb0ELb1ELb1ELb0ELb0ELb0ELb0ELi2ELi2ELi4ELi2ELb0EEENS1_21CollectiveEpilogueBwdISB_SC_SE_Li256ELb1ELb0ELi2EEENS1_25SingleTileBwdLPTSchedulerILb1ELi128ELb0EEEEEEEEEvNT_6ParamsE,"aw",@nobits
	.sectionflags	@""
	.align	16


//--------------------- .nv.shared._ZN7cutlass13device_kernelIN5flash19enable_sm80_to_sm89INS1_16FlashAttnBwdSm80INS1_25CollectiveMainloopBwdSm80ILi2ELi2EN4cute5tupleIJNS5_1CILi64EEENS7_ILi128EEENS7_ILi96EEEEEENS_10bfloat16_tEfNS_4arch4Sm80ELb1ELb0ELb1ELb1ELb1ELb0ELb0ELb0ELi2ELi2ELi4ELi2ELb0EEENS1_21CollectiveEpilogueBwdISB_SC_SE_Li256ELb1ELb0ELi2EEENS1_25SingleTileBwdLPTSchedulerILb1ELi128ELb1EEEEEEEEEvNT_6ParamsE --------------------------
	.section	.nv.shared._ZN7cutlass13device_kernelIN5flash19enable_sm80_to_sm89INS1_16FlashAttnBwdSm80INS1_25CollectiveMainloopBwdSm80ILi2ELi2EN4cute5tupleIJNS5_1CILi64EEENS7_ILi128EEENS7_ILi96EEEEEENS_10bfloat16_tEfNS_4arch4Sm80ELb1ELb0ELb1ELb1ELb1ELb0ELb0ELb0ELi2ELi2ELi4ELi2ELb0EEENS1_21CollectiveEpilogueBwdISB_SC_SE_Li256ELb1ELb0ELi2EEENS1_25SingleTileBwdLPTSchedulerILb1ELi128ELb1EEEEEEEEEvNT_6ParamsE,"aw",@nobits
	.sectionflags	@""
	.align	16


//--------------------- .nv.shared._ZN7cutlass13device_kernelIN5flash19enable_sm80_to_sm89INS1_16FlashAttnBwdSm80INS1_25CollectiveMainloopBwdSm80ILi2ELi2EN4cute5tupleIJNS5_1CILi64EEENS7_ILi128EEENS7_ILi96EEEEEENS_10bfloat16_tEfNS_4arch4Sm80ELb1ELb0ELb1ELb1ELb0ELb0ELb0ELb0ELi2ELi2ELi4ELi2ELb0EEENS1_24CollectiveEpilogueBwdGQAISB_fSE_Li256ELb1ELb0EEENS1_25SingleTileBwdLPTSchedulerILb1ELi128ELb0EEEEEEEEEvNT_6ParamsE --------------------------
	.section	.nv.shared._ZN7cutlass13device_kernelIN5flash19enable_sm80_to_sm89INS1_16FlashAttnBwdSm80INS1_25CollectiveMainloopBwdSm80ILi2ELi2EN4cute5tupleIJNS5_1CILi64EEENS7_ILi128EEENS7_ILi96EEEEEENS_10bfloat16_tEfNS_4arch4Sm80ELb1ELb0ELb1ELb1ELb0ELb0ELb0ELb0ELi2ELi2ELi4ELi2ELb0EEENS1_24CollectiveEpilogueBwdGQAISB_fSE_Li256ELb1ELb0EEENS1_25SingleTileBwdLPTSchedulerILb1ELi128ELb0EEEEEEEEEvNT_6ParamsE,"aw",@nobits
	.sectionflags	@""
	.align	16


//--------------------- .nv.shared._ZN7cutlass13device_kernelIN5flash32FlashAttnBwdPostprocessConvertdQIN4cute5tupleIJNS3_1CILi128EEENS5_ILi96EEEEEENS_10bfloat16_tEfNS_4arch4Sm80ELi256ENS3_8TiledMMAINS3_8MMA_AtomIJNS3_30SM80_16x8x16_F32BF16BF16F32_TNEEEENS3_6LayoutINS4_IJNS5_ILi4EEENS5_ILi2EEENS5_ILi1EEEEEENS4_IJSJ_SH_NS5_ILi0EEEEEEEENS4_IJNS5_ILi64EEENS5_ILi32EEENS5_ILi16EEEEEEEELb0EEEEEvNT_6ParamsE --------------------------
	.section	.nv.shared._ZN7cutlass13device_kernelIN5flash32FlashAttnBwdPostprocessConvertdQIN4cute5tupleIJNS3_1CILi128EEENS5_ILi96EEEEEENS_10bfloat16_tEfNS_4arch4Sm80ELi256ENS3_8TiledMMAINS3_8MMA_AtomIJNS3_30SM80_16x8x16_F32BF16BF16F32_TNEEEENS3_6LayoutINS4_IJNS5_ILi4EEENS5_ILi2EEENS5_ILi1EEEEEENS4_IJSJ_SH_NS5_ILi0EEEEEEEENS4_IJNS5_ILi64EEENS5_ILi32EEENS5_ILi16EEEEEEEELb0EEEEEvNT_6ParamsE,"aw",@nobits
	.sectionflags	@""
	.align	16


//--------------------- .nv.shared._ZN7cutlass13device_kernelIN5flash32FlashAttnBwdPostprocessConvertdQIN4cute5tupleIJNS3_1CILi64EEENS5_ILi96EEEEEENS_10bfloat16_tEfNS_4arch4Sm80ELi256ENS3_8TiledMMAINS3_8MMA_AtomIJNS3_30SM80_16x8x16_F32BF16BF16F32_TNEEEENS3_6LayoutINS4_IJNS5_ILi2EEENS5_ILi4EEENS5_ILi1EEEEEENS4_IJSJ_SH_NS5_ILi0EEEEEEEENS4_IJNS5_ILi32EEESO_NS5_ILi16EEEEEEEELb0EEEEEvNT_6ParamsE --------------------------
	.section	.nv.shared._ZN7cutlass13device_kernelIN5flash32FlashAttnBwdPostprocessConvertdQIN4cute5tupleIJNS3_1CILi64EEENS5_ILi96EEEEEENS_10bfloat16_tEfNS_4arch4Sm80ELi256ENS3_8TiledMMAINS3_8MMA_AtomIJNS3_30SM80_16x8x16_F32BF16BF16F32_TNEEEENS3_6LayoutINS4_IJNS5_ILi2EEENS5_ILi4EEENS5_ILi1EEEEEENS4_IJSJ_SH_NS5_ILi0EEEEEEEENS4_IJNS5_ILi32EEESO_NS5_ILi16EEEEEEEELb0EEEEEvNT_6ParamsE,"aw",@nobits
	.sectionflags	@""
	.align	16


//--------------------- .nv.shared._ZN7cutlass13device_kernelIN5flash19enable_sm80_to_sm89INS1_16FlashAttnBwdSm80INS1_25CollectiveMainloopBwdSm80ILi2ELi2EN4cute5tupleIJNS5_1CILi64EEENS7_ILi128EEENS7_ILi96EEEEEENS_10bfloat16_tEfNS_4arch4Sm80ELb1ELb0ELb1ELb1ELb1ELb0ELb0ELb0ELi2ELi2ELi4ELi2ELb0EEENS1_24CollectiveEpilogueBwdGQAISB_fSE_Li256ELb1ELb1EEENS1_25SingleTileBwdLPTSchedulerILb1ELi128ELb1EEEEEEEEEvNT_6ParamsE --------------------------
	.section	.nv.shared._ZN7cutlass13device_kernelIN5flash19enable_sm80_to_sm89INS1_16FlashAttnBwdSm80INS1_25CollectiveMainloopBwdSm80ILi2ELi2EN4cute5tupleIJNS5_1CILi64EEENS7_ILi128EEENS7_ILi96EEEEEENS_10bfloat16_tEfNS_4arch4Sm80ELb1ELb0ELb1ELb1ELb1ELb0ELb0ELb0ELi2ELi2ELi4ELi2ELb0EEENS1_24CollectiveEpilogueBwdGQAISB_fSE_Li256ELb1ELb1EEENS1_25SingleTileBwdLPTSchedulerILb1ELi128ELb1EEEEEEEEEvNT_6ParamsE,"aw",@nobits
	.sectionflags	@""
	.align	16


//--------------------- .nv.shared._ZN7cutlass13device_kernelIN5flash22FlashAttnBwdPreprocessIN4cute5tupleIJNS3_1CILi64EEENS5_ILi96EEEEEENS_10bfloat16_tEfNS_4arch4Sm80ELb1ELb1EEEEEvNT_6ParamsE --------------------------
	.section	.nv.shared._ZN7cutlass13device_kernelIN5flash22FlashAttnBwdPreprocessIN4cute5tupleIJNS3_1CILi64EEENS5_ILi96EEEEEENS_10bfloat16_tEfNS_4arch4Sm80ELb1ELb1EEEEEvNT_6ParamsE,"aw",@nobits
	.sectionflags	@""
	.align	16
